	.target	sm_90a

	.elftype	@"ET_EXEC"


//--------------------- .note.nv.tkinfo           --------------------------
	.section	.note.nv.tkinfo,"",@"SHT_NOTE"
	.sectionflags	@"SHF_NOTE_NV_TKINFO"
	.tkinfo
        /*0018*/ 	.word	0x00000002
        /*0030*/ 	.string	""
        /*0030*/ 	.string	"ptxas"
        /*0030*/ 	.string	"Cuda compilation tools, release 13.0, V13.0.88"
        /*0030*/ 	.string	"Build cuda_13.0.r13.0/compiler.36424714_0"
        /*0030*/ 	.string	"-v  -suppress-debug-info  -lineinfo  -arch sm_90a "



//--------------------- .note.nv.cuinfo           --------------------------
	.section	.note.nv.cuinfo,"",@"SHT_NOTE"
	.sectionflags	@"SHF_NOTE_NV_CUINFO"
        /*0018*/ 	.short	0x0002
        /*001a*/ 	.short	0x005a
        /*001c*/ 	.short	0x0082
	.zero		2


//--------------------- .nv.info                  --------------------------
	.section	.nv.info,"",@"SHT_CUDA_INFO"
	.align	4


	//----- nvinfo : EIATTR_REGCOUNT
	.align		4
        /*0000*/ 	.byte	0x04, 0x2f
        /*0002*/ 	.short	(.L_1 - .L_0)
	.align		4
.L_0:
        /*0004*/ 	.word	index@(matmul_kernel)
        /*0008*/ 	.word	0x00000040


	//----- nvinfo : EIATTR_FRAME_SIZE
	.align		4
.L_1:
        /*000c*/ 	.byte	0x04, 0x11
        /*000e*/ 	.short	(.L_3 - .L_2)
	.align		4
.L_2:
        /*0010*/ 	.word	index@(matmul_kernel)
        /*0014*/ 	.word	0x0000b048


	//----- nvinfo : EIATTR_MIN_STACK_SIZE
	.align		4
.L_3:
        /*0018*/ 	.byte	0x04, 0x12
        /*001a*/ 	.short	(.L_5 - .L_4)
	.align		4
.L_4:
        /*001c*/ 	.word	index@(matmul_kernel)
        /*0020*/ 	.word	0x0000b048
.L_5:


//--------------------- .nv.compat                --------------------------
	.section	.nv.compat,"",@"SHT_CUDA_COMPAT_INFO"
	.align	4
        /*0000*/ 	.byte	0x02, 0x09, 0x01, 0x00, 0x02, 0x02, 0x02, 0x00, 0x02, 0x05, 0x05, 0x00, 0x03, 0x07, 0x01, 0x01
        /*0010*/ 	.byte	0x02, 0x03, 0x00, 0x00, 0x02, 0x06, 0x01, 0x00, 0x04, 0x0b, 0x08, 0x00, 0x00, 0x00, 0x00, 0x00
        /*0020*/ 	.byte	0x00, 0x00, 0x00, 0x00


//--------------------- .nv.info.matmul_kernel    --------------------------
	.section	.nv.info.matmul_kernel,"",@"SHT_CUDA_INFO"
	.sectionflags	@""
	.align	4


	//----- nvinfo : EIATTR_CUDA_API_VERSION
	.align		4
        /*0000*/ 	.byte	0x04, 0x37
        /*0002*/ 	.short	(.L_7 - .L_6)
.L_6:
        /*0004*/ 	.word	0x00000082


	//----- nvinfo : EIATTR_KPARAM_INFO
	.align		4
.L_7:
        /*0008*/ 	.byte	0x04, 0x17
        /*000a*/ 	.short	(.L_9 - .L_8)
.L_8:
        /*000c*/ 	.word	0x00000000
        /*0010*/ 	.short	0x000d
        /*0012*/ 	.short	0x0048
        /*0014*/ 	.byte	0x00, 0xf4, 0x21, 0x00


	//----- nvinfo : EIATTR_KPARAM_INFO
	.align		4
.L_9:
        /*0018*/ 	.byte	0x04, 0x17
        /*001a*/ 	.short	(.L_11 - .L_10)
.L_10:
        /*001c*/ 	.word	0x00000000
        /*0020*/ 	.short	0x000c
        /*0022*/ 	.short	0x0040
        /*0024*/ 	.byte	0x00, 0xf4, 0x21, 0x00


	//----- nvinfo : EIATTR_KPARAM_INFO
	.align		4
.L_11:
        /*0028*/ 	.byte	0x04, 0x17
        /*002a*/ 	.short	(.L_13 - .L_12)
.L_12:
        /*002c*/ 	.word	0x00000000
        /*0030*/ 	.short	0x000b
        /*0032*/ 	.short	0x0038
        /*0034*/ 	.byte	0x00, 0xf0, 0x11, 0x00


	//----- nvinfo : EIATTR_KPARAM_INFO
	.align		4
.L_13:
        /*0038*/ 	.byte	0x04, 0x17
        /*003a*/ 	.short	(.L_15 - .L_14)
.L_14:
        /*003c*/ 	.word	0x00000000
        /*0040*/ 	.short	0x000a
        /*0042*/ 	.short	0x0034
        /*0044*/ 	.byte	0x00, 0xf0, 0x11, 0x00


	//----- nvinfo : EIATTR_KPARAM_INFO
	.align		4
.L_15:
        /*0048*/ 	.byte	0x04, 0x17
        /*004a*/ 	.short	(.L_17 - .L_16)
.L_16:
        /*004c*/ 	.word	0x00000000
        /*0050*/ 	.short	0x0009
        /*0052*/ 	.short	0x0030
        /*0054*/ 	.byte	0x00, 0xf0, 0x11, 0x00


	//----- nvinfo : EIATTR_KPARAM_INFO
	.align		4
.L_17:
        /*0058*/ 	.byte	0x04, 0x17
        /*005a*/ 	.short	(.L_19 - .L_18)
.L_18:
        /*005c*/ 	.word	0x00000000
        /*0060*/ 	.short	0x0008
        /*0062*/ 	.short	0x002c
        /*0064*/ 	.byte	0x00, 0xf0, 0x11, 0x00


	//----- nvinfo : EIATTR_KPARAM_INFO
	.align		4
.L_19:
        /*0068*/ 	.byte	0x04, 0x17
        /*006a*/ 	.short	(.L_21 - .L_20)
.L_20:
        /*006c*/ 	.word	0x00000000
        /*0070*/ 	.short	0x0007
        /*0072*/ 	.short	0x0028
        /*0074*/ 	.byte	0x00, 0xf0, 0x11, 0x00


	//----- nvinfo : EIATTR_KPARAM_INFO
	.align		4
.L_21:
        /*0078*/ 	.byte	0x04, 0x17
        /*007a*/ 	.short	(.L_23 - .L_22)
.L_22:
        /*007c*/ 	.word	0x00000000
        /*0080*/ 	.short	0x0006
        /*0082*/ 	.short	0x0024
        /*0084*/ 	.byte	0x00, 0xf0, 0x11, 0x00


	//----- nvinfo : EIATTR_KPARAM_INFO
	.align		4
.L_23:
        /*0088*/ 	.byte	0x04, 0x17
        /*008a*/ 	.short	(.L_25 - .L_24)
.L_24:
        /*008c*/ 	.word	0x00000000
        /*0090*/ 	.short	0x0005
        /*0092*/ 	.short	0x0020
        /*0094*/ 	.byte	0x00, 0xf0, 0x11, 0x00


	//----- nvinfo : EIATTR_KPARAM_INFO
	.align		4
.L_25:
        /*0098*/ 	.byte	0x04, 0x17
        /*009a*/ 	.short	(.L_27 - .L_26)
.L_26:
        /*009c*/ 	.word	0x00000000
        /*00a0*/ 	.short	0x0004
        /*00a2*/ 	.short	0x001c
        /*00a4*/ 	.byte	0x00, 0xf0, 0x11, 0x00


	//----- nvinfo : EIATTR_KPARAM_INFO
	.align		4
.L_27:
        /*00a8*/ 	.byte	0x04, 0x17
        /*00aa*/ 	.short	(.L_29 - .L_28)
.L_28:
        /*00ac*/ 	.word	0x00000000
        /*00b0*/ 	.short	0x0003
        /*00b2*/ 	.short	0x0018
        /*00b4*/ 	.byte	0x00, 0xf0, 0x11, 0x00


	//----- nvinfo : EIATTR_KPARAM_INFO
	.align		4
.L_29:
        /*00b8*/ 	.byte	0x04, 0x17
        /*00ba*/ 	.short	(.L_31 - .L_30)
.L_30:
        /*00bc*/ 	.word	0x00000000
        /*00c0*/ 	.short	0x0002
        /*00c2*/ 	.short	0x0010
        /*00c4*/ 	.byte	0x00, 0xf4, 0x21, 0x00


	//----- nvinfo : EIATTR_KPARAM_INFO
	.align		4
.L_31:
        /*00c8*/ 	.byte	0x04, 0x17
        /*00ca*/ 	.short	(.L_33 - .L_32)
.L_32:
        /*00cc*/ 	.word	0x00000000
        /*00d0*/ 	.short	0x0001
        /*00d2*/ 	.short	0x0008
        /*00d4*/ 	.byte	0x00, 0xf4, 0x21, 0x00


	//----- nvinfo : EIATTR_KPARAM_INFO
	.align		4
.L_33:
        /*00d8*/ 	.byte	0x04, 0x17
        /*00da*/ 	.short	(.L_35 - .L_34)
.L_34:
        /*00dc*/ 	.word	0x00000000
        /*00e0*/ 	.short	0x0000
        /*00e2*/ 	.short	0x0000
        /*00e4*/ 	.byte	0x00, 0xf4, 0x21, 0x00


	//----- nvinfo : EIATTR_SPARSE_MMA_MASK
	.align		4
.L_35:
        /*00e8*/ 	.byte	0x03, 0x50
        /*00ea*/ 	.short	0x0000


	//----- nvinfo : EIATTR_MAXREG_COUNT
	.align		4
        /*00ec*/ 	.byte	0x03, 0x1b
        /*00ee*/ 	.short	0x00ff


	//----- nvinfo : EIATTR_NUM_BARRIERS
	.align		4
        /*00f0*/ 	.byte	0x02, 0x4c
        /*00f2*/ 	.byte	0x01
	.zero		1


	//----- nvinfo : EIATTR_ANNOTATIONS
	.align		4
        /*00f4*/ 	.byte	0x04, 0x55
        /*00f6*/ 	.short	(.L_37 - .L_36)


	//   ....[0]....
.L_36:
        /*00f8*/ 	.word	0x00000001
        /*00fc*/ 	.byte	0x70, 0x00, 0x00, 0x00, 0x01, 0x00, 0x00, 0x00, 0x90, 0x00, 0x00, 0x00, 0x01, 0x00, 0x00, 0x00
        /* <DEDUP_REMOVED lines=461> */
        /*1ddc*/ 	.byte	0x30, 0x42, 0x00, 0x00


	//----- nvinfo : EIATTR_MERCURY_ISA_VERSION
	.align		4
.L_37:
        /*1de0*/ 	.byte	0x03, 0x5f
        /*1de2*/ 	.short	0x0101


	//----- nvinfo : EIATTR_COOP_GROUP_MASK_REGIDS
	.align		4
        /*1de4*/ 	.byte	0x04, 0x29
        /*1de6*/ 	.short	(.L_39 - .L_38)


	//   ....[0]....
.L_38:
        /*1de8*/ 	.word	0xffffffff


	//   ....[1]....
        /*1dec*/ 	.word	0xffffffff


	//   ....[2]....
        /*1df0*/ 	.word	0xffffffff


	//   ....[3]....
        /*1df4*/ 	.word	0xffffffff


	//   ....[4]....
        /*1df8*/ 	.word	0xffffffff


	//   ....[5]....
        /*1dfc*/ 	.word	0xffffffff


	//   ....[6]....
        /*1e00*/ 	.word	0xffffffff


	//   ....[7]....
        /*1e04*/ 	.word	0xffffffff


	//   ....[8]....
        /*1e08*/ 	.word	0xffffffff


	//   ....[9]....
        /*1e0c*/ 	.word	0xffffffff


	//   ....[10]....
        /*1e10*/ 	.word	0xffffffff


	//   ....[11]....
        /*1e14*/ 	.word	0xffffffff


	//   ....[12]....
        /*1e18*/ 	.word	0xffffffff


	//   ....[13]....
        /*1e1c*/ 	.word	0xffffffff


	//   ....[14]....
        /*1e20*/ 	.word	0xffffffff


	//   ....[15]....
        /*1e24*/ 	.word	0xffffffff


	//   ....[16]....
        /*1e28*/ 	.word	0xffffffff


	//   ....[17]....
        /*1e2c*/ 	.word	0xffffffff


	//   ....[18]....
        /*1e30*/ 	.word	0xffffffff


	//   ....[19]....
        /*1e34*/ 	.word	0xffffffff


	//   ....[20]....
        /*1e38*/ 	.word	0xffffffff


	//   ....[21]....
        /*1e3c*/ 	.word	0xffffffff


	//   ....[22]....
        /*1e40*/ 	.word	0xffffffff


	//   ....[23]....
        /*1e44*/ 	.word	0xffffffff


	//   ....[24]....
        /*1e48*/ 	.word	0xffffffff


	//   ....[25]....
        /*1e4c*/ 	.word	0xffffffff


	//   ....[26]....
        /*1e50*/ 	.word	0xffffffff


	//   ....[27]....
        /*1e54*/ 	.word	0xffffffff


	//   ....[28]....
        /*1e58*/ 	.word	0xffffffff


	//   ....[29]....
        /*1e5c*/ 	.word	0xffffffff


	//   ....[30]....
        /*1e60*/ 	.word	0xffffffff


	//   ....[31]....
        /*1e64*/ 	.word	0xffffffff


	//   ....[32]....
        /*1e68*/ 	.word	0xffffffff


	//   ....[33]....
        /*1e6c*/ 	.word	0xffffffff


	//   ....[34]....
        /*1e70*/ 	.word	0xffffffff


	//   ....[35]....
        /*1e74*/ 	.word	0xffffffff


	//   ....[36]....
        /*1e78*/ 	.word	0xffffffff


	//   ....[37]....
        /*1e7c*/ 	.word	0xffffffff


	//   ....[38]....
        /*1e80*/ 	.word	0xffffffff


	//   ....[39]....
        /*1e84*/ 	.word	0xffffffff


	//   ....[40]....
        /*1e88*/ 	.word	0xffffffff


	//   ....[41]....
        /*1e8c*/ 	.word	0xffffffff


	//   ....[42]....
        /*1e90*/ 	.word	0xffffffff


	//   ....[43]....
        /*1e94*/ 	.word	0xffffffff


	//   ....[44]....
        /*1e98*/ 	.word	0xffffffff


	//   ....[45]....
        /*1e9c*/ 	.word	0xffffffff


	//   ....[46]....
        /*1ea0*/ 	.word	0xffffffff


	//   ....[47]....
        /*1ea4*/ 	.word	0xffffffff


	//   ....[48]....
        /*1ea8*/ 	.word	0xffffffff


	//   ....[49]....
        /*1eac*/ 	.word	0xffffffff


	//   ....[50]....
        /*1eb0*/ 	.word	0xffffffff


	//   ....[51]....
        /*1eb4*/ 	.word	0xffffffff


	//   ....[52]....
        /*1eb8*/ 	.word	0xffffffff


	//   ....[53]....
        /*1ebc*/ 	.word	0xffffffff


	//   ....[54]....
        /*1ec0*/ 	.word	0xffffffff


	//   ....[55]....
        /*1ec4*/ 	.word	0xffffffff


	//   ....[56]....
        /*1ec8*/ 	.word	0xffffffff


	//   ....[57]....
        /*1ecc*/ 	.word	0xffffffff


	//   ....[58]....
        /*1ed0*/ 	.word	0xffffffff


	//   ....[59]....
        /*1ed4*/ 	.word	0xffffffff


	//   ....[60]....
        /*1ed8*/ 	.word	0xffffffff


	//   ....[61]....
        /*1edc*/ 	.word	0xffffffff


	//   ....[62]....
        /*1ee0*/ 	.word	0xffffffff


	//   ....[63]....
        /*1ee4*/ 	.word	0xffffffff


	//   ....[64]....
        /*1ee8*/ 	.word	0xffffffff


	//   ....[65]....
        /*1eec*/ 	.word	0xffffffff


	//   ....[66]....
        /*1ef0*/ 	.word	0xffffffff


	//   ....[67]....
        /*1ef4*/ 	.word	0xffffffff


	//   ....[68]....
        /*1ef8*/ 	.word	0xffffffff


	//   ....[69]....
        /*1efc*/ 	.word	0xffffffff


	//   ....[70]....
        /*1f00*/ 	.word	0xffffffff


	//   ....[71]....
        /*1f04*/ 	.word	0xffffffff


	//   ....[72]....
        /*1f08*/ 	.word	0xffffffff


	//   ....[73]....
        /*1f0c*/ 	.word	0xffffffff


	//   ....[74]....
        /*1f10*/ 	.word	0xffffffff


	//   ....[75]....
        /*1f14*/ 	.word	0xffffffff


	//   ....[76]....
        /*1f18*/ 	.word	0xffffffff


	//   ....[77]....
        /*1f1c*/ 	.word	0xffffffff


	//   ....[78]....
        /*1f20*/ 	.word	0xffffffff


	//   ....[79]....
        /*1f24*/ 	.word	0xffffffff


	//   ....[80]....
        /*1f28*/ 	.word	0xffffffff


	//   ....[81]....
        /*1f2c*/ 	.word	0xffffffff


	//   ....[82]....
        /*1f30*/ 	.word	0xffffffff


	//   ....[83]....
        /*1f34*/ 	.word	0xffffffff


	//   ....[84]....
        /*1f38*/ 	.word	0xffffffff


	//   ....[85]....
        /*1f3c*/ 	.word	0xffffffff


	//   ....[86]....
        /*1f40*/ 	.word	0xffffffff


	//   ....[87]....
        /*1f44*/ 	.word	0xffffffff


	//   ....[88]....
        /*1f48*/ 	.word	0xffffffff


	//   ....[89]....
        /*1f4c*/ 	.word	0xffffffff


	//   ....[90]....
        /*1f50*/ 	.word	0xffffffff


	//   ....[91]....
        /*1f54*/ 	.word	0xffffffff


	//   ....[92]....
        /*1f58*/ 	.word	0xffffffff


	//   ....[93]....
        /*1f5c*/ 	.word	0xffffffff


	//   ....[94]....
        /*1f60*/ 	.word	0xffffffff


	//   ....[95]....
        /*1f64*/ 	.word	0xffffffff


	//   ....[96]....
        /*1f68*/ 	.word	0xffffffff


	//   ....[97]....
        /*1f6c*/ 	.word	0xffffffff


	//   ....[98]....
        /*1f70*/ 	.word	0xffffffff


	//   ....[99]....
        /*1f74*/ 	.word	0xffffffff


	//   ....[100]....
        /*1f78*/ 	.word	0xffffffff


	//   ....[101]....
        /*1f7c*/ 	.word	0xffffffff


	//   ....[102]....
        /*1f80*/ 	.word	0xffffffff


	//   ....[103]....
        /*1f84*/ 	.word	0xffffffff


	//   ....[104]....
        /*1f88*/ 	.word	0xffffffff


	//   ....[105]....
        /*1f8c*/ 	.word	0xffffffff


	//   ....[106]....
        /*1f90*/ 	.word	0xffffffff


	//   ....[107]....
        /*1f94*/ 	.word	0xffffffff


	//   ....[108]....
        /*1f98*/ 	.word	0xffffffff


	//   ....[109]....
        /*1f9c*/ 	.word	0xffffffff


	//   ....[110]....
        /*1fa0*/ 	.word	0xffffffff


	//   ....[111]....
        /*1fa4*/ 	.word	0xffffffff


	//   ....[112]....
        /*1fa8*/ 	.word	0xffffffff


	//   ....[113]....
        /*1fac*/ 	.word	0xffffffff


	//   ....[114]....
        /*1fb0*/ 	.word	0xffffffff


	//   ....[115]....
        /*1fb4*/ 	.word	0xffffffff


	//   ....[116]....
        /*1fb8*/ 	.word	0xffffffff


	//   ....[117]....
        /*1fbc*/ 	.word	0xffffffff


	//   ....[118]....
        /*1fc0*/ 	.word	0xffffffff


	//   ....[119]....
        /*1fc4*/ 	.word	0xffffffff


	//   ....[120]....
        /*1fc8*/ 	.word	0xffffffff


	//   ....[121]....
        /*1fcc*/ 	.word	0xffffffff


	//   ....[122]....
        /*1fd0*/ 	.word	0xffffffff


	//   ....[123]....
        /*1fd4*/ 	.word	0xffffffff


	//   ....[124]....
        /*1fd8*/ 	.word	0xffffffff


	//   ....[125]....
        /*1fdc*/ 	.word	0xffffffff


	//   ....[126]....
        /*1fe0*/ 	.word	0xffffffff


	//   ....[127]....
        /*1fe4*/ 	.word	0xffffffff


	//   ....[128]....
        /*1fe8*/ 	.word	0xffffffff


	//   ....[129]....
        /*1fec*/ 	.word	0xffffffff


	//   ....[130]....
        /*1ff0*/ 	.word	0xffffffff


	//   ....[131]....
        /*1ff4*/ 	.word	0xffffffff


	//   ....[132]....
        /*1ff8*/ 	.word	0xffffffff


	//   ....[133]....
        /*1ffc*/ 	.word	0xffffffff


	//   ....[134]....
        /*2000*/ 	.word	0xffffffff


	//   ....[135]....
        /*2004*/ 	.word	0xffffffff


	//   ....[136]....
        /*2008*/ 	.word	0xffffffff


	//   ....[137]....
        /*200c*/ 	.word	0xffffffff


	//   ....[138]....
        /*2010*/ 	.word	0xffffffff


	//   ....[139]....
        /*2014*/ 	.word	0xffffffff


	//   ....[140]....
        /*2018*/ 	.word	0xffffffff


	//   ....[141]....
        /*201c*/ 	.word	0xffffffff


	//   ....[142]....
        /*2020*/ 	.word	0xffffffff


	//   ....[143]....
        /*2024*/ 	.word	0xffffffff


	//   ....[144]....
        /*2028*/ 	.word	0xffffffff


	//   ....[145]....
        /*202c*/ 	.word	0xffffffff


	//   ....[146]....
        /*2030*/ 	.word	0xffffffff


	//   ....[147]....
        /*2034*/ 	.word	0xffffffff


	//   ....[148]....
        /*2038*/ 	.word	0xffffffff


	//   ....[149]....
        /*203c*/ 	.word	0xffffffff


	//   ....[150]....
        /*2040*/ 	.word	0xffffffff


	//   ....[151]....
        /*2044*/ 	.word	0xffffffff


	//   ....[152]....
        /*2048*/ 	.word	0xffffffff


	//   ....[153]....
        /*204c*/ 	.word	0xffffffff


	//   ....[154]....
        /*2050*/ 	.word	0xffffffff


	//   ....[155]....
        /*2054*/ 	.word	0xffffffff


	//   ....[156]....
        /*2058*/ 	.word	0xffffffff


	//   ....[157]....
        /*205c*/ 	.word	0xffffffff


	//   ....[158]....
        /*2060*/ 	.word	0xffffffff


	//   ....[159]....
        /*2064*/ 	.word	0xffffffff


	//   ....[160]....
        /*2068*/ 	.word	0xffffffff


	//   ....[161]....
        /*206c*/ 	.word	0xffffffff


	//   ....[162]....
        /*2070*/ 	.word	0xffffffff


	//   ....[163]....
        /*2074*/ 	.word	0xffffffff


	//   ....[164]....
        /*2078*/ 	.word	0xffffffff


	//   ....[165]....
        /*207c*/ 	.word	0xffffffff


	//   ....[166]....
        /*2080*/ 	.word	0xffffffff


	//   ....[167]....
        /*2084*/ 	.word	0xffffffff


	//   ....[168]....
        /*2088*/ 	.word	0xffffffff


	//   ....[169]....
        /*208c*/ 	.word	0xffffffff


	//   ....[170]....
        /*2090*/ 	.word	0xffffffff


	//   ....[171]....
        /*2094*/ 	.word	0xffffffff


	//   ....[172]....
        /*2098*/ 	.word	0xffffffff


	//   ....[173]....
        /*209c*/ 	.word	0xffffffff


	//   ....[174]....
        /*20a0*/ 	.word	0xffffffff


	//   ....[175]....
        /*20a4*/ 	.word	0xffffffff


	//   ....[176]....
        /*20a8*/ 	.word	0xffffffff


	//   ....[177]....
        /*20ac*/ 	.word	0xffffffff


	//   ....[178]....
        /*20b0*/ 	.word	0xffffffff


	//   ....[179]....
        /*20b4*/ 	.word	0xffffffff


	//   ....[180]....
        /*20b8*/ 	.word	0xffffffff


	//   ....[181]....
        /*20bc*/ 	.word	0xffffffff


	//   ....[182]....
        /*20c0*/ 	.word	0xffffffff


	//   ....[183]....
        /*20c4*/ 	.word	0xffffffff


	//   ....[184]....
        /*20c8*/ 	.word	0xffffffff


	//   ....[185]....
        /*20cc*/ 	.word	0xffffffff


	//   ....[186]....
        /*20d0*/ 	.word	0xffffffff


	//   ....[187]....
        /*20d4*/ 	.word	0xffffffff


	//   ....[188]....
        /*20d8*/ 	.word	0xffffffff


	//   ....[189]....
        /*20dc*/ 	.word	0xffffffff


	//   ....[190]....
        /*20e0*/ 	.word	0xffffffff


	//   ....[191]....
        /*20e4*/ 	.word	0xffffffff


	//   ....[192]....
        /*20e8*/ 	.word	0xffffffff


	//   ....[193]....
        /*20ec*/ 	.word	0xffffffff


	//   ....[194]....
        /*20f0*/ 	.word	0xffffffff


	//   ....[195]....
        /*20f4*/ 	.word	0xffffffff


	//   ....[196]....
        /*20f8*/ 	.word	0xffffffff


	//   ....[197]....
        /*20fc*/ 	.word	0xffffffff


	//   ....[198]....
        /*2100*/ 	.word	0xffffffff


	//   ....[199]....
        /*2104*/ 	.word	0xffffffff


	//   ....[200]....
        /*2108*/ 	.word	0xffffffff


	//   ....[201]....
        /*210c*/ 	.word	0xffffffff


	//   ....[202]....
        /*2110*/ 	.word	0xffffffff


	//   ....[203]....
        /*2114*/ 	.word	0xffffffff


	//   ....[204]....
        /*2118*/ 	.word	0xffffffff


	//   ....[205]....
        /*211c*/ 	.word	0xffffffff


	//   ....[206]....
        /*2120*/ 	.word	0xffffffff


	//   ....[207]....
        /*2124*/ 	.word	0xffffffff


	//   ....[208]....
        /*2128*/ 	.word	0xffffffff


	//   ....[209]....
        /*212c*/ 	.word	0xffffffff


	//   ....[210]....
        /*2130*/ 	.word	0xffffffff


	//   ....[211]....
        /*2134*/ 	.word	0xffffffff


	//   ....[212]....
        /*2138*/ 	.word	0xffffffff


	//   ....[213]....
        /*213c*/ 	.word	0xffffffff


	//   ....[214]....
        /*2140*/ 	.word	0xffffffff


	//   ....[215]....
        /*2144*/ 	.word	0xffffffff


	//   ....[216]....
        /*2148*/ 	.word	0xffffffff


	//   ....[217]....
        /*214c*/ 	.word	0xffffffff


	//   ....[218]....
        /*2150*/ 	.word	0xffffffff


	//   ....[219]....
        /*2154*/ 	.word	0xffffffff


	//   ....[220]....
        /*2158*/ 	.word	0xffffffff


	//   ....[221]....
        /*215c*/ 	.word	0xffffffff


	//   ....[222]....
        /*2160*/ 	.word	0xffffffff


	//   ....[223]....
        /*2164*/ 	.word	0xffffffff


	//   ....[224]....
        /*2168*/ 	.word	0xffffffff


	//   ....[225]....
        /*216c*/ 	.word	0xffffffff


	//   ....[226]....
        /*2170*/ 	.word	0xffffffff


	//   ....[227]....
        /*2174*/ 	.word	0xffffffff


	//   ....[228]....
        /*2178*/ 	.word	0xffffffff


	//   ....[229]....
        /*217c*/ 	.word	0xffffffff


	//   ....[230]....
        /*2180*/ 	.word	0xffffffff


	//   ....[231]....
        /*2184*/ 	.word	0xffffffff


	//   ....[232]....
        /*2188*/ 	.word	0xffffffff


	//   ....[233]....
        /*218c*/ 	.word	0xffffffff


	//   ....[234]....
        /*2190*/ 	.word	0xffffffff


	//   ....[235]....
        /*2194*/ 	.word	0xffffffff


	//   ....[236]....
        /*2198*/ 	.word	0xffffffff


	//   ....[237]....
        /*219c*/ 	.word	0xffffffff


	//   ....[238]....
        /*21a0*/ 	.word	0xffffffff


	//   ....[239]....
        /*21a4*/ 	.word	0xffffffff


	//   ....[240]....
        /*21a8*/ 	.word	0xffffffff


	//   ....[241]....
        /*21ac*/ 	.word	0xffffffff


	//   ....[242]....
        /*21b0*/ 	.word	0xffffffff


	//   ....[243]....
        /*21b4*/ 	.word	0xffffffff


	//   ....[244]....
        /*21b8*/ 	.word	0xffffffff


	//   ....[245]....
        /*21bc*/ 	.word	0xffffffff


	//   ....[246]....
        /*21c0*/ 	.word	0xffffffff


	//   ....[247]....
        /*21c4*/ 	.word	0xffffffff


	//   ....[248]....
        /*21c8*/ 	.word	0xffffffff


	//   ....[249]....
        /*21cc*/ 	.word	0xffffffff


	//   ....[250]....
        /*21d0*/ 	.word	0xffffffff


	//   ....[251]....
        /*21d4*/ 	.word	0xffffffff


	//   ....[252]....
        /*21d8*/ 	.word	0xffffffff


	//   ....[253]....
        /*21dc*/ 	.word	0xffffffff


	//   ....[254]....
        /*21e0*/ 	.word	0xffffffff


	//----- nvinfo : EIATTR_COOP_GROUP_INSTR_OFFSETS
	.align		4
.L_39:
        /*21e4*/ 	.byte	0x04, 0x28
        /*21e6*/ 	.short	(.L_41 - .L_40)


	//   ....[0]....
.L_40:
        /*21e8*/ 	.word	0x001889d0


	//   ....[1]....
        /*21ec*/ 	.word	0x00188a10


	//   ....[2]....
        /*21f0*/ 	.word	0x00188a30


	//   ....[3]....
        /*21f4*/ 	.word	0x00188b80


	//   ....[4]....
        /*21f8*/ 	.word	0x00188be0


	//   ....[5]....
        /*21fc*/ 	.word	0x00188c30


	//   ....[6]....
        /*2200*/ 	.word	0x00188c60


	//   ....[7]....
        /*2204*/ 	.word	0x00188dc0


	//   ....[8]....
        /*2208*/ 	.word	0x00188e20


	//   ....[9]....
        /*220c*/ 	.word	0x00188e70


	//   ....[10]....
        /*2210*/ 	.word	0x00188ea0


	//   ....[11]....
        /*2214*/ 	.word	0x00189000


	//   ....[12]....
        /*2218*/ 	.word	0x00189060


	//   ....[13]....
        /*221c*/ 	.word	0x001890b0


	//   ....[14]....
        /*2220*/ 	.word	0x001890e0


	//   ....[15]....
        /*2224*/ 	.word	0x00189240


	//   ....[16]....
        /*2228*/ 	.word	0x001892a0


	//   ....[17]....
        /*222c*/ 	.word	0x001892f0


	//   ....[18]....
        /*2230*/ 	.word	0x00189320


	//   ....[19]....
        /*2234*/ 	.word	0x00189480


	//   ....[20]....
        /*2238*/ 	.word	0x001894e0


	//   ....[21]....
        /*223c*/ 	.word	0x00189530


	//   ....[22]....
        /*2240*/ 	.word	0x00189560


	//   ....[23]....
        /*2244*/ 	.word	0x001896c0


	//   ....[24]....
        /*2248*/ 	.word	0x00189720


	//   ....[25]....
        /*224c*/ 	.word	0x00189770


	//   ....[26]....
        /*2250*/ 	.word	0x001897a0


	//   ....[27]....
        /*2254*/ 	.word	0x00189900


	//   ....[28]....
        /*2258*/ 	.word	0x00189960


	//   ....[29]....
        /*225c*/ 	.word	0x001899b0


	//   ....[30]....
        /*2260*/ 	.word	0x00189a00


	//   ....[31]....
        /*2264*/ 	.word	0x00189b40


	//   ....[32]....
        /*2268*/ 	.word	0x00189ba0


	//   ....[33]....
        /*226c*/ 	.word	0x00189bf0


	//   ....[34]....
        /*2270*/ 	.word	0x00189c40


	//   ....[35]....
        /*2274*/ 	.word	0x00189d80


	//   ....[36]....
        /*2278*/ 	.word	0x00189de0


	//   ....[37]....
        /*227c*/ 	.word	0x00189e30


	//   ....[38]....
        /*2280*/ 	.word	0x00189e80


	//   ....[39]....
        /*2284*/ 	.word	0x00189fc0


	//   ....[40]....
        /*2288*/ 	.word	0x0018a020


	//   ....[41]....
        /*228c*/ 	.word	0x0018a070


	//   ....[42]....
        /*2290*/ 	.word	0x0018a0c0


	//   ....[43]....
        /*2294*/ 	.word	0x0018a200


	//   ....[44]....
        /*2298*/ 	.word	0x0018a260


	//   ....[45]....
        /*229c*/ 	.word	0x0018a2b0


	//   ....[46]....
        /*22a0*/ 	.word	0x0018a300


	//   ....[47]....
        /*22a4*/ 	.word	0x0018a440


	//   ....[48]....
        /*22a8*/ 	.word	0x0018a4a0


	//   ....[49]....
        /*22ac*/ 	.word	0x0018a4f0


	//   ....[50]....
        /*22b0*/ 	.word	0x0018a540


	//   ....[51]....
        /*22b4*/ 	.word	0x0018a680


	//   ....[52]....
        /*22b8*/ 	.word	0x0018a6e0


	//   ....[53]....
        /*22bc*/ 	.word	0x0018a730


	//   ....[54]....
        /*22c0*/ 	.word	0x0018a780


	//   ....[55]....
        /*22c4*/ 	.word	0x0018a8c0


	//   ....[56]....
        /*22c8*/ 	.word	0x0018a920


	//   ....[57]....
        /*22cc*/ 	.word	0x0018a970


	//   ....[58]....
        /*22d0*/ 	.word	0x0018a9c0


	//   ....[59]....
        /*22d4*/ 	.word	0x0018ab00


	//   ....[60]....
        /*22d8*/ 	.word	0x0018ab60


	//   ....[61]....
        /*22dc*/ 	.word	0x0018abb0


	//   ....[62]....
        /*22e0*/ 	.word	0x0018ac00


	//   ....[63]....
        /*22e4*/ 	.word	0x0018ad40


	//   ....[64]....
        /*22e8*/ 	.word	0x0018ada0


	//   ....[65]....
        /*22ec*/ 	.word	0x0018adf0


	//   ....[66]....
        /*22f0*/ 	.word	0x0018ae40


	//   ....[67]....
        /*22f4*/ 	.word	0x0018af80


	//   ....[68]....
        /*22f8*/ 	.word	0x0018afe0


	//   ....[69]....
        /*22fc*/ 	.word	0x0018b030


	//   ....[70]....
        /*2300*/ 	.word	0x0018b080


	//   ....[71]....
        /*2304*/ 	.word	0x0018b1c0


	//   ....[72]....
        /*2308*/ 	.word	0x0018b220


	//   ....[73]....
        /*230c*/ 	.word	0x0018b270


	//   ....[74]....
        /*2310*/ 	.word	0x0018b2c0


	//   ....[75]....
        /*2314*/ 	.word	0x0018b400


	//   ....[76]....
        /*2318*/ 	.word	0x0018b460


	//   ....[77]....
        /*231c*/ 	.word	0x0018b4b0


	//   ....[78]....
        /*2320*/ 	.word	0x0018b500


	//   ....[79]....
        /*2324*/ 	.word	0x0018b640


	//   ....[80]....
        /*2328*/ 	.word	0x0018b6a0


	//   ....[81]....
        /*232c*/ 	.word	0x0018b6f0


	//   ....[82]....
        /*2330*/ 	.word	0x0018b740


	//   ....[83]....
        /*2334*/ 	.word	0x0018b880


	//   ....[84]....
        /*2338*/ 	.word	0x0018b8e0


	//   ....[85]....
        /*233c*/ 	.word	0x0018b930


	//   ....[86]....
        /*2340*/ 	.word	0x0018b980


	//   ....[87]....
        /*2344*/ 	.word	0x0018bac0


	//   ....[88]....
        /*2348*/ 	.word	0x0018bb20


	//   ....[89]....
        /*234c*/ 	.word	0x0018bb70


	//   ....[90]....
        /*2350*/ 	.word	0x0018bbc0


	//   ....[91]....
        /*2354*/ 	.word	0x0018bd00


	//   ....[92]....
        /*2358*/ 	.word	0x0018bd60


	//   ....[93]....
        /*235c*/ 	.word	0x0018bdb0


	//   ....[94]....
        /*2360*/ 	.word	0x0018be00


	//   ....[95]....
        /*2364*/ 	.word	0x0018bf40


	//   ....[96]....
        /*2368*/ 	.word	0x0018bfa0


	//   ....[97]....
        /*236c*/ 	.word	0x0018bff0


	//   ....[98]....
        /*2370*/ 	.word	0x0018c040


	//   ....[99]....
        /*2374*/ 	.word	0x0018c180


	//   ....[100]....
        /*2378*/ 	.word	0x0018c1e0


	//   ....[101]....
        /*237c*/ 	.word	0x0018c230


	//   ....[102]....
        /*2380*/ 	.word	0x0018c280


	//   ....[103]....
        /*2384*/ 	.word	0x0018c3b0


	//   ....[104]....
        /*2388*/ 	.word	0x0018c420


	//   ....[105]....
        /*238c*/ 	.word	0x0018c470


	//   ....[106]....
        /*2390*/ 	.word	0x0018c4c0


	//   ....[107]....
        /*2394*/ 	.word	0x0018c5f0


	//   ....[108]....
        /*2398*/ 	.word	0x0018c660


	//   ....[109]....
        /*239c*/ 	.word	0x0018c6b0


	//   ....[110]....
        /*23a0*/ 	.word	0x0018c700


	//   ....[111]....
        /*23a4*/ 	.word	0x0018c820


	//   ....[112]....
        /*23a8*/ 	.word	0x0018c8a0


	//   ....[113]....
        /*23ac*/ 	.word	0x0018c8f0


	//   ....[114]....
        /*23b0*/ 	.word	0x0018c940


	//   ....[115]....
        /*23b4*/ 	.word	0x0018ca60


	//   ....[116]....
        /*23b8*/ 	.word	0x0018cae0


	//   ....[117]....
        /*23bc*/ 	.word	0x0018cb30


	//   ....[118]....
        /*23c0*/ 	.word	0x0018cb80


	//   ....[119]....
        /*23c4*/ 	.word	0x0018cc90


	//   ....[120]....
        /*23c8*/ 	.word	0x0018cd20


	//   ....[121]....
        /*23cc*/ 	.word	0x0018cd70


	//   ....[122]....
        /*23d0*/ 	.word	0x0018cdc0


	//   ....[123]....
        /*23d4*/ 	.word	0x0018ced0


	//   ....[124]....
        /*23d8*/ 	.word	0x0018cf60


	//   ....[125]....
        /*23dc*/ 	.word	0x0018cfb0


	//   ....[126]....
        /*23e0*/ 	.word	0x0018d000


	//   ....[127]....
        /*23e4*/ 	.word	0x0018d110


	//   ....[128]....
        /*23e8*/ 	.word	0x0018d1a0


	//   ....[129]....
        /*23ec*/ 	.word	0x0018d1f0


	//   ....[130]....
        /*23f0*/ 	.word	0x0018d240


	//   ....[131]....
        /*23f4*/ 	.word	0x0018d350


	//   ....[132]....
        /*23f8*/ 	.word	0x0018d3e0


	//   ....[133]....
        /*23fc*/ 	.word	0x0018d430


	//   ....[134]....
        /*2400*/ 	.word	0x0018d480


	//   ....[135]....
        /*2404*/ 	.word	0x0018d5a0


	//   ....[136]....
        /*2408*/ 	.word	0x0018d620


	//   ....[137]....
        /*240c*/ 	.word	0x0018d6a0


	//   ....[138]....
        /*2410*/ 	.word	0x0018d6c0


	//   ....[139]....
        /*2414*/ 	.word	0x0018d7d0


	//   ....[140]....
        /*2418*/ 	.word	0x0018d870


	//   ....[141]....
        /*241c*/ 	.word	0x0018d8c0


	//   ....[142]....
        /*2420*/ 	.word	0x0018d8e0


	//   ....[143]....
        /*2424*/ 	.word	0x0018da20


	//   ....[144]....
        /*2428*/ 	.word	0x0018dac0


	//   ....[145]....
        /*242c*/ 	.word	0x0018daf0


	//   ....[146]....
        /*2430*/ 	.word	0x0018db20


	//   ....[147]....
        /*2434*/ 	.word	0x0018dc70


	//   ....[148]....
        /*2438*/ 	.word	0x0018dcf0


	//   ....[149]....
        /*243c*/ 	.word	0x0018dd30


	//   ....[150]....
        /*2440*/ 	.word	0x0018dd60


	//   ....[151]....
        /*2444*/ 	.word	0x0018deb0


	//   ....[152]....
        /*2448*/ 	.word	0x0018df50


	//   ....[153]....
        /*244c*/ 	.word	0x0018df80


	//   ....[154]....
        /*2450*/ 	.word	0x0018dfa0


	//   ....[155]....
        /*2454*/ 	.word	0x0018e0e0


	//   ....[156]....
        /*2458*/ 	.word	0x0018e1a0


	//   ....[157]....
        /*245c*/ 	.word	0x0018e1c0


	//   ....[158]....
        /*2460*/ 	.word	0x0018e1e0


	//   ....[159]....
        /*2464*/ 	.word	0x0018e330


	//   ....[160]....
        /*2468*/ 	.word	0x0018e3d0


	//   ....[161]....
        /*246c*/ 	.word	0x0018e4b0


	//   ....[162]....
        /*2470*/ 	.word	0x0018e4d0


	//   ....[163]....
        /*2474*/ 	.word	0x0018e570


	//   ....[164]....
        /*2478*/ 	.word	0x0018e590


	//   ....[165]....
        /*247c*/ 	.word	0x0018e630


	//   ....[166]....
        /*2480*/ 	.word	0x0018e940


	//   ....[167]....
        /*2484*/ 	.word	0x00195e20


	//   ....[168]....
        /*2488*/ 	.word	0x001960c0


	//   ....[169]....
        /*248c*/ 	.word	0x00196180


	//   ....[170]....
        /*2490*/ 	.word	0x001961a0


	//   ....[171]....
        /*2494*/ 	.word	0x00196290


	//   ....[172]....
        /*2498*/ 	.word	0x001962c0


	//   ....[173]....
        /*249c*/ 	.word	0x001963b0


	//   ....[174]....
        /*24a0*/ 	.word	0x00196400


	//   ....[175]....
        /*24a4*/ 	.word	0x00196520


	//   ....[176]....
        /*24a8*/ 	.word	0x00196540


	//   ....[177]....
        /*24ac*/ 	.word	0x001965d0


	//   ....[178]....
        /*24b0*/ 	.word	0x00196610


	//   ....[179]....
        /*24b4*/ 	.word	0x00196740


	//   ....[180]....
        /*24b8*/ 	.word	0x001967c0


	//   ....[181]....
        /*24bc*/ 	.word	0x00196870


	//   ....[182]....
        /*24c0*/ 	.word	0x001968f0


	//   ....[183]....
        /*24c4*/ 	.word	0x00196980


	//   ....[184]....
        /*24c8*/ 	.word	0x00196a10


	//   ....[185]....
        /*24cc*/ 	.word	0x00196a70


	//   ....[186]....
        /*24d0*/ 	.word	0x00196ac0


	//   ....[187]....
        /*24d4*/ 	.word	0x00196b30


	//   ....[188]....
        /*24d8*/ 	.word	0x00196b80


	//   ....[189]....
        /*24dc*/ 	.word	0x00196bd0


	//   ....[190]....
        /*24e0*/ 	.word	0x00196c20


	//   ....[191]....
        /*24e4*/ 	.word	0x00196cd0


	//   ....[192]....
        /*24e8*/ 	.word	0x00196d90


	//   ....[193]....
        /*24ec*/ 	.word	0x00196df0


	//   ....[194]....
        /*24f0*/ 	.word	0x00196e40


	//   ....[195]....
        /*24f4*/ 	.word	0x00196ea0


	//   ....[196]....
        /*24f8*/ 	.word	0x00196ee0


	//   ....[197]....
        /*24fc*/ 	.word	0x00196f20


	//   ....[198]....
        /*2500*/ 	.word	0x00196fa0


	//   ....[199]....
        /*2504*/ 	.word	0x00197000


	//   ....[200]....
        /*2508*/ 	.word	0x00197060


	//   ....[201]....
        /*250c*/ 	.word	0x001970d0


	//   ....[202]....
        /*2510*/ 	.word	0x00197100


	//   ....[203]....
        /*2514*/ 	.word	0x00197220


	//   ....[204]....
        /*2518*/ 	.word	0x00197250


	//   ....[205]....
        /*251c*/ 	.word	0x00197280


	//   ....[206]....
        /*2520*/ 	.word	0x001972a0


	//   ....[207]....
        /*2524*/ 	.word	0x00197340


	//   ....[208]....
        /*2528*/ 	.word	0x00197390


	//   ....[209]....
        /*252c*/ 	.word	0x00197410


	//   ....[210]....
        /*2530*/ 	.word	0x001974a0


	//   ....[211]....
        /*2534*/ 	.word	0x001974d0


	//   ....[212]....
        /*2538*/ 	.word	0x001974f0


	//   ....[213]....
        /*253c*/ 	.word	0x001975a0


	//   ....[214]....
        /*2540*/ 	.word	0x001975d0


	//   ....[215]....
        /*2544*/ 	.word	0x00197650


	//   ....[216]....
        /*2548*/ 	.word	0x001976d0


	//   ....[217]....
        /*254c*/ 	.word	0x00197700


	//   ....[218]....
        /*2550*/ 	.word	0x00197730


	//   ....[219]....
        /*2554*/ 	.word	0x001977e0


	//   ....[220]....
        /*2558*/ 	.word	0x00197830


	//   ....[221]....
        /*255c*/ 	.word	0x00197870


	//   ....[222]....
        /*2560*/ 	.word	0x00197890


	//   ....[223]....
        /*2564*/ 	.word	0x00197990


	//   ....[224]....
        /*2568*/ 	.word	0x00197a10


	//   ....[225]....
        /*256c*/ 	.word	0x00197a40


	//   ....[226]....
        /*2570*/ 	.word	0x00197a60


	//   ....[227]....
        /*2574*/ 	.word	0x00197b50


	//   ....[228]....
        /*2578*/ 	.word	0x00197b80


	//   ....[229]....
        /*257c*/ 	.word	0x00197be0


	//   ....[230]....
        /*2580*/ 	.word	0x00197cb0


	//   ....[231]....
        /*2584*/ 	.word	0x00197cd0


	//   ....[232]....
        /*2588*/ 	.word	0x00197cf0


	//   ....[233]....
        /*258c*/ 	.word	0x00197d90


	//   ....[234]....
        /*2590*/ 	.word	0x00197db0


	//   ....[235]....
        /*2594*/ 	.word	0x00197ed0


	//   ....[236]....
        /*2598*/ 	.word	0x00197f30


	//   ....[237]....
        /*259c*/ 	.word	0x00197f50


	//   ....[238]....
        /*25a0*/ 	.word	0x00197f70


	//   ....[239]....
        /*25a4*/ 	.word	0x00198040


	//   ....[240]....
        /*25a8*/ 	.word	0x00198070


	//   ....[241]....
        /*25ac*/ 	.word	0x00198110


	//   ....[242]....
        /*25b0*/ 	.word	0x00198170


	//   ....[243]....
        /*25b4*/ 	.word	0x001981c0


	//   ....[244]....
        /*25b8*/ 	.word	0x00198270


	//   ....[245]....
        /*25bc*/ 	.word	0x001982a0


	//   ....[246]....
        /*25c0*/ 	.word	0x001983f0


	//   ....[247]....
        /*25c4*/ 	.word	0x00198410


	//   ....[248]....
        /*25c8*/ 	.word	0x00198430


	//   ....[249]....
        /*25cc*/ 	.word	0x00198520


	//   ....[250]....
        /*25d0*/ 	.word	0x00198540


	//   ....[251]....
        /*25d4*/ 	.word	0x001986c0


	//   ....[252]....
        /*25d8*/ 	.word	0x001987c0


	//   ....[253]....
        /*25dc*/ 	.word	0x001987f0


	//   ....[254]....
        /*25e0*/ 	.word	0x00198810


	//----- nvinfo : EIATTR_EXIT_INSTR_OFFSETS
	.align		4
.L_41:
        /*25e4*/ 	.byte	0x04, 0x1c
        /*25e6*/ 	.short	(.L_43 - .L_42)


	//   ....[0]....
.L_42:
        /*25e8*/ 	.word	0x001c47f0


	//   ....[1]....
        /*25ec*/ 	.word	0x001c4820


	//----- nvinfo : EIATTR_REQNTID
	.align		4
.L_43:
        /*25f0*/ 	.byte	0x04, 0x10
        /*25f2*/ 	.short	(.L_45 - .L_44)
.L_44:
        /*25f4*/ 	.word	0x00000020
        /*25f8*/ 	.word	0x00000001
        /*25fc*/ 	.word	0x00000001


	//----- nvinfo : EIATTR_CBANK_PARAM_SIZE
	.align		4
.L_45:
        /*2600*/ 	.byte	0x03, 0x19
        /*2602*/ 	.short	0x0050


	//----- nvinfo : EIATTR_PARAM_CBANK
	.align		4
        /*2604*/ 	.byte	0x04, 0x0a
        /*2606*/ 	.short	(.L_47 - .L_46)
	.align		4
.L_46:
        /*2608*/ 	.word	index@(.nv.constant0.matmul_kernel)
        /*260c*/ 	.short	0x0210
        /*260e*/ 	.short	0x0050


	//----- nvinfo : EIATTR_SW_WAR
	.align		4
.L_47:
        /*2610*/ 	.byte	0x04, 0x36
        /*2612*/ 	.short	(.L_49 - .L_48)
.L_48:
        /*2614*/ 	.word	0x00000008
.L_49:


//--------------------- .nv.callgraph             --------------------------
	.section	.nv.callgraph,"",@"SHT_CUDA_CALLGRAPH"
	.align	4
	.sectionentsize	8
	.align		4
        /*0000*/ 	.word	0x00000000
	.align		4
        /*0004*/ 	.word	0xffffffff
	.align		4
        /*0008*/ 	.word	0x00000000
	.align		4
        /*000c*/ 	.word	0xfffffffe
	.align		4
        /*0010*/ 	.word	0x00000000
	.align		4
        /*0014*/ 	.word	0xfffffffd
	.align		4
        /*0018*/ 	.word	0x00000000
	.align		4
        /*001c*/ 	.word	0xfffffffc


//--------------------- .text.matmul_kernel       --------------------------
	.section	.text.matmul_kernel,"ax",@progbits
	.align	128
        .global         matmul_kernel
        .type           matmul_kernel,@function
        .size           matmul_kernel,(.L_x_3 - matmul_kernel)
        .other          matmul_kernel,@"STO_CUDA_ENTRY STV_DEFAULT"
matmul_kernel:
.text.matmul_kernel:
[----:B------:R-:W0:Y:S08]  /*0000*/  LDC R1, c[0x0][0x28] ;  /* 0x00000a00ff017b82 */ /* 0x000e300000000800 */
[----:B------:R-:W1:Y:S01]  /*0010*/  LDC.64 R2, c[0x0][0x228] ;  /* 0x00008a00ff027b82 */ /* 0x000e620000000a00 */
[----:B0-----:R-:W-:Y:S01]  /*0020*/  VIADD R1, R1, 0xffff4fb8 ;  /* 0xffff4fb801017836 */ /* 0x001fe20000000000 */
[----:B------:R-:W0:Y:S01]  /*0030*/  S2R R7, SR_CTAID.X ;  /* 0x0000000000077919 */ /* 0x000e220000002500 */
[----:B------:R-:W-:Y:S01]  /*0040*/  UMOV UR23, 0x400 ;  /* 0x0000040000177882 */ /* 0x000fe20000000000 */
[----:B------:R-:W2:Y:S04]  /*0050*/  S2R R14, SR_TID.X ;  /* 0x00000000000e7919 */ /* 0x000ea80000002100 */
[----:B------:R-:W3:Y:S01]  /*0060*/  S2UR UR4, SR_CgaCtaId ;  /* 0x00000000000479c3 */ /* 0x000ee20000008800 */
[----:B-1----:R1:W-:Y:S01]  /*0070*/  STL [R1+0x68f0], R3 ;  /* 0x0068f00301007387 */ /* 0x0023e20000100800 */
[----:B------:R-:W-:-:S03]  /*0080*/  VIADD R0, R3, 0x1ff ;  /* 0x000001ff03007836 */ /* 0x000fc60000000000 */
[----:B------:R-:W-:Y:S02]  /*0090*/  STL [R1+0x190], RZ ;  /* 0x000190ff01007387 */ /* 0x000fe40000100800 */
[----:B------:R-:W-:Y:S02]  /*00a0*/  SHF.R.S32.HI R5, RZ, 0x1f, R0 ;  /* 0x0000001fff057819 */ /* 0x000fe40000011400 */
[----:B------:R-:W-:Y:S01]  /*00b0*/  STL [R1+0x194], RZ ;  /* 0x000194ff01007387 */ /* 0x000fe20000100800 */
[----:B---3--:R-:W-:Y:S01]  /*00c0*/  ULEA UR23, UR4, UR23, 0x18 ;  /* 0x0000001704177291 */ /* 0x008fe2000f8ec03f */
[----:B------:R-:W-:Y:S02]  /*00d0*/  LEA.HI R5, R5, R0, RZ, 0x9 ;  /* 0x0000000005057211 */ /* 0x000fe400078f48ff */
[----:B------:R-:W-:Y:S01]  /*00e0*/  STL [R1+0x198], RZ ;  /* 0x000198ff01007387 */ /* 0x000fe20000100800 */
[----:B0-----:R-:W-:Y:S02]  /*00f0*/  IABS R10, R7 ;  /* 0x00000007000a7213 */ /* 0x001fe40000000000 */
[----:B------:R-:W-:Y:S01]  /*0100*/  SHF.R.S32.HI R5, RZ, 0x9, R5 ;  /* 0x00000009ff057819 */ /* 0x000fe20000011405 */
[----:B------:R-:W-:Y:S04]  /*0110*/  STL [R1+0x19c], RZ ;  /* 0x00019cff01007387 */ /* 0x000fe80000100800 */
[----:B------:R-:W-:Y:S01]  /*0120*/  STL [R1+0x1a0], RZ ;  /* 0x0001a0ff01007387 */ /* 0x000fe20000100800 */
[----:B------:R-:W-:-:S03]  /*0130*/  IMAD.SHL.U32 R6, R5, 0x8, RZ ;  /* 0x0000000805067824 */ /* 0x000fc600078e00ff */
[----:B------:R-:W-:Y:S02]  /*0140*/  STL [R1+0x1a4], RZ ;  /* 0x0001a4ff01007387 */ /* 0x000fe40000100800 */
[-C--:B------:R-:W-:Y:S02]  /*0150*/  IABS R9, R6.reuse ;  /* 0x0000000600097213 */ /* 0x080fe40000000000 */
[----:B------:R-:W-:Y:S01]  /*0160*/  STL [R1+0x1a8], RZ ;  /* 0x0001a8ff01007387 */ /* 0x000fe20000100800 */
[----:B------:R-:W-:Y:S01]  /*0170*/  IABS R12, R6 ;  /* 0x00000006000c7213 */ /* 0x000fe20000000000 */
[----:B------:R-:W0:Y:S02]  /*0180*/  I2F.RP R0, R9 ;  /* 0x0000000900007306 */ /* 0x000e240000209400 */
[----:B------:R-:W-:Y:S04]  /*0190*/  STL [R1+0x1ac], RZ ;  /* 0x0001acff01007387 */ /* 0x000fe80000100800 */
[----:B------:R-:W-:Y:S04]  /*01a0*/  STL [R1+0x1e0], RZ ;  /* 0x0001e0ff01007387 */ /* 0x000fe80000100800 */
[----:B------:R-:W-:Y:S04]  /*01b0*/  STL [R1+0x1e4], RZ ;  /* 0x0001e4ff01007387 */ /* 0x000fe80000100800 */
[----:B------:R-:W-:Y:S01]  /*01c0*/  STL [R1+0x1e8], RZ ;  /* 0x0001e8ff01007387 */ /* 0x000fe20000100800 */
[----:B0-----:R-:W0:Y:S03]  /*01d0*/  MUFU.RCP R0, R0 ;  /* 0x0000000000007308 */ /* 0x001e260000001000 */
[----:B------:R-:W-:Y:S04]  /*01e0*/  STL [R1+0x1ec], RZ ;  /* 0x0001ecff01007387 */ /* 0x000fe80000100800 */
[----:B------:R-:W-:Y:S04]  /*01f0*/  STL [R1+0x200], RZ ;  /* 0x000200ff01007387 */ /* 0x000fe80000100800 */
[----:B------:R-:W-:Y:S04]  /*0200*/  STL [R1+0x204], RZ ;  /* 0x000204ff01007387 */ /* 0x000fe80000100800 */
[----:B------:R-:W-:Y:S01]  /*0210*/  STL [R1+0x208], RZ ;  /* 0x000208ff01007387 */ /* 0x000fe20000100800 */
[----:B0-----:R-:W-:-:S03]  /*0220*/  VIADD R4, R0, 0xffffffe ;  /* 0x0ffffffe00047836 */ /* 0x001fc60000000000 */
[----:B------:R-:W-:Y:S01]  /*0230*/  STL [R1+0x20c], RZ ;  /* 0x00020cff01007387 */ /* 0x000fe20000100800 */
[----:B------:R-:W-:Y:S01]  /*0240*/  IMAD.MOV R0, RZ, RZ, -R12 ;  /* 0x000000ffff007224 */ /* 0x000fe200078e0a0c */
[----:B------:R0:W3:Y:S02]  /*0250*/  F2I.FTZ.U32.TRUNC.NTZ R5, R4 ;  /* 0x0000000400057305 */ /* 0x0000e4000021f000 */
[----:B------:R-:W-:Y:S04]  /*0260*/  STL [R1+0x220], RZ ;  /* 0x000220ff01007387 */ /* 0x000fe80000100800 */
[----:B------:R-:W-:Y:S01]  /*0270*/  STL [R1+0x224], RZ ;  /* 0x000224ff01007387 */ /* 0x000fe20000100800 */
[----:B0-----:R-:W-:-:S03]  /*0280*/  IMAD.MOV.U32 R4, RZ, RZ, RZ ;  /* 0x000000ffff047224 */ /* 0x001fc600078e00ff */
[----:B------:R-:W-:Y:S04]  /*0290*/  STL [R1+0x228], RZ ;  /* 0x000228ff01007387 */ /* 0x000fe80000100800 */
[----:B------:R-:W-:Y:S01]  /*02a0*/  STL [R1+0x22c], RZ ;  /* 0x00022cff01007387 */ /* 0x000fe20000100800 */
[----:B---3--:R-:W-:-:S03]  /*02b0*/  IMAD.MOV R8, RZ, RZ, -R5 ;  /* 0x000000ffff087224 */ /* 0x008fc600078e0a05 */
[----:B------:R-:W-:Y:S01]  /*02c0*/  STL [R1+0x230], RZ ;  /* 0x000230ff01007387 */ /* 0x000fe20000100800 */
[----:B------:R-:W-:Y:S02]  /*02d0*/  IMAD R11, R8, R9, RZ ;  /* 0x00000009080b7224 */ /* 0x000fe400078e02ff */
[----:B------:R-:W-:Y:S01]  /*02e0*/  IMAD.MOV.U32 R8, RZ, RZ, R10 ;  /* 0x000000ffff087224 */ /* 0x000fe200078e000a */
[----:B------:R-:W-:Y:S01]  /*02f0*/  STL [R1+0x234], RZ ;  /* 0x000234ff01007387 */ /* 0x000fe20000100800 */
[----:B------:R-:W-:-:S03]  /*0300*/  IMAD.HI.U32 R5, R5, R11, R4 ;  /* 0x0000000b05057227 */ /* 0x000fc600078e0004 */
[----:B------:R-:W-:Y:S03]  /*0310*/  STL [R1+0x238], RZ ;  /* 0x000238ff01007387 */ /* 0x000fe60000100800 */
[----:B------:R-:W-:Y:S01]  /*0320*/  IMAD.HI.U32 R5, R5, R8, RZ ;  /* 0x0000000805057227 */ /* 0x000fe200078e00ff */
[----:B------:R-:W-:Y:S03]  /*0330*/  STL [R1+0x23c], RZ ;  /* 0x00023cff01007387 */ /* 0x000fe60000100800 */
[----:B------:R-:W-:Y:S01]  /*0340*/  IMAD R0, R5, R0, R8 ;  /* 0x0000000005007224 */ /* 0x000fe200078e0208 */
[----:B------:R-:W-:Y:S04]  /*0350*/  STL [R1+0x240], RZ ;  /* 0x000240ff01007387 */ /* 0x000fe80000100800 */
[----:B------:R-:W-:Y:S01]  /*0360*/  STL [R1+0x244], RZ ;  /* 0x000244ff01007387 */ /* 0x000fe20000100800 */
[----:B------:R-:W-:-:S03]  /*0370*/  ISETP.GT.U32.AND P1, PT, R9, R0, PT ;  /* 0x000000000900720c */ /* 0x000fc60003f24070 */
[----:B------:R-:W-:Y:S04]  /*0380*/  STL [R1+0x248], RZ ;  /* 0x000248ff01007387 */ /* 0x000fe80000100800 */
[----:B------:R-:W-:Y:S04]  /*0390*/  STL [R1+0x24c], RZ ;  /* 0x00024cff01007387 */ /* 0x000fe80000100800 */
[----:B------:R-:W-:Y:S02]  /*03a0*/  STL [R1+0x270], RZ ;  /* 0x000270ff01007387 */ /* 0x000fe40000100800 */
[----:B------:R-:W-:-:S02]  /*03b0*/  @!P1 IMAD.IADD R0, R0, 0x1, -R9 ;  /* 0x0000000100009824 */ /* 0x000fc400078e0a09 */
[----:B------:R-:W-:Y:S01]  /*03c0*/  STL [R1+0x274], RZ ;  /* 0x000274ff01007387 */ /* 0x000fe20000100800 */
[----:B------:R-:W-:Y:S01]  /*03d0*/  @!P1 VIADD R5, R5, 0x1 ;  /* 0x0000000105059836 */ /* 0x000fe20000000000 */
[----:B------:R-:W-:Y:S02]  /*03e0*/  ISETP.NE.AND P1, PT, R6, RZ, PT ;  /* 0x000000ff0600720c */ /* 0x000fe40003f25270 */
[----:B------:R-:W-:Y:S01]  /*03f0*/  STL [R1+0x278], RZ ;  /* 0x000278ff01007387 */ /* 0x000fe20000100800 */
[----:B------:R-:W-:Y:S02]  /*0400*/  ISETP.GE.U32.AND P0, PT, R0, R9, PT ;  /* 0x000000090000720c */ /* 0x000fe40003f06070 */
[----:B------:R-:W-:Y:S01]  /*0410*/  LOP3.LUT R0, R7, R6, RZ, 0x3c, !PT ;  /* 0x0000000607007212 */ /* 0x000fe200078e3cff */
[----:B------:R-:W-:Y:S03]  /*0420*/  STL [R1+0x27c], RZ ;  /* 0x00027cff01007387 */ /* 0x000fe60000100800 */
[----:B------:R-:W-:Y:S01]  /*0430*/  ISETP.GE.AND P2, PT, R0, RZ, PT ;  /* 0x000000ff0000720c */ /* 0x000fe20003f46270 */
[----:B------:R-:W-:Y:S01]  /*0440*/  STL [R1+0x2a0], RZ ;  /* 0x0002a0ff01007387 */ /* 0x000fe20000100800 */
[----:B------:R-:W-:-:S03]  /*0450*/  VIADD R0, R2, 0x7f ;  /* 0x0000007f02007836 */ /* 0x000fc60000000000 */
[----:B------:R-:W-:Y:S02]  /*0460*/  STL [R1+0x2a4], RZ ;  /* 0x0002a4ff01007387 */ /* 0x000fe40000100800 */
[----:B------:R-:W-:Y:S02]  /*0470*/  @P0 VIADD R5, R5, 0x1 ;  /* 0x0000000105050836 */ /* 0x000fe40000000000 */
[----:B------:R-:W-:Y:S02]  /*0480*/  STL [R1+0x2a8], RZ ;  /* 0x0002a8ff01007387 */ /* 0x000fe40000100800 */
[----:B------:R-:W-:Y:S01]  /*0490*/  IMAD.MOV.U32 R4, RZ, RZ, R5 ;  /* 0x000000ffff047224 */ /* 0x000fe200078e0005 */
[----:B------:R-:W-:Y:S01]  /*04a0*/  SHF.R.S32.HI R5, RZ, 0x1f, R0 ;  /* 0x0000001fff057819 */ /* 0x000fe20000011400 */
[----:B------:R-:W-:Y:S02]  /*04b0*/  STL [R1+0x2ac], RZ ;  /* 0x0002acff01007387 */ /* 0x000fe40000100800 */
[----:B------:R-:W-:Y:S01]  /*04c0*/  @!P2 IMAD.MOV R4, RZ, RZ, -R4 ;  /* 0x000000ffff04a224 */ /* 0x000fe200078e0a04 */
[----:B------:R-:W-:Y:S01]  /*04d0*/  @!P1 LOP3.LUT R4, RZ, R6, RZ, 0x33, !PT ;  /* 0x00000006ff049212 */ /* 0x000fe200078e33ff */
[----:B------:R-:W-:Y:S01]  /*04e0*/  STL [R1+0x2d0], RZ ;  /* 0x0002d0ff01007387 */ /* 0x000fe20000100800 */
[----:B------:R-:W-:-:S03]  /*04f0*/  LEA.HI R5, R5, R0, RZ, 0x7 ;  /* 0x0000000005057211 */ /* 0x000fc600078f38ff */
[----:B------:R-:W-:Y:S01]  /*0500*/  STL [R1+0x2d4], RZ ;  /* 0x0002d4ff01007387 */ /* 0x000fe20000100800 */
[----:B------:R-:W-:Y:S02]  /*0510*/  IMAD.SHL.U32 R8, R4, 0x8, RZ ;  /* 0x0000000804087824 */ /* 0x000fe400078e00ff */
[----:B------:R-:W-:Y:S01]  /*0520*/  IMAD.MOV R4, RZ, RZ, -R4 ;  /* 0x000000ffff047224 */ /* 0x000fe200078e0a04 */
[----:B------:R-:W-:Y:S02]  /*0530*/  STL [R1+0x2d8], RZ ;  /* 0x0002d8ff01007387 */ /* 0x000fe40000100800 */
[----:B------:R-:W-:Y:S01]  /*0540*/  LEA.HI.SX32 R5, R5, -R8, 0x19 ;  /* 0x8000000805057211 */ /* 0x000fe200078fcaff */
[----:B------:R-:W-:Y:S01]  /*0550*/  IMAD R6, R6, R4, R7 ;  /* 0x0000000406067224 */ /* 0x000fe200078e0207 */
[----:B------:R-:W-:Y:S02]  /*0560*/  STL [R1+0x2dc], RZ ;  /* 0x0002dcff01007387 */ /* 0x000fe40000100800 */
[----:B------:R-:W-:-:S02]  /*0570*/  VIMNMX R13, R5, 0x8, PT ;  /* 0x00000008050d7848 */ /* 0x000fc40003fe0100 */
[----:B------:R-:W-:Y:S01]  /*0580*/  STL [R1+0x2e0], RZ ;  /* 0x0002e0ff01007387 */ /* 0x000fe20000100800 */
[----:B------:R-:W-:Y:S02]  /*0590*/  IABS R11, R6 ;  /* 0x00000006000b7213 */ /* 0x000fe40000000000 */
[----:B------:R-:W-:Y:S01]  /*05a0*/  IABS R9, R13 ;  /* 0x0000000d00097213 */ /* 0x000fe20000000000 */
[----:B------:R-:W-:Y:S03]  /*05b0*/  STL [R1+0x2e4], RZ ;  /* 0x0002e4ff01007387 */ /* 0x000fe60000100800 */
[----:B------:R-:W0:Y:S01]  /*05c0*/  I2F.RP R0, R9 ;  /* 0x0000000900007306 */ /* 0x000e220000209400 */
        /* <DEDUP_REMOVED lines=10> */
[----:B------:R-:W-:Y:S04]  /*0670*/  STL [R1+0x338], RZ ;  /* 0x000338ff01007387 */ /* 0x000fe80000100800 */
[----:B------:R-:W-:Y:S01]  /*0680*/  STL [R1+0x33c], RZ ;  /* 0x00033cff01007387 */ /* 0x000fe20000100800 */
[----:B------:R-:W0:Y:S03]  /*0690*/  F2I.FTZ.U32.TRUNC.NTZ R5, R5 ;  /* 0x0000000500057305 */ /* 0x000e26000021f000 */
[----:B------:R-:W-:Y:S04]  /*06a0*/  STL [R1+0x350], RZ ;  /* 0x000350ff01007387 */ /* 0x000fe80000100800 */
[----:B------:R-:W-:Y:S04]  /*06b0*/  STL [R1+0x354], RZ ;  /* 0x000354ff01007387 */ /* 0x000fe80000100800 */
[----:B------:R-:W-:Y:S04]  /*06c0*/  STL [R1+0x358], RZ ;  /* 0x000358ff01007387 */ /* 0x000fe80000100800 */
[----:B------:R-:W-:Y:S01]  /*06d0*/  STL [R1+0x35c], RZ ;  /* 0x00035cff01007387 */ /* 0x000fe20000100800 */
[----:B0-----:R-:W-:-:S03]  /*06e0*/  IMAD.MOV R10, RZ, RZ, -R5 ;  /* 0x000000ffff0a7224 */ /* 0x001fc600078e0a05 */
[----:B------:R-:W-:Y:S01]  /*06f0*/  STL [R1+0x370], RZ ;  /* 0x000370ff01007387 */ /* 0x000fe20000100800 */
[----:B------:R-:W-:Y:S01]  /*0700*/  IMAD.MOV.U32 R4, RZ, RZ, R10 ;  /* 0x000000ffff047224 */ /* 0x000fe200078e000a */
[----:B------:R-:W-:Y:S02]  /*0710*/  IABS R10, R13 ;  /* 0x0000000d000a7213 */ /* 0x000fe40000000000 */
[----:B------:R-:W-:Y:S01]  /*0720*/  STL [R1+0x374], RZ ;  /* 0x000374ff01007387 */ /* 0x000fe20000100800 */
[----:B------:R-:W-:Y:S02]  /*0730*/  IMAD R7, R4, R9, RZ ;  /* 0x0000000904077224 */ /* 0x000fe400078e02ff */
[----:B------:R-:W-:Y:S01]  /*0740*/  IMAD.MOV.U32 R4, RZ, RZ, RZ ;  /* 0x000000ffff047224 */ /* 0x000fe200078e00ff */
[----:B------:R-:W-:Y:S03]  /*0750*/  STL [R1+0x378], RZ ;  /* 0x000378ff01007387 */ /* 0x000fe60000100800 */
[----:B------:R-:W-:Y:S01]  /*0760*/  IMAD.HI.U32 R4, R5, R7, R4 ;  /* 0x0000000705047227 */ /* 0x000fe200078e0004 */
[----:B------:R-:W-:Y:S03]  /*0770*/  STL [R1+0x37c], RZ ;  /* 0x00037cff01007387 */ /* 0x000fe60000100800 */
[----:B------:R-:W-:Y:S01]  /*0780*/  IMAD.MOV R5, RZ, RZ, -R10 ;  /* 0x000000ffff057224 */ /* 0x000fe200078e0a0a */
[----:B------:R-:W-:Y:S01]  /*0790*/  STL [R1+0x390], RZ ;  /* 0x000390ff01007387 */ /* 0x000fe20000100800 */
[----:B------:R-:W-:-:S03]  /*07a0*/  IMAD.HI.U32 R0, R4, R11, RZ ;  /* 0x0000000b04007227 */ /* 0x000fc600078e00ff */
[----:B------:R-:W-:Y:S01]  /*07b0*/  STL [R1+0x394], RZ ;  /* 0x000394ff01007387 */ /* 0x000fe20000100800 */
[----:B------:R-:W-:Y:S02]  /*07c0*/  IMAD R4, R0, R5, R11 ;  /* 0x0000000500047224 */ /* 0x000fe400078e020b */
[----:B------:R-:W0:Y:S01]  /*07d0*/  LDC R5, c[0x0][0x230] ;  /* 0x00008c00ff057b82 */ /* 0x000e220000000800 */
[----:B------:R-:W-:Y:S02]  /*07e0*/  STL [R1+0x398], RZ ;  /* 0x000398ff01007387 */ /* 0x000fe40000100800 */
[----:B------:R-:W-:Y:S02]  /*07f0*/  ISETP.GT.U32.AND P1, PT, R9, R4, PT ;  /* 0x000000040900720c */ /* 0x000fe40003f24070 */
[----:B------:R-:W-:Y:S04]  /*0800*/  STL [R1+0x39c], RZ ;  /* 0x00039cff01007387 */ /* 0x000fe80000100800 */
[----:B------:R-:W-:Y:S04]  /*0810*/  STL [R1+0x3b0], RZ ;  /* 0x0003b0ff01007387 */ /* 0x000fe80000100800 */
[----:B------:R-:W-:Y:S03]  /*0820*/  STL [R1+0x3b4], RZ ;  /* 0x0003b4ff01007387 */ /* 0x000fe60000100800 */
[----:B------:R-:W-:Y:S01]  /*0830*/  @!P1 IMAD.IADD R4, R4, 0x1, -R9 ;  /* 0x0000000104049824 */ /* 0x000fe200078e0a09 */
[----:B------:R-:W-:Y:S01]  /*0840*/  STL [R1+0x3b8], RZ ;  /* 0x0003b8ff01007387 */ /* 0x000fe20000100800 */
[----:B------:R-:W-:Y:S01]  /*0850*/  @!P1 VIADD R0, R0, 0x1 ;  /* 0x0000000100009836 */ /* 0x000fe20000000000 */
[----:B------:R-:W-:-:S02]  /*0860*/  ISETP.NE.AND P1, PT, R13, RZ, PT ;  /* 0x000000ff0d00720c */ /* 0x000fc40003f25270 */
[----:B------:R-:W-:Y:S01]  /*0870*/  STL [R1+0x3bc], RZ ;  /* 0x0003bcff01007387 */ /* 0x000fe20000100800 */
[----:B------:R-:W-:Y:S02]  /*0880*/  ISETP.GE.U32.AND P0, PT, R4, R9, PT ;  /* 0x000000090400720c */ /* 0x000fe40003f06070 */
[-C--:B------:R-:W-:Y:S01]  /*0890*/  LOP3.LUT R4, R6, R13.reuse, RZ, 0x3c, !PT ;  /* 0x0000000d06047212 */ /* 0x080fe200078e3cff */
[----:B------:R-:W-:Y:S01]  /*08a0*/  STL [R1+0x3c0], RZ ;  /* 0x0003c0ff01007387 */ /* 0x000fe20000100800 */
[----:B0-----:R-:W-:Y:S02]  /*08b0*/  VIADD R5, R5, 0x3f ;  /* 0x0000003f05057836 */ /* 0x001fe40000000000 */
[----:B------:R-:W-:Y:S01]  /*08c0*/  ISETP.GE.AND P2, PT, R4, RZ, PT ;  /* 0x000000ff0400720c */ /* 0x000fe20003f46270 */
[----:B------:R-:W-:Y:S04]  /*08d0*/  STL [R1+0x3c4], RZ ;  /* 0x0003c4ff01007387 */ /* 0x000fe80000100800 */
[----:B------:R-:W-:Y:S02]  /*08e0*/  STL [R1+0x3c8], RZ ;  /* 0x0003c8ff01007387 */ /* 0x000fe40000100800 */
[----:B------:R-:W-:Y:S01]  /*08f0*/  @P0 VIADD R0, R0, 0x1 ;  /* 0x0000000100000836 */ /* 0x000fe20000000000 */
[----:B------:R-:W-:Y:S01]  /*0900*/  ISETP.GE.AND P0, PT, R5, 0x40, PT ;  /* 0x000000400500780c */ /* 0x000fe20003f06270 */
[----:B------:R-:W-:Y:S04]  /*0910*/  STL [R1+0x3cc], RZ ;  /* 0x0003ccff01007387 */ /* 0x000fe80000100800 */
[----:B------:R-:W-:Y:S01]  /*0920*/  STL [R1+0x3e0], RZ ;  /* 0x0003e0ff01007387 */ /* 0x000fe20000100800 */
[----:B------:R-:W-:Y:S01]  /*0930*/  @!P2 IMAD.MOV R0, RZ, RZ, -R0 ;  /* 0x000000ffff00a224 */ /* 0x000fe200078e0a00 */
[----:B------:R-:W-:-:S02]  /*0940*/  @!P1 LOP3.LUT R0, RZ, R13, RZ, 0x33, !PT ;  /* 0x0000000dff009212 */ /* 0x000fc400078e33ff */
[----:B------:R-:W-:Y:S03]  /*0950*/  STL [R1+0x3e4], RZ ;  /* 0x0003e4ff01007387 */ /* 0x000fe60000100800 */
[----:B-1----:R-:W-:Y:S01]  /*0960*/  IMAD.SHL.U32 R3, R0, 0x200, RZ ;  /* 0x0000020000037824 */ /* 0x002fe200078e00ff */
[----:B------:R-:W-:Y:S01]  /*0970*/  STL [R1+0x3e8], RZ ;  /* 0x0003e8ff01007387 */ /* 0x000fe20000100800 */
[----:B------:R-:W-:Y:S02]  /*0980*/  IMAD.MOV R4, RZ, RZ, -R0 ;  /* 0x000000ffff047224 */ /* 0x000fe400078e0a00 */
[C---:B------:R-:W-:Y:S01]  /*0990*/  VIADD R5, R3.reuse, 0x1 ;  /* 0x0000000103057836 */ /* 0x040fe20000000000 */
[----:B------:R-:W-:Y:S01]  /*09a0*/  STL [R1+0x3ec], RZ ;  /* 0x0003ecff01007387 */ /* 0x000fe20000100800 */
[C---:B------:R-:W-:Y:S02]  /*09b0*/  VIADD R0, R3.reuse, 0x2 ;  /* 0x0000000203007836 */ /* 0x040fe40000000000 */
[----:B------:R-:W-:Y:S01]  /*09c0*/  VIADD R7, R3, 0x3 ;  /* 0x0000000303077836 */ /* 0x000fe20000000000 */
[----:B------:R-:W-:Y:S01]  /*09d0*/  STL [R1+0x400], RZ ;  /* 0x000400ff01007387 */ /* 0x000fe20000100800 */
[----:B------:R-:W-:Y:S01]  /*09e0*/  IMAD R4, R13, R4, R6 ;  /* 0x000000040d047224 */ /* 0x000fe200078e0206 */
[----:B--2---:R-:W-:Y:S01]  /*09f0*/  LOP3.LUT R6, R14, 0x1f, RZ, 0xc0, !PT ;  /* 0x0000001f0e067812 */ /* 0x004fe200078ec0ff */
[----:B------:R-:W-:Y:S01]  /*0a00*/  VIADD R48, R3, 0x18e ;  /* 0x0000018e03307836 */ /* 0x000fe20000000000 */
[----:B------:R-:W-:Y:S01]  /*0a10*/  STL [R1+0x404], RZ ;  /* 0x000404ff01007387 */ /* 0x000fe20000100800 */
[----:B------:R-:W-:-:S02]  /*0a20*/  IMAD.IADD R4, R8, 0x1, R4 ;  /* 0x0000000108047824 */ /* 0x000fc400078e0204 */
[C---:B------:R-:W-:Y:S01]  /*0a30*/  VIADD R26, R3.reuse, 0x191 ;  /* 0x00000191031a7836 */ /* 0x040fe20000000000 */
[----:B------:R-:W-:Y:S01]  /*0a40*/  STL [R1+0x408], RZ ;  /* 0x000408ff01007387 */ /* 0x000fe20000100800 */
[C---:B------:R-:W-:Y:S02]  /*0a50*/  VIADD R54, R3.reuse, 0x199 ;  /* 0x0000019903367836 */ /* 0x040fe40000000000 */
[C---:B------:R-:W-:Y:S01]  /*0a60*/  VIADD R27, R3.reuse, 0x1a5 ;  /* 0x000001a5031b7836 */ /* 0x040fe20000000000 */
[----:B------:R-:W-:Y:S01]  /*0a70*/  STL [R1+0x40c], RZ ;  /* 0x00040cff01007387 */ /* 0x000fe20000100800 */
[C---:B------:R-:W-:Y:S02]  /*0a80*/  VIADD R50, R3.reuse, 0x1b0 ;  /* 0x000001b003327836 */ /* 0x040fe40000000000 */
[C---:B------:R-:W-:Y:S01]  /*0a90*/  VIADD R53, R3.reuse, 0x1be ;  /* 0x000001be03357836 */ /* 0x040fe20000000000 */
[----:B------:R-:W-:Y:S01]  /*0aa0*/  STL [R1+0x420], RZ ;  /* 0x000420ff01007387 */ /* 0x000fe20000100800 */
[----:B------:R-:W-:-:S02]  /*0ab0*/  VIADD R52, R3, 0x1c9 ;  /* 0x000001c903347836 */ /* 0x000fc40000000000 */
        /* <DEDUP_REMOVED lines=67> */
[----:B------:R-:W-:Y:S04]  /*0ef0*/  STL [R1+0x4ec], RZ ;  /* 0x0004ecff01007387 */ /* 0x000fe80000100800 */
        /* <DEDUP_REMOVED lines=1944> */
[----:B------:R-:W-:Y:S04]  /*8880*/  STL [R1+0x150], R3 ;  /* 0x0001500301007387 */ /* 0x000fe80000100800 */
[----:B------:R0:W-:Y:S04]  /*8890*/  STL [R1+0x1d78], R5 ;  /* 0x001d780501007387 */ /* 0x0001e80000100800 */
[----:B------:R1:W-:Y:S04]  /*88a0*/  STL [R1+0x1d74], R0 ;  /* 0x001d740001007387 */ /* 0x0003e80000100800 */
[----:B------:R2:W-:Y:S01]  /*88b0*/  STL [R1+0x1d70], R7 ;  /* 0x001d700701007387 */ /* 0x0005e20000100800 */
[----:B0-----:R-:W-:-:S02]  /*88c0*/  VIADD R5, R3, 0x4 ;  /* 0x0000000403057836 */ /* 0x001fc40000000000 */
[----:B-1----:R-:W-:-:S03]  /*88d0*/  VIADD R0, R3, 0x5 ;  /* 0x0000000503007836 */ /* 0x002fc60000000000 */
[----:B------:R0:W-:Y:S01]  /*88e0*/  STL [R1+0x1d6c], R5 ;  /* 0x001d6c0501007387 */ /* 0x0001e20000100800 */
[----:B--2---:R-:W-:-:S03]  /*88f0*/  VIADD R7, R3, 0x6 ;  /* 0x0000000603077836 */ /* 0x004fc60000000000 */
[----:B------:R1:W-:Y:S04]  /*8900*/  STL [R1+0x1d68], R0 ;  /* 0x001d680001007387 */ /* 0x0003e80000100800 */
[----:B------:R2:W-:Y:S01]  /*8910*/  STL [R1+0x1d64], R7 ;  /* 0x001d640701007387 */ /* 0x0005e20000100800 */
[C---:B0-----:R-:W-:Y:S02]  /*8920*/  VIADD R5, R3.reuse, 0x7 ;  /* 0x0000000703057836 */ /* 0x041fe40000000000 */
        /* <DEDUP_REMOVED lines=695> */
[----:B0-----:R-:W-:Y:S02]  /*b4a0*/  VIADD R5, R3, 0x163 ;  /* 0x0000016303057836 */ /* 0x001fe40000000000 */
[----:B-1----:R-:W-:-:S03]  /*b4b0*/  IMAD.SHL.U32 R0, R4, 0x80, RZ ;  /* 0x0000008004007824 */ /* 0x002fc600078e00ff */
[----:B------:R0:W-:Y:S01]  /*b4c0*/  STL [R1+0x6670], R5 ;  /* 0x0066700501007387 */ /* 0x0001e20000100800 */
[C---:B------:R-:W-:Y:S02]  /*b4d0*/  VIADD R4, R3.reuse, 0x166 ;  /* 0x0000016603047836 */ /* 0x040fe40000000000 */
[C---:B--2---:R-:W-:Y:S01]  /*b4e0*/  VIADD R7, R3.reuse, 0x164 ;  /* 0x0000016403077836 */ /* 0x044fe20000000000 */
[----:B------:R-:W-:Y:S01]  /*b4f0*/  LOP3.LUT R49, R0, 0x1f, R14, 0xf8, !PT ;  /* 0x0000001f00317812 */ /* 0x000fe200078ef80e */
[----:B------:R-:W-:-:S03]  /*b500*/  VIADD R14, R3, 0x1f6 ;  /* 0x000001f6030e7836 */ /* 0x000fc60000000000 */
[----:B------:R1:W-:Y:S01]  /*b510*/  STL [R1+0x6668], R7 ;  /* 0x0066680701007387 */ /* 0x0003e20000100800 */
[----:B0-----:R-:W-:-:S05]  /*b520*/  VIADD R5, R3, 0x165 ;  /* 0x0000016503057836 */ /* 0x001fca0000000000 */
[----:B------:R0:W-:Y:S01]  /*b530*/  STL [R1+0x6664], R5 ;  /* 0x0066640501007387 */ /* 0x0001e20000100800 */
[----:B-1----:R-:W-:-:S03]  /*b540*/  VIADD R7, R3, 0x1c3 ;  /* 0x000001c303077836 */ /* 0x002fc60000000000 */
[----:B------:R1:W-:Y:S01]  /*b550*/  STL [R1+0x6660], R4 ;  /* 0x0066600401007387 */ /* 0x0003e20000100800 */
[----:B0-----:R-:W-:Y:S01]  /*b560*/  LOP3.LUT R5, R0, 0x20, R6, 0xfe, !PT ;  /* 0x0000002000057812 */ /* 0x001fe200078efe06 */
[C---:B------:R-:W-:Y:S02]  /*b570*/  VIADD R0, R3.reuse, 0x167 ;  /* 0x0000016703007836 */ /* 0x040fe40000000000 */
[C---:B------:R-:W-:Y:S02]  /*b580*/  VIADD R6, R3.reuse, 0x1a1 ;  /* 0x000001a103067836 */ /* 0x040fe40000000000 */
[----:B------:R0:W-:Y:S01]  /*b590*/  STL [R1+0x15c], R5 ;  /* 0x00015c0501007387 */ /* 0x0001e20000100800 */
[----:B-1----:R-:W-:-:S03]  /*b5a0*/  VIADD R4, R3, 0x168 ;  /* 0x0000016803047836 */ /* 0x002fc60000000000 */
[----:B------:R-:W-:Y:S04]  /*b5b0*/  STL [R1+0x158], R49 ;  /* 0x0001583101007387 */ /* 0x000fe80000100800 */
[----:B------:R1:W-:Y:S01]  /*b5c0*/  STL [R1+0x665c], R0 ;  /* 0x00665c0001007387 */ /* 0x0003e20000100800 */
[----:B0-----:R-:W-:-:S03]  /*b5d0*/  VIADD R5, R3, 0x16a ;  /* 0x0000016a03057836 */ /* 0x001fc60000000000 */
[----:B------:R0:W-:Y:S01]  /*b5e0*/  STL [R1+0x6658], R4 ;  /* 0x0066580401007387 */ /* 0x0001e20000100800 */
[C---:B-1----:R-:W-:Y:S02]  /*b5f0*/  VIADD R0, R3.reuse, 0x169 ;  /* 0x0000016903007836 */ /* 0x042fe40000000000 */
[----:B0-----:R-:W-:-:S03]  /*b600*/  VIADD R4, R3, 0x16b ;  /* 0x0000016b03047836 */ /* 0x001fc60000000000 */
[----:B------:R0:W-:Y:S04]  /*b610*/  STL [R1+0x6654], R0 ;  /* 0x0066540001007387 */ /* 0x0001e80000100800 */
        /* <DEDUP_REMOVED lines=71> */
[----:B--2---:R-:W-:-:S05]  /*ba90*/  VIADD R4, R3, 0x18f ;  /* 0x0000018f03047836 */ /* 0x004fca0000000000 */
[----:B------:R1:W-:Y:S01]  /*baa0*/  STL [R1+0x65bc], R4 ;  /* 0x0065bc0401007387 */ /* 0x0003e20000100800 */
[----:B0-----:R-:W-:-:S03]  /*bab0*/  VIADD R0, R3, 0x190 ;  /* 0x0000019003007836 */ /* 0x001fc60000000000 */
[----:B------:R-:W-:Y:S04]  /*bac0*/  STL [R1+0x65c0], R48 ;  /* 0x0065c03001007387 */ /* 0x000fe80000100800 */
[----:B------:R0:W-:Y:S01]  /*bad0*/  STL [R1+0x65b8], R0 ;  /* 0x0065b80001007387 */ /* 0x0001e20000100800 */
[----:B-1----:R-:W-:-:S03]  /*bae0*/  VIADD R4, R3, 0x194 ;  /* 0x0000019403047836 */ /* 0x002fc60000000000 */
[----:B------:R1:W-:Y:S04]  /*baf0*/  STL [R1+0x65b0], R5 ;  /* 0x0065b00501007387 */ /* 0x0003e80000100800 */
[----:B------:R-:W-:Y:S01]  /*bb00*/  STL [R1+0x65b4], R26 ;  /* 0x0065b41a01007387 */ /* 0x000fe20000100800 */
[C---:B0-----:R-:W-:Y:S02]  /*bb10*/  VIADD R0, R3.reuse, 0x193 ;  /* 0x0000019303007836 */ /* 0x041fe40000000000 */
[----:B-1----:R-:W-:-:S03]  /*bb20*/  VIADD R5, R3, 0x196 ;  /* 0x0000019603057836 */ /* 0x002fc60000000000 */
[----:B------:R0:W-:Y:S04]  /*bb30*/  STL [R1+0x65ac], R0 ;  /* 0x0065ac0001007387 */ /* 0x0001e80000100800 */
[----:B------:R1:W-:Y:S01]  /*bb40*/  STL [R1+0x65a8], R4 ;  /* 0x0065a80401007387 */ /* 0x0003e20000100800 */
[C---:B0-----:R-:W-:Y:S02]  /*bb50*/  VIADD R0, R3.reuse, 0x195 ;  /* 0x0000019503007836 */ /* 0x041fe40000000000 */
[----:B-1----:R-:W-:-:S03]  /*bb60*/  VIADD R4, R3, 0x197 ;  /* 0x0000019703047836 */ /* 0x002fc60000000000 */
        /* <DEDUP_REMOVED lines=8> */
[----:B------:R-:W-:Y:S01]  /*bbf0*/  STL [R1+0x6594], R54 ;  /* 0x0065943601007387 */ /* 0x000fe20000100800 */
[----:B0-----:R-:W-:-:S03]  /*bc00*/  VIADD R0, R3, 0x19c ;  /* 0x0000019c03007836 */ /* 0x001fc60000000000 */
[----:B------:R0:W-:Y:S01]  /*bc10*/  STL [R1+0x658c], R4 ;  /* 0x00658c0401007387 */ /* 0x0001e20000100800 */
[----:B-1----:R-:W-:-:S03]  /*bc20*/  VIADD R5, R3, 0x19e ;  /* 0x0000019e03057836 */ /* 0x002fc60000000000 */
[----:B------:R1:W-:Y:S01]  /*bc30*/  STL [R1+0x6588], R0 ;  /* 0x0065880001007387 */ /* 0x0003e20000100800 */
[C---:B0-----:R-:W-:Y:S02]  /*bc40*/  VIADD R4, R3.reuse, 0x19d ;  /* 0x0000019d03047836 */ /* 0x041fe40000000000 */
[----:B-1----:R-:W-:-:S03]  /*bc50*/  VIADD R0, R3, 0x19f ;  /* 0x0000019f03007836 */ /* 0x002fc60000000000 */
[----:B------:R0:W-:Y:S04]  /*bc60*/  STL [R1+0x6584], R4 ;  /* 0x0065840401007387 */ /* 0x0001e80000100800 */
[----:B------:R1:W-:Y:S04]  /*bc70*/  STL [R1+0x6580], R5 ;  /* 0x0065800501007387 */ /* 0x0003e80000100800 */
[----:B------:R2:W-:Y:S01]  /*bc80*/  STL [R1+0x657c], R0 ;  /* 0x00657c0001007387 */ /* 0x0005e20000100800 */
[----:B0-----:R-:W-:-:S03]  /*bc90*/  VIADD R4, R3, 0x1a0 ;  /* 0x000001a003047836 */ /* 0x001fc60000000000 */
[----:B------:R0:W-:Y:S01]  /*bca0*/  STL [R1+0x6574], R6 ;  /* 0x0065740601007387 */ /* 0x0001e20000100800 */
[----:B-1----:R-:W-:-:S03]  /*bcb0*/  VIADD R5, R3, 0x1a3 ;  /* 0x000001a303057836 */ /* 0x002fc60000000000 */
[----:B------:R-:W-:Y:S01]  /*bcc0*/  STL [R1+0x6578], R4 ;  /* 0x0065780401007387 */ /* 0x000fe20000100800 */
[C---:B--2---:R-:W-:Y:S02]  /*bcd0*/  VIADD R0, R3.reuse, 0x1a2 ;  /* 0x000001a203007836 */ /* 0x044fe40000000000 */
[----:B0-----:R-:W-:-:S03]  /*bce0*/  VIADD R6, R3, 0x1a6 ;  /* 0x000001a603067836 */ /* 0x001fc60000000000 */
[----:B------:R0:W-:Y:S04]  /*bcf0*/  STL [R1+0x6570], R0 ;  /* 0x0065700001007387 */ /* 0x0001e80000100800 */
[----:B------:R1:W-:Y:S01]  /*bd00*/  STL [R1+0x656c], R5 ;  /* 0x00656c0501007387 */ /* 0x0003e20000100800 */
[C---:B0-----:R-:W-:Y:S02]  /*bd10*/  VIADD R0, R3.reuse, 0x1a4 ;  /* 0x000001a403007836 */ /* 0x041fe40000000000 */
[----:B-1----:R-:W-:-:S03]  /*bd20*/  VIADD R5, R3, 0x1a8 ;  /* 0x000001a803057836 */ /* 0x002fc60000000000 */
[----:B------:R0:W-:Y:S04]  /*bd30*/  STL [R1+0x6568], R0 ;  /* 0x0065680001007387 */ /* 0x0001e80000100800 */
        /* <DEDUP_REMOVED lines=21> */
[----:B------:R1:W-:Y:S01]  /*be90*/  STL [R1+0x78], R6 ;  /* 0x0000780601007387 */ /* 0x0003e20000100800 */
        /* <DEDUP_REMOVED lines=44> */
[----:B0-----:R-:W-:-:S05]  /*c160*/  VIADD R5, R3, 0x1cb ;  /* 0x000001cb03057836 */ /* 0x001fca0000000000 */
[----:B------:R0:W-:Y:S01]  /*c170*/  STL [R1+0x10], R5 ;  /* 0x0000100501007387 */ /* 0x0001e20000100800 */
[----:B-1----:R-:W-:-:S03]  /*c180*/  VIADD R6, R3, 0x1ce ;  /* 0x000001ce03067836 */ /* 0x002fc60000000000 */
[----:B------:R1:W-:Y:S04]  /*c190*/  STL [R1+0x8], R7 ;  /* 0x0000080701007387 */ /* 0x0003e80000100800 */
[----:B------:R2:W-:Y:S01]  /*c1a0*/  STL [R1+0x4], R6 ;  /* 0x0000040601007387 */ /* 0x0005e20000100800 */
[C---:B0-----:R-:W-:Y:S02]  /*c1b0*/  VIADD R5, R3.reuse, 0x1cf ;  /* 0x000001cf03057836 */ /* 0x041fe40000000000 */
[----:B-1----:R-:W-:-:S03]  /*c1c0*/  VIADD R7, R3, 0x1fd ;  /* 0x000001fd03077836 */ /* 0x002fc60000000000 */
[----:B------:R0:W-:Y:S01]  /*c1d0*/  STL [R1], R5 ;  /* 0x0000000501007387 */ /* 0x0001e20000100800 */
[C---:B--2---:R-:W-:Y:S02]  /*c1e0*/  VIADD R6, R3.reuse, 0x1fe ;  /* 0x000001fe03067836 */ /* 0x044fe40000000000 */
[----:B0-----:R-:W-:Y:S01]  /*c1f0*/  VIADD R5, R3, 0x1ff ;  /* 0x000001ff03057836 */ /* 0x001fe20000000000 */
[----:B------:R-:W-:-:S05]  /*c200*/  LOP3.LUT R3, R49, 0x40, RZ, 0xfc, !PT ;  /* 0x0000004031037812 */ /* 0x000fca00078efcff */
[----:B------:R0:W-:Y:S02]  /*c210*/  STL [R1+0x284], R3 ;  /* 0x0002840301007387 */ /* 0x0001e40000100800 */
[----:B0-----:R-:W-:-:S05]  /*c220*/  LOP3.LUT R3, R49, 0x60, RZ, 0xfc, !PT ;  /* 0x0000006031037812 */ /* 0x001fca00078efcff */
[----:B------:R0:W-:Y:S04]  /*c230*/  STL [R1+0x280], R3 ;  /* 0x0002800301007387 */ /* 0x0001e80000100800 */
[----:B0-----:R0:W5:Y:S01]  /*c240*/  LDL.LU R3, [R1+0x68f0] ;  /* 0x0068f00001037983 */ /* 0x0011620000300800 */
[----:B------:R-:W-:Y:S01]  /*c250*/  ULDC.64 UR4, c[0x0][0x208] ;  /* 0x0000820000047ab9 */ /* 0x000fe20000000a00 */
[----:B------:R-:W-:Y:S05]  /*c260*/  @!P0 BRA `(.L_x_0) ;  /* 0x0000105000a48947 */ /* 0x000fea0003800000 */
[----:B------:R1:W-:Y:S01]  /*c270*/  STL [R1+0x6b08], R43 ;  /* 0x006b082b01007387 */ /* 0x0003e20000100800 */
[----:B------:R-:W-:Y:S01]  /*c280*/  IABS R49, R49 ;  /* 0x0000003100317213 */ /* 0x000fe20000000000 */
[----:B------:R-:W-:Y:S01]  /*c290*/  ULDC.64 UR6, c[0x0][0x218] ;  /* 0x0000860000067ab9 */ /* 0x000fe20000000a00 */
[----:B------:R-:W-:Y:S01]  /*c2a0*/  ISETP.GE.AND P4, PT, R5, RZ, PT ;  /* 0x000000ff0500720c */ /* 0x000fe20003f86270 */
[----:B------:R-:W-:Y:S01]  /*c2b0*/  ULDC.64 UR8, c[0x0][0x210] ;  /* 0x0000840000087ab9 */ /* 0x000fe20000000a00 */
[----:B------:R-:W-:Y:S01]  /*c2c0*/  ISETP.GE.AND P6, PT, R7, RZ, PT ;  /* 0x000000ff0700720c */ /* 0x000fe20003fc6270 */
[----:B------:R-:W-:Y:S01]  /*c2d0*/  ULDC UR21, c[0x0][0x238] ;  /* 0x00008e0000157ab9 */ /* 0x000fe20000000800 */
[----:B------:R-:W-:Y:S01]  /*c2e0*/  ULDC UR20, c[0x0][0x238] ;  /* 0x00008e0000147ab9 */ /* 0x000fe20000000800 */
[----:B------:R-:W-:Y:S01]  /*c2f0*/  ULDC UR19, c[0x0][0x238] ;  /* 0x00008e0000137ab9 */ /* 0x000fe20000000800 */
[----:B------:R-:W-:Y:S01]  /*c300*/  ULDC UR18, c[0x0][0x238] ;  /* 0x00008e0000127ab9 */ /* 0x000fe20000000800 */
[----:B-1----:R-:W2:Y:S01]  /*c310*/  LDL R43, [R1+0x15c] ;  /* 0x00015c00012b7983 */ /* 0x002ea20000100800 */
[----:B------:R-:W-:Y:S01]  /*c320*/  ULDC UR17, c[0x0][0x238] ;  /* 0x00008e0000117ab9 */ /* 0x000fe20000000800 */
[----:B------:R-:W-:Y:S01]  /*c330*/  ULDC UR16, c[0x0][0x238] ;  /* 0x00008e0000107ab9 */ /* 0x000fe20000000800 */
[----:B------:R-:W-:Y:S01]  /*c340*/  ULDC UR15, c[0x0][0x238] ;  /* 0x00008e00000f7ab9 */ /* 0x000fe20000000800 */
[----:B------:R1:W-:Y:S01]  /*c350*/  STL [R1+0x6b04], R44 ;  /* 0x006b042c01007387 */ /* 0x0003e20000100800 */
[----:B------:R-:W-:Y:S01]  /*c360*/  ULDC UR14, c[0x0][0x238] ;  /* 0x00008e00000e7ab9 */ /* 0x000fe20000000800 */
        /* <DEDUP_REMOVED lines=8> */
[----:B-1----:R-:W3:Y:S01]  /*c3f0*/  LDL R44, [R1+0x284] ;  /* 0x00028400012c7983 */ /* 0x002ee20000100800 */
        /* <DEDUP_REMOVED lines=13> */
[----:B-1----:R-:W4:Y:S01]  /*c4d0*/  LDL R45, [R1+0x280] ;  /* 0x00028000012d7983 */ /* 0x002f220000100800 */
[----:B------:R-:W-:Y:S01]  /*c4e0*/  ULDC UR36, c[0x0][0x238] ;  /* 0x00008e0000247ab9 */ /* 0x000fe20000000800 */
[----:B------:R-:W-:Y:S01]  /*c4f0*/  ULDC UR58, c[0x0][0x238] ;  /* 0x00008e00003a7ab9 */ /* 0x000fe20000000800 */
[----:B------:R-:W-:Y:S01]  /*c500*/  ULDC UR22, c[0x0][0x238] ;  /* 0x00008e0000167ab9 */ /* 0x000fe20000000800 */
[----:B------:R1:W-:Y:S04]  /*c510*/  STL [R1+0x6afc], R46 ;  /* 0x006afc2e01007387 */ /* 0x0003e80000100800 */
[----:B------:R0:W-:Y:S04]  /*c520*/  STL [R1+0x6af8], R47 ;  /* 0x006af82f01007387 */ /* 0x0001e80000100800 */
[----:B------:R0:W-:Y:S01]  /*c530*/  STL [R1+0x6af4], R55 ;  /* 0x006af43701007387 */ /* 0x0001e20000100800 */
[----:B-1----:R-:W-:-:S03]  /*c540*/  IMAD.MOV.U32 R46, RZ, RZ, R50 ;  /* 0x000000ffff2e7224 */ /* 0x002fc600078e0032 */
[----:B------:R1:W-:Y:S01]  /*c550*/  STL [R1+0x6af0], R56 ;  /* 0x006af03801007387 */ /* 0x0003e20000100800 */
[----:B0-----:R-:W-:Y:S01]  /*c560*/  IMAD.MOV.U32 R47, RZ, RZ, R48 ;  /* 0x000000ffff2f7224 */ /* 0x001fe200078e0030 */
[----:B------:R-:W-:Y:S02]  /*c570*/  IABS R48, R2 ;  /* 0x0000000200307213 */ /* 0x000fe40000000000 */
[----:B------:R0:W-:Y:S01]  /*c580*/  STL [R1+0x6aec], R57 ;  /* 0x006aec3901007387 */ /* 0x0001e20000100800 */
[----:B------:R-:W-:-:S03]  /*c590*/  IMAD.MOV.U32 R55, RZ, RZ, R27 ;  /* 0x000000ffff377224 */ /* 0x000fc600078e001b */
[----:B------:R0:W-:Y:S01]  /*c5a0*/  STL [R1+0x6ae8], R58 ;  /* 0x006ae83a01007387 */ /* 0x0001e20000100800 */
[----:B-1----:R-:W-:Y:S02]  /*c5b0*/  IMAD.MOV.U32 R56, RZ, RZ, R26 ;  /* 0x000000ffff387224 */ /* 0x002fe400078e001a */
[----:B------:R-:W1:Y:S01]  /*c5c0*/  I2F.RP R26, R48 ;  /* 0x00000030001a7306 */ /* 0x000e620000209400 */
[----:B------:R1:W-:Y:S01]  /*c5d0*/  STL [R1+0x6ae4], R59 ;  /* 0x006ae43b01007387 */ /* 0x0003e20000100800 */
[----:B0-----:R-:W-:Y:S01]  /*c5e0*/  IMAD.MOV.U32 R57, RZ, RZ, R4 ;  /* 0x000000ffff397224 */ /* 0x001fe200078e0004 */
[----:B-----5:R-:W-:Y:S02]  /*c5f0*/  IABS R4, R3 ;  /* 0x0000000300047213 */ /* 0x020fe40000000000 */
[----:B------:R0:W-:Y:S01]  /*c600*/  STL [R1+0x6ae0], R60 ;  /* 0x006ae03c01007387 */ /* 0x0001e20000100800 */
[----:B------:R-:W-:Y:S02]  /*c610*/  IMAD.MOV.U32 R58, RZ, RZ, R0 ;  /* 0x000000ffff3a7224 */ /* 0x000fe400078e0000 */
[----:B------:R-:W0:Y:S01]  /*c620*/  I2F.RP R0, R4 ;  /* 0x0000000400007306 */ /* 0x000e220000209400 */
[----:B------:R0:W-:Y:S01]  /*c630*/  STL [R1+0x6adc], R61 ;  /* 0x006adc3d01007387 */ /* 0x0001e20000100800 */
[----:B-1----:R-:W-:-:S03]  /*c640*/  IMAD.MOV.U32 R59, RZ, RZ, R54 ;  /* 0x000000ffff3b7224 */ /* 0x002fc600078e0036 */
[----:B------:R1:W-:Y:S01]  /*c650*/  STL [R1+0x6a64], R3 ;  /* 0x006a640301007387 */ /* 0x0003e20000100800 */
[----:B0-----:R-:W-:Y:S02]  /*c660*/  IMAD.MOV.U32 R60, RZ, RZ, R47 ;  /* 0x000000ffff3c7224 */ /* 0x001fe400078e002f */
[----:B------:R-:W0:Y:S01]  /*c670*/  MUFU.RCP R26, R26 ;  /* 0x0000001a001a7308 */ /* 0x000e220000001000 */
[----:B------:R-:W-:Y:S02]  /*c680*/  IMAD.MOV.U32 R47, RZ, RZ, R52 ;  /* 0x000000ffff2f7224 */ /* 0x000fe400078e0034 */
[----:B------:R-:W-:Y:S02]  /*c690*/  IMAD.MOV.U32 R61, RZ, RZ, R51 ;  /* 0x000000ffff3d7224 */ /* 0x000fe400078e0033 */
[----:B-1----:R-:W-:-:S03]  /*c6a0*/  IMAD.MOV.U32 R3, RZ, RZ, R57 ;  /* 0x000000ffff037224 */ /* 0x002fc600078e0039 */
[----:B------:R-:W1:Y:S01]  /*c6b0*/  MUFU.RCP R0, R0 ;  /* 0x0000000000007308 */ /* 0x000e620000001000 */
[----:B------:R-:W-:Y:S02]  /*c6c0*/  IMAD.MOV.U32 R57, RZ, RZ, R55 ;  /* 0x000000ffff397224 */ /* 0x000fe400078e0037 */
[----:B------:R-:W-:Y:S02]  /*c6d0*/  IMAD.MOV.U32 R55, RZ, RZ, R46 ;  /* 0x000000ffff377224 */ /* 0x000fe400078e002e */
[----:B------:R-:W-:Y:S02]  /*c6e0*/  IMAD.MOV.U32 R46, RZ, RZ, R53 ;  /* 0x000000ffff2e7224 */ /* 0x000fe400078e0035 */
[----:B0-----:R-:W-:-:S04]  /*c6f0*/  VIADD R26, R26, 0xffffffe ;  /* 0x0ffffffe1a1a7836 */ /* 0x001fc80000000000 */
[----:B------:R-:W0:Y:S01]  /*c700*/  F2I.FTZ.U32.TRUNC.NTZ R27, R26 ;  /* 0x0000001a001b7305 */ /* 0x000e22000021f000 */
[----:B-1----:R-:W-:Y:S02]  /*c710*/  VIADD R0, R0, 0xffffffe ;  /* 0x0ffffffe00007836 */ /* 0x002fe40000000000 */
[----:B0-----:R-:W-:-:S04]  /*c720*/  IMAD.MOV R26, RZ, RZ, -R27 ;  /* 0x000000ffff1a7224 */ /* 0x001fc800078e0a1b */
[----:B------:R-:W-:Y:S02]  /*c730*/  IMAD R50, R26, R48, RZ ;  /* 0x000000301a327224 */ /* 0x000fe400078e02ff */
[----:B------:R-:W-:-:S04]  /*c740*/  IMAD.MOV.U32 R26, RZ, RZ, RZ ;  /* 0x000000ffff1a7224 */ /* 0x000fc800078e00ff */
[----:B------:R-:W-:Y:S02]  /*c750*/  IMAD.HI.U32 R50, R27, R50, R26 ;  /* 0x000000321b327227 */ /* 0x000fe400078e001a */
[----:B------:R0:W1:Y:S04]  /*c760*/  F2I.FTZ.U32.TRUNC.NTZ R27, R0 ;  /* 0x00000000001b7305 */ /* 0x000068000021f000 */
[----:B0-----:R-:W-:-:S04]  /*c770*/  IMAD.HI.U32 R0, R50, R49, RZ ;  /* 0x0000003132007227 */ /* 0x001fc800078e00ff */
[----:B------:R-:W-:-:S04]  /*c780*/  IMAD.MOV R0, RZ, RZ, -R0 ;  /* 0x000000ffff007224 */ /* 0x000fc800078e0a00 */
[----:B------:R-:W-:Y:S02]  /*c790*/  IMAD R49, R48, R0, R49 ;  /* 0x0000000030317224 */ /* 0x000fe400078e0231 */
[----:B-1----:R-:W-:-:S03]  /*c7a0*/  IMAD.MOV R0, RZ, RZ, -R27 ;  /* 0x000000ffff007224 */ /* 0x002fc600078e0a1b */
[----:B------:R-:W-:Y:S01]  /*c7b0*/  ISETP.GT.U32.AND P0, PT, R48, R49, PT ;  /* 0x000000313000720c */ /* 0x000fe20003f04070 */
[----:B------:R-:W-:Y:S01]  /*c7c0*/  IMAD R0, R0, R4, RZ ;  /* 0x0000000400007224 */ /* 0x000fe200078e02ff */
[----:B--2---:R-:W-:-:S05]  /*c7d0*/  IABS R53, R43 ;  /* 0x0000002b00357213 */ /* 0x004fca0000000000 */
[----:B------:R-:W-:-:S04]  /*c7e0*/  IMAD.HI.U32 R26, R50, R53, RZ ;  /* 0x00000035321a7227 */ /* 0x000fc800078e00ff */
[----:B------:R-:W-:-:S04]  /*c7f0*/  IMAD.MOV R26, RZ, RZ, -R26 ;  /* 0x000000ffff1a7224 */ /* 0x000fc800078e0a1a */
[----:B------:R-:W-:Y:S01]  /*c800*/  IMAD R53, R48, R26, R53 ;  /* 0x0000001a30357224 */ /* 0x000fe200078e0235 */
[----:B---3--:R-:W-:-:S05]  /*c810*/  IABS R52, R44 ;  /* 0x0000002c00347213 */ /* 0x008fca0000000000 */
[----:B------:R-:W-:-:S04]  /*c820*/  IMAD.HI.U32 R54, R50, R52, RZ ;  /* 0x0000003432367227 */ /* 0x000fc800078e00ff */
[----:B------:R-:W-:Y:S01]  /*c830*/  IMAD.MOV R54, RZ, RZ, -R54 ;  /* 0x000000ffff367224 */ /* 0x000fe200078e0a36 */
[----:B----4-:R-:W-:-:S03]  /*c840*/  IABS R51, R45 ;  /* 0x0000002d00337213 */ /* 0x010fc60000000000 */
[----:B------:R-:W-:Y:S02]  /*c850*/  IMAD R52, R48, R54, R52 ;  /* 0x0000003630347224 */ /* 0x000fe400078e0234 */
[----:B------:R-:W-:Y:S01]  /*c860*/  IMAD.MOV.U32 R26, RZ, RZ, RZ ;  /* 0x000000ffff1a7224 */ /* 0x000fe200078e00ff */
[----:B------:R-:W2:Y:S01]  /*c870*/  LDL.LU R54, [R1+0x24] ;  /* 0x0000240001367983 */ /* 0x000ea20000300800 */
[----:B------:R-:W-:-:S04]  /*c880*/  IMAD.HI.U32 R50, R50, R51, RZ ;  /* 0x0000003332327227 */ /* 0x000fc800078e00ff */
[----:B------:R-:W-:Y:S01]  /*c890*/  IMAD.MOV R50, RZ, RZ, -R50 ;  /* 0x000000ffff327224 */ /* 0x000fe200078e0a32 */
[C---:B------:R-:W-:Y:S01]  /*c8a0*/  ISETP.GT.U32.AND P2, PT, R48.reuse, R52, PT ;  /* 0x000000343000720c */ /* 0x040fe20003f44070 */
[----:B------:R-:W-:Y:S01]  /*c8b0*/  IMAD.HI.U32 R0, R27, R0, R26 ;  /* 0x000000001b007227 */ /* 0x000fe200078e001a */
[C---:B------:R-:W-:Y:S01]  /*c8c0*/  ISETP.GT.U32.AND P1, PT, R48.reuse, R53, PT ;  /* 0x000000353000720c */ /* 0x040fe20003f24070 */
[----:B------:R-:W3:Y:S02]  /*c8d0*/  LDL R27, [R1+0x6550] ;  /* 0x00655000011b7983 */ /* 0x000ee40000100800 */
[----:B------:R-:W-:Y:S01]  /*c8e0*/  IMAD R50, R48, R50, R51 ;  /* 0x0000003230327224 */ /* 0x000fe200078e0233 */
[----:B------:R-:W-:-:S05]  /*c8f0*/  IABS R51, R5 ;  /* 0x0000000500337213 */ /* 0x000fca0000000000 */
[----:B------:R-:W-:-:S04]  /*c900*/  IMAD.HI.U32 R26, R0, R51, RZ ;  /* 0x00000033001a7227 */ /* 0x000fc800078e00ff */
[----:B------:R-:W-:Y:S01]  /*c910*/  IMAD.MOV R26, RZ, RZ, -R26 ;  /* 0x000000ffff1a7224 */ /* 0x000fe200078e0a1a */
[----:B------:R-:W-:Y:S01]  /*c920*/  IABS R5, R6 ;  /* 0x0000000600057213 */ /* 0x000fe20000000000 */
[--C-:B------:R-:W-:Y:S01]  /*c930*/  @!P2 IMAD.IADD R52, R52, 0x1, -R48.reuse ;  /* 0x000000013434a824 */ /* 0x100fe200078e0a30 */
[----:B------:R-:W-:Y:S01]  /*c940*/  ISETP.GE.AND P2, PT, R6, RZ, PT ;  /* 0x000000ff0600720c */ /* 0x000fe20003f46270 */
[----:B------:R-:W-:Y:S01]  /*c950*/  IMAD R26, R4, R26, R51 ;  /* 0x0000001a041a7224 */ /* 0x000fe200078e0233 */
[----:B------:R-:W4:Y:S04]  /*c960*/  LDL R6, [R1+0x65bc] ;  /* 0x0065bc0001067983 */ /* 0x000f280000100800 */
[----:B------:R-:W2:Y:S01]  /*c970*/  LDL R51, [R1+0x158] ;  /* 0x0001580001337983 */ /* 0x000ea20000100800 */
[----:B------:R-:W-:-:S02]  /*c980*/  @!P0 IMAD.IADD R49, R49, 0x1, -R48 ;  /* 0x0000000131318824 */ /* 0x000fc400078e0a30 */
[----:B------:R-:W-:-:S03]  /*c990*/  @!P1 IMAD.IADD R53, R53, 0x1, -R48 ;  /* 0x0000000135359824 */ /* 0x000fc600078e0a30 */
[C---:B------:R-:W-:Y:S02]  /*c9a0*/  ISETP.GT.U32.AND P1, PT, R48.reuse, R49, PT ;  /* 0x000000313000720c */ /* 0x040fe40003f24070 */
[C---:B------:R-:W-:Y:S02]  /*c9b0*/  ISETP.GT.U32.AND P5, PT, R48.reuse, R53, PT ;  /* 0x000000353000720c */ /* 0x040fe40003fa4070 */
[----:B------:R-:W-:-:S09]  /*c9c0*/  ISETP.GT.U32.AND P0, PT, R48, R52, PT ;  /* 0x000000343000720c */ /* 0x000fd20003f04070 */
[--C-:B------:R-:W-:Y:S02]  /*c9d0*/  @!P1 IMAD.IADD R49, R49, 0x1, -R48.reuse ;  /* 0x0000000131319824 */ /* 0x100fe400078e0a30 */
[--C-:B------:R-:W-:Y:S01]  /*c9e0*/  @!P5 IMAD.IADD R53, R53, 0x1, -R48.reuse ;  /* 0x000000013535d824 */ /* 0x100fe200078e0a30 */
[----:B------:R-:W-:Y:S01]  /*c9f0*/  ISETP.GE.AND P5, PT, R43, RZ, PT ;  /* 0x000000ff2b00720c */ /* 0x000fe20003fa6270 */
[----:B------:R-:W-:Y:S01]  /*ca00*/  @!P0 IMAD.IADD R52, R52, 0x1, -R48 ;  /* 0x0000000134348824 */ /* 0x000fe200078e0a30 */
[----:B------:R-:W3:Y:S01]  /*ca10*/  LDL.LU R43, [R1+0x6b08] ;  /* 0x006b0800012b7983 */ /* 0x000ee20000300800 */
[----:B------:R-:W-:-:S03]  /*ca20*/  ISETP.GE.AND P0, PT, R44, RZ, PT ;  /* 0x000000ff2c00720c */ /* 0x000fc60003f06270 */
[----:B------:R-:W3:Y:S01]  /*ca30*/  LDL.LU R44, [R1+0x6b04] ;  /* 0x006b0400012c7983 */ /* 0x000ee20000300800 */
[----:B------:R-:W-:Y:S02]  /*ca40*/  ISETP.GT.U32.AND P3, PT, R48, R50, PT ;  /* 0x000000323000720c */ /* 0x000fe40003f64070 */
[----:B--2---:R-:W-:Y:S01]  /*ca50*/  ISETP.GE.AND P1, PT, R51, RZ, PT ;  /* 0x000000ff3300720c */ /* 0x004fe20003f26270 */
[----:B----4-:R-:W-:Y:S02]  /*ca60*/  IMAD.MOV.U32 R51, RZ, RZ, R6 ;  /* 0x000000ffff337224 */ /* 0x010fe400078e0006 */
[----:B------:R-:W-:-:S04]  /*ca70*/  IMAD.HI.U32 R6, R0, R5, RZ ;  /* 0x0000000500067227 */ /* 0x000fc800078e00ff */
[----:B------:R-:W-:-:S04]  /*ca80*/  IMAD.MOV R6, RZ, RZ, -R6 ;  /* 0x000000ffff067224 */ /* 0x000fc800078e0a06 */
[----:B------:R-:W-:Y:S02]  /*ca90*/  IMAD R5, R4, R6, R5 ;  /* 0x0000000604057224 */ /* 0x000fe400078e0205 */
[----:B------:R-:W2:Y:S01]  /*caa0*/  LDL.LU R6, [R1+0x84] ;  /* 0x0000840001067983 */ /* 0x000ea20000300800 */
[----:B------:R-:W-:-:S05]  /*cab0*/  @!P3 IMAD.IADD R50, R50, 0x1, -R48 ;  /* 0x000000013232b824 */ /* 0x000fca00078e0a30 */
[----:B------:R-:W-:Y:S01]  /*cac0*/  ISETP.GT.U32.AND P3, PT, R48, R50, PT ;  /* 0x000000323000720c */ /* 0x000fe20003f64070 */
[----:B------:R-:W-:Y:S01]  /*cad0*/  @!P1 IMAD.MOV R49, RZ, RZ, -R49 ;  /* 0x000000ffff319224 */ /* 0x000fe200078e0a31 */
[----:B------:R-:W-:Y:S02]  /*cae0*/  IABS R7, R7 ;  /* 0x0000000700077213 */ /* 0x000fe40000000000 */
[----:B------:R-:W-:Y:S01]  /*caf0*/  ISETP.GE.AND P1, PT, R45, RZ, PT ;  /* 0x000000ff2d00720c */ /* 0x000fe20003f26270 */
[----:B------:R-:W-:-:S08]  /*cb00*/  @!P0 IMAD.MOV R52, RZ, RZ, -R52 ;  /* 0x000000ffff348224 */ /* 0x000fd000078e0a34 */
[----:B------:R-:W-:Y:S01]  /*cb10*/  @!P3 IMAD.IADD R50, R50, 0x1, -R48 ;  /* 0x000000013232b824 */ /* 0x000fe200078e0a30 */
[C---:B------:R-:W-:Y:S01]  /*cb20*/  ISETP.GT.U32.AND P3, PT, R4.reuse, R26, PT ;  /* 0x0000001a0400720c */ /* 0x040fe20003f64070 */
[----:B---3--:R-:W-:Y:S01]  /*cb30*/  IMAD.MOV.U32 R48, RZ, RZ, R27 ;  /* 0x000000ffff307224 */ /* 0x008fe200078e001b */
[----:B------:R-:W-:Y:S01]  /*cb40*/  ISETP.GT.U32.AND P0, PT, R4, R5, PT ;  /* 0x000000050400720c */ /* 0x000fe20003f04070 */
[----:B------:R-:W-:Y:S01]  /*cb50*/  IMAD.HI.U32 R27, R0, R7, RZ ;  /* 0x00000007001b7227 */ /* 0x000fe200078e00ff */
[----:B------:R-:W3:Y:S03]  /*cb60*/  LDL.LU R45, [R1+0x6b00] ;  /* 0x006b0000012d7983 */ /* 0x000ee60000300800 */
[----:B------:R-:W-:Y:S02]  /*cb70*/  IMAD.MOV R27, RZ, RZ, -R27 ;  /* 0x000000ffff1b7224 */ /* 0x000fe400078e0a1b */
[----:B------:R-:W-:-:S04]  /*cb80*/  @!P5 IMAD.MOV R53, RZ, RZ, -R53 ;  /* 0x000000ffff35d224 */ /* 0x000fc800078e0a35 */
[----:B------:R-:W-:Y:S01]  /*cb90*/  @!P3 IMAD.IADD R26, R26, 0x1, -R4 ;  /* 0x000000011a1ab824 */ /* 0x000fe200078e0a04 */
[----:B------:R-:W-:Y:S02]  /*cba0*/  ISETP.NE.AND P5, PT, R2, RZ, PT ;  /* 0x000000ff0200720c */ /* 0x000fe40003fa5270 */
[----:B------:R-:W-:Y:S02]  /*cbb0*/  LOP3.LUT R2, RZ, R2, RZ, 0x33, !PT ;  /* 0x00000002ff027212 */ /* 0x000fe400078e33ff */
[C---:B------:R-:W-:Y:S01]  /*cbc0*/  ISETP.GT.U32.AND P3, PT, R4.reuse, R26, PT ;  /* 0x0000001a0400720c */ /* 0x040fe20003f64070 */
[----:B------:R-:W-:Y:S02]  /*cbd0*/  IMAD R7, R4, R27, R7 ;  /* 0x0000001b04077224 */ /* 0x000fe400078e0207 */
[----:B------:R-:W-:Y:S01]  /*cbe0*/  @!P1 IMAD.MOV R50, RZ, RZ, -R50 ;  /* 0x000000ffff329224 */ /* 0x000fe200078e0a32 */
[C---:B------:R-:W-:Y:S01]  /*cbf0*/  SEL R49, R2.reuse, R49, !P5 ;  /* 0x0000003102317207 */ /* 0x040fe20006800000 */
[----:B------:R-:W-:Y:S01]  /*cc00*/  @!P0 IMAD.IADD R5, R5, 0x1, -R4 ;  /* 0x0000000105058824 */ /* 0x000fe200078e0a04 */
[----:B------:R-:W-:-:S02]  /*cc10*/  SEL R53, R2, R53, !P5 ;  /* 0x0000003502357207 */ /* 0x000fc40006800000 */
[C---:B------:R-:W-:Y:S02]  /*cc20*/  SEL R52, R2.reuse, R52, !P5 ;  /* 0x0000003402347207 */ /* 0x040fe40006800000 */
[----:B------:R-:W-:Y:S01]  /*cc30*/  SEL R2, R2, R50, !P5 ;  /* 0x0000003202027207 */ /* 0x000fe20006800000 */
[----:B------:R0:W-:Y:S01]  /*cc40*/  STL [R1+0x8cc], R49 ;  /* 0x0008cc3101007387 */ /* 0x0001e20000100800 */
[----:B------:R-:W-:Y:S01]  /*cc50*/  ISETP.GE.AND P1, PT, R8, RZ, PT ;  /* 0x000000ff0800720c */ /* 0x000fe20003f26270 */
[--C-:B------:R-:W-:Y:S01]  /*cc60*/  @!P3 IMAD.IADD R26, R26, 0x1, -R4.reuse ;  /* 0x000000011a1ab824 */ /* 0x100fe200078e0a04 */
[----:B------:R-:W-:Y:S02]  /*cc70*/  ISETP.GT.U32.AND P0, PT, R4, R5, PT ;  /* 0x000000050400720c */ /* 0x000fe40003f04070 */
[----:B------:R-:W-:Y:S01]  /*cc80*/  ISETP.GE.AND P3, PT, R9, RZ, PT ;  /* 0x000000ff0900720c */ /* 0x000fe20003f66270 */
[----:B0-----:R-:W4:Y:S04]  /*cc90*/  LDL R49, [R1+0x65a0] ;  /* 0x0065a00001317983 */ /* 0x001f280000100800 */
[----:B------:R0:W-:Y:S04]  /*cca0*/  STL [R1+0x8c8], R53 ;  /* 0x0008c83501007387 */ /* 0x0001e80000100800 */
[----:B0-----:R-:W3:Y:S04]  /*ccb0*/  LDL R53, [R1+0x6584] ;  /* 0x0065840001357983 */ /* 0x001ee80000100800 */
[----:B------:R0:W-:Y:S04]  /*ccc0*/  STL [R1+0x8c4], R52 ;  /* 0x0008c43401007387 */ /* 0x0001e80000100800 */
[----:B0-----:R-:W4:Y:S04]  /*ccd0*/  LDL R52, [R1+0x65b8] ;  /* 0x0065b80001347983 */ /* 0x001f280000100800 */
[----:B------:R0:W-:Y:S01]  /*cce0*/  STL [R1+0x8c0], R2 ;  /* 0x0008c00201007387 */ /* 0x0001e20000100800 */
[----:B------:R-:W-:Y:S01]  /*ccf0*/  @!P0 IMAD.IADD R5, R5, 0x1, -R4 ;  /* 0x0000000105058824 */ /* 0x000fe200078e0a04 */
[----:B0-----:R-:W-:-:S02]  /*cd00*/  IABS R2, R10 ;  /* 0x0000000a00027213 */ /* 0x001fc40000000000 */
[----:B------:R-:W-:Y:S02]  /*cd10*/  ISETP.GT.U32.AND P5, PT, R4, R7, PT ;  /* 0x000000070400720c */ /* 0x000fe40003fa4070 */
[----:B------:R-:W-:Y:S02]  /*cd20*/  ISETP.GE.AND P0, PT, R10, RZ, PT ;  /* 0x000000ff0a00720c */ /* 0x000fe40003f06270 */
[----:B------:R-:W-:-:S09]  /*cd30*/  IABS R10, R11 ;  /* 0x0000000b000a7213 */ /* 0x000fd20000000000 */
[----:B------:R-:W-:-:S05]  /*cd40*/  @!P5 IMAD.IADD R7, R7, 0x1, -R4 ;  /* 0x000000010707d824 */ /* 0x000fca00078e0a04 */
[----:B------:R-:W-:-:S13]  /*cd50*/  ISETP.GT.U32.AND P5, PT, R4, R7, PT ;  /* 0x000000070400720c */ /* 0x000fda0003fa4070 */
[----:B------:R-:W-:-:S04]  /*cd60*/  @!P5 IMAD.IADD R7, R7, 0x1, -R4 ;  /* 0x000000010707d824 */ /* 0x000fc800078e0a04 */
[----:B------:R-:W-:Y:S02]  /*cd70*/  @!P6 IMAD.MOV R7, RZ, RZ, -R7 ;  /* 0x000000ffff07e224 */ /* 0x000fe400078e0a07 */
[----:B--2---:R-:W-:Y:S01]  /*cd80*/  IMAD.MOV.U32 R27, RZ, RZ, R6 ;  /* 0x000000ffff1b7224 */ /* 0x004fe200078e0006 */
[----:B------:R-:W-:-:S03]  /*cd90*/  IABS R6, R8 ;  /* 0x0000000800067213 */ /* 0x000fc60000000000 */
[----:B------:R-:W-:Y:S01]  /*cda0*/  IMAD.MOV.U32 R50, RZ, RZ, R27 ;  /* 0x000000ffff327224 */ /* 0x000fe200078e001b */
[----:B------:R-:W-:Y:S01]  /*cdb0*/  IABS R8, R9 ;  /* 0x0000000900087213 */ /* 0x000fe20000000000 */
[----:B------:R-:W-:-:S04]  /*cdc0*/  IMAD.HI.U32 R27, R0, R6, RZ ;  /* 0x00000006001b7227 */ /* 0x000fc800078e00ff */
[----:B------:R-:W-:Y:S02]  /*cdd0*/  IMAD.MOV R27, RZ, RZ, -R27 ;  /* 0x000000ffff1b7224 */ /* 0x000fe400078e0a1b */
[----:B------:R-:W-:Y:S02]  /*cde0*/  IMAD.MOV.U32 R9, RZ, RZ, R8 ;  /* 0x000000ffff097224 */ /* 0x000fe400078e0008 */
[----:B------:R-:W-:Y:S02]  /*cdf0*/  IMAD R27, R4, R27, R6 ;  /* 0x0000001b041b7224 */ /* 0x000fe400078e0206 */
[----:B------:R-:W-:Y:S02]  /*ce00*/  IMAD.MOV.U32 R6, RZ, RZ, R26 ;  /* 0x000000ffff067224 */ /* 0x000fe400078e001a */
[----:B------:R-:W-:-:S04]  /*ce10*/  IMAD.HI.U32 R26, R0, R9, RZ ;  /* 0x00000009001a7227 */ /* 0x000fc800078e00ff */
[----:B------:R-:W-:-:S04]  /*ce20*/  IMAD.HI.U32 R8, R0, R2, RZ ;  /* 0x0000000200087227 */ /* 0x000fc800078e00ff */
[----:B------:R-:W-:Y:S02]  /*ce30*/  IMAD.MOV R26, RZ, RZ, -R26 ;  /* 0x000000ffff1a7224 */ /* 0x000fe400078e0a1a */
[----:B------:R-:W-:Y:S01]  /*ce40*/  @!P4 IMAD.MOV R6, RZ, RZ, -R6 ;  /* 0x000000ffff06c224 */ /* 0x000fe200078e0a06 */
[C---:B------:R-:W-:Y:S01]  /*ce50*/  ISETP.GT.U32.AND P4, PT, R4.reuse, R27, PT ;  /* 0x0000001b0400720c */ /* 0x040fe20003f84070 */
[----:B------:R-:W-:Y:S02]  /*ce60*/  IMAD.MOV R8, RZ, RZ, -R8 ;  /* 0x000000ffff087224 */ /* 0x000fe400078e0a08 */
[C---:B------:R-:W-:Y:S02]  /*ce70*/  IMAD R9, R4.reuse, R26, R9 ;  /* 0x0000001a04097224 */ /* 0x040fe400078e0209 */
[----:B------:R-:W-:Y:S02]  /*ce80*/  IMAD.MOV.U32 R26, RZ, RZ, R46 ;  /* 0x000000ffff1a7224 */ /* 0x000fe400078e002e */
[----:B------:R-:W-:-:S02]  /*ce90*/  IMAD R2, R4, R8, R2 ;  /* 0x0000000804027224 */ /* 0x000fc400078e0202 */
[----:B------:R-:W-:-:S04]  /*cea0*/  IMAD.MOV.U32 R46, RZ, RZ, R5 ;  /* 0x000000ffff2e7224 */ /* 0x000fc800078e0005 */
[----:B------:R-:W-:Y:S01]  /*ceb0*/  @!P2 IMAD.MOV R46, RZ, RZ, -R46 ;  /* 0x000000ffff2ea224 */ /* 0x000fe200078e0a2e */
[----:B------:R-:W-:Y:S01]  /*cec0*/  ISETP.GT.U32.AND P2, PT, R4, R2, PT ;  /* 0x000000020400720c */ /* 0x000fe20003f44070 */
[----:B------:R-:W-:-:S05]  /*ced0*/  @!P4 IMAD.IADD R27, R27, 0x1, -R4 ;  /* 0x000000011b1bc824 */ /* 0x000fca00078e0a04 */
[----:B------:R-:W-:Y:S01]  /*cee0*/  ISETP.GT.U32.AND P4, PT, R4, R27, PT ;  /* 0x0000001b0400720c */ /* 0x000fe20003f84070 */
[----:B------:R-:W-:-:S06]  /*cef0*/  IMAD.MOV.U32 R8, RZ, RZ, R10 ;  /* 0x000000ffff087224 */ /* 0x000fcc00078e000a */
[----:B------:R-:W-:Y:S02]  /*cf00*/  @!P2 IMAD.IADD R2, R2, 0x1, -R4 ;  /* 0x000000010202a824 */ /* 0x000fe400078e0a04 */
[----:B------:R-:W-:-:S03]  /*cf10*/  IMAD.HI.U32 R10, R0, R8, RZ ;  /* 0x00000008000a7227 */ /* 0x000fc600078e00ff */
[C---:B------:R-:W-:Y:S01]  /*cf20*/  ISETP.GT.U32.AND P2, PT, R4.reuse, R2, PT ;  /* 0x000000020400720c */ /* 0x040fe20003f44070 */
[----:B------:R-:W-:Y:S02]  /*cf30*/  IMAD.MOV R10, RZ, RZ, -R10 ;  /* 0x000000ffff0a7224 */ /* 0x000fe400078e0a0a */
[----:B------:R-:W-:Y:S02]  /*cf40*/  @!P4 IMAD.IADD R27, R27, 0x1, -R4 ;  /* 0x000000011b1bc824 */ /* 0x000fe400078e0a04 */
[----:B------:R-:W-:Y:S02]  /*cf50*/  IMAD R8, R4, R10, R8 ;  /* 0x0000000a04087224 */ /* 0x000fe400078e0208 */
[----:B------:R-:W-:Y:S01]  /*cf60*/  IMAD.MOV.U32 R10, RZ, RZ, R27 ;  /* 0x000000ffff0a7224 */ /* 0x000fe200078e001b */
[----:B------:R-:W-:Y:S01]  /*cf70*/  STL [R1+0x364], R6 ;  /* 0x0003640601007387 */ /* 0x000fe20000100800 */
[----:B------:R-:W-:Y:S02]  /*cf80*/  IMAD.MOV.U32 R27, RZ, RZ, R26 ;  /* 0x000000ffff1b7224 */ /* 0x000fe400078e001a */
[----:B------:R-:W-:-:S02]  /*cf90*/  @!P1 IMAD.MOV R10, RZ, RZ, -R10 ;  /* 0x000000ffff0a9224 */ /* 0x000fc400078e0a0a */
[----:B------:R-:W-:Y:S01]  /*cfa0*/  @!P2 IMAD.IADD R2, R2, 0x1, -R4 ;  /* 0x000000010202a824 */ /* 0x000fe200078e0a04 */
[----:B------:R0:W-:Y:S01]  /*cfb0*/  STL [R1+0x36c], R46 ;  /* 0x00036c2e01007387 */ /* 0x0001e20000100800 */
[----:B------:R-:W-:Y:S02]  /*cfc0*/  IMAD.MOV.U32 R26, RZ, RZ, R48 ;  /* 0x000000ffff1a7224 */ /* 0x000fe400078e0030 */
[----:B------:R-:W-:Y:S02]  /*cfd0*/  IMAD.MOV.U32 R48, RZ, RZ, R55 ;  /* 0x000000ffff307224 */ /* 0x000fe400078e0037 */
[----:B------:R-:W-:Y:S01]  /*cfe0*/  IMAD.MOV.U32 R55, RZ, RZ, R2 ;  /* 0x000000ffff377224 */ /* 0x000fe200078e0002 */
[----:B0-----:R-:W2:Y:S04]  /*cff0*/  LDL.LU R46, [R1+0x6afc] ;  /* 0x006afc00012e7983 */ /* 0x001ea80000300800 */
[----:B------:R0:W-:Y:S04]  /*d000*/  STL [R1+0x374], R7 ;  /* 0x0003740701007387 */ /* 0x0001e80000100800 */
[----:B------:R1:W-:Y:S04]  /*d010*/  STL [R1+0x380], R10 ;  /* 0x0003800a01007387 */ /* 0x0003e80000100800 */
[----:B------:R-:W3:Y:S01]  /*d020*/  LDL.LU R2, [R1+0x54] ;  /* 0x0000540001027983 */ /* 0x000ee20000300800 */
[----:B------:R-:W-:-:S05]  /*d030*/  IABS R6, R12 ;  /* 0x0000000c00067213 */ /* 0x000fca0000000000 */
[----:B------:R-:W-:-:S04]  /*d040*/  IMAD.HI.U32 R5, R0, R6, RZ ;  /* 0x0000000600057227 */ /* 0x000fc800078e00ff */
[----:B------:R-:W-:Y:S01]  /*d050*/  IMAD.MOV R5, RZ, RZ, -R5 ;  /* 0x000000ffff057224 */ /* 0x000fe200078e0a05 */
[----:B0-----:R-:W-:-:S03]  /*d060*/  IABS R7, R13 ;  /* 0x0000000d00077213 */ /* 0x001fc60000000000 */
[----:B------:R-:W-:Y:S02]  /*d070*/  IMAD R6, R4, R5, R6 ;  /* 0x0000000504067224 */ /* 0x000fe400078e0206 */
[----:B------:R-:W-:-:S03]  /*d080*/  IMAD.MOV.U32 R5, RZ, RZ, R7 ;  /* 0x000000ffff057224 */ /* 0x000fc600078e0007 */
[C---:B------:R-:W-:Y:S02]  /*d090*/  ISETP.GT.U32.AND P1, PT, R4.reuse, R6, PT ;  /* 0x000000060400720c */ /* 0x040fe40003f24070 */
[----:B------:R-:W-:Y:S02]  /*d0a0*/  ISETP.GT.U32.AND P5, PT, R4, R9, PT ;  /* 0x000000090400720c */ /* 0x000fe40003fa4070 */
[----:B------:R-:W-:Y:S01]  /*d0b0*/  ISETP.GE.AND P6, PT, R11, RZ, PT ;  /* 0x000000ff0b00720c */ /* 0x000fe20003fc6270 */
[----:B------:R-:W-:-:S04]  /*d0c0*/  IMAD.HI.U32 R11, R0, R5, RZ ;  /* 0x00000005000b7227 */ /* 0x000fc800078e00ff */
[----:B------:R-:W-:Y:S01]  /*d0d0*/  IMAD.MOV R11, RZ, RZ, -R11 ;  /* 0x000000ffff0b7224 */ /* 0x000fe200078e0a0b */
[----:B------:R-:W-:-:S03]  /*d0e0*/  IABS R7, R14 ;  /* 0x0000000e00077213 */ /* 0x000fc60000000000 */
[--C-:B------:R-:W-:Y:S02]  /*d0f0*/  @!P1 IMAD.IADD R6, R6, 0x1, -R4.reuse ;  /* 0x0000000106069824 */ /* 0x100fe400078e0a04 */
[C---:B------:R-:W-:Y:S01]  /*d100*/  IMAD R5, R4.reuse, R11, R5 ;  /* 0x0000000b04057224 */ /* 0x040fe200078e0205 */
[C---:B------:R-:W-:Y:S01]  /*d110*/  ISETP.GT.U32.AND P4, PT, R4.reuse, R8, PT ;  /* 0x000000080400720c */ /* 0x040fe20003f84070 */
[----:B------:R-:W-:Y:S01]  /*d120*/  @!P5 IMAD.IADD R9, R9, 0x1, -R4 ;  /* 0x000000010909d824 */ /* 0x000fe200078e0a04 */
[----:B------:R-:W-:Y:S01]  /*d130*/  ISETP.GT.U32.AND P1, PT, R4, R6, PT ;  /* 0x000000060400720c */ /* 0x000fe20003f24070 */
[----:B------:R-:W-:Y:S01]  /*d140*/  IMAD.HI.U32 R11, R0, R7, RZ ;  /* 0x00000007000b7227 */ /* 0x000fe200078e00ff */
[C---:B------:R-:W-:Y:S02]  /*d150*/  ISETP.GT.U32.AND P2, PT, R4.reuse, R5, PT ;  /* 0x000000050400720c */ /* 0x040fe40003f44070 */
[----:B------:R-:W-:Y:S01]  /*d160*/  ISETP.GT.U32.AND P5, PT, R4, R9, PT ;  /* 0x000000090400720c */ /* 0x000fe20003fa4070 */
[----:B------:R-:W-:-:S04]  /*d170*/  IMAD.MOV R11, RZ, RZ, -R11 ;  /* 0x000000ffff0b7224 */ /* 0x000fc800078e0a0b */
[----:B------:R-:W-:Y:S02]  /*d180*/  IMAD R7, R4, R11, R7 ;  /* 0x0000000b04077224 */ /* 0x000fe400078e0207 */
[--C-:B------:R-:W-:Y:S02]  /*d190*/  @!P4 IMAD.IADD R8, R8, 0x1, -R4.reuse ;  /* 0x000000010808c824 */ /* 0x100fe400078e0a04 */
[--C-:B------:R-:W-:Y:S01]  /*d1a0*/  @!P1 IMAD.IADD R6, R6, 0x1, -R4.reuse ;  /* 0x0000000106069824 */ /* 0x100fe200078e0a04 */
[C---:B------:R-:W-:Y:S01]  /*d1b0*/  ISETP.GT.U32.AND P1, PT, R4.reuse, R7, PT ;  /* 0x000000070400720c */ /* 0x040fe20003f24070 */
[--C-:B------:R-:W-:Y:S01]  /*d1c0*/  @!P2 IMAD.IADD R5, R5, 0x1, -R4.reuse ;  /* 0x000000010505a824 */ /* 0x100fe200078e0a04 */
[----:B------:R-:W-:Y:S01]  /*d1d0*/  ISETP.GT.U32.AND P4, PT, R4, R8, PT ;  /* 0x000000080400720c */ /* 0x000fe20003f84070 */
[----:B------:R-:W-:Y:S01]  /*d1e0*/  @!P5 IMAD.IADD R9, R9, 0x1, -R4 ;  /* 0x000000010909d824 */ /* 0x000fe200078e0a04 */
[----:B------:R-:W-:Y:S02]  /*d1f0*/  ISETP.GE.AND P5, PT, R12, RZ, PT ;  /* 0x000000ff0c00720c */ /* 0x000fe40003fa6270 */
[----:B------:R-:W-:Y:S01]  /*d200*/  ISETP.GT.U32.AND P2, PT, R4, R5, PT ;  /* 0x000000050400720c */ /* 0x000fe20003f44070 */
[----:B------:R-:W-:Y:S01]  /*d210*/  IMAD.MOV.U32 R12, RZ, RZ, R47 ;  /* 0x000000ffff0c7224 */ /* 0x000fe200078e002f */
[----:B-1----:R-:W-:Y:S01]  /*d220*/  IABS R10, R15 ;  /* 0x0000000f000a7213 */ /* 0x002fe20000000000 */
[----:B------:R-:W-:-:S04]  /*d230*/  IMAD.MOV.U32 R47, RZ, RZ, R9 ;  /* 0x000000ffff2f7224 */ /* 0x000fc800078e0009 */
[----:B------:R-:W-:-:S04]  /*d240*/  IMAD.HI.U32 R9, R0, R10, RZ ;  /* 0x0000000a00097227 */ /* 0x000fc800078e00ff */
[----:B------:R-:W-:Y:S01]  /*d250*/  @!P3 IMAD.MOV R47, RZ, RZ, -R47 ;  /* 0x000000ffff2fb224 */ /* 0x000fe200078e0a2f */
[----:B------:R-:W-:Y:S01]  /*d260*/  ISETP.GE.AND P3, PT, R13, RZ, PT ;  /* 0x000000ff0d00720c */ /* 0x000fe20003f66270 */
[--C-:B------:R-:W-:Y:S02]  /*d270*/  @!P1 IMAD.IADD R7, R7, 0x1, -R4.reuse ;  /* 0x0000000107079824 */ /* 0x100fe400078e0a04 */
[----:B------:R-:W-:Y:S02]  /*d280*/  IMAD.MOV R9, RZ, RZ, -R9 ;  /* 0x000000ffff097224 */ /* 0x000fe400078e0a09 */
[--C-:B------:R-:W-:Y:S01]  /*d290*/  @!P4 IMAD.IADD R8, R8, 0x1, -R4.reuse ;  /* 0x000000010808c824 */ /* 0x100fe200078e0a04 */
[----:B------:R-:W-:Y:S01]  /*d2a0*/  ISETP.GE.AND P4, PT, R15, RZ, PT ;  /* 0x000000ff0f00720c */ /* 0x000fe20003f86270 */
[----:B------:R-:W-:Y:S01]  /*d2b0*/  @!P2 IMAD.IADD R5, R5, 0x1, -R4 ;  /* 0x000000010505a824 */ /* 0x000fe200078e0a04 */
[----:B------:R-:W-:Y:S01]  /*d2c0*/  ISETP.GT.U32.AND P1, PT, R4, R7, PT ;  /* 0x000000070400720c */ /* 0x000fe20003f24070 */
[----:B------:R-:W-:Y:S01]  /*d2d0*/  @!P0 IMAD.MOV R55, RZ, RZ, -R55 ;  /* 0x000000ffff378224 */ /* 0x000fe200078e0a37 */
[----:B------:R-:W-:Y:S01]  /*d2e0*/  ISETP.GE.AND P2, PT, R17, RZ, PT ;  /* 0x000000ff1100720c */ /* 0x000fe20003f46270 */
[----:B------:R-:W-:Y:S01]  /*d2f0*/  IMAD.MOV.U32 R11, RZ, RZ, R6 ;  /* 0x000000ffff0b7224 */ /* 0x000fe200078e0006 */
[----:B------:R0:W-:Y:S01]  /*d300*/  STL [R1+0x388], R47 ;  /* 0x0003882f01007387 */ /* 0x0001e20000100800 */
[----:B------:R-:W-:-:S02]  /*d310*/  @!P6 IMAD.MOV R8, RZ, RZ, -R8 ;  /* 0x000000ffff08e224 */ /* 0x000fc400078e0a08 */
[----:B------:R-:W-:Y:S01]  /*d320*/  @!P5 IMAD.MOV R11, RZ, RZ, -R11 ;  /* 0x000000ffff0bd224 */ /* 0x000fe200078e0a0b */
[----:B------:R-:W-:Y:S02]  /*d330*/  ISETP.GE.AND P0, PT, R14, RZ, PT ;  /* 0x000000ff0e00720c */ /* 0x000fe40003f06270 */
[----:B------:R-:W-:Y:S01]  /*d340*/  ISETP.GE.AND P6, PT, R16, RZ, PT ;  /* 0x000000ff1000720c */ /* 0x000fe20003fc6270 */
[----:B0-----:R-:W4:Y:S04]  /*d350*/  LDL.LU R47, [R1+0x6af8] ;  /* 0x006af800012f7983 */ /* 0x001f280000300800 */
[----:B------:R-:W2:Y:S04]  /*d360*/  LDL.LU R13, [R1+0x4] ;  /* 0x00000400010d7983 */ /* 0x000ea80000300800 */
[----:B------:R0:W-:Y:S01]  /*d370*/  STL [R1+0x390], R55 ;  /* 0x0003903701007387 */ /* 0x0001e20000100800 */
[----:B------:R-:W-:-:S03]  /*d380*/  @!P1 IMAD.IADD R7, R7, 0x1, -R4 ;  /* 0x0000000107079824 */ /* 0x000fc600078e0a04 */
[----:B0-----:R-:W4:Y:S04]  /*d390*/  LDL.LU R55, [R1+0x6af4] ;  /* 0x006af40001377983 */ /* 0x001f280000300800 */
[----:B------:R-:W4:Y:S04]  /*d3a0*/  LDL.LU R14, [R1+0x5c] ;  /* 0x00005c00010e7983 */ /* 0x000f280000300800 */
[----:B------:R-:W-:Y:S04]  /*d3b0*/  STL [R1+0x39c], R8 ;  /* 0x00039c0801007387 */ /* 0x000fe80000100800 */
[----:B------:R-:W-:Y:S01]  /*d3c0*/  STL [R1+0x3a4], R11 ;  /* 0x0003a40b01007387 */ /* 0x000fe20000100800 */
[----:B---3--:R-:W-:-:S02]  /*d3d0*/  IMAD.MOV.U32 R15, RZ, RZ, R2 ;  /* 0x000000ffff0f7224 */ /* 0x008fc400078e0002 */
[----:B------:R-:W-:Y:S01]  /*d3e0*/  IMAD R2, R4, R9, R10 ;  /* 0x0000000904027224 */ /* 0x000fe200078e020a */
[----:B------:R-:W-:Y:S01]  /*d3f0*/  IABS R10, R17 ;  /* 0x00000011000a7213 */ /* 0x000fe20000000000 */
[----:B------:R-:W-:Y:S01]  /*d400*/  IMAD.MOV.U32 R17, RZ, RZ, R5 ;  /* 0x000000ffff117224 */ /* 0x000fe200078e0005 */
[----:B------:R-:W-:Y:S01]  /*d410*/  IABS R9, R16 ;  /* 0x0000001000097213 */ /* 0x000fe20000000000 */
[----:B------:R-:W-:Y:S02]  /*d420*/  IMAD.MOV.U32 R16, RZ, RZ, R15 ;  /* 0x000000ffff107224 */ /* 0x000fe400078e000f */
[----:B------:R-:W-:-:S05]  /*d430*/  @!P3 IMAD.MOV R17, RZ, RZ, -R17 ;  /* 0x000000ffff11b224 */ /* 0x000fca00078e0a11 */
[----:B------:R0:W-:Y:S02]  /*d440*/  STL [R1+0x3ac], R17 ;  /* 0x0003ac1101007387 */ /* 0x0001e40000100800 */
[----:B0-----:R-:W-:Y:S02]  /*d450*/  IMAD.MOV.U32 R17, RZ, RZ, R16 ;  /* 0x000000ffff117224 */ /* 0x001fe400078e0010 */
[----:B------:R-:W-:Y:S02]  /*d460*/  IMAD.MOV.U32 R16, RZ, RZ, R27 ;  /* 0x000000ffff107224 */ /* 0x000fe400078e001b */
[----:B------:R-:W-:Y:S02]  /*d470*/  IMAD.MOV.U32 R27, RZ, RZ, R53 ;  /* 0x000000ffff1b7224 */ /* 0x000fe400078e0035 */
[----:B------:R-:W-:Y:S02]  /*d480*/  IMAD.MOV.U32 R53, RZ, RZ, R56 ;  /* 0x000000ffff357224 */ /* 0x000fe400078e0038 */
[----:B------:R-:W-:-:S02]  /*d490*/  IMAD.MOV.U32 R56, RZ, RZ, R7 ;  /* 0x000000ffff387224 */ /* 0x000fc400078e0007 */
[----:B------:R-:W3:Y:S01]  /*d4a0*/  LDL.LU R7, [R1+0x30] ;  /* 0x0000300001077983 */ /* 0x000ee20000300800 */
[----:B------:R-:W-:Y:S01]  /*d4b0*/  ISETP.GT.U32.AND P5, PT, R4, R2, PT ;  /* 0x000000020400720c */ /* 0x000fe20003fa4070 */
[----:B------:R-:W-:Y:S01]  /*d4c0*/  IMAD.HI.U32 R8, R0, R9, RZ ;  /* 0x0000000900087227 */ /* 0x000fe200078e00ff */
[----:B------:R-:W-:-:S03]  /*d4d0*/  IABS R6, R18 ;  /* 0x0000001200067213 */ /* 0x000fc60000000000 */
[----:B------:R-:W-:Y:S02]  /*d4e0*/  IMAD.MOV R8, RZ, RZ, -R8 ;  /* 0x000000ffff087224 */ /* 0x000fe400078e0a08 */
[----:B------:R-:W-:-:S06]  /*d4f0*/  IMAD.MOV.U32 R15, RZ, RZ, R12 ;  /* 0x000000ffff0f7224 */ /* 0x000fcc00078e000c */
[----:B------:R-:W-:Y:S02]  /*d500*/  @!P5 IMAD.IADD R2, R2, 0x1, -R4 ;  /* 0x000000010202d824 */ /* 0x000fe400078e0a04 */
[----:B------:R-:W-:-:S03]  /*d510*/  IMAD.HI.U32 R12, R0, R10, RZ ;  /* 0x0000000a000c7227 */ /* 0x000fc600078e00ff */
[C---:B------:R-:W-:Y:S01]  /*d520*/  ISETP.GT.U32.AND P5, PT, R4.reuse, R2, PT ;  /* 0x000000020400720c */ /* 0x040fe20003fa4070 */
[----:B------:R-:W-:Y:S01]  /*d530*/  IMAD R9, R4, R8, R9 ;  /* 0x0000000804097224 */ /* 0x000fe200078e0209 */
[----:B------:R-:W-:Y:S01]  /*d540*/  IABS R11, R19 ;  /* 0x00000013000b7213 */ /* 0x000fe20000000000 */
[----:B------:R-:W-:-:S04]  /*d550*/  IMAD.HI.U32 R8, R0, R6, RZ ;  /* 0x0000000600087227 */ /* 0x000fc800078e00ff */
[----:B------:R-:W-:Y:S02]  /*d560*/  IMAD.MOV R12, RZ, RZ, -R12 ;  /* 0x000000ffff0c7224 */ /* 0x000fe400078e0a0c */
[----:B------:R-:W-:Y:S02]  /*d570*/  IMAD.MOV R5, RZ, RZ, -R8 ;  /* 0x000000ffff057224 */ /* 0x000fe400078e0a08 */
[----:B------:R-:W-:Y:S02]  /*d580*/  IMAD R8, R4, R12, R10 ;  /* 0x0000000c04087224 */ /* 0x000fe400078e020a */
[----:B------:R-:W-:-:S04]  /*d590*/  IMAD.HI.U32 R12, R0, R11, RZ ;  /* 0x0000000b000c7227 */ /* 0x000fc800078e00ff */
[----:B------:R-:W-:Y:S01]  /*d5a0*/  @!P0 IMAD.MOV R56, RZ, RZ, -R56 ;  /* 0x000000ffff388224 */ /* 0x000fe200078e0a38 */
[----:B------:R-:W-:Y:S01]  /*d5b0*/  ISETP.GE.AND P0, PT, R18, RZ, PT ;  /* 0x000000ff1200720c */ /* 0x000fe20003f06270 */
[----:B------:R-:W-:-:S03]  /*d5c0*/  @!P5 IMAD.IADD R2, R2, 0x1, -R4 ;  /* 0x000000010202d824 */ /* 0x000fc600078e0a04 */
[----:B------:R0:W-:Y:S04]  /*d5d0*/  STL [R1+0x3b8], R56 ;  /* 0x0003b83801007387 */ /* 0x0001e80000100800 */
[----:B0-----:R-:W4:Y:S01]  /*d5e0*/  LDL.LU R56, [R1+0x6af0] ;  /* 0x006af00001387983 */ /* 0x001f220000300800 */
[----:B---3--:R-:W-:Y:S02]  /*d5f0*/  IMAD.MOV.U32 R18, RZ, RZ, R7 ;  /* 0x000000ffff127224 */ /* 0x008fe400078e0007 */
[----:B------:R-:W-:-:S04]  /*d600*/  IMAD.MOV R7, RZ, RZ, -R12 ;  /* 0x000000ffff077224 */ /* 0x000fc800078e0a0c */
[C---:B------:R-:W-:Y:S02]  /*d610*/  IMAD R7, R4.reuse, R7, R11 ;  /* 0x0000000704077224 */ /* 0x040fe400078e020b */
[----:B------:R-:W-:Y:S02]  /*d620*/  IMAD.MOV.U32 R11, RZ, RZ, R2 ;  /* 0x000000ffff0b7224 */ /* 0x000fe400078e0002 */
[----:B------:R-:W3:Y:S01]  /*d630*/  LDL.LU R2, [R1+0x38] ;  /* 0x0000380001027983 */ /* 0x000ee20000300800 */
[C---:B------:R-:W-:Y:S01]  /*d640*/  ISETP.GT.U32.AND P3, PT, R4.reuse, R9, PT ;  /* 0x000000090400720c */ /* 0x040fe20003f64070 */
[C---:B------:R-:W-:Y:S01]  /*d650*/  IMAD R6, R4.reuse, R5, R6 ;  /* 0x0000000504067224 */ /* 0x040fe200078e0206 */
[----:B------:R-:W-:-:S04]  /*d660*/  ISETP.GT.U32.AND P1, PT, R4, R8, PT ;  /* 0x000000080400720c */ /* 0x000fc80003f24070 */
[----:B------:R-:W-:-:S07]  /*d670*/  ISETP.GT.U32.AND P5, PT, R4, R6, PT ;  /* 0x000000060400720c */ /* 0x000fce0003fa4070 */
[----:B------:R-:W-:Y:S01]  /*d680*/  @!P3 IMAD.IADD R9, R9, 0x1, -R4 ;  /* 0x000000010909b824 */ /* 0x000fe200078e0a04 */
[----:B------:R-:W-:-:S04]  /*d690*/  IABS R5, R20 ;  /* 0x0000001400057213 */ /* 0x000fc80000000000 */
[----:B------:R-:W-:Y:S01]  /*d6a0*/  ISETP.GT.U32.AND P3, PT, R4, R9, PT ;  /* 0x000000090400720c */ /* 0x000fe20003f64070 */
[----:B------:R-:W-:Y:S01]  /*d6b0*/  @!P1 IMAD.IADD R8, R8, 0x1, -R4 ;  /* 0x0000000108089824 */ /* 0x000fe200078e0a04 */
[----:B------:R-:W-:Y:S01]  /*d6c0*/  IABS R10, R21 ;  /* 0x00000015000a7213 */ /* 0x000fe20000000000 */
[----:B------:R-:W-:Y:S01]  /*d6d0*/  IMAD.HI.U32 R12, R0, R5, RZ ;  /* 0x00000005000c7227 */ /* 0x000fe200078e00ff */
[----:B------:R-:W-:-:S03]  /*d6e0*/  ISETP.GE.AND P1, PT, R19, RZ, PT ;  /* 0x000000ff1300720c */ /* 0x000fc60003f26270 */
[----:B------:R-:W-:Y:S01]  /*d6f0*/  @!P5 IMAD.IADD R6, R6, 0x1, -R4 ;  /* 0x000000010606d824 */ /* 0x000fe200078e0a04 */
[----:B------:R-:W-:Y:S01]  /*d700*/  ISETP.GT.U32.AND P5, PT, R4, R8, PT ;  /* 0x000000080400720c */ /* 0x000fe20003fa4070 */
[----:B--2---:R-:W-:Y:S02]  /*d710*/  IMAD.MOV.U32 R19, RZ, RZ, R13 ;  /* 0x000000ffff137224 */ /* 0x004fe400078e000d */
[----:B------:R-:W-:-:S04]  /*d720*/  IMAD.HI.U32 R13, R0, R10, RZ ;  /* 0x0000000a000d7227 */ /* 0x000fc800078e00ff */
[----:B------:R-:W-:Y:S02]  /*d730*/  IMAD.MOV R12, RZ, RZ, -R12 ;  /* 0x000000ffff0c7224 */ /* 0x000fe400078e0a0c */
[--C-:B------:R-:W-:Y:S02]  /*d740*/  @!P3 IMAD.IADD R9, R9, 0x1, -R4.reuse ;  /* 0x000000010909b824 */ /* 0x100fe400078e0a04 */
[----:B------:R-:W-:Y:S02]  /*d750*/  IMAD.MOV R13, RZ, RZ, -R13 ;  /* 0x000000ffff0d7224 */ /* 0x000fe400078e0a0d */
[C---:B------:R-:W-:Y:S02]  /*d760*/  IMAD R5, R4.reuse, R12, R5 ;  /* 0x0000000c04057224 */ /* 0x040fe400078e0205 */
[----:B------:R-:W-:Y:S02]  /*d770*/  IMAD.MOV.U32 R12, RZ, RZ, R57 ;  /* 0x000000ffff0c7224 */ /* 0x000fe400078e0039 */
[----:B------:R-:W-:Y:S01]  /*d780*/  IMAD.MOV.U32 R57, RZ, RZ, R9 ;  /* 0x000000ffff397224 */ /* 0x000fe200078e0009 */
[----:B------:R-:W-:Y:S01]  /*d790*/  ISETP.GT.U32.AND P3, PT, R4, R7, PT ;  /* 0x000000070400720c */ /* 0x000fe20003f64070 */
[----:B------:R-:W-:-:S02]  /*d7a0*/  @!P5 IMAD.IADD R8, R8, 0x1, -R4 ;  /* 0x000000010808d824 */ /* 0x000fc400078e0a04 */
[----:B------:R-:W-:Y:S01]  /*d7b0*/  @!P6 IMAD.MOV R57, RZ, RZ, -R57 ;  /* 0x000000ffff39e224 */ /* 0x000fe200078e0a39 */
[C---:B------:R-:W-:Y:S01]  /*d7c0*/  ISETP.GT.U32.AND P6, PT, R4.reuse, R5, PT ;  /* 0x000000050400720c */ /* 0x040fe20003fc4070 */
[----:B------:R-:W-:Y:S01]  /*d7d0*/  @!P4 IMAD.MOV R11, RZ, RZ, -R11 ;  /* 0x000000ffff0bc224 */ /* 0x000fe200078e0a0b */
[----:B------:R-:W-:Y:S01]  /*d7e0*/  ISETP.GT.U32.AND P4, PT, R4, R6, PT ;  /* 0x000000060400720c */ /* 0x000fe20003f84070 */
[----:B------:R-:W-:-:S06]  /*d7f0*/  @!P2 IMAD.MOV R8, RZ, RZ, -R8 ;  /* 0x000000ffff08a224 */ /* 0x000fcc00078e0a08 */
[----:B------:R-:W-:-:S04]  /*d800*/  @!P3 IMAD.IADD R7, R7, 0x1, -R4 ;  /* 0x000000010707b824 */ /* 0x000fc800078e0a04 */
[--C-:B------:R-:W-:Y:S01]  /*d810*/  @!P6 IMAD.IADD R5, R5, 0x1, -R4.reuse ;  /* 0x000000010505e824 */ /* 0x100fe200078e0a04 */
[----:B------:R-:W-:Y:S01]  /*d820*/  ISETP.GT.U32.AND P6, PT, R4, R7, PT ;  /* 0x000000070400720c */ /* 0x000fe20003fc4070 */
[----:B------:R-:W-:Y:S01]  /*d830*/  @!P4 IMAD.IADD R6, R6, 0x1, -R4 ;  /* 0x000000010606c824 */ /* 0x000fe200078e0a04 */
[----:B------:R-:W-:Y:S03]  /*d840*/  STL [R1+0x3c0], R11 ;  /* 0x0003c00b01007387 */ /* 0x000fe60000100800 */
[----:B------:R-:W-:Y:S01]  /*d850*/  @!P0 IMAD.MOV R6, RZ, RZ, -R6 ;  /* 0x000000ffff068224 */ /* 0x000fe200078e0a06 */
[----:B------:R0:W-:Y:S07]  /*d860*/  STL [R1+0x3c8], R57 ;  /* 0x0003c83901007387 */ /* 0x0001ee0000100800 */
[----:B------:R-:W-:Y:S01]  /*d870*/  @!P6 IMAD.IADD R7, R7, 0x1, -R4 ;  /* 0x000000010707e824 */ /* 0x000fe200078e0a04 */
[----:B0-----:R-:W2:Y:S04]  /*d880*/  LDL.LU R57, [R1+0x6aec] ;  /* 0x006aec0001397983 */ /* 0x001ea80000300800 */
[----:B------:R-:W-:Y:S04]  /*d890*/  STL [R1+0x3d0], R8 ;  /* 0x0003d00801007387 */ /* 0x000fe80000100800 */
[----:B------:R-:W-:Y:S01]  /*d8a0*/  STL [R1+0x3d8], R6 ;  /* 0x0003d80601007387 */ /* 0x000fe20000100800 */
[----:B---3--:R-:W-:-:S02]  /*d8b0*/  IMAD.MOV.U32 R9, RZ, RZ, R2 ;  /* 0x000000ffff097224 */ /* 0x008fc400078e0002 */
[----:B------:R-:W-:-:S05]  /*d8c0*/  IMAD R2, R4, R13, R10 ;  /* 0x0000000d04027224 */ /* 0x000fca00078e020a */
[----:B------:R-:W-:-:S13]  /*d8d0*/  ISETP.GT.U32.AND P5, PT, R4, R2, PT ;  /* 0x000000020400720c */ /* 0x000fda0003fa4070 */
[----:B------:R-:W-:-:S05]  /*d8e0*/  @!P5 IMAD.IADD R2, R2, 0x1, -R4 ;  /* 0x000000010202d824 */ /* 0x000fca00078e0a04 */
[----:B------:R-:W-:Y:S01]  /*d8f0*/  ISETP.GT.U32.AND P2, PT, R4, R2, PT ;  /* 0x000000020400720c */ /* 0x000fe20003f44070 */
[----:B------:R-:W-:Y:S01]  /*d900*/  IMAD.MOV.U32 R13, RZ, RZ, R9 ;  /* 0x000000ffff0d7224 */ /* 0x000fe200078e0009 */
[----:B------:R-:W-:-:S11]  /*d910*/  IABS R9, R23 ;  /* 0x0000001700097213 */ /* 0x000fd60000000000 */
[----:B------:R-:W-:Y:S01]  /*d920*/  @!P2 IMAD.IADD R2, R2, 0x1, -R4 ;  /* 0x000000010202a824 */ /* 0x000fe200078e0a04 */
[----:B------:R-:W-:Y:S01]  /*d930*/  ISETP.GE.AND P2, PT, R23, RZ, PT ;  /* 0x000000ff1700720c */ /* 0x000fe20003f46270 */
[----:B------:R-:W-:Y:S02]  /*d940*/  IMAD.MOV.U32 R23, RZ, RZ, R58 ;  /* 0x000000ffff177224 */ /* 0x000fe400078e003a */
[----:B------:R-:W-:Y:S02]  /*d950*/  IMAD.MOV.U32 R58, RZ, RZ, R7 ;  /* 0x000000ffff3a7224 */ /* 0x000fe400078e0007 */
[----:B------:R-:W3:Y:S01]  /*d960*/  LDL.LU R7, [R1+0x10] ;  /* 0x0000100001077983 */ /* 0x000ee20000300800 */
[----:B------:R-:W-:Y:S02]  /*d970*/  IABS R11, R22 ;  /* 0x00000016000b7213 */ /* 0x000fe40000000000 */
[----:B------:R-:W-:-:S03]  /*d980*/  ISETP.GE.AND P4, PT, R20, RZ, PT ;  /* 0x000000ff1400720c */ /* 0x000fc60003f86270 */
[----:B------:R-:W-:Y:S02]  /*d990*/  IMAD.MOV.U32 R10, RZ, RZ, R11 ;  /* 0x000000ffff0a7224 */ /* 0x000fe400078e000b */
[----:B------:R-:W-:Y:S02]  /*d9a0*/  IMAD.MOV.U32 R20, RZ, RZ, R12 ;  /* 0x000000ffff147224 */ /* 0x000fe400078e000c */
[----:B------:R-:W-:Y:S01]  /*d9b0*/  IMAD.HI.U32 R12, R0, R10, RZ ;  /* 0x0000000a000c7227 */ /* 0x000fe200078e00ff */
[----:B------:R-:W-:-:S03]  /*d9c0*/  ISETP.GE.AND P3, PT, R21, RZ, PT ;  /* 0x000000ff1500720c */ /* 0x000fc60003f66270 */
[----:B------:R-:W-:Y:S02]  /*d9d0*/  IMAD.MOV R12, RZ, RZ, -R12 ;  /* 0x000000ffff0c7224 */ /* 0x000fe400078e0a0c */
[----:B------:R-:W-:Y:S02]  /*d9e0*/  IMAD.MOV.U32 R21, RZ, RZ, R13 ;  /* 0x000000ffff157224 */ /* 0x000fe400078e000d */
[----:B------:R-:W-:Y:S01]  /*d9f0*/  IMAD R10, R4, R12, R10 ;  /* 0x0000000c040a7224 */ /* 0x000fe200078e020a */
[----:B------:R-:W-:Y:S02]  /*da00*/  IABS R12, R25 ;  /* 0x00000019000c7213 */ /* 0x000fe40000000000 */
[----:B------:R-:W-:Y:S01]  /*da10*/  ISETP.GE.AND P0, PT, R22, RZ, PT ;  /* 0x000000ff1600720c */ /* 0x000fe20003f06270 */
[----:B------:R-:W-:Y:S02]  /*da20*/  IMAD.MOV.U32 R22, RZ, RZ, R21 ;  /* 0x000000ffff167224 */ /* 0x000fe400078e0015 */
[----:B------:R-:W-:-:S02]  /*da30*/  IMAD.MOV.U32 R21, RZ, RZ, R16 ;  /* 0x000000ffff157224 */ /* 0x000fc400078e0010 */
[----:B----4-:R-:W-:Y:S02]  /*da40*/  IMAD.MOV.U32 R16, RZ, RZ, R14 ;  /* 0x000000ffff107224 */ /* 0x010fe400078e000e */
[----:B------:R-:W-:-:S04]  /*da50*/  IMAD.HI.U32 R14, R0, R12, RZ ;  /* 0x0000000c000e7227 */ /* 0x000fc800078e00ff */
[----:B------:R-:W-:Y:S02]  /*da60*/  @!P1 IMAD.MOV R58, RZ, RZ, -R58 ;  /* 0x000000ffff3a9224 */ /* 0x000fe400078e0a3a */
[----:B------:R-:W-:Y:S01]  /*da70*/  IMAD.MOV R14, RZ, RZ, -R14 ;  /* 0x000000ffff0e7224 */ /* 0x000fe200078e0a0e */
[----:B------:R-:W-:Y:S02]  /*da80*/  IABS R13, R24 ;  /* 0x00000018000d7213 */ /* 0x000fe40000000000 */
[----:B------:R-:W-:Y:S01]  /*da90*/  ISETP.GE.AND P1, PT, R24, RZ, PT ;  /* 0x000000ff1800720c */ /* 0x000fe20003f26270 */
[----:B------:R0:W-:Y:S04]  /*daa0*/  STL [R1+0x3e0], R58 ;  /* 0x0003e03a01007387 */ /* 0x0001e80000100800 */
[----:B0-----:R-:W4:Y:S01]  /*dab0*/  LDL.LU R58, [R1+0x6ae8] ;  /* 0x006ae800013a7983 */ /* 0x001f220000300800 */
[----:B---3--:R-:W-:-:S02]  /*dac0*/  IMAD.MOV.U32 R24, RZ, RZ, R7 ;  /* 0x000000ffff187224 */ /* 0x008fc400078e0007 */
[C---:B------:R-:W-:Y:S02]  /*dad0*/  IMAD R7, R4.reuse, R14, R12 ;  /* 0x0000000e04077224 */ /* 0x040fe400078e020c */
[----:B------:R-:W3:Y:S01]  /*dae0*/  LDL.LU R14, [R1+0x64] ;  /* 0x00006400010e7983 */ /* 0x000ee20000300800 */
[----:B------:R-:W-:Y:S01]  /*daf0*/  ISETP.GT.U32.AND P5, PT, R4, R5, PT ;  /* 0x000000050400720c */ /* 0x000fe20003fa4070 */
[----:B------:R-:W-:-:S04]  /*db00*/  IMAD.HI.U32 R11, R0, R9, RZ ;  /* 0x00000009000b7227 */ /* 0x000fc800078e00ff */
[----:B------:R-:W-:Y:S01]  /*db10*/  IMAD.MOV R11, RZ, RZ, -R11 ;  /* 0x000000ffff0b7224 */ /* 0x000fe200078e0a0b */
[----:B------:R-:W-:-:S03]  /*db20*/  ISETP.GT.U32.AND P6, PT, R4, R10, PT ;  /* 0x0000000a0400720c */ /* 0x000fc60003fc4070 */
[----:B------:R-:W-:-:S04]  /*db30*/  IMAD R9, R4, R11, R9 ;  /* 0x0000000b04097224 */ /* 0x000fc800078e0209 */
[--C-:B------:R-:W-:Y:S01]  /*db40*/  @!P5 IMAD.IADD R5, R5, 0x1, -R4.reuse ;  /* 0x000000010505d824 */ /* 0x100fe200078e0a04 */
[----:B------:R-:W-:Y:S02]  /*db50*/  ISETP.GT.U32.AND P5, PT, R4, R9, PT ;  /* 0x000000090400720c */ /* 0x000fe40003fa4070 */
[----:B------:R-:W-:Y:S01]  /*db60*/  IABS R6, R28 ;  /* 0x0000001c00067213 */ /* 0x000fe20000000000 */
[----:B------:R-:W-:Y:S02]  /*db70*/  IMAD.MOV.U32 R8, RZ, RZ, R13 ;  /* 0x000000ffff087224 */ /* 0x000fe400078e000d */
[----:B------:R-:W-:Y:S02]  /*db80*/  @!P6 IMAD.IADD R10, R10, 0x1, -R4 ;  /* 0x000000010a0ae824 */ /* 0x000fe400078e0a04 */
[----:B------:R-:W-:-:S04]  /*db90*/  IMAD.HI.U32 R13, R0, R6, RZ ;  /* 0x00000006000d7227 */ /* 0x000fc800078e00ff */
[----:B------:R-:W-:Y:S02]  /*dba0*/  IMAD.MOV R13, RZ, RZ, -R13 ;  /* 0x000000ffff0d7224 */ /* 0x000fe400078e0a0d */
[----:B------:R-:W-:Y:S01]  /*dbb0*/  @!P5 IMAD.IADD R9, R9, 0x1, -R4 ;  /* 0x000000010909d824 */ /* 0x000fe200078e0a04 */
[C---:B------:R-:W-:Y:S01]  /*dbc0*/  ISETP.GT.U32.AND P5, PT, R4.reuse, R10, PT ;  /* 0x0000000a0400720c */ /* 0x040fe20003fa4070 */
[----:B------:R-:W-:Y:S02]  /*dbd0*/  IMAD R6, R4, R13, R6 ;  /* 0x0000000d04067224 */ /* 0x000fe400078e0206 */
[----:B------:R-:W-:-:S04]  /*dbe0*/  IMAD.MOV.U32 R13, RZ, RZ, R5 ;  /* 0x000000ffff0d7224 */ /* 0x000fc800078e0005 */
[----:B------:R-:W-:-:S05]  /*dbf0*/  @!P4 IMAD.MOV R13, RZ, RZ, -R13 ;  /* 0x000000ffff0dc224 */ /* 0x000fca00078e0a0d */
[----:B------:R3:W-:Y:S01]  /*dc00*/  STL [R1+0x604], R13 ;  /* 0x0006040d01007387 */ /* 0x0007e20000100800 */
[----:B------:R-:W-:Y:S02]  /*dc10*/  @!P5 IMAD.IADD R10, R10, 0x1, -R4 ;  /* 0x000000010a0ad824 */ /* 0x000fe400078e0a04 */
[----:B------:R-:W-:-:S04]  /*dc20*/  IMAD.HI.U32 R11, R0, R8, RZ ;  /* 0x00000008000b7227 */ /* 0x000fc800078e00ff */
[----:B---3--:R-:W-:Y:S02]  /*dc30*/  IMAD.MOV.U32 R13, RZ, RZ, R14 ;  /* 0x000000ffff0d7224 */ /* 0x008fe400078e000e */
[----:B------:R-:W-:Y:S02]  /*dc40*/  IMAD.MOV.U32 R14, RZ, RZ, R19 ;  /* 0x000000ffff0e7224 */ /* 0x000fe400078e0013 */
[----:B------:R-:W-:Y:S02]  /*dc50*/  IMAD.MOV.U32 R19, RZ, RZ, R16 ;  /* 0x000000ffff137224 */ /* 0x000fe400078e0010 */
[----:B------:R-:W-:Y:S02]  /*dc60*/  IMAD.MOV.U32 R16, RZ, RZ, R59 ;  /* 0x000000ffff107224 */ /* 0x000fe400078e003b */
[----:B------:R-:W-:Y:S02]  /*dc70*/  IMAD.MOV.U32 R59, RZ, RZ, R10 ;  /* 0x000000ffff3b7224 */ /* 0x000fe400078e000a */
[----:B------:R-:W3:Y:S01]  /*dc80*/  LDL.LU R10, [R1+0x1c] ;  /* 0x00001c00010a7983 */ /* 0x000ee20000300800 */
[----:B------:R-:W-:-:S04]  /*dc90*/  IMAD.MOV R11, RZ, RZ, -R11 ;  /* 0x000000ffff0b7224 */ /* 0x000fc800078e0a0b */
[C---:B------:R-:W-:Y:S01]  /*dca0*/  IMAD R8, R4.reuse, R11, R8 ;  /* 0x0000000b04087224 */ /* 0x040fe200078e0208 */
[----:B------:R-:W-:-:S04]  /*dcb0*/  ISETP.GT.U32.AND P4, PT, R4, R9, PT ;  /* 0x000000090400720c */ /* 0x000fc80003f84070 */
[C---:B------:R-:W-:Y:S02]  /*dcc0*/  ISETP.GT.U32.AND P6, PT, R4.reuse, R8, PT ;  /* 0x000000080400720c */ /* 0x040fe40003fc4070 */
[C---:B------:R-:W-:Y:S01]  /*dcd0*/  ISETP.GT.U32.AND P5, PT, R4.reuse, R7, PT ;  /* 0x000000070400720c */ /* 0x040fe20003fa4070 */
[----:B------:R-:W-:Y:S01]  /*dce0*/  @!P0 IMAD.MOV R59, RZ, RZ, -R59 ;  /* 0x000000ffff3b8224 */ /* 0x000fe200078e0a3b */
[----:B------:R-:W-:Y:S02]  /*dcf0*/  ISETP.GT.U32.AND P0, PT, R4, R6, PT ;  /* 0x000000060400720c */ /* 0x000fe40003f04070 */
[----:B------:R-:W-:-:S03]  /*dd00*/  IABS R11, R29 ;  /* 0x0000001d000b7213 */ /* 0x000fc60000000000 */
[----:B------:R-:W-:-:S04]  /*dd10*/  @!P4 IMAD.IADD R9, R9, 0x1, -R4 ;  /* 0x000000010909c824 */ /* 0x000fc800078e0a04 */
[--C-:B------:R-:W-:Y:S02]  /*dd20*/  @!P6 IMAD.IADD R8, R8, 0x1, -R4.reuse ;  /* 0x000000010808e824 */ /* 0x100fe400078e0a04 */
[----:B------:R-:W-:Y:S01]  /*dd30*/  @!P5 IMAD.IADD R7, R7, 0x1, -R4 ;  /* 0x000000010707d824 */ /* 0x000fe200078e0a04 */
[----:B------:R-:W-:Y:S02]  /*dd40*/  ISETP.GE.AND P5, PT, R29, RZ, PT ;  /* 0x000000ff1d00720c */ /* 0x000fe40003fa6270 */
[----:B------:R-:W-:Y:S01]  /*dd50*/  ISETP.GT.U32.AND P6, PT, R4, R8, PT ;  /* 0x000000080400720c */ /* 0x000fe20003fc4070 */
[----:B------:R-:W-:Y:S01]  /*dd60*/  @!P3 IMAD.MOV R2, RZ, RZ, -R2 ;  /* 0x000000ffff02b224 */ /* 0x000fe200078e0a02 */
[----:B------:R-:W-:Y:S01]  /*dd70*/  IABS R12, R30 ;  /* 0x0000001e000c7213 */ /* 0x000fe20000000000 */
[----:B------:R-:W-:Y:S02]  /*dd80*/  IMAD.MOV.U32 R29, RZ, RZ, R9 ;  /* 0x000000ffff1d7224 */ /* 0x000fe400078e0009 */
[----:B------:R-:W-:Y:S01]  /*dd90*/  IMAD.HI.U32 R5, R0, R11, RZ ;  /* 0x0000000b00057227 */ /* 0x000fe200078e00ff */
[----:B------:R0:W-:Y:S01]  /*dda0*/  STL [R1+0x60c], R2 ;  /* 0x00060c0201007387 */ /* 0x0001e20000100800 */
[----:B------:R-:W-:-:S02]  /*ddb0*/  ISETP.GE.AND P4, PT, R28, RZ, PT ;  /* 0x000000ff1c00720c */ /* 0x000fc40003f86270 */
[----:B------:R-:W-:Y:S01]  /*ddc0*/  @!P2 IMAD.MOV R29, RZ, RZ, -R29 ;  /* 0x000000ffff1da224 */ /* 0x000fe200078e0a1d */
[----:B------:R1:W-:Y:S01]  /*ddd0*/  STL [R1+0x620], R59 ;  /* 0x0006203b01007387 */ /* 0x0003e20000100800 */
[----:B------:R-:W-:Y:S02]  /*dde0*/  IMAD.MOV R5, RZ, RZ, -R5 ;  /* 0x000000ffff057224 */ /* 0x000fe400078e0a05 */
[----:B------:R-:W-:Y:S02]  /*ddf0*/  IMAD.MOV.U32 R28, RZ, RZ, R13 ;  /* 0x000000ffff1c7224 */ /* 0x000fe400078e000d */
[----:B0-----:R-:W-:Y:S01]  /*de00*/  IMAD.HI.U32 R2, R0, R12, RZ ;  /* 0x0000000c00027227 */ /* 0x001fe200078e00ff */
[----:B-1----:R-:W4:Y:S03]  /*de10*/  LDL.LU R59, [R1+0x6ae4] ;  /* 0x006ae400013b7983 */ /* 0x002f260000300800 */
[----:B------:R-:W-:Y:S01]  /*de20*/  @!P0 IMAD.IADD R6, R6, 0x1, -R4 ;  /* 0x0000000106068824 */ /* 0x000fe200078e0a04 */
[C---:B------:R-:W-:Y:S01]  /*de30*/  ISETP.GT.U32.AND P0, PT, R4.reuse, R7, PT ;  /* 0x000000070400720c */ /* 0x040fe20003f04070 */
[----:B------:R-:W-:Y:S01]  /*de40*/  IMAD R5, R4, R5, R11 ;  /* 0x0000000504057224 */ /* 0x000fe200078e020b */
[----:B------:R0:W-:Y:S01]  /*de50*/  STL [R1+0x62c], R29 ;  /* 0x00062c1d01007387 */ /* 0x0001e20000100800 */
[----:B------:R-:W-:Y:S01]  /*de60*/  IMAD.MOV R2, RZ, RZ, -R2 ;  /* 0x000000ffff027224 */ /* 0x000fe200078e0a02 */
[----:B------:R-:W-:Y:S01]  /*de70*/  IABS R11, R31 ;  /* 0x0000001f000b7213 */ /* 0x000fe20000000000 */
[----:B------:R-:W-:-:S02]  /*de80*/  @!P6 IMAD.IADD R8, R8, 0x1, -R4 ;  /* 0x000000010808e824 */ /* 0x000fc400078e0a04 */
[----:B------:R-:W-:Y:S02]  /*de90*/  IMAD R2, R4, R2, R12 ;  /* 0x0000000204027224 */ /* 0x000fe400078e020c */
[----:B0-----:R-:W-:Y:S02]  /*dea0*/  IMAD.MOV.U32 R29, RZ, RZ, R28 ;  /* 0x000000ffff1d7224 */ /* 0x001fe400078e001c */
[----:B------:R-:W-:Y:S02]  /*deb0*/  IMAD.MOV.U32 R28, RZ, RZ, R23 ;  /* 0x000000ffff1c7224 */ /* 0x000fe400078e0017 */
[----:B------:R-:W-:Y:S02]  /*dec0*/  IMAD.MOV.U32 R23, RZ, RZ, R48 ;  /* 0x000000ffff177224 */ /* 0x000fe400078e0030 */
[----:B------:R-:W-:Y:S02]  /*ded0*/  IMAD.MOV.U32 R48, RZ, RZ, R60 ;  /* 0x000000ffff307224 */ /* 0x000fe400078e003c */
[----:B------:R-:W-:Y:S01]  /*dee0*/  IMAD.MOV.U32 R60, RZ, RZ, R8 ;  /* 0x000000ffff3c7224 */ /* 0x000fe200078e0008 */
[----:B------:R-:W-:Y:S01]  /*def0*/  IABS R13, R33 ;  /* 0x00000021000d7213 */ /* 0x000fe20000000000 */
[----:B------:R-:W-:-:S02]  /*df00*/  IMAD.MOV.U32 R9, RZ, RZ, R14 ;  /* 0x000000ffff097224 */ /* 0x000fc400078e000e */
[----:B------:R-:W-:Y:S01]  /*df10*/  IMAD.HI.U32 R14, R0, R11, RZ ;  /* 0x0000000b000e7227 */ /* 0x000fe200078e00ff */
[----:B------:R-:W-:-:S03]  /*df20*/  ISETP.GE.AND P3, PT, R25, RZ, PT ;  /* 0x000000ff1900720c */ /* 0x000fc60003f66270 */
[----:B------:R-:W-:Y:S01]  /*df30*/  @!P1 IMAD.MOV R60, RZ, RZ, -R60 ;  /* 0x000000ffff3c9224 */ /* 0x000fe200078e0a3c */
[----:B------:R-:W-:Y:S01]  /*df40*/  ISETP.GT.U32.AND P1, PT, R4, R2, PT ;  /* 0x000000020400720c */ /* 0x000fe20003f24070 */
[----:B------:R-:W-:Y:S01]  /*df50*/  IMAD.MOV.U32 R8, RZ, RZ, R9 ;  /* 0x000000ffff087224 */ /* 0x000fe200078e0009 */
[----:B------:R-:W-:Y:S01]  /*df60*/  IABS R12, R32 ;  /* 0x00000020000c7213 */ /* 0x000fe20000000000 */
[----:B------:R-:W-:Y:S02]  /*df70*/  IMAD.MOV R14, RZ, RZ, -R14 ;  /* 0x000000ffff0e7224 */ /* 0x000fe400078e0a0e */
[----:B------:R-:W-:Y:S02]  /*df80*/  IMAD.MOV.U32 R9, RZ, RZ, R13 ;  /* 0x000000ffff097224 */ /* 0x000fe400078e000d */
[----:B------:R-:W2:Y:S01]  /*df90*/  LDL.LU R13, [R1+0x28] ;  /* 0x00002800010d7983 */ /* 0x000ea20000300800 */
[----:B------:R-:W-:Y:S01]  /*dfa0*/  @!P0 IMAD.IADD R7, R7, 0x1, -R4 ;  /* 0x0000000107078824 */ /* 0x000fe200078e0a04 */
[----:B------:R-:W-:Y:S01]  /*dfb0*/  ISETP.GE.AND P0, PT, R30, RZ, PT ;  /* 0x000000ff1e00720c */ /* 0x000fe20003f06270 */
[----:B------:R-:W-:-:S02]  /*dfc0*/  IMAD R11, R4, R14, R11 ;  /* 0x0000000e040b7224 */ /* 0x000fc400078e020b */
[----:B------:R-:W-:Y:S02]  /*dfd0*/  IMAD.MOV.U32 R30, RZ, RZ, R8 ;  /* 0x000000ffff1e7224 */ /* 0x000fe400078e0008 */
[----:B------:R-:W-:Y:S01]  /*dfe0*/  IMAD.HI.U32 R14, R0, R12, RZ ;  /* 0x0000000c000e7227 */ /* 0x000fe200078e00ff */
[----:B------:R0:W-:Y:S03]  /*dff0*/  STL [R1+0x634], R60 ;  /* 0x0006343c01007387 */ /* 0x0001e60000100800 */
[----:B------:R-:W-:Y:S02]  /*e000*/  IMAD.MOV R14, RZ, RZ, -R14 ;  /* 0x000000ffff0e7224 */ /* 0x000fe400078e0a0e */
[----:B------:R-:W-:Y:S01]  /*e010*/  @!P1 IMAD.IADD R2, R2, 0x1, -R4 ;  /* 0x0000000102029824 */ /* 0x000fe200078e0a04 */
[----:B------:R-:W-:Y:S01]  /*e020*/  ISETP.GE.AND P1, PT, R32, RZ, PT ;  /* 0x000000ff2000720c */ /* 0x000fe20003f26270 */
[----:B------:R-:W-:Y:S01]  /*e030*/  IMAD R12, R4, R14, R12 ;  /* 0x0000000e040c7224 */ /* 0x000fe200078e020c */
[----:B0-----:R-:W4:Y:S04]  /*e040*/  LDL.LU R60, [R1+0x6ae0] ;  /* 0x006ae000013c7983 */ /* 0x001f280000300800 */
[----:B------:R-:W4:Y:S04]  /*e050*/  LDL.LU R32, [R1+0x2c] ;  /* 0x00002c0001207983 */ /* 0x000f280000300800 */
[----:B------:R-:W4:Y:S01]  /*e060*/  LDL.LU R14, [R1] ;  /* 0x00000000010e7983 */ /* 0x000f220000300800 */
[----:B---3--:R-:W-:Y:S01]  /*e070*/  IMAD.MOV.U32 R25, RZ, RZ, R10 ;  /* 0x000000ffff197224 */ /* 0x008fe200078e000a */
[----:B------:R-:W-:-:S05]  /*e080*/  IABS R10, R34 ;  /* 0x00000022000a7213 */ /* 0x000fca0000000000 */
[----:B------:R-:W-:Y:S02]  /*e090*/  IMAD.MOV.U32 R8, RZ, RZ, R10 ;  /* 0x000000ffff087224 */ /* 0x000fe400078e000a */
[----:B------:R-:W-:-:S04]  /*e0a0*/  IMAD.HI.U32 R10, R0, R9, RZ ;  /* 0x00000009000a7227 */ /* 0x000fc800078e00ff */
[----:B------:R-:W-:-:S04]  /*e0b0*/  IMAD.MOV R10, RZ, RZ, -R10 ;  /* 0x000000ffff0a7224 */ /* 0x000fc800078e0a0a */
[C---:B------:R-:W-:Y:S02]  /*e0c0*/  IMAD R10, R4.reuse, R10, R9 ;  /* 0x0000000a040a7224 */ /* 0x040fe400078e0209 */
[----:B------:R-:W3:Y:S01]  /*e0d0*/  LDL.LU R9, [R1+0x20] ;  /* 0x0000200001097983 */ /* 0x000ee20000300800 */
[----:B------:R-:W-:-:S13]  /*e0e0*/  ISETP.GT.U32.AND P6, PT, R4, R5, PT ;  /* 0x000000050400720c */ /* 0x000fda0003fc4070 */
[----:B------:R-:W-:Y:S01]  /*e0f0*/  @!P6 IMAD.IADD R5, R5, 0x1, -R4 ;  /* 0x000000010505e824 */ /* 0x000fe200078e0a04 */
[----:B------:R-:W-:-:S04]  /*e100*/  ISETP.GT.U32.AND P6, PT, R4, R6, PT ;  /* 0x000000060400720c */ /* 0x000fc80003fc4070 */
[----:B------:R-:W-:-:S09]  /*e110*/  ISETP.GT.U32.AND P2, PT, R4, R5, PT ;  /* 0x000000050400720c */ /* 0x000fd20003f44070 */
[--C-:B------:R-:W-:Y:S01]  /*e120*/  @!P6 IMAD.IADD R6, R6, 0x1, -R4.reuse ;  /* 0x000000010606e824 */ /* 0x100fe200078e0a04 */
[C---:B------:R-:W-:Y:S01]  /*e130*/  ISETP.GT.U32.AND P6, PT, R4.reuse, R11, PT ;  /* 0x0000000b0400720c */ /* 0x040fe20003fc4070 */
[----:B------:R-:W-:Y:S02]  /*e140*/  @!P3 IMAD.MOV R7, RZ, RZ, -R7 ;  /* 0x000000ffff07b224 */ /* 0x000fe400078e0a07 */
[----:B------:R-:W-:Y:S01]  /*e150*/  @!P2 IMAD.IADD R5, R5, 0x1, -R4 ;  /* 0x000000010505a824 */ /* 0x000fe200078e0a04 */
[----:B------:R-:W-:Y:S02]  /*e160*/  ISETP.GE.AND P2, PT, R31, RZ, PT ;  /* 0x000000ff1f00720c */ /* 0x000fe40003f46270 */
[----:B------:R-:W-:Y:S01]  /*e170*/  ISETP.GT.U32.AND P3, PT, R4, R2, PT ;  /* 0x000000020400720c */ /* 0x000fe20003f64070 */
[----:B------:R-:W-:-:S06]  /*e180*/  @!P4 IMAD.MOV R6, RZ, RZ, -R6 ;  /* 0x000000ffff06c224 */ /* 0x000fcc00078e0a06 */
[----:B------:R-:W-:Y:S01]  /*e190*/  @!P6 IMAD.IADD R11, R11, 0x1, -R4 ;  /* 0x000000010b0be824 */ /* 0x000fe200078e0a04 */
[C---:B------:R-:W-:Y:S01]  /*e1a0*/  ISETP.GT.U32.AND P6, PT, R4.reuse, R12, PT ;  /* 0x0000000c0400720c */ /* 0x040fe20003fc4070 */
[----:B------:R0:W-:Y:S03]  /*e1b0*/  STL [R1+0x638], R7 ;  /* 0x0006380701007387 */ /* 0x0001e60000100800 */
[----:B------:R-:W-:Y:S01]  /*e1c0*/  ISETP.GT.U32.AND P4, PT, R4, R11, PT ;  /* 0x0000000b0400720c */ /* 0x000fe20003f84070 */
[----:B------:R1:W-:Y:S01]  /*e1d0*/  STL [R1+0x640], R6 ;  /* 0x0006400601007387 */ /* 0x0003e20000100800 */
[----:B0-----:R-:W-:Y:S02]  /*e1e0*/  IMAD.MOV.U32 R7, RZ, RZ, R5 ;  /* 0x000000ffff077224 */ /* 0x001fe400078e0005 */
[----:B--2---:R-:W-:Y:S02]  /*e1f0*/  IMAD.MOV.U32 R31, RZ, RZ, R13 ;  /* 0x000000ffff1f7224 */ /* 0x004fe400078e000d */
[----:B------:R-:W-:-:S04]  /*e200*/  IMAD.HI.U32 R13, R0, R8, RZ ;  /* 0x00000008000d7227 */ /* 0x000fc800078e00ff */
[----:B------:R-:W-:-:S04]  /*e210*/  IMAD.MOV R13, RZ, RZ, -R13 ;  /* 0x000000ffff0d7224 */ /* 0x000fc800078e0a0d */
[----:B-1----:R-:W-:Y:S02]  /*e220*/  IMAD R6, R4, R13, R8 ;  /* 0x0000000d04067224 */ /* 0x002fe400078e0208 */
[----:B------:R-:W-:Y:S02]  /*e230*/  IMAD.MOV.U32 R8, RZ, RZ, R7 ;  /* 0x000000ffff087224 */ /* 0x000fe400078e0007 */
[--C-:B------:R-:W-:Y:S01]  /*e240*/  @!P3 IMAD.IADD R2, R2, 0x1, -R4.reuse ;  /* 0x000000010202b824 */ /* 0x100fe200078e0a04 */
[----:B------:R-:W-:Y:S01]  /*e250*/  ISETP.GT.U32.AND P3, PT, R4, R6, PT ;  /* 0x000000060400720c */ /* 0x000fe20003f64070 */
[----:B------:R-:W-:Y:S02]  /*e260*/  @!P6 IMAD.IADD R12, R12, 0x1, -R4 ;  /* 0x000000010c0ce824 */ /* 0x000fe400078e0a04 */
[----:B------:R-:W-:Y:S02]  /*e270*/  @!P5 IMAD.MOV R8, RZ, RZ, -R8 ;  /* 0x000000ffff08d224 */ /* 0x000fe400078e0a08 */
[----:B------:R-:W-:Y:S01]  /*e280*/  @!P4 IMAD.IADD R11, R11, 0x1, -R4 ;  /* 0x000000010b0bc824 */ /* 0x000fe200078e0a04 */
[----:B------:R-:W-:Y:S01]  /*e290*/  ISETP.GE.AND P4, PT, R33, RZ, PT ;  /* 0x000000ff2100720c */ /* 0x000fe20003f86270 */
[----:B------:R0:W-:Y:S01]  /*e2a0*/  STL [R1+0x648], R7 ;  /* 0x0006480701007387 */ /* 0x0001e20000100800 */
[----:B------:R-:W-:-:S03]  /*e2b0*/  ISETP.GT.U32.AND P6, PT, R4, R12, PT ;  /* 0x0000000c0400720c */ /* 0x000fc60003fc4070 */
[----:B------:R1:W-:Y:S01]  /*e2c0*/  @!P5 STL [R1+0x648], R8 ;  /* 0x000648080100d387 */ /* 0x0003e20000100800 */
[----:B------:R-:W-:Y:S01]  /*e2d0*/  ISETP.GT.U32.AND P5, PT, R4, R10, PT ;  /* 0x0000000a0400720c */ /* 0x000fe20003fa4070 */
[----:B------:R-:W-:Y:S01]  /*e2e0*/  @!P3 IMAD.IADD R6, R6, 0x1, -R4 ;  /* 0x000000010606b824 */ /* 0x000fe200078e0a04 */
[----:B------:R-:W-:Y:S01]  /*e2f0*/  IABS R13, R37 ;  /* 0x00000025000d7213 */ /* 0x000fe20000000000 */
[----:B------:R-:W-:Y:S01]  /*e300*/  @!P0 IMAD.MOV R2, RZ, RZ, -R2 ;  /* 0x000000ffff028224 */ /* 0x000fe200078e0a02 */
[----:B0-----:R-:W-:Y:S02]  /*e310*/  IABS R7, R36 ;  /* 0x0000002400077213 */ /* 0x001fe40000000000 */
[----:B------:R-:W-:Y:S02]  /*e320*/  ISETP.GT.U32.AND P0, PT, R4, R6, PT ;  /* 0x000000060400720c */ /* 0x000fe40003f04070 */
[----:B------:R0:W-:Y:S01]  /*e330*/  STL [R1+0x650], R2 ;  /* 0x0006500201007387 */ /* 0x0001e20000100800 */
[----:B------:R-:W-:-:S02]  /*e340*/  @!P6 IMAD.IADD R12, R12, 0x1, -R4 ;  /* 0x000000010c0ce824 */ /* 0x000fc400078e0a04 */
[----:B-1----:R-:W-:-:S04]  /*e350*/  IMAD.HI.U32 R8, R0, R7, RZ ;  /* 0x0000000700087227 */ /* 0x002fc800078e00ff */
[----:B------:R-:W-:Y:S02]  /*e360*/  @!P5 IMAD.IADD R10, R10, 0x1, -R4 ;  /* 0x000000010a0ad824 */ /* 0x000fe400078e0a04 */
[----:B0-----:R-:W-:-:S03]  /*e370*/  IMAD.HI.U32 R2, R0, R13, RZ ;  /* 0x0000000d00027227 */ /* 0x001fc600078e00ff */
[C---:B------:R-:W-:Y:S01]  /*e380*/  ISETP.GT.U32.AND P5, PT, R4.reuse, R10, PT ;  /* 0x0000000a0400720c */ /* 0x040fe20003fa4070 */
[----:B------:R-:W-:Y:S02]  /*e390*/  IMAD.MOV R2, RZ, RZ, -R2 ;  /* 0x000000ffff027224 */ /* 0x000fe400078e0a02 */
[----:B------:R-:W-:Y:S02]  /*e3a0*/  IMAD.MOV R8, RZ, RZ, -R8 ;  /* 0x000000ffff087224 */ /* 0x000fe400078e0a08 */
[C---:B------:R-:W-:Y:S02]  /*e3b0*/  IMAD R2, R4.reuse, R2, R13 ;  /* 0x0000000204027224 */ /* 0x040fe400078e020d */
[----:B------:R-:W-:Y:S01]  /*e3c0*/  IMAD R7, R4, R8, R7 ;  /* 0x0000000804077224 */ /* 0x000fe200078e0207 */
[----:B------:R-:W-:Y:S01]  /*e3d0*/  IABS R8, R38 ;  /* 0x0000002600087213 */ /* 0x000fe20000000000 */
[----:B------:R-:W-:Y:S01]  /*e3e0*/  @!P0 IMAD.IADD R6, R6, 0x1, -R4 ;  /* 0x0000000106068824 */ /* 0x000fe200078e0a04 */
[----:B------:R-:W-:-:S03]  /*e3f0*/  ISETP.GE.AND P0, PT, R35, RZ, PT ;  /* 0x000000ff2300720c */ /* 0x000fc60003f06270 */
[----:B------:R-:W-:Y:S01]  /*e400*/  @!P5 IMAD.IADD R10, R10, 0x1, -R4 ;  /* 0x000000010a0ad824 */ /* 0x000fe200078e0a04 */
[----:B------:R-:W-:Y:S02]  /*e410*/  ISETP.GT.U32.AND P5, PT, R4, R7, PT ;  /* 0x000000070400720c */ /* 0x000fe40003fa4070 */
[----:B------:R-:W-:Y:S01]  /*e420*/  ISETP.GE.AND P3, PT, R34, RZ, PT ;  /* 0x000000ff2200720c */ /* 0x000fe20003f66270 */
[----:B----4-:R-:W-:Y:S01]  /*e430*/  IMAD.MOV.U32 R34, RZ, RZ, R14 ;  /* 0x000000ffff227224 */ /* 0x010fe200078e000e */
[----:B------:R-:W-:Y:S01]  /*e440*/  IABS R14, R40 ;  /* 0x00000028000e7213 */ /* 0x000fe20000000000 */
[----:B------:R-:W-:Y:S02]  /*e450*/  @!P1 IMAD.MOV R12, RZ, RZ, -R12 ;  /* 0x000000ffff0c9224 */ /* 0x000fe400078e0a0c */
[----:B------:R-:W-:-:S06]  /*e460*/  @!P4 IMAD.MOV R10, RZ, RZ, -R10 ;  /* 0x000000ffff0ac224 */ /* 0x000fcc00078e0a0a */
[----:B------:R-:W-:Y:S01]  /*e470*/  @!P5 IMAD.IADD R7, R7, 0x1, -R4 ;  /* 0x000000010707d824 */ /* 0x000fe200078e0a04 */
[----:B------:R-:W-:Y:S01]  /*e480*/  ISETP.GE.AND P5, PT, R36, RZ, PT ;  /* 0x000000ff2400720c */ /* 0x000fe20003fa6270 */
[----:B------:R-:W-:Y:S01]  /*e490*/  @!P3 IMAD.MOV R6, RZ, RZ, -R6 ;  /* 0x000000ffff06b224 */ /* 0x000fe200078e0a06 */
[----:B------:R-:W2:Y:S02]  /*e4a0*/  LDL.LU R36, [R1+0x8] ;  /* 0x0000080001247983 */ /* 0x000ea40000300800 */
[----:B------:R-:W-:-:S13]  /*e4b0*/  ISETP.GT.U32.AND P1, PT, R4, R7, PT ;  /* 0x000000070400720c */ /* 0x000fda0003f24070 */
[----:B------:R-:W-:Y:S01]  /*e4c0*/  @!P1 IMAD.IADD R7, R7, 0x1, -R4 ;  /* 0x0000000107079824 */ /* 0x000fe200078e0a04 */
[----:B------:R-:W-:Y:S02]  /*e4d0*/  ISETP.GE.AND P3, PT, R37, RZ, PT ;  /* 0x000000ff2500720c */ /* 0x000fe40003f66270 */
[----:B------:R-:W-:Y:S01]  /*e4e0*/  ISETP.GE.AND P1, PT, R38, RZ, PT ;  /* 0x000000ff2600720c */ /* 0x000fe20003f26270 */
[----:B---3--:R-:W-:Y:S01]  /*e4f0*/  IMAD.MOV.U32 R5, RZ, RZ, R9 ;  /* 0x000000ffff057224 */ /* 0x008fe200078e0009 */
[----:B------:R-:W-:-:S03]  /*e500*/  IABS R9, R35 ;  /* 0x0000002300097213 */ /* 0x000fc60000000000 */
[----:B------:R-:W-:Y:S02]  /*e510*/  IMAD.MOV.U32 R33, RZ, RZ, R5 ;  /* 0x000000ffff217224 */ /* 0x000fe400078e0005 */
[----:B------:R-:W-:-:S04]  /*e520*/  IMAD.HI.U32 R5, R0, R9, RZ ;  /* 0x0000000900057227 */ /* 0x000fc800078e00ff */
[----:B------:R-:W-:-:S04]  /*e530*/  IMAD.MOV R5, RZ, RZ, -R5 ;  /* 0x000000ffff057224 */ /* 0x000fc800078e0a05 */
[----:B------:R-:W-:-:S05]  /*e540*/  IMAD R9, R4, R5, R9 ;  /* 0x0000000504097224 */ /* 0x000fca00078e0209 */
[----:B------:R-:W-:Y:S01]  /*e550*/  ISETP.GT.U32.AND P6, PT, R4, R9, PT ;  /* 0x000000090400720c */ /* 0x000fe20003fc4070 */
[----:B------:R-:W-:Y:S02]  /*e560*/  IMAD.MOV.U32 R35, RZ, RZ, R30 ;  /* 0x000000ffff237224 */ /* 0x000fe400078e001e */
[----:B------:R-:W-:Y:S02]  /*e570*/  IMAD.MOV.U32 R30, RZ, RZ, R29 ;  /* 0x000000ffff1e7224 */ /* 0x000fe400078e001d */
[----:B------:R-:W-:Y:S02]  /*e580*/  IMAD.MOV.U32 R29, RZ, RZ, R15 ;  /* 0x000000ffff1d7224 */ /* 0x000fe400078e000f */
[----:B------:R-:W-:-:S06]  /*e590*/  IMAD.HI.U32 R15, R0, R8, RZ ;  /* 0x00000008000f7227 */ /* 0x000fcc00078e00ff */
[----:B------:R-:W-:Y:S01]  /*e5a0*/  @!P6 IMAD.IADD R9, R9, 0x1, -R4 ;  /* 0x000000010909e824 */ /* 0x000fe200078e0a04 */
[----:B------:R-:W-:Y:S01]  /*e5b0*/  ISETP.GT.U32.AND P6, PT, R4, R2, PT ;  /* 0x000000020400720c */ /* 0x000fe20003fc4070 */
[----:B------:R-:W-:-:S04]  /*e5c0*/  IMAD.MOV R15, RZ, RZ, -R15 ;  /* 0x000000ffff0f7224 */ /* 0x000fc800078e0a0f */
[----:B------:R-:W-:Y:S02]  /*e5d0*/  IMAD R8, R4, R15, R8 ;  /* 0x0000000f04087224 */ /* 0x000fe400078e0208 */
[----:B------:R-:W-:Y:S02]  /*e5e0*/  IMAD.MOV.U32 R15, RZ, RZ, R61 ;  /* 0x000000ffff0f7224 */ /* 0x000fe400078e003d */
[----:B------:R-:W-:-:S04]  /*e5f0*/  IMAD.MOV.U32 R61, RZ, RZ, R11 ;  /* 0x000000ffff3d7224 */ /* 0x000fc800078e000b */
[----:B------:R-:W-:Y:S02]  /*e600*/  @!P6 IMAD.IADD R2, R2, 0x1, -R4 ;  /* 0x000000010202e824 */ /* 0x000fe400078e0a04 */
[----:B------:R-:W-:Y:S01]  /*e610*/  @!P2 IMAD.MOV R61, RZ, RZ, -R61 ;  /* 0x000000ffff3da224 */ /* 0x000fe200078e0a3d */
[----:B------:R-:W-:Y:S01]  /*e620*/  ISETP.GT.U32.AND P2, PT, R4, R9, PT ;  /* 0x000000090400720c */ /* 0x000fe20003f44070 */
[----:B------:R-:W-:Y:S01]  /*e630*/  IMAD.HI.U32 R11, R0, R14, RZ ;  /* 0x0000000e000b7227 */ /* 0x000fe200078e00ff */
[C---:B------:R-:W-:Y:S02]  /*e640*/  ISETP.GT.U32.AND P6, PT, R4.reuse, R2, PT ;  /* 0x000000020400720c */ /* 0x040fe40003fc4070 */
[----:B------:R0:W-:Y:S01]  /*e650*/  STL [R1+0x658], R61 ;  /* 0x0006583d01007387 */ /* 0x0001e20000100800 */
[----:B------:R-:W-:Y:S01]  /*e660*/  IABS R5, R39 ;  /* 0x0000002700057213 */ /* 0x000fe20000000000 */
[----:B------:R-:W-:Y:S01]  /*e670*/  IMAD.MOV R11, RZ, RZ, -R11 ;  /* 0x000000ffff0b7224 */ /* 0x000fe200078e0a0b */
[----:B------:R-:W-:Y:S01]  /*e680*/  ISETP.GT.U32.AND P4, PT, R4, R8, PT ;  /* 0x000000080400720c */ /* 0x000fe20003f84070 */
[----:B0-----:R-:W3:Y:S04]  /*e690*/  LDL.LU R61, [R1+0x6adc] ;  /* 0x006adc00013d7983 */ /* 0x001ee80000300800 */
[----:B------:R-:W-:Y:S01]  /*e6a0*/  STL [R1+0x664], R12 ;  /* 0x0006640c01007387 */ /* 0x000fe20000100800 */
[----:B------:R-:W-:-:S03]  /*e6b0*/  IMAD.HI.U32 R13, R0, R5, RZ ;  /* 0x00000005000d7227 */ /* 0x000fc600078e00ff */
[----:B------:R-:W-:Y:S04]  /*e6c0*/  STL [R1+0x66c], R10 ;  /* 0x00066c0a01007387 */ /* 0x000fe80000100800 */
[----:B------:R0:W-:Y:S01]  /*e6d0*/  STL [R1+0x674], R6 ;  /* 0x0006740601007387 */ /* 0x0001e20000100800 */
[--C-:B------:R-:W-:Y:S02]  /*e6e0*/  @!P6 IMAD.IADD R2, R2, 0x1, -R4.reuse ;  /* 0x000000010202e824 */ /* 0x100fe400078e0a04 */
[----:B------:R-:W-:Y:S02]  /*e6f0*/  IMAD.MOV R13, RZ, RZ, -R13 ;  /* 0x000000ffff0d7224 */ /* 0x000fe400078e0a0d */
[----:B------:R-:W-:Y:S02]  /*e700*/  @!P2 IMAD.IADD R9, R9, 0x1, -R4 ;  /* 0x000000010909a824 */ /* 0x000fe400078e0a04 */
[----:B0-----:R-:W-:-:S05]  /*e710*/  IMAD R6, R4, R11, R14 ;  /* 0x0000000b04067224 */ /* 0x001fca00078e020e */
[C---:B------:R-:W-:Y:S01]  /*e720*/  ISETP.GT.U32.AND P6, PT, R4.reuse, R6, PT ;  /* 0x000000060400720c */ /* 0x040fe20003fc4070 */
[----:B------:R-:W-:Y:S01]  /*e730*/  IMAD R5, R4, R13, R5 ;  /* 0x0000000d04057224 */ /* 0x000fe200078e0205 */
[----:B------:R-:W-:Y:S01]  /*e740*/  IABS R13, R41 ;  /* 0x00000029000d7213 */ /* 0x000fe20000000000 */
[----:B------:R-:W-:Y:S02]  /*e750*/  IMAD.MOV.U32 R12, RZ, RZ, R9 ;  /* 0x000000ffff0c7224 */ /* 0x000fe400078e0009 */
[----:B------:R-:W-:Y:S01]  /*e760*/  @!P4 IMAD.IADD R8, R8, 0x1, -R4 ;  /* 0x000000010808c824 */ /* 0x000fe200078e0a04 */
[----:B------:R-:W-:Y:S01]  /*e770*/  ISETP.GT.U32.AND P2, PT, R4, R5, PT ;  /* 0x000000050400720c */ /* 0x000fe20003f44070 */
[----:B------:R-:W-:Y:S01]  /*e780*/  @!P0 IMAD.MOV R12, RZ, RZ, -R12 ;  /* 0x000000ffff0c8224 */ /* 0x000fe200078e0a0c */
[----:B------:R-:W-:Y:S01]  /*e790*/  IABS R9, R42 ;  /* 0x0000002a00097213 */ /* 0x000fe20000000000 */
[----:B------:R-:W-:Y:S01]  /*e7a0*/  IMAD.HI.U32 R10, R0, R13, RZ ;  /* 0x0000000d000a7227 */ /* 0x000fe200078e00ff */
[----:B------:R-:W-:-:S02]  /*e7b0*/  ISETP.GT.U32.AND P0, PT, R4, R8, PT ;  /* 0x000000080400720c */ /* 0x000fc40003f04070 */
[----:B------:R0:W-:Y:S01]  /*e7c0*/  STL [R1+0x678], R12 ;  /* 0x0006780c01007387 */ /* 0x0001e20000100800 */
[----:B------:R-:W-:Y:S02]  /*e7d0*/  @!P6 IMAD.IADD R6, R6, 0x1, -R4 ;  /* 0x000000010606e824 */ /* 0x000fe400078e0a04 */
[----:B------:R-:W-:-:S03]  /*e7e0*/  IMAD.MOV.U32 R14, RZ, RZ, R7 ;  /* 0x000000ffff0e7224 */ /* 0x000fc600078e0007 */
[C---:B------:R-:W-:Y:S01]  /*e7f0*/  ISETP.GT.U32.AND P6, PT, R4.reuse, R6, PT ;  /* 0x000000060400720c */ /* 0x040fe20003fc4070 */
[----:B0-----:R-:W-:Y:S02]  /*e800*/  IMAD.MOV R12, RZ, RZ, -R10 ;  /* 0x000000ffff0c7224 */ /* 0x001fe400078e0a0a */
[----:B------:R-:W-:Y:S02]  /*e810*/  IMAD.MOV.U32 R10, RZ, RZ, R9 ;  /* 0x000000ffff0a7224 */ /* 0x000fe400078e0009 */
[----:B------:R-:W-:Y:S02]  /*e820*/  IMAD R9, R4, R12, R13 ;  /* 0x0000000c04097224 */ /* 0x000fe400078e020d */
[----:B------:R-:W-:-:S04]  /*e830*/  IMAD.HI.U32 R7, R0, R10, RZ ;  /* 0x0000000a00077227 */ /* 0x000fc800078e00ff */
[----:B------:R-:W-:Y:S02]  /*e840*/  @!P2 IMAD.IADD R5, R5, 0x1, -R4 ;  /* 0x000000010505a824 */ /* 0x000fe400078e0a04 */
[----:B------:R-:W-:Y:S02]  /*e850*/  IMAD.MOV.U32 R13, RZ, RZ, R2 ;  /* 0x000000ffff0d7224 */ /* 0x000fe400078e0002 */
[----:B------:R-:W-:Y:S02]  /*e860*/  IMAD.MOV R2, RZ, RZ, -R7 ;  /* 0x000000ffff027224 */ /* 0x000fe400078e0a07 */
[----:B------:R-:W-:Y:S01]  /*e870*/  @!P0 IMAD.IADD R8, R8, 0x1, -R4 ;  /* 0x0000000108088824 */ /* 0x000fe200078e0a04 */
[C---:B------:R-:W-:Y:S01]  /*e880*/  ISETP.GT.U32.AND P0, PT, R4.reuse, R9, PT ;  /* 0x000000090400720c */ /* 0x040fe20003f04070 */
[----:B------:R-:W-:Y:S01]  /*e890*/  @!P5 IMAD.MOV R14, RZ, RZ, -R14 ;  /* 0x000000ffff0ed224 */ /* 0x000fe200078e0a0e */
[C---:B------:R-:W-:Y:S01]  /*e8a0*/  ISETP.GT.U32.AND P5, PT, R4.reuse, R5, PT ;  /* 0x000000050400720c */ /* 0x040fe20003fa4070 */
[----:B------:R-:W-:Y:S01]  /*e8b0*/  IMAD R2, R4, R2, R10 ;  /* 0x0000000204027224 */ /* 0x000fe200078e020a */
[----:B------:R-:W-:Y:S01]  /*e8c0*/  IABS R11, R43 ;  /* 0x0000002b000b7213 */ /* 0x000fe20000000000 */
[----:B------:R-:W-:-:S03]  /*e8d0*/  @!P6 IMAD.IADD R6, R6, 0x1, -R4 ;  /* 0x000000010606e824 */ /* 0x000fc600078e0a04 */
[----:B------:R-:W-:Y:S02]  /*e8e0*/  ISETP.GT.U32.AND P6, PT, R4, R2, PT ;  /* 0x000000020400720c */ /* 0x000fe40003fc4070 */
[----:B------:R-:W-:Y:S01]  /*e8f0*/  ISETP.GE.AND P4, PT, R39, RZ, PT ;  /* 0x000000ff2700720c */ /* 0x000fe20003f86270 */
[----:B------:R-:W-:-:S04]  /*e900*/  IMAD.HI.U32 R7, R0, R11, RZ ;  /* 0x0000000b00077227 */ /* 0x000fc800078e00ff */
[--C-:B------:R-:W-:Y:S01]  /*e910*/  @!P0 IMAD.IADD R9, R9, 0x1, -R4.reuse ;  /* 0x0000000109098824 */ /* 0x100fe200078e0a04 */
[----:B------:R-:W-:Y:S01]  /*e920*/  ISETP.GE.AND P0, PT, R44, RZ, PT ;  /* 0x000000ff2c00720c */ /* 0x000fe20003f06270 */
[----:B------:R-:W-:Y:S01]  /*e930*/  @!P5 IMAD.IADD R5, R5, 0x1, -R4 ;  /* 0x000000010505d824 */ /* 0x000fe200078e0a04 */
[----:B------:R-:W-:Y:S01]  /*e940*/  IABS R44, R44 ;  /* 0x0000002c002c7213 */ /* 0x000fe20000000000 */
[----:B------:R-:W-:Y:S01]  /*e950*/  IMAD.MOV R7, RZ, RZ, -R7 ;  /* 0x000000ffff077224 */ /* 0x000fe200078e0a07 */
[----:B------:R0:W-:Y:S01]  /*e960*/  STL [R1+0x680], R14 ;  /* 0x0006800e01007387 */ /* 0x0001e20000100800 */
[----:B------:R-:W-:Y:S02]  /*e970*/  IMAD.MOV.U32 R12, RZ, RZ, R8 ;  /* 0x000000ffff0c7224 */ /* 0x000fe400078e0008 */
[----:B------:R-:W-:Y:S02]  /*e980*/  @!P3 IMAD.MOV R13, RZ, RZ, -R13 ;  /* 0x000000ffff0db224 */ /* 0x000fe400078e0a0d */
[----:B------:R-:W-:Y:S01]  /*e990*/  IMAD R10, R4, R7, R11 ;  /* 0x00000007040a7224 */ /* 0x000fe200078e020b */
[----:B------:R-:W-:Y:S01]  /*e9a0*/  IABS R7, R45 ;  /* 0x0000002d00077213 */ /* 0x000fe20000000000 */
[----:B------:R-:W-:-:S02]  /*e9b0*/  @!P6 IMAD.IADD R2, R2, 0x1, -R4 ;  /* 0x000000010202e824 */ /* 0x000fc400078e0a04 */
[----:B0-----:R-:W-:Y:S02]  /*e9c0*/  IMAD.MOV.U32 R14, RZ, RZ, R5 ;  /* 0x000000ffff0e7224 */ /* 0x001fe400078e0005 */
[----:B------:R-:W-:Y:S01]  /*e9d0*/  IMAD.MOV.U32 R11, RZ, RZ, R44 ;  /* 0x000000ffff0b7224 */ /* 0x000fe200078e002c */
[----:B------:R-:W-:Y:S01]  /*e9e0*/  ISETP.GE.AND P2, PT, R40, RZ, PT ;  /* 0x000000ff2800720c */ /* 0x000fe20003f46270 */
[----:B------:R-:W-:Y:S01]  /*e9f0*/  @!P1 IMAD.MOV R12, RZ, RZ, -R12 ;  /* 0x000000ffff0c9224 */ /* 0x000fe200078e0a0c */
[----:B------:R0:W-:Y:S01]  /*ea00*/  STL [R1+0x684], R13 ;  /* 0x0006840d01007387 */ /* 0x0001e20000100800 */
[----:B------:R-:W-:Y:S01]  /*ea10*/  @!P4 IMAD.MOV R14, RZ, RZ, -R14 ;  /* 0x000000ffff0ec224 */ /* 0x000fe200078e0a0e */
[----:B------:R-:W-:Y:S01]  /*ea20*/  ISETP.GT.U32.AND P4, PT, R4, R9, PT ;  /* 0x000000090400720c */ /* 0x000fe20003f84070 */
[----:B------:R-:W-:Y:S01]  /*ea30*/  IMAD.HI.U32 R5, R0, R7, RZ ;  /* 0x0000000700057227 */ /* 0x000fe200078e00ff */
[----:B------:R-:W-:Y:S01]  /*ea40*/  ISETP.GT.U32.AND P6, PT, R4, R2, PT ;  /* 0x000000020400720c */ /* 0x000fe20003fc4070 */
[----:B------:R-:W-:Y:S02]  /*ea50*/  STL [R1+0x68c], R12 ;  /* 0x00068c0c01007387 */ /* 0x000fe40000100800 */
[----:B0-----:R-:W-:-:S02]  /*ea60*/  IMAD.HI.U32 R13, R0, R11, RZ ;  /* 0x0000000b000d7227 */ /* 0x001fc400078e00ff */
[----:B------:R0:W-:Y:S02]  /*ea70*/  STL [R1+0x690], R14 ;  /* 0x0006900e01007387 */ /* 0x0001e40000100800 */
[----:B------:R-:W-:Y:S02]  /*ea80*/  IMAD.MOV R13, RZ, RZ, -R13 ;  /* 0x000000ffff0d7224 */ /* 0x000fe400078e0a0d */
[----:B0-----:R-:W-:Y:S02]  /*ea90*/  IMAD.MOV.U32 R14, RZ, RZ, R6 ;  /* 0x000000ffff0e7224 */ /* 0x001fe400078e0006 */
[----:B------:R-:W-:Y:S02]  /*eaa0*/  IMAD.MOV R6, RZ, RZ, -R5 ;  /* 0x000000ffff067224 */ /* 0x000fe400078e0a05 */
[C---:B------:R-:W-:Y:S02]  /*eab0*/  IMAD R11, R4.reuse, R13, R11 ;  /* 0x0000000d040b7224 */ /* 0x040fe400078e020b */
[----:B------:R-:W-:-:S02]  /*eac0*/  IMAD R7, R4, R6, R7 ;  /* 0x0000000604077224 */ /* 0x000fc400078e0207 */
[----:B------:R-:W-:Y:S01]  /*ead0*/  @!P2 IMAD.MOV R14, RZ, RZ, -R14 ;  /* 0x000000ffff0ea224 */ /* 0x000fe200078e0a0e */
[C---:B------:R-:W-:Y:S01]  /*eae0*/  ISETP.GT.U32.AND P2, PT, R4.reuse, R10, PT ;  /* 0x0000000a0400720c */ /* 0x040fe20003f44070 */
[--C-:B------:R-:W-:Y:S01]  /*eaf0*/  @!P4 IMAD.IADD R9, R9, 0x1, -R4.reuse ;  /* 0x000000010909c824 */ /* 0x100fe200078e0a04 */
[----:B------:R-:W-:Y:S01]  /*eb00*/  ISETP.GT.U32.AND P4, PT, R4, R11, PT ;  /* 0x0000000b0400720c */ /* 0x000fe20003f84070 */
[--C-:B------:R-:W-:Y:S01]  /*eb10*/  @!P6 IMAD.IADD R2, R2, 0x1, -R4.reuse ;  /* 0x000000010202e824 */ /* 0x100fe200078e0a04 */
[----:B------:R-:W-:Y:S02]  /*eb20*/  ISETP.GT.U32.AND P6, PT, R4, R7, PT ;  /* 0x000000070400720c */ /* 0x000fe40003fc4070 */
[----:B------:R-:W-:Y:S01]  /*eb30*/  ISETP.GE.AND P3, PT, R41, RZ, PT ;  /* 0x000000ff2900720c */ /* 0x000fe20003f66270 */
[----:B------:R0:W-:Y:S06]  /*eb40*/  STL [R1+0x698], R14 ;  /* 0x0006980e01007387 */ /* 0x0001ec0000100800 */
[----:B------:R-:W-:-:S02]  /*eb50*/  @!P2 IMAD.IADD R10, R10, 0x1, -R4 ;  /* 0x000000010a0aa824 */ /* 0x000fc400078e0a04 */
[--C-:B------:R-:W-:Y:S02]  /*eb60*/  @!P4 IMAD.IADD R11, R11, 0x1, -R4.reuse ;  /* 0x000000010b0bc824 */ /* 0x100fe400078e0a04 */
[----:B0-----:R-:W-:Y:S02]  /*eb70*/  IMAD.MOV.U32 R14, RZ, RZ, R9 ;  /* 0x000000ffff0e7224 */ /* 0x001fe400078e0009 */
[----:B------:R-:W-:Y:S01]  /*eb80*/  @!P6 IMAD.IADD R7, R7, 0x1, -R4 ;  /* 0x000000010707e824 */ /* 0x000fe200078e0a04 */
[C---:B------:R-:W-:Y:S01]  /*eb90*/  ISETP.GT.U32.AND P4, PT, R4.reuse, R10, PT ;  /* 0x0000000a0400720c */ /* 0x040fe20003f84070 */
[----:B------:R-:W-:Y:S01]  /*eba0*/  @!P3 IMAD.MOV R14, RZ, RZ, -R14 ;  /* 0x000000ffff0eb224 */ /* 0x000fe200078e0a0e */
[C---:B------:R-:W-:Y:S02]  /*ebb0*/  ISETP.GT.U32.AND P6, PT, R4.reuse, R11, PT ;  /* 0x0000000b0400720c */ /* 0x040fe40003fc4070 */
[----:B------:R-:W-:Y:S02]  /*ebc0*/  ISETP.GT.U32.AND P3, PT, R4, R7, PT ;  /* 0x000000070400720c */ /* 0x000fe40003f64070 */
[----:B------:R-:W-:-:S02]  /*ebd0*/  ISETP.GE.AND P1, PT, R42, RZ, PT ;  /* 0x000000ff2a00720c */ /* 0x000fc40003f26270 */
[----:B------:R-:W-:Y:S02]  /*ebe0*/  ISETP.GE.AND P5, PT, R43, RZ, PT ;  /* 0x000000ff2b00720c */ /* 0x000fe40003fa6270 */
[----:B------:R-:W-:-:S03]  /*ebf0*/  ISETP.GE.AND P2, PT, R45, RZ, PT ;  /* 0x000000ff2d00720c */ /* 0x000fc60003f46270 */
[--C-:B------:R-:W-:Y:S02]  /*ec00*/  @!P4 IMAD.IADD R10, R10, 0x1, -R4.reuse ;  /* 0x000000010a0ac824 */ /* 0x100fe400078e0a04 */
[--C-:B------:R-:W-:Y:S02]  /*ec10*/  @!P6 IMAD.IADD R11, R11, 0x1, -R4.reuse ;  /* 0x000000010b0be824 */ /* 0x100fe400078e0a04 */
[----:B------:R-:W-:Y:S01]  /*ec20*/  @!P3 IMAD.IADD R7, R7, 0x1, -R4 ;  /* 0x000000010707b824 */ /* 0x000fe200078e0a04 */
[----:B------:R0:W-:Y:S01]  /*ec30*/  STL [R1+0x69c], R14 ;  /* 0x00069c0e01007387 */ /* 0x0001e20000100800 */
[----:B------:R-:W-:Y:S02]  /*ec40*/  IMAD.MOV.U32 R9, RZ, RZ, R2 ;  /* 0x000000ffff097224 */ /* 0x000fe400078e0002 */
[----:B------:R-:W-:Y:S02]  /*ec50*/  IMAD.MOV.U32 R37, RZ, RZ, R10 ;  /* 0x000000ffff257224 */ /* 0x000fe400078e000a */
[----:B------:R-:W-:-:S02]  /*ec60*/  IMAD.MOV.U32 R10, RZ, RZ, R7 ;  /* 0x000000ffff0a7224 */ /* 0x000fc400078e0007 */
[----:B------:R-:W-:Y:S02]  /*ec70*/  @!P1 IMAD.MOV R9, RZ, RZ, -R9 ;  /* 0x000000ffff099224 */ /* 0x000fe400078e0a09 */
[----:B0-----:R-:W-:Y:S02]  /*ec80*/  IMAD.MOV.U32 R14, RZ, RZ, R11 ;  /* 0x000000ffff0e7224 */ /* 0x001fe400078e000b */
[----:B------:R-:W-:Y:S02]  /*ec90*/  @!P5 IMAD.MOV R37, RZ, RZ, -R37 ;  /* 0x000000ffff25d224 */ /* 0x000fe400078e0a25 */
[----:B------:R-:W-:Y:S02]  /*eca0*/  @!P0 IMAD.MOV R14, RZ, RZ, -R14 ;  /* 0x000000ffff0e8224 */ /* 0x000fe400078e0a0e */
[----:B------:R-:W-:Y:S01]  /*ecb0*/  @!P2 IMAD.MOV R10, RZ, RZ, -R10 ;  /* 0x000000ffff0aa224 */ /* 0x000fe200078e0a0a */
[----:B------:R0:W-:Y:S01]  /*ecc0*/  STL [R1+0x6a4], R9 ;  /* 0x0006a40901007387 */ /* 0x0001e20000100800 */
[----:B------:R-:W-:-:S02]  /*ecd0*/  IMAD.MOV.U32 R40, RZ, RZ, R34 ;  /* 0x000000ffff287224 */ /* 0x000fc400078e0022 */
[----:B------:R-:W-:Y:S01]  /*ece0*/  IMAD.MOV.U32 R34, RZ, RZ, R32 ;  /* 0x000000ffff227224 */ /* 0x000fe200078e0020 */
[----:B------:R1:W-:Y:S01]  /*ecf0*/  STL [R1+0x6ac], R37 ;  /* 0x0006ac2501007387 */ /* 0x0003e20000100800 */
[----:B------:R-:W-:Y:S02]  /*ed00*/  IMAD.MOV.U32 R32, RZ, RZ, R30 ;  /* 0x000000ffff207224 */ /* 0x000fe400078e001e */
[----:B------:R-:W-:Y:S01]  /*ed10*/  IMAD.MOV.U32 R30, RZ, RZ, R23 ;  /* 0x000000ffff1e7224 */ /* 0x000fe200078e0017 */
[----:B------:R-:W-:Y:S04]  /*ed20*/  STL [R1+0x6b0], R14 ;  /* 0x0006b00e01007387 */ /* 0x000fe80000100800 */
[----:B------:R4:W-:Y:S04]  /*ed30*/  STL [R1+0x6b8], R10 ;  /* 0x0006b80a01007387 */ /* 0x0009e80000100800 */
[----:B------:R-:W3:Y:S01]  /*ed40*/  LDL.LU R23, [R1+0x14] ;  /* 0x0000140001177983 */ /* 0x000ee20000300800 */
[----:B------:R-:W-:-:S02]  /*ed50*/  IABS R12, R47 ;  /* 0x0000002f000c7213 */ /* 0x000fc40000000000 */
[----:B------:R-:W-:-:S03]  /*ed60*/  IABS R8, R46 ;  /* 0x0000002e00087213 */ /* 0x000fc60000000000 */
[----:B------:R-:W-:Y:S02]  /*ed70*/  IMAD.MOV.U32 R5, RZ, RZ, R12 ;  /* 0x000000ffff057224 */ /* 0x000fe400078e000c */
[----:B------:R-:W-:-:S04]  /*ed80*/  IMAD.HI.U32 R13, R0, R8, RZ ;  /* 0x00000008000d7227 */ /* 0x000fc800078e00ff */
[----:B------:R-:W-:-:S04]  /*ed90*/  IMAD.HI.U32 R12, R0, R5, RZ ;  /* 0x00000005000c7227 */ /* 0x000fc800078e00ff */
[----:B------:R-:W-:Y:S02]  /*eda0*/  IMAD.MOV R13, RZ, RZ, -R13 ;  /* 0x000000ffff0d7224 */ /* 0x000fe400078e0a0d */
[----:B------:R-:W-:Y:S02]  /*edb0*/  IMAD.MOV R12, RZ, RZ, -R12 ;  /* 0x000000ffff0c7224 */ /* 0x000fe400078e0a0c */
[C---:B------:R-:W-:Y:S02]  /*edc0*/  IMAD R8, R4.reuse, R13, R8 ;  /* 0x0000000d04087224 */ /* 0x040fe400078e0208 */
[C---:B------:R-:W-:Y:S01]  /*edd0*/  IMAD R5, R4.reuse, R12, R5 ;  /* 0x0000000c04057224 */ /* 0x040fe200078e0205 */
[----:B------:R-:W-:Y:S02]  /*ede0*/  IABS R12, R56 ;  /* 0x00000038000c7213 */ /* 0x000fe40000000000 */
[C---:B------:R-:W-:Y:S02]  /*edf0*/  ISETP.GT.U32.AND P1, PT, R4.reuse, R8, PT ;  /* 0x000000080400720c */ /* 0x040fe40003f24070 */
[----:B------:R-:W-:Y:S01]  /*ee00*/  ISETP.GT.U32.AND P4, PT, R4, R5, PT ;  /* 0x000000050400720c */ /* 0x000fe20003f84070 */
[----:B------:R-:W-:Y:S01]  /*ee10*/  IMAD.MOV.U32 R2, RZ, RZ, R12 ;  /* 0x000000ffff027224 */ /* 0x000fe200078e000c */
[----:B------:R-:W-:-:S03]  /*ee20*/  IABS R6, R55 ;  /* 0x0000003700067213 */ /* 0x000fc60000000000 */
[----:B------:R-:W-:-:S04]  /*ee30*/  IMAD.HI.U32 R12, R0, R2, RZ ;  /* 0x00000002000c7227 */ /* 0x000fc800078e00ff */
[----:B------:R-:W-:-:S04]  /*ee40*/  IMAD.HI.U32 R13, R0, R6, RZ ;  /* 0x00000006000d7227 */ /* 0x000fc800078e00ff */
[----:B------:R-:W-:Y:S02]  /*ee50*/  IMAD.MOV R12, RZ, RZ, -R12 ;  /* 0x000000ffff0c7224 */ /* 0x000fe400078e0a0c */
[--C-:B------:R-:W-:Y:S02]  /*ee60*/  @!P1 IMAD.IADD R8, R8, 0x1, -R4.reuse ;  /* 0x0000000108089824 */ /* 0x100fe400078e0a04 */
[----:B------:R-:W-:Y:S01]  /*ee70*/  IMAD.MOV R13, RZ, RZ, -R13 ;  /* 0x000000ffff0d7224 */ /* 0x000fe200078e0a0d */
[----:B0-----:R-:W-:Y:S01]  /*ee80*/  IABS R9, R57 ;  /* 0x0000003900097213 */ /* 0x001fe20000000000 */
[----:B------:R-:W-:Y:S01]  /*ee90*/  @!P4 IMAD.IADD R5, R5, 0x1, -R4 ;  /* 0x000000010505c824 */ /* 0x000fe200078e0a04 */
[C---:B------:R-:W-:Y:S01]  /*eea0*/  ISETP.GT.U32.AND P4, PT, R4.reuse, R8, PT ;  /* 0x000000080400720c */ /* 0x040fe20003f84070 */
[C---:B------:R-:W-:Y:S02]  /*eeb0*/  IMAD R2, R4.reuse, R12, R2 ;  /* 0x0000000c04027224 */ /* 0x040fe400078e0202 */
[C---:B------:R-:W-:Y:S01]  /*eec0*/  IMAD R6, R4.reuse, R13, R6 ;  /* 0x0000000d04067224 */ /* 0x040fe200078e0206 */
[----:B------:R-:W-:Y:S01]  /*eed0*/  ISETP.GT.U32.AND P5, PT, R4, R5, PT ;  /* 0x000000050400720c */ /* 0x000fe20003fa4070 */
[----:B------:R-:W-:Y:S01]  /*eee0*/  IMAD.HI.U32 R13, R0, R9, RZ ;  /* 0x00000009000d7227 */ /* 0x000fe200078e00ff */
[----:B------:R-:W-:-:S02]  /*eef0*/  ISETP.GT.U32.AND P2, PT, R4, R2, PT ;  /* 0x000000020400720c */ /* 0x000fc40003f44070 */
[----:B------:R-:W-:Y:S01]  /*ef00*/  ISETP.GT.U32.AND P6, PT, R4, R6, PT ;  /* 0x000000060400720c */ /* 0x000fe20003fc4070 */
[----:B------:R-:W-:Y:S01]  /*ef10*/  IMAD.MOV R13, RZ, RZ, -R13 ;  /* 0x000000ffff0d7224 */ /* 0x000fe200078e0a0d */
[----:B------:R-:W-:Y:S02]  /*ef20*/  ISETP.GE.AND P3, PT, R46, RZ, PT ;  /* 0x000000ff2e00720c */ /* 0x000fe40003f66270 */
[----:B------:R-:W-:Y:S01]  /*ef30*/  IABS R12, R58 ;  /* 0x0000003a000c7213 */ /* 0x000fe20000000000 */
[----:B------:R-:W-:Y:S02]  /*ef40*/  IMAD R11, R4, R13, R9 ;  /* 0x0000000d040b7224 */ /* 0x000fe400078e0209 */
[--C-:B------:R-:W-:Y:S02]  /*ef50*/  @!P4 IMAD.IADD R8, R8, 0x1, -R4.reuse ;  /* 0x000000010808c824 */ /* 0x100fe400078e0a04 */
[----:B------:R-:W-:Y:S01]  /*ef60*/  @!P5 IMAD.IADD R5, R5, 0x1, -R4 ;  /* 0x000000010505d824 */ /* 0x000fe200078e0a04 */
[----:B------:R-:W-:Y:S01]  /*ef70*/  ISETP.GT.U32.AND P5, PT, R4, R11, PT ;  /* 0x0000000b0400720c */ /* 0x000fe20003fa4070 */
[----:B------:R-:W-:Y:S01]  /*ef80*/  IMAD.MOV.U32 R7, RZ, RZ, R12 ;  /* 0x000000ffff077224 */ /* 0x000fe200078e000c */
[----:B------:R-:W-:Y:S01]  /*ef90*/  IABS R12, R59 ;  /* 0x0000003b000c7213 */ /* 0x000fe20000000000 */
[----:B------:R-:W-:-:S02]  /*efa0*/  @!P2 IMAD.IADD R2, R2, 0x1, -R4 ;  /* 0x000000010202a824 */ /* 0x000fc400078e0a04 */
[----:B-1----:R-:W-:Y:S02]  /*efb0*/  IMAD.MOV.U32 R37, RZ, RZ, R8 ;  /* 0x000000ffff257224 */ /* 0x002fe400078e0008 */
[----:B------:R-:W-:Y:S01]  /*efc0*/  @!P6 IMAD.IADD R6, R6, 0x1, -R4 ;  /* 0x000000010606e824 */ /* 0x000fe200078e0a04 */
[----:B------:R-:W-:Y:S01]  /*efd0*/  ISETP.GE.AND P1, PT, R47, RZ, PT ;  /* 0x000000ff2f00720c */ /* 0x000fe20003f26270 */
[----:B------:R-:W-:Y:S01]  /*efe0*/  @!P3 IMAD.MOV R37, RZ, RZ, -R37 ;  /* 0x000000ffff25b224 */ /* 0x000fe200078e0a25 */
[----:B------:R-:W-:Y:S01]  /*eff0*/  ISETP.GT.U32.AND P3, PT, R4, R2, PT ;  /* 0x000000020400720c */ /* 0x000fe20003f64070 */
[----:B------:R-:W-:Y:S01]  /*f000*/  IMAD.HI.U32 R13, R0, R12, RZ ;  /* 0x0000000c000d7227 */ /* 0x000fe200078e00ff */
[----:B------:R-:W-:-:S03]  /*f010*/  ISETP.GT.U32.AND P6, PT, R4, R6, PT ;  /* 0x000000060400720c */ /* 0x000fc60003fc4070 */
[----:B----4-:R-:W-:-:S04]  /*f020*/  IMAD.HI.U32 R10, R0, R7, RZ ;  /* 0x00000007000a7227 */ /* 0x010fc800078e00ff */
[----:B------:R-:W-:Y:S02]  /*f030*/  IMAD.MOV R13, RZ, RZ, -R13 ;  /* 0x000000ffff0d7224 */ /* 0x000fe400078e0a0d */
[----:B------:R-:W-:Y:S01]  /*f040*/  IMAD.MOV R10, RZ, RZ, -R10 ;  /* 0x000000ffff0a7224 */ /* 0x000fe200078e0a0a */
[----:B------:R-:W-:Y:S01]  /*f050*/  ISETP.GE.AND P0, PT, R55, RZ, PT ;  /* 0x000000ff3700720c */ /* 0x000fe20003f06270 */
[----:B------:R-:W-:Y:S02]  /*f060*/  @!P5 IMAD.IADD R11, R11, 0x1, -R4 ;  /* 0x000000010b0bd824 */ /* 0x000fe400078e0a04 */
[----:B------:R-:W-:Y:S02]  /*f070*/  IMAD.MOV.U32 R14, RZ, RZ, R5 ;  /* 0x000000ffff0e7224 */ /* 0x000fe400078e0005 */
[----:B------:R-:W-:Y:S02]  /*f080*/  IMAD.MOV.U32 R41, RZ, RZ, R15 ;  /* 0x000000ffff297224 */ /* 0x000fe400078e000f */
[----:B------:R-:W-:Y:S01]  /*f090*/  IMAD R12, R4, R13, R12 ;  /* 0x0000000d040c7224 */ /* 0x000fe200078e020c */
[----:B------:R-:W-:Y:S01]  /*f0a0*/  ISETP.GE.AND P4, PT, R56, RZ, PT ;  /* 0x000000ff3800720c */ /* 0x000fe20003f86270 */
[----:B------:R-:W-:-:S02]  /*f0b0*/  IMAD.MOV.U32 R39, RZ, RZ, R35 ;  /* 0x000000ffff277224 */ /* 0x000fc400078e0023 */
[----:B------:R-:W-:Y:S02]  /*f0c0*/  IMAD.MOV.U32 R15, RZ, RZ, R24 ;  /* 0x000000ffff0f7224 */ /* 0x000fe400078e0018 */
[----:B------:R-:W-:Y:S02]  /*f0d0*/  IMAD R7, R4, R10, R7 ;  /* 0x0000000a04077224 */ /* 0x000fe400078e0207 */
[----:B------:R-:W-:Y:S02]  /*f0e0*/  IMAD.MOV.U32 R35, RZ, RZ, R33 ;  /* 0x000000ffff237224 */ /* 0x000fe400078e0021 */
[----:B------:R-:W-:Y:S02]  /*f0f0*/  IMAD.MOV.U32 R24, RZ, RZ, R21 ;  /* 0x000000ffff187224 */ /* 0x000fe400078e0015 */
[----:B--2---:R-:W-:Y:S02]  /*f100*/  IMAD.MOV.U32 R42, RZ, RZ, R36 ;  /* 0x000000ffff2a7224 */ /* 0x004fe400078e0024 */
[----:B------:R-:W-:-:S02]  /*f110*/  IMAD.MOV.U32 R33, RZ, RZ, R31 ;  /* 0x000000ffff217224 */ /* 0x000fc400078e001f */
[----:B------:R-:W-:Y:S02]  /*f120*/  IMAD.MOV.U32 R21, RZ, RZ, R54 ;  /* 0x000000ffff157224 */ /* 0x000fe400078e0036 */
[----:B------:R-:W-:Y:S01]  /*f130*/  @!P1 IMAD.MOV R14, RZ, RZ, -R14 ;  /* 0x000000ffff0e9224 */ /* 0x000fe200078e0a0e */
[----:B------:R-:W2:Y:S01]  /*f140*/  LDL R54, [R1+0x65cc] ;  /* 0x0065cc0001367983 */ /* 0x000ea20000100800 */
[----:B------:R-:W-:Y:S01]  /*f150*/  IMAD.MOV.U32 R36, RZ, RZ, R29 ;  /* 0x000000ffff247224 */ /* 0x000fe200078e001d */
[----:B------:R-:W-:Y:S01]  /*f160*/  ISETP.GT.U32.AND P1, PT, R4, R11, PT ;  /* 0x0000000b0400720c */ /* 0x000fe20003f24070 */
[----:B------:R-:W-:Y:S02]  /*f170*/  IMAD.MOV.U32 R31, RZ, RZ, R25 ;  /* 0x000000ffff1f7224 */ /* 0x000fe400078e0019 */
[--C-:B------:R-:W-:Y:S01]  /*f180*/  @!P3 IMAD.IADD R2, R2, 0x1, -R4.reuse ;  /* 0x000000010202b824 */ /* 0x100fe200078e0a04 */
[----:B------:R-:W4:Y:S01]  /*f190*/  LDL.LU R25, [R1+0x34] ;  /* 0x0000340001197983 */ /* 0x000f220000300800 */
[----:B------:R-:W-:Y:S01]  /*f1a0*/  IMAD.MOV.U32 R29, RZ, RZ, R19 ;  /* 0x000000ffff1d7224 */ /* 0x000fe200078e0013 */
[----:B------:R-:W-:Y:S01]  /*f1b0*/  ISETP.GT.U32.AND P3, PT, R4, R12, PT ;  /* 0x0000000c0400720c */ /* 0x000fe20003f64070 */
[----:B------:R-:W-:Y:S01]  /*f1c0*/  @!P6 IMAD.IADD R6, R6, 0x1, -R4 ;  /* 0x000000010606e824 */ /* 0x000fe200078e0a04 */
[----:B------:R-:W2:Y:S01]  /*f1d0*/  LDL R19, [R1+0x6568] ;  /* 0x0065680001137983 */ /* 0x000ea20000100800 */
[----:B------:R-:W-:-:S03]  /*f1e0*/  ISETP.GT.U32.AND P5, PT, R4, R7, PT ;  /* 0x000000070400720c */ /* 0x000fc60003fa4070 */
[----:B------:R-:W-:Y:S01]  /*f1f0*/  STL [R1+0x6bc], R37 ;  /* 0x0006bc2501007387 */ /* 0x000fe20000100800 */
[----:B------:R-:W-:-:S03]  /*f200*/  IMAD.MOV.U32 R38, RZ, RZ, R2 ;  /* 0x000000ffff267224 */ /* 0x000fc600078e0002 */
[----:B------:R0:W-:Y:S01]  /*f210*/  STL [R1+0x6c4], R14 ;  /* 0x0006c40e01007387 */ /* 0x0001e20000100800 */
[----:B------:R-:W-:Y:S01]  /*f220*/  ISETP.GE.AND P6, PT, R57, RZ, PT ;  /* 0x000000ff3900720c */ /* 0x000fe20003fc6270 */
[----:B------:R-:W-:Y:S01]  /*f230*/  @!P4 IMAD.MOV R38, RZ, RZ, -R38 ;  /* 0x000000ffff26c224 */ /* 0x000fe200078e0a26 */
[----:B---3--:R-:W-:Y:S01]  /*f240*/  IABS R10, R61 ;  /* 0x0000003d000a7213 */ /* 0x008fe20000000000 */
[----:B0-----:R-:W-:-:S04]  /*f250*/  IMAD.MOV.U32 R14, RZ, RZ, R6 ;  /* 0x000000ffff0e7224 */ /* 0x001fc800078e0006 */
[----:B------:R-:W-:Y:S02]  /*f260*/  @!P0 IMAD.MOV R14, RZ, RZ, -R14 ;  /* 0x000000ffff0e8224 */ /* 0x000fe400078e0a0e */
[----:B------:R-:W-:Y:S02]  /*f270*/  IMAD.MOV.U32 R37, RZ, RZ, R15 ;  /* 0x000000ffff257224 */ /* 0x000fe400078e000f */
[--C-:B------:R-:W-:Y:S01]  /*f280*/  @!P1 IMAD.IADD R11, R11, 0x1, -R4.reuse ;  /* 0x000000010b0b9824 */ /* 0x100fe200078e0a04 */
[----:B------:R0:W-:Y:S01]  /*f290*/  STL [R1+0x78c], R14 ;  /* 0x00078c0e01007387 */ /* 0x0001e20000100800 */
[--C-:B------:R-:W-:Y:S01]  /*f2a0*/  @!P3 IMAD.IADD R12, R12, 0x1, -R4.reuse ;  /* 0x000000010c0cb824 */ /* 0x100fe200078e0a04 */
[----:B------:R-:W-:Y:S01]  /*f2b0*/  IABS R13, R40 ;  /* 0x00000028000d7213 */ /* 0x000fe20000000000 */
[----:B------:R-:W-:Y:S02]  /*f2c0*/  @!P5 IMAD.IADD R7, R7, 0x1, -R4 ;  /* 0x000000010707d824 */ /* 0x000fe400078e0a04 */
[----:B------:R-:W-:Y:S01]  /*f2d0*/  IMAD.MOV.U32 R5, RZ, RZ, R10 ;  /* 0x000000ffff057224 */ /* 0x000fe200078e000a */
[----:B------:R-:W-:-:S02]  /*f2e0*/  IABS R10, R39 ;  /* 0x00000027000a7213 */ /* 0x000fc40000000000 */
[C---:B------:R-:W-:Y:S02]  /*f2f0*/  ISETP.GT.U32.AND P4, PT, R4.reuse, R12, PT ;  /* 0x0000000c0400720c */ /* 0x040fe40003f84070 */
[----:B------:R-:W-:Y:S01]  /*f300*/  ISETP.GT.U32.AND P3, PT, R4, R7, PT ;  /* 0x000000070400720c */ /* 0x000fe20003f64070 */
[----:B0-----:R-:W-:-:S04]  /*f310*/  IMAD.HI.U32 R14, R0, R13, RZ ;  /* 0x0000000d000e7227 */ /* 0x001fc800078e00ff */
[----:B------:R-:W-:-:S04]  /*f320*/  IMAD.HI.U32 R2, R0, R10, RZ ;  /* 0x0000000a00027227 */ /* 0x000fc800078e00ff */
[----:B------:R-:W-:Y:S01]  /*f330*/  IMAD.MOV R14, RZ, RZ, -R14 ;  /* 0x000000ffff0e7224 */ /* 0x000fe200078e0a0e */
[----:B------:R-:W-:Y:S01]  /*f340*/  ISETP.GE.AND P2, PT, R58, RZ, PT ;  /* 0x000000ff3a00720c */ /* 0x000fe20003f46270 */
[--C-:B------:R-:W-:Y:S02]  /*f350*/  @!P4 IMAD.IADD R12, R12, 0x1, -R4.reuse ;  /* 0x000000010c0cc824 */ /* 0x100fe400078e0a04 */
[----:B------:R-:W-:-:S04]  /*f360*/  @!P3 IMAD.IADD R7, R7, 0x1, -R4 ;  /* 0x000000010707b824 */ /* 0x000fc800078e0a04 */
[----:B------:R-:W-:-:S06]  /*f370*/  IMAD.MOV.U32 R43, RZ, RZ, R7 ;  /* 0x000000ffff2b7224 */ /* 0x000fcc00078e0007 */
[----:B------:R-:W-:Y:S01]  /*f380*/  @!P2 IMAD.MOV R43, RZ, RZ, -R43 ;  /* 0x000000ffff2ba224 */ /* 0x000fe200078e0a2b */
[----:B------:R-:W-:Y:S01]  /*f390*/  ISETP.GE.AND P2, PT, R40, RZ, PT ;  /* 0x000000ff2800720c */ /* 0x000fe20003f46270 */
[----:B------:R-:W-:Y:S02]  /*f3a0*/  IMAD.MOV.U32 R15, RZ, RZ, R23 ;  /* 0x000000ffff0f7224 */ /* 0x000fe400078e0017 */
[----:B------:R-:W3:Y:S04]  /*f3b0*/  LDL.LU R23, [R1+0x58] ;  /* 0x0000580001177983 */ /* 0x000ee80000300800 */
[----:B------:R0:W-:Y:S02]  /*f3c0*/  STL [R1+0x788], R38 ;  /* 0x0007882601007387 */ /* 0x0001e40000100800 */
[----:B0-----:R-:W-:-:S04]  /*f3d0*/  IMAD.MOV.U32 R38, RZ, RZ, R11 ;  /* 0x000000ffff267224 */ /* 0x001fc800078e000b */
[----:B------:R-:W-:Y:S02]  /*f3e0*/  @!P6 IMAD.MOV R38, RZ, RZ, -R38 ;  /* 0x000000ffff26e224 */ /* 0x000fe400078e0a26 */
[----:B------:R-:W-:-:S03]  /*f3f0*/  IMAD.MOV R11, RZ, RZ, -R2 ;  /* 0x000000ffff0b7224 */ /* 0x000fc600078e0a02 */
[----:B------:R0:W-:Y:S01]  /*f400*/  STL [R1+0x784], R38 ;  /* 0x0007842601007387 */ /* 0x0001e20000100800 */
[C---:B------:R-:W-:Y:S02]  /*f410*/  IMAD R2, R4.reuse, R14, R13 ;  /* 0x0000000e04027224 */ /* 0x040fe400078e020d */
[----:B0-----:R-:W-:Y:S02]  /*f420*/  IMAD.MOV.U32 R38, RZ, RZ, R15 ;  /* 0x000000ffff267224 */ /* 0x001fe400078e000f */
[----:B------:R-:W-:Y:S02]  /*f430*/  IMAD.MOV.U32 R15, RZ, RZ, R36 ;  /* 0x000000ffff0f7224 */ /* 0x000fe400078e0024 */
[----:B------:R-:W-:Y:S02]  /*f440*/  IMAD.MOV.U32 R36, RZ, RZ, R31 ;  /* 0x000000ffff247224 */ /* 0x000fe400078e001f */
[----:B------:R-:W2:Y:S01]  /*f450*/  LDL.LU R31, [R1+0x78] ;  /* 0x00007800011f7983 */ /* 0x000ea20000300800 */
[----:B------:R-:W-:Y:S01]  /*f460*/  ISETP.GT.U32.AND P4, PT, R4, R2, PT ;  /* 0x000000020400720c */ /* 0x000fe20003f84070 */
[----:B------:R-:W-:-:S02]  /*f470*/  IMAD.MOV.U32 R40, RZ, RZ, R15 ;  /* 0x000000ffff287224 */ /* 0x000fc400078e000f */
[----:B------:R-:W-:Y:S02]  /*f480*/  IMAD.MOV.U32 R15, RZ, RZ, R35 ;  /* 0x000000ffff0f7224 */ /* 0x000fe400078e0023 */
[----:B------:R-:W-:Y:S02]  /*f490*/  IMAD.MOV.U32 R35, RZ, RZ, R18 ;  /* 0x000000ffff237224 */ /* 0x000fe400078e0012 */
[----:B------:R-:W-:Y:S01]  /*f4a0*/  IMAD.MOV.U32 R18, RZ, RZ, R26 ;  /* 0x000000ffff127224 */ /* 0x000fe200078e001a */
[----:B------:R-:W-:Y:S01]  /*f4b0*/  STL [R1+0x6cc], R43 ;  /* 0x0006cc2b01007387 */ /* 0x000fe20000100800 */
[----:B------:R-:W-:Y:S02]  /*f4c0*/  IMAD.MOV.U32 R26, RZ, RZ, R49 ;  /* 0x000000ffff1a7224 */ /* 0x000fe400078e0031 */
[----:B------:R-:W-:Y:S02]  /*f4d0*/  IMAD.MOV.U32 R49, RZ, RZ, R48 ;  /* 0x000000ffff317224 */ /* 0x000fe400078e0030 */
[----:B------:R-:W-:Y:S01]  /*f4e0*/  @!P4 IMAD.IADD R2, R2, 0x1, -R4 ;  /* 0x000000010202c824 */ /* 0x000fe200078e0a04 */
[----:B------:R-:W-:Y:S01]  /*f4f0*/  ISETP.GE.AND P4, PT, R39, RZ, PT ;  /* 0x000000ff2700720c */ /* 0x000fe20003f86270 */
[----:B------:R-:W-:Y:S01]  /*f500*/  IMAD.MOV.U32 R39, RZ, RZ, R36 ;  /* 0x000000ffff277224 */ /* 0x000fe200078e0024 */
[----:B------:R-:W3:Y:S01]  /*f510*/  LDL.LU R48, [R1+0x68] ;  /* 0x0000680001307983 */ /* 0x000ee20000300800 */
[----:B------:R-:W-:-:S03]  /*f520*/  IMAD.MOV.U32 R36, RZ, RZ, R21 ;  /* 0x000000ffff247224 */ /* 0x000fc600078e0015 */
[----:B------:R-:W3:Y:S01]  /*f530*/  LDL.LU R21, [R1+0x70] ;  /* 0x0000700001157983 */ /* 0x000ee20000300800 */
[----:B------:R-:W-:Y:S01]  /*f540*/  IMAD.HI.U32 R6, R0, R5, RZ ;  /* 0x0000000500067227 */ /* 0x000fe200078e00ff */
[----:B------:R-:W-:-:S03]  /*f550*/  IABS R9, R60 ;  /* 0x0000003c00097213 */ /* 0x000fc60000000000 */
[----:B------:R-:W-:Y:S02]  /*f560*/  IMAD.MOV R6, RZ, RZ, -R6 ;  /* 0x000000ffff067224 */ /* 0x000fe400078e0a06 */
[----:B------:R-:W-:-:S04]  /*f570*/  IMAD.HI.U32 R8, R0, R9, RZ ;  /* 0x0000000900087227 */ /* 0x000fc800078e00ff */
[----:B------:R-:W-:Y:S02]  /*f580*/  IMAD R5, R4, R6, R5 ;  /* 0x0000000604057224 */ /* 0x000fe400078e0205 */
[----:B------:R-:W-:-:S03]  /*f590*/  IMAD.MOV R8, RZ, RZ, -R8 ;  /* 0x000000ffff087224 */ /* 0x000fc600078e0a08 */
[C---:B------:R-:W-:Y:S01]  /*f5a0*/  ISETP.GT.U32.AND P6, PT, R4.reuse, R5, PT ;  /* 0x000000050400720c */ /* 0x040fe20003fc4070 */
[----:B------:R-:W-:-:S05]  /*f5b0*/  IMAD R8, R4, R8, R9 ;  /* 0x0000000804087224 */ /* 0x000fca00078e0209 */
[----:B------:R-:W-:Y:S02]  /*f5c0*/  ISETP.GT.U32.AND P5, PT, R4, R8, PT ;  /* 0x000000080400720c */ /* 0x000fe40003fa4070 */
[----:B------:R-:W-:-:S05]  /*f5d0*/  ISETP.GE.AND P0, PT, R59, RZ, PT ;  /* 0x000000ff3b00720c */ /* 0x000fca0003f06270 */
[----:B------:R-:W-:Y:S01]  /*f5e0*/  @!P6 IMAD.IADD R5, R5, 0x1, -R4 ;  /* 0x000000010505e824 */ /* 0x000fe200078e0a04 */
[----:B------:R-:W-:-:S04]  /*f5f0*/  IABS R6, R42 ;  /* 0x0000002a00067213 */ /* 0x000fc80000000000 */
[----:B------:R-:W-:Y:S01]  /*f600*/  ISETP.GT.U32.AND P6, PT, R4, R5, PT ;  /* 0x000000050400720c */ /* 0x000fe20003fc4070 */
[----:B------:R-:W-:Y:S01]  /*f610*/  @!P5 IMAD.IADD R8, R8, 0x1, -R4 ;  /* 0x000000010808d824 */ /* 0x000fe200078e0a04 */
[----:B------:R-:W-:Y:S01]  /*f620*/  IABS R9, R41 ;  /* 0x0000002900097213 */ /* 0x000fe20000000000 */
[----:B------:R-:W-:Y:S01]  /*f630*/  IMAD.HI.U32 R13, R0, R6, RZ ;  /* 0x00000006000d7227 */ /* 0x000fe200078e00ff */
[----:B------:R-:W-:Y:S02]  /*f640*/  ISETP.GE.AND P3, PT, R61, RZ, PT ;  /* 0x000000ff3d00720c */ /* 0x000fe40003f66270 */
[C---:B------:R-:W-:Y:S01]  /*f650*/  ISETP.GT.U32.AND P5, PT, R4.reuse, R8, PT ;  /* 0x000000080400720c */ /* 0x040fe20003fa4070 */
[----:B------:R-:W-:Y:S02]  /*f660*/  IMAD R10, R4, R11, R10 ;  /* 0x0000000b040a7224 */ /* 0x000fe400078e020a */
[----:B------:R-:W-:-:S04]  /*f670*/  IMAD.HI.U32 R11, R0, R9, RZ ;  /* 0x00000009000b7227 */ /* 0x000fc800078e00ff */
[----:B------:R-:W-:Y:S02]  /*f680*/  IMAD.MOV R13, RZ, RZ, -R13 ;  /* 0x000000ffff0d7224 */ /* 0x000fe400078e0a0d */
[----:B------:R-:W-:Y:S02]  /*f690*/  @!P0 IMAD.MOV R12, RZ, RZ, -R12 ;  /* 0x000000ffff0c8224 */ /* 0x000fe400078e0a0c */
[----:B------:R-:W-:Y:S02]  /*f6a0*/  IMAD.MOV R11, RZ, RZ, -R11 ;  /* 0x000000ffff0b7224 */ /* 0x000fe400078e0a0b */
[C---:B------:R-:W-:Y:S02]  /*f6b0*/  IMAD R6, R4.reuse, R13, R6 ;  /* 0x0000000d04067224 */ /* 0x040fe400078e0206 */
[----:B------:R-:W-:Y:S01]  /*f6c0*/  @!P6 IMAD.IADD R5, R5, 0x1, -R4 ;  /* 0x000000010505e824 */ /* 0x000fe200078e0a04 */
[----:B------:R0:W-:Y:S01]  /*f6d0*/  STL [R1+0x73c], R12 ;  /* 0x00073c0c01007387 */ /* 0x0001e20000100800 */
[----:B------:R-:W-:Y:S01]  /*f6e0*/  IMAD R9, R4, R11, R9 ;  /* 0x0000000b04097224 */ /* 0x000fe200078e0209 */
[----:B------:R-:W-:-:S02]  /*f6f0*/  ISETP.GE.AND P1, PT, R60, RZ, PT ;  /* 0x000000ff3c00720c */ /* 0x000fc40003f26270 */
[----:B------:R-:W-:Y:S01]  /*f700*/  ISETP.GT.U32.AND P6, PT, R4, R6, PT ;  /* 0x000000060400720c */ /* 0x000fe20003fc4070 */
[----:B------:R-:W-:Y:S01]  /*f710*/  @!P5 IMAD.IADD R8, R8, 0x1, -R4 ;  /* 0x000000010808d824 */ /* 0x000fe200078e0a04 */
[----:B------:R-:W-:Y:S01]  /*f720*/  ISETP.GT.U32.AND P5, PT, R4, R10, PT ;  /* 0x0000000a0400720c */ /* 0x000fe20003fa4070 */
[----:B0-----:R-:W-:-:S04]  /*f730*/  IMAD.MOV.U32 R12, RZ, RZ, R5 ;  /* 0x000000ffff0c7224 */ /* 0x001fc800078e0005 */
[----:B------:R-:W-:Y:S01]  /*f740*/  @!P3 IMAD.MOV R12, RZ, RZ, -R12 ;  /* 0x000000ffff0cb224 */ /* 0x000fe200078e0a0c */
[----:B------:R-:W-:-:S03]  /*f750*/  ISETP.GT.U32.AND P3, PT, R4, R9, PT ;  /* 0x000000090400720c */ /* 0x000fc60003f64070 */
[----:B------:R-:W-:Y:S01]  /*f760*/  @!P1 IMAD.MOV R8, RZ, RZ, -R8 ;  /* 0x000000ffff089224 */ /* 0x000fe200078e0a08 */
[----:B------:R-:W-:Y:S01]  /*f770*/  IABS R5, R38 ;  /* 0x0000002600057213 */ /* 0x000fe20000000000 */
[--C-:B------:R-:W-:Y:S01]  /*f780*/  @!P6 IMAD.IADD R6, R6, 0x1, -R4.reuse ;  /* 0x000000010606e824 */ /* 0x100fe200078e0a04 */
[----:B------:R-:W-:Y:S01]  /*f790*/  IABS R7, R37 ;  /* 0x0000002500077213 */ /* 0x000fe20000000000 */
[--C-:B------:R-:W-:Y:S01]  /*f7a0*/  @!P5 IMAD.IADD R10, R10, 0x1, -R4.reuse ;  /* 0x000000010a0ad824 */ /* 0x100fe200078e0a04 */
[----:B------:R0:W-:Y:S05]  /*f7b0*/  STL [R1+0x774], R8 ;  /* 0x0007740801007387 */ /* 0x0001ea0000100800 */
[----:B------:R-:W-:Y:S01]  /*f7c0*/  @!P3 IMAD.IADD R9, R9, 0x1, -R4 ;  /* 0x000000010909b824 */ /* 0x000fe200078e0a04 */
[----:B------:R-:W-:Y:S01]  /*f7d0*/  ISETP.GT.U32.AND P3, PT, R4, R6, PT ;  /* 0x000000060400720c */ /* 0x000fe20003f64070 */
[----:B0-----:R-:W-:Y:S01]  /*f7e0*/  IMAD.HI.U32 R8, R0, R5, RZ ;  /* 0x0000000500087227 */ /* 0x001fe200078e00ff */
[----:B------:R-:W-:-:S03]  /*f7f0*/  ISETP.GT.U32.AND P0, PT, R4, R10, PT ;  /* 0x0000000a0400720c */ /* 0x000fc60003f04070 */
[----:B------:R-:W-:-:S04]  /*f800*/  IMAD.HI.U32 R11, R0, R7, RZ ;  /* 0x00000007000b7227 */ /* 0x000fc800078e00ff */
[----:B------:R-:W-:Y:S01]  /*f810*/  IMAD.MOV R8, RZ, RZ, -R8 ;  /* 0x000000ffff087224 */ /* 0x000fe200078e0a08 */
[C---:B------:R-:W-:Y:S01]  /*f820*/  ISETP.GT.U32.AND P5, PT, R4.reuse, R2, PT ;  /* 0x000000020400720c */ /* 0x040fe20003fa4070 */
[----:B------:R-:W-:Y:S02]  /*f830*/  IMAD.MOV R11, RZ, RZ, -R11 ;  /* 0x000000ffff0b7224 */ /* 0x000fe400078e0a0b */
[C---:B------:R-:W-:Y:S02]  /*f840*/  IMAD R5, R4.reuse, R8, R5 ;  /* 0x0000000804057224 */ /* 0x040fe400078e0205 */
[----:B------:R-:W-:Y:S02]  /*f850*/  IMAD R7, R4, R11, R7 ;  /* 0x0000000b04077224 */ /* 0x000fe400078e0207 */
[--C-:B------:R-:W-:Y:S01]  /*f860*/  @!P3 IMAD.IADD R6, R6, 0x1, -R4.reuse ;  /* 0x000000010606b824 */ /* 0x100fe200078e0a04 */
[----:B------:R-:W-:Y:S01]  /*f870*/  ISETP.GT.U32.AND P3, PT, R4, R5, PT ;  /* 0x000000050400720c */ /* 0x000fe20003f64070 */
[----:B------:R-:W-:Y:S01]  /*f880*/  @!P0 IMAD.IADD R10, R10, 0x1, -R4 ;  /* 0x000000010a0a8824 */ /* 0x000fe200078e0a04 */
[----:B------:R-:W-:-:S02]  /*f890*/  ISETP.GT.U32.AND P0, PT, R4, R7, PT ;  /* 0x000000070400720c */ /* 0x000fc40003f04070 */
[----:B------:R-:W-:Y:S01]  /*f8a0*/  ISETP.GE.AND P1, PT, R42, RZ, PT ;  /* 0x000000ff2a00720c */ /* 0x000fe20003f26270 */
[----:B------:R-:W-:Y:S01]  /*f8b0*/  @!P5 IMAD.IADD R2, R2, 0x1, -R4 ;  /* 0x000000010202d824 */ /* 0x000fe200078e0a04 */
[----:B------:R0:W-:Y:S01]  /*f8c0*/  STL [R1+0x77c], R12 ;  /* 0x00077c0c01007387 */ /* 0x0001e20000100800 */
[----:B------:R-:W-:Y:S02]  /*f8d0*/  IMAD.MOV.U32 R42, RZ, RZ, R15 ;  /* 0x000000ffff2a7224 */ /* 0x000fe400078e000f */
[----:B------:R-:W-:Y:S02]  /*f8e0*/  IMAD.MOV.U32 R15, RZ, RZ, R36 ;  /* 0x000000ffff0f7224 */ /* 0x000fe400078e0024 */
[----:B------:R-:W-:Y:S02]  /*f8f0*/  IMAD.MOV.U32 R36, RZ, RZ, R34 ;  /* 0x000000ffff247224 */ /* 0x000fe400078e0022 */
[----:B------:R-:W-:Y:S02]  /*f900*/  IMAD.MOV.U32 R13, RZ, RZ, R6 ;  /* 0x000000ffff0d7224 */ /* 0x000fe400078e0006 */
[----:B------:R-:W-:-:S02]  /*f910*/  @!P3 IMAD.IADD R5, R5, 0x1, -R4 ;  /* 0x000000010505b824 */ /* 0x000fc400078e0a04 */
[----:B0-----:R-:W-:Y:S02]  /*f920*/  IMAD.MOV.U32 R12, RZ, RZ, R2 ;  /* 0x000000ffff0c7224 */ /* 0x001fe400078e0002 */
[----:B------:R-:W-:Y:S01]  /*f930*/  IMAD.MOV.U32 R34, RZ, RZ, R33 ;  /* 0x000000ffff227224 */ /* 0x000fe200078e0021 */
[----:B------:R-:W-:Y:S01]  /*f940*/  ISETP.GE.AND P6, PT, R37, RZ, PT ;  /* 0x000000ff2500720c */ /* 0x000fe20003fc6270 */
[----:B------:R-:W-:Y:S02]  /*f950*/  IMAD.MOV.U32 R33, RZ, RZ, R32 ;  /* 0x000000ffff217224 */ /* 0x000fe400078e0020 */
[----:B------:R-:W-:Y:S01]  /*f960*/  @!P2 IMAD.MOV R12, RZ, RZ, -R12 ;  /* 0x000000ffff0ca224 */ /* 0x000fe200078e0a0c */
[----:B------:R-:W-:Y:S01]  /*f970*/  ISETP.GT.U32.AND P2, PT, R4, R9, PT ;  /* 0x000000090400720c */ /* 0x000fe20003f44070 */
[----:B------:R-:W-:Y:S02]  /*f980*/  @!P0 IMAD.IADD R7, R7, 0x1, -R4 ;  /* 0x0000000107078824 */ /* 0x000fe400078e0a04 */
[----:B------:R-:W-:-:S02]  /*f990*/  IMAD.MOV.U32 R37, RZ, RZ, R15 ;  /* 0x000000ffff257224 */ /* 0x000fc400078e000f */
[----:B------:R-:W-:Y:S01]  /*f9a0*/  @!P1 IMAD.MOV R13, RZ, RZ, -R13 ;  /* 0x000000ffff0d9224 */ /* 0x000fe200078e0a0d */
[C---:B------:R-:W-:Y:S01]  /*f9b0*/  ISETP.GT.U32.AND P1, PT, R4.reuse, R5, PT ;  /* 0x000000050400720c */ /* 0x040fe20003f24070 */
[----:B------:R-:W-:Y:S02]  /*f9c0*/  IMAD.MOV.U32 R15, RZ, RZ, R36 ;  /* 0x000000ffff0f7224 */ /* 0x000fe400078e0024 */
[----:B------:R-:W-:Y:S01]  /*f9d0*/  IMAD.MOV.U32 R36, RZ, RZ, R34 ;  /* 0x000000ffff247224 */ /* 0x000fe200078e0022 */
[----:B------:R-:W-:Y:S02]  /*f9e0*/  IABS R2, R39 ;  /* 0x0000002700027213 */ /* 0x000fe40000000000 */
[----:B------:R-:W-:Y:S02]  /*f9f0*/  ISETP.GT.U32.AND P0, PT, R4, R7, PT ;  /* 0x000000070400720c */ /* 0x000fe40003f04070 */
[----:B------:R-:W-:Y:S01]  /*fa00*/  ISETP.GE.AND P5, PT, R41, RZ, PT ;  /* 0x000000ff2900720c */ /* 0x000fe20003fa6270 */
[----:B------:R-:W-:Y:S01]  /*fa10*/  @!P4 IMAD.MOV R10, RZ, RZ, -R10 ;  /* 0x000000ffff0ac224 */ /* 0x000fe200078e0a0a */
[----:B------:R-:W-:Y:S01]  /*fa20*/  ISETP.GE.AND P4, PT, R38, RZ, PT ;  /* 0x000000ff2600720c */ /* 0x000fe20003f86270 */
[----:B------:R-:W-:Y:S01]  /*fa30*/  IMAD.MOV.U32 R38, RZ, RZ, R15 ;  /* 0x000000ffff267224 */ /* 0x000fe200078e000f */
[----:B------:R-:W-:Y:S01]  /*fa40*/  IABS R11, R40 ;  /* 0x00000028000b7213 */ /* 0x000fe20000000000 */
[----:B------:R-:W-:-:S02]  /*fa50*/  IMAD.MOV.U32 R41, RZ, RZ, R36 ;  /* 0x000000ffff297224 */ /* 0x000fc400078e0024 */
[----:B------:R-:W-:Y:S02]  /*fa60*/  IMAD.MOV.U32 R15, RZ, RZ, R35 ;  /* 0x000000ffff0f7224 */ /* 0x000fe400078e0023 */
[----:B----4-:R-:W-:Y:S02]  /*fa70*/  IMAD.MOV.U32 R36, RZ, RZ, R25 ;  /* 0x000000ffff247224 */ /* 0x010fe400078e0019 */
[----:B------:R-:W-:Y:S02]  /*fa80*/  IMAD.MOV.U32 R35, RZ, RZ, R24 ;  /* 0x000000ffff237224 */ /* 0x000fe400078e0018 */
[--C-:B------:R-:W-:Y:S01]  /*fa90*/  @!P2 IMAD.IADD R9, R9, 0x1, -R4.reuse ;  /* 0x000000010909a824 */ /* 0x100fe200078e0a04 */
[----:B------:R-:W-:Y:S01]  /*faa0*/  ISETP.GE.AND P2, PT, R40, RZ, PT ;  /* 0x000000ff2800720c */ /* 0x000fe20003f46270 */
[----:B------:R-:W-:Y:S02]  /*fab0*/  @!P1 IMAD.IADD R5, R5, 0x1, -R4 ;  /* 0x0000000105059824 */ /* 0x000fe400078e0a04 */
[----:B------:R-:W-:-:S02]  /*fac0*/  IMAD.MOV.U32 R40, RZ, RZ, R15 ;  /* 0x000000ffff287224 */ /* 0x000fc400078e000f */
[----:B------:R-:W-:-:S04]  /*fad0*/  IMAD.HI.U32 R8, R0, R11, RZ ;  /* 0x0000000b00087227 */ /* 0x000fc800078e00ff */
[----:B------:R-:W-:Y:S02]  /*fae0*/  IMAD.MOV.U32 R15, RZ, RZ, R36 ;  /* 0x000000ffff0f7224 */ /* 0x000fe400078e0024 */
[----:B------:R-:W-:Y:S02]  /*faf0*/  @!P0 IMAD.IADD R7, R7, 0x1, -R4 ;  /* 0x0000000107078824 */ /* 0x000fe400078e0a04 */
[----:B------:R-:W-:Y:S01]  /*fb00*/  IMAD.MOV.U32 R36, RZ, RZ, R35 ;  /* 0x000000ffff247224 */ /* 0x000fe200078e0023 */
[----:B------:R-:W-:Y:S01]  /*fb10*/  ISETP.GE.AND P0, PT, R39, RZ, PT ;  /* 0x000000ff2700720c */ /* 0x000fe20003f06270 */
[----:B------:R-:W-:Y:S02]  /*fb20*/  @!P5 IMAD.MOV R9, RZ, RZ, -R9 ;  /* 0x000000ffff09d224 */ /* 0x000fe400078e0a09 */
[----:B------:R-:W-:Y:S02]  /*fb30*/  IMAD.MOV R8, RZ, RZ, -R8 ;  /* 0x000000ffff087224 */ /* 0x000fe400078e0a08 */
[----:B------:R-:W-:-:S02]  /*fb40*/  IMAD.MOV.U32 R39, RZ, RZ, R15 ;  /* 0x000000ffff277224 */ /* 0x000fc400078e000f */
[----:B------:R-:W-:Y:S02]  /*fb50*/  @!P6 IMAD.MOV R7, RZ, RZ, -R7 ;  /* 0x000000ffff07e224 */ /* 0x000fe400078e0a07 */
[----:B------:R-:W-:Y:S01]  /*fb60*/  IMAD R11, R4, R8, R11 ;  /* 0x00000008040b7224 */ /* 0x000fe200078e020b */
[----:B------:R-:W-:Y:S01]  /*fb70*/  IABS R8, R37 ;  /* 0x0000002500087213 */ /* 0x000fe20000000000 */
[----:B--2---:R-:W-:Y:S02]  /*fb80*/  IMAD.MOV.U32 R32, RZ, RZ, R31 ;  /* 0x000000ffff207224 */ /* 0x004fe400078e001f */
[----:B------:R-:W-:Y:S02]  /*fb90*/  IMAD.MOV.U32 R31, RZ, RZ, R30 ;  /* 0x000000ffff1f7224 */ /* 0x000fe400078e001e */
[----:B------:R-:W-:Y:S02]  /*fba0*/  IMAD.MOV.U32 R30, RZ, RZ, R22 ;  /* 0x000000ffff1e7224 */ /* 0x000fe400078e0016 */
[----:B------:R-:W-:Y:S01]  /*fbb0*/  IMAD.MOV.U32 R34, RZ, RZ, R32 ;  /* 0x000000ffff227224 */ /* 0x000fe200078e0020 */
[----:B------:R-:W2:Y:S01]  /*fbc0*/  LDL R22, [R1+0x659c] ;  /* 0x00659c0001167983 */ /* 0x000ea20000100800 */
[----:B------:R-:W-:-:S02]  /*fbd0*/  IMAD.MOV.U32 R32, RZ, RZ, R31 ;  /* 0x000000ffff207224 */ /* 0x000fc400078e001f */
[----:B------:R-:W-:Y:S02]  /*fbe0*/  IMAD.MOV.U32 R31, RZ, RZ, R30 ;  /* 0x000000ffff1f7224 */ /* 0x000fe400078e001e */
[----:B------:R-:W-:Y:S02]  /*fbf0*/  IMAD.MOV.U32 R30, RZ, RZ, R29 ;  /* 0x000000ffff1e7224 */ /* 0x000fe400078e001d */
[----:B------:R-:W4:Y:S04]  /*fc00*/  LDL.LU R29, [R1+0x48] ;  /* 0x00004800011d7983 */ /* 0x000f280000300800 */
[----:B------:R0:W-:Y:S01]  /*fc10*/  STL [R1+0x780], R12 ;  /* 0x0007800c01007387 */ /* 0x0001e20000100800 */
[----:B------:R-:W-:Y:S02]  /*fc20*/  IMAD.MOV.U32 R35, RZ, RZ, R31 ;  /* 0x000000ffff237224 */ /* 0x000fe400078e001f */
[----:B0-----:R-:W-:-:S04]  /*fc30*/  IMAD.HI.U32 R12, R0, R2, RZ ;  /* 0x00000002000c7227 */ /* 0x001fc800078e00ff */
[----:B------:R-:W-:Y:S01]  /*fc40*/  IMAD.MOV R12, RZ, RZ, -R12 ;  /* 0x000000ffff0c7224 */ /* 0x000fe200078e0a0c */
[----:B------:R0:W-:Y:S01]  /*fc50*/  STL [R1+0x778], R10 ;  /* 0x0007780a01007387 */ /* 0x0001e20000100800 */
[----:B---3--:R-:W-:Y:S02]  /*fc60*/  IMAD.MOV.U32 R24, RZ, RZ, R21 ;  /* 0x000000ffff187224 */ /* 0x008fe400078e0015 */
[----:B------:R-:W-:Y:S01]  /*fc70*/  IMAD R2, R4, R12, R2 ;  /* 0x0000000c04027224 */ /* 0x000fe200078e0202 */
[----:B------:R-:W3:Y:S01]  /*fc80*/  LDL.LU R21, [R1+0x74] ;  /* 0x0000740001157983 */ /* 0x000ee20000300800 */
[----:B------:R-:W-:Y:S02]  /*fc90*/  IMAD.MOV.U32 R12, RZ, RZ, R5 ;  /* 0x000000ffff0c7224 */ /* 0x000fe400078e0005 */
[----:B------:R-:W-:Y:S02]  /*fca0*/  IMAD.MOV.U32 R25, RZ, RZ, R48 ;  /* 0x000000ffff197224 */ /* 0x000fe400078e0030 */
[----:B------:R-:W2:Y:S01]  /*fcb0*/  LDL.LU R48, [R1+0x60] ;  /* 0x0000600001307983 */ /* 0x000ea20000300800 */
[----:B------:R-:W-:-:S02]  /*fcc0*/  IMAD.MOV.U32 R31, RZ, RZ, R30 ;  /* 0x000000ffff1f7224 */ /* 0x000fc400078e001e */
[----:B------:R-:W-:Y:S01]  /*fcd0*/  IMAD.MOV.U32 R30, RZ, RZ, R23 ;  /* 0x000000ffff1e7224 */ /* 0x000fe200078e0017 */
[----:B------:R-:W-:Y:S01]  /*fce0*/  STL [R1+0x764], R13 ;  /* 0x0007640d01007387 */ /* 0x000fe20000100800 */
[----:B------:R-:W-:Y:S02]  /*fcf0*/  IMAD.MOV.U32 R15, RZ, RZ, R35 ;  /* 0x000000ffff0f7224 */ /* 0x000fe400078e0023 */
[----:B------:R-:W-:Y:S01]  /*fd00*/  @!P4 IMAD.MOV R12, RZ, RZ, -R12 ;  /* 0x000000ffff0cc224 */ /* 0x000fe200078e0a0c */
[----:B------:R-:W3:Y:S01]  /*fd10*/  LDL.LU R23, [R1+0x88] ;  /* 0x0000880001177983 */ /* 0x000ee20000300800 */
[----:B------:R-:W-:Y:S01]  /*fd20*/  IMAD.MOV.U32 R35, RZ, RZ, R17 ;  /* 0x000000ffff237224 */ /* 0x000fe200078e0011 */
[----:B------:R-:W-:Y:S02]  /*fd30*/  ISETP.GE.AND P4, PT, R37, RZ, PT ;  /* 0x000000ff2500720c */ /* 0x000fe40003f86270 */
[----:B------:R-:W-:Y:S01]  /*fd40*/  STL [R1+0x76c], R9 ;  /* 0x00076c0901007387 */ /* 0x000fe20000100800 */
[----:B------:R-:W-:-:S03]  /*fd50*/  IMAD.MOV.U32 R37, RZ, RZ, R15 ;  /* 0x000000ffff257224 */ /* 0x000fc600078e000f */
[----:B------:R-:W3:Y:S01]  /*fd60*/  LDL R17, [R1+0x65a8] ;  /* 0x0065a80001117983 */ /* 0x000ee20000100800 */
[----:B------:R-:W-:-:S03]  /*fd70*/  IMAD.MOV.U32 R15, RZ, RZ, R36 ;  /* 0x000000ffff0f7224 */ /* 0x000fc600078e0024 */
[----:B------:R1:W-:Y:S04]  /*fd80*/  STL [R1+0x770], R7 ;  /* 0x0007700701007387 */ /* 0x0003e80000100800 */
[----:B------:R1:W-:Y:S04]  /*fd90*/  STL [R1+0x768], R12 ;  /* 0x0007680c01007387 */ /* 0x0003e80000100800 */
[----:B------:R-:W3:Y:S01]  /*fda0*/  LDL.LU R36, [R1+0x40] ;  /* 0x0000400001247983 */ /* 0x000ee20000300800 */
[----:B0-----:R-:W-:-:S05]  /*fdb0*/  IABS R10, R42 ;  /* 0x0000002a000a7213 */ /* 0x001fca0000000000 */
[----:B------:R-:W-:Y:S01]  /*fdc0*/  IMAD.HI.U32 R6, R0, R10, RZ ;  /* 0x0000000a00067227 */ /* 0x000fe200078e00ff */
[----:B------:R-:W-:-:S03]  /*fdd0*/  ISETP.GT.U32.AND P3, PT, R4, R11, PT ;  /* 0x0000000b0400720c */ /* 0x000fc60003f64070 */
[----:B------:R-:W-:-:S04]  /*fde0*/  IMAD.MOV R6, RZ, RZ, -R6 ;  /* 0x000000ffff067224 */ /* 0x000fc800078e0a06 */
[----:B------:R-:W-:-:S05]  /*fdf0*/  IMAD R10, R4, R6, R10 ;  /* 0x00000006040a7224 */ /* 0x000fca00078e020a */
[C---:B------:R-:W-:Y:S01]  /*fe00*/  ISETP.GT.U32.AND P1, PT, R4.reuse, R10, PT ;  /* 0x0000000a0400720c */ /* 0x040fe20003f24070 */
[----:B------:R-:W-:Y:S01]  /*fe10*/  @!P3 IMAD.IADD R11, R11, 0x1, -R4 ;  /* 0x000000010b0bb824 */ /* 0x000fe200078e0a04 */
[----:B------:R-:W-:Y:S01]  /*fe20*/  ISETP.GT.U32.AND P5, PT, R4, R2, PT ;  /* 0x000000020400720c */ /* 0x000fe20003fa4070 */
[----:B------:R-:W-:Y:S01]  /*fe30*/  IMAD.HI.U32 R6, R0, R8, RZ ;  /* 0x0000000800067227 */ /* 0x000fe200078e00ff */
[----:B-1----:R-:W-:Y:S02]  /*fe40*/  IABS R7, R38 ;  /* 0x0000002600077213 */ /* 0x002fe40000000000 */
[----:B------:R-:W-:Y:S01]  /*fe50*/  ISETP.GT.U32.AND P3, PT, R4, R11, PT ;  /* 0x0000000b0400720c */ /* 0x000fe20003f64070 */
[----:B------:R-:W-:-:S06]  /*fe60*/  IMAD.MOV R6, RZ, RZ, -R6 ;  /* 0x000000ffff067224 */ /* 0x000fcc00078e0a06 */
[----:B------:R-:W-:Y:S02]  /*fe70*/  @!P1 IMAD.IADD R10, R10, 0x1, -R4 ;  /* 0x000000010a0a9824 */ /* 0x000fe400078e0a04 */
[----:B------:R-:W-:-:S03]  /*fe80*/  IMAD.HI.U32 R12, R0, R7, RZ ;  /* 0x00000007000c7227 */ /* 0x000fc600078e00ff */
[C---:B------:R-:W-:Y:S01]  /*fe90*/  ISETP.GT.U32.AND P1, PT, R4.reuse, R10, PT ;  /* 0x0000000a0400720c */ /* 0x040fe20003f24070 */
[----:B------:R-:W-:Y:S02]  /*fea0*/  IMAD R8, R4, R6, R8 ;  /* 0x0000000604087224 */ /* 0x000fe400078e0208 */
[----:B------:R-:W-:Y:S02]  /*feb0*/  @!P5 IMAD.IADD R2, R2, 0x1, -R4 ;  /* 0x000000010202d824 */ /* 0x000fe400078e0a04 */
[----:B------:R-:W-:Y:S02]  /*fec0*/  IMAD.MOV R12, RZ, RZ, -R12 ;  /* 0x000000ffff0c7224 */ /* 0x000fe400078e0a0c */
[----:B------:R-:W-:Y:S01]  /*fed0*/  @!P3 IMAD.IADD R11, R11, 0x1, -R4 ;  /* 0x000000010b0bb824 */ /* 0x000fe200078e0a04 */
[C---:B------:R-:W-:Y:S01]  /*fee0*/  ISETP.GT.U32.AND P3, PT, R4.reuse, R8, PT ;  /* 0x000000080400720c */ /* 0x040fe20003f64070 */
[----:B------:R-:W-:Y:S01]  /*fef0*/  IMAD R7, R4, R12, R7 ;  /* 0x0000000c04077224 */ /* 0x000fe200078e0207 */
[----:B------:R-:W-:-:S02]  /*ff00*/  IABS R9, R41 ;  /* 0x0000002900097213 */ /* 0x000fc40000000000 */
[----:B------:R-:W-:Y:S01]  /*ff10*/  ISETP.GT.U32.AND P5, PT, R4, R2, PT ;  /* 0x000000020400720c */ /* 0x000fe20003fa4070 */
[----:B------:R-:W-:Y:S01]  /*ff20*/  @!P1 IMAD.IADD R10, R10, 0x1, -R4 ;  /* 0x000000010a0a9824 */ /* 0x000fe200078e0a04 */
[----:B------:R-:W-:Y:S01]  /*ff30*/  ISETP.GT.U32.AND P1, PT, R4, R7, PT ;  /* 0x000000070400720c */ /* 0x000fe20003f24070 */
[----:B------:R-:W-:-:S04]  /*ff40*/  IMAD.HI.U32 R5, R0, R9, RZ ;  /* 0x0000000900057227 */ /* 0x000fc800078e00ff */
[----:B------:R-:W-:Y:S02]  /*ff50*/  IMAD.MOV.U32 R13, RZ, RZ, R11 ;  /* 0x000000ffff0d7224 */ /* 0x000fe400078e000b */
[----:B------:R-:W-:Y:S02]  /*ff60*/  IMAD.MOV R5, RZ, RZ, -R5 ;  /* 0x000000ffff057224 */ /* 0x000fe400078e0a05 */
[--C-:B------:R-:W-:Y:S02]  /*ff70*/  @!P3 IMAD.IADD R8, R8, 0x1, -R4.reuse ;  /* 0x000000010808b824 */ /* 0x100fe400078e0a04 */
[----:B------:R-:W-:Y:S02]  /*ff80*/  @!P2 IMAD.MOV R13, RZ, RZ, -R13 ;  /* 0x000000ffff0da224 */ /* 0x000fe400078e0a0d */
[----:B------:R-:W-:Y:S02]  /*ff90*/  IMAD R9, R4, R5, R9 ;  /* 0x0000000504097224 */ /* 0x000fe400078e0209 */
[--C-:B------:R-:W-:Y:S01]  /*ffa0*/  @!P5 IMAD.IADD R2, R2, 0x1, -R4.reuse ;  /* 0x000000010202d824 */ /* 0x100fe200078e0a04 */
[----:B------:R0:W-:Y:S01]  /*ffb0*/  STL [R1+0x760], R13 ;  /* 0x0007600d01007387 */ /* 0x0001e20000100800 */
[C---:B------:R-:W-:Y:S01]  /*ffc0*/  ISETP.GT.U32.AND P3, PT, R4.reuse, R8, PT ;  /* 0x000000080400720c */ /* 0x040fe20003f64070 */
[----:B------:R-:W-:Y:S01]  /*ffd0*/  @!P1 IMAD.IADD R7, R7, 0x1, -R4 ;  /* 0x0000000107079824 */ /* 0x000fe200078e0a04 */
[----:B------:R-:W-:-:S02]  /*ffe0*/  ISETP.GT.U32.AND P5, PT, R4, R9, PT ;  /* 0x000000090400720c */ /* 0x000fc40003fa4070 */
[----:B------:R-:W-:Y:S01]  /*fff0*/  IABS R6, R40 ;  /* 0x0000002800067213 */ /* 0x000fe20000000000 */
[----:B0-----:R-:W-:Y:S01]  /*10000*/  IMAD.MOV.U32 R13, RZ, RZ, R2 ;  /* 0x000000ffff0d7224 */ /* 0x001fe200078e0002 */
[----:B------:R-:W-:-:S03]  /*10010*/  ISETP.GE.AND P6, PT, R42, RZ, PT ;  /* 0x000000ff2a00720c */ /* 0x000fc60003fc6270 */
[----:B------:R-:W-:Y:S01]  /*10020*/  @!P0 IMAD.MOV R13, RZ, RZ, -R13 ;  /* 0x000000ffff0d8224 */ /* 0x000fe200078e0a0d */
[----:B------:R-:W-:Y:S01]  /*10030*/  ISETP.GT.U32.AND P0, PT, R4, R7, PT ;  /* 0x000000070400720c */ /* 0x000fe20003f04070 */
[----:B------:R-:W-:-:S04]  /*10040*/  IMAD.HI.U32 R12, R0, R6, RZ ;  /* 0x00000006000c7227 */ /* 0x000fc800078e00ff */
[----:B------:R-:W-:Y:S02]  /*10050*/  IMAD.MOV R12, RZ, RZ, -R12 ;  /* 0x000000ffff0c7224 */ /* 0x000fe400078e0a0c */
[--C-:B------:R-:W-:Y:S02]  /*10060*/  @!P3 IMAD.IADD R8, R8, 0x1, -R4.reuse ;  /* 0x000000010808b824 */ /* 0x100fe400078e0a04 */
[----:B------:R-:W-:Y:S01]  /*10070*/  @!P5 IMAD.IADD R9, R9, 0x1, -R4 ;  /* 0x000000010909d824 */ /* 0x000fe200078e0a04 */
[----:B------:R-:W-:Y:S01]  /*10080*/  ISETP.GE.AND P5, PT, R38, RZ, PT ;  /* 0x000000ff2600720c */ /* 0x000fe20003fa6270 */
[----:B------:R-:W-:Y:S01]  /*10090*/  IMAD.MOV.U32 R38, RZ, RZ, R15 ;  /* 0x000000ffff267224 */ /* 0x000fe200078e000f */
[----:B------:R-:W-:Y:S01]  /*100a0*/  ISETP.GE.AND P2, PT, R41, RZ, PT ;  /* 0x000000ff2900720c */ /* 0x000fe20003f46270 */
[----:B------:R-:W-:Y:S02]  /*100b0*/  IMAD R6, R4, R12, R6 ;  /* 0x0000000c04067224 */ /* 0x000fe400078e0206 */
[----:B------:R-:W-:Y:S01]  /*100c0*/  IMAD.MOV.U32 R12, RZ, RZ, R8 ;  /* 0x000000ffff0c7224 */ /* 0x000fe200078e0008 */
[----:B------:R-:W-:Y:S01]  /*100d0*/  IABS R2, R37 ;  /* 0x0000002500027213 */ /* 0x000fe20000000000 */
[----:B------:R-:W-:Y:S01]  /*100e0*/  @!P0 IMAD.IADD R7, R7, 0x1, -R4 ;  /* 0x0000000107078824 */ /* 0x000fe200078e0a04 */
[----:B------:R-:W-:Y:S01]  /*100f0*/  ISETP.GE.AND P0, PT, R37, RZ, PT ;  /* 0x000000ff2500720c */ /* 0x000fe20003f06270 */
[----:B------:R-:W-:-:S02]  /*10100*/  @!P6 IMAD.MOV R10, RZ, RZ, -R10 ;  /* 0x000000ffff0ae224 */ /* 0x000fc400078e0a0a */
[----:B------:R-:W-:Y:S02]  /*10110*/  @!P4 IMAD.MOV R12, RZ, RZ, -R12 ;  /* 0x000000ffff0cc224 */ /* 0x000fe400078e0a0c */
[----:B----4-:R-:W-:-:S04]  /*10120*/  IMAD.MOV.U32 R15, RZ, RZ, R29 ;  /* 0x000000ffff0f7224 */ /* 0x010fc800078e001d */
[----:B------:R-:W-:Y:S02]  /*10130*/  IMAD.MOV.U32 R37, RZ, RZ, R15 ;  /* 0x000000ffff257224 */ /* 0x000fe400078e000f */
[----:B--2---:R-:W-:Y:S02]  /*10140*/  IMAD.MOV.U32 R29, RZ, RZ, R48 ;  /* 0x000000ffff1d7224 */ /* 0x004fe400078e0030 */
[----:B------:R-:W2:Y:S01]  /*10150*/  LDL R48, [R1+0x657c] ;  /* 0x00657c0001307983 */ /* 0x000ea20000100800 */
[----:B---3--:R-:W-:Y:S02]  /*10160*/  IMAD.MOV.U32 R41, RZ, RZ, R36 ;  /* 0x000000ffff297224 */ /* 0x008fe400078e0024 */
[----:B------:R-:W-:Y:S02]  /*10170*/  IMAD.MOV.U32 R36, RZ, RZ, R28 ;  /* 0x000000ffff247224 */ /* 0x000fe400078e001c */
[----:B------:R-:W-:Y:S02]  /*10180*/  IMAD.MOV.U32 R28, RZ, RZ, R21 ;  /* 0x000000ffff1c7224 */ /* 0x000fe400078e0015 */
[----:B------:R-:W-:Y:S01]  /*10190*/  IMAD.MOV.U32 R15, RZ, RZ, R36 ;  /* 0x000000ffff0f7224 */ /* 0x000fe200078e0024 */
[----:B------:R-:W3:Y:S01]  /*101a0*/  LDL R21, [R1+0x65ac] ;  /* 0x0065ac0001157983 */ /* 0x000ee20000100800 */
[----:B------:R-:W-:-:S02]  /*101b0*/  IMAD.MOV.U32 R36, RZ, RZ, R35 ;  /* 0x000000ffff247224 */ /* 0x000fc400078e0023 */
[----:B------:R-:W-:Y:S01]  /*101c0*/  IMAD.MOV.U32 R35, RZ, RZ, R31 ;  /* 0x000000ffff237224 */ /* 0x000fe200078e001f */
[----:B------:R0:W-:Y:S01]  /*101d0*/  STL [R1+0x74c], R13 ;  /* 0x00074c0d01007387 */ /* 0x0001e20000100800 */
[----:B------:R-:W-:Y:S02]  /*101e0*/  IMAD.MOV.U32 R31, RZ, RZ, R30 ;  /* 0x000000ffff1f7224 */ /* 0x000fe400078e001e */
[----:B------:R-:W-:Y:S01]  /*101f0*/  IMAD.MOV.U32 R30, RZ, RZ, R27 ;  /* 0x000000ffff1e7224 */ /* 0x000fe200078e001b */
[----:B------:R-:W-:Y:S04]  /*10200*/  STL [R1+0x750], R10 ;  /* 0x0007500a01007387 */ /* 0x000fe80000100800 */
[----:B------:R1:W-:Y:S04]  /*10210*/  STL [R1+0x758], R12 ;  /* 0x0007580c01007387 */ /* 0x0003e80000100800 */
[----:B------:R-:W4:Y:S01]  /*10220*/  LDL.LU R27, [R1+0x6c] ;  /* 0x00006c00011b7983 */ /* 0x000f220000300800 */
[----:B------:R-:W-:-:S02]  /*10230*/  ISETP.GT.U32.AND P1, PT, R4, R9, PT ;  /* 0x000000090400720c */ /* 0x000fc40003f24070 */
[----:B------:R-:W-:Y:S02]  /*10240*/  ISETP.GT.U32.AND P3, PT, R4, R6, PT ;  /* 0x000000060400720c */ /* 0x000fe40003f64070 */
[----:B------:R-:W-:Y:S01]  /*10250*/  IABS R5, R39 ;  /* 0x0000002700057213 */ /* 0x000fe20000000000 */
[----:B------:R-:W-:-:S08]  /*10260*/  @!P5 IMAD.MOV R7, RZ, RZ, -R7 ;  /* 0x000000ffff07d224 */ /* 0x000fd000078e0a07 */
[----:B------:R-:W-:Y:S01]  /*10270*/  @!P1 IMAD.IADD R9, R9, 0x1, -R4 ;  /* 0x0000000109099824 */ /* 0x000fe200078e0a04 */
[----:B------:R-:W-:Y:S01]  /*10280*/  ISETP.GE.AND P1, PT, R39, RZ, PT ;  /* 0x000000ff2700720c */ /* 0x000fe20003f26270 */
[----:B------:R-:W-:Y:S02]  /*10290*/  IMAD.MOV.U32 R39, RZ, RZ, R15 ;  /* 0x000000ffff277224 */ /* 0x000fe400078e000f */
[----:B------:R-:W-:Y:S02]  /*102a0*/  IMAD.MOV.U32 R15, RZ, RZ, R36 ;  /* 0x000000ffff0f7224 */ /* 0x000fe400078e0024 */
[----:B------:R-:W-:Y:S02]  /*102b0*/  @!P2 IMAD.MOV R9, RZ, RZ, -R9 ;  /* 0x000000ffff09a224 */ /* 0x000fe400078e0a09 */
[----:B------:R-:W-:Y:S02]  /*102c0*/  IMAD.MOV.U32 R36, RZ, RZ, R35 ;  /* 0x000000ffff247224 */ /* 0x000fe400078e0023 */
[----:B------:R-:W-:-:S02]  /*102d0*/  IMAD.MOV.U32 R35, RZ, RZ, R31 ;  /* 0x000000ffff237224 */ /* 0x000fc400078e001f */
[----:B------:R-:W-:Y:S02]  /*102e0*/  IMAD.MOV.U32 R31, RZ, RZ, R30 ;  /* 0x000000ffff1f7224 */ /* 0x000fe400078e001e */
[----:B------:R-:W-:Y:S01]  /*102f0*/  IMAD.MOV.U32 R43, RZ, RZ, R15 ;  /* 0x000000ffff2b7224 */ /* 0x000fe200078e000f */
[----:B------:R1:W-:Y:S01]  /*10300*/  STL [R1+0x75c], R9 ;  /* 0x00075c0901007387 */ /* 0x0003e20000100800 */
[----:B------:R-:W-:Y:S01]  /*10310*/  IMAD.MOV.U32 R15, RZ, RZ, R36 ;  /* 0x000000ffff0f7224 */ /* 0x000fe200078e0024 */
[----:B------:R-:W-:Y:S01]  /*10320*/  ISETP.GE.AND P6, PT, R40, RZ, PT ;  /* 0x000000ff2800720c */ /* 0x000fe20003fc6270 */
[----:B------:R-:W-:Y:S02]  /*10330*/  IMAD.MOV.U32 R36, RZ, RZ, R35 ;  /* 0x000000ffff247224 */ /* 0x000fe400078e0023 */
[----:B------:R-:W-:Y:S01]  /*10340*/  IMAD.MOV.U32 R35, RZ, RZ, R33 ;  /* 0x000000ffff237224 */ /* 0x000fe200078e0021 */
[----:B------:R-:W-:Y:S01]  /*10350*/  IABS R14, R39 ;  /* 0x00000027000e7213 */ /* 0x000fe20000000000 */
[----:B------:R-:W-:Y:S01]  /*10360*/  @!P3 IMAD.IADD R6, R6, 0x1, -R4 ;  /* 0x000000010606b824 */ /* 0x000fe200078e0a04 */
[----:B------:R-:W-:Y:S01]  /*10370*/  ISETP.GE.AND P3, PT, R39, RZ, PT ;  /* 0x000000ff2700720c */ /* 0x000fe20003f66270 */
[----:B------:R-:W-:-:S02]  /*10380*/  IMAD.MOV.U32 R33, RZ, RZ, R29 ;  /* 0x000000ffff217224 */ /* 0x000fc400078e001d */
[----:B------:R-:W-:Y:S02]  /*10390*/  IMAD.MOV.U32 R29, RZ, RZ, R28 ;  /* 0x000000ffff1d7224 */ /* 0x000fe400078e001c */
[----:B------:R-:W-:Y:S02]  /*103a0*/  IMAD.MOV.U32 R28, RZ, RZ, R25 ;  /* 0x000000ffff1c7224 */ /* 0x000fe400078e0019 */
[----:B----4-:R-:W-:Y:S02]  /*103b0*/  IMAD.MOV.U32 R30, RZ, RZ, R27 ;  /* 0x000000ffff1e7224 */ /* 0x010fe400078e001b */
[----:B------:R-:W-:Y:S02]  /*103c0*/  IMAD.MOV.U32 R27, RZ, RZ, R26 ;  /* 0x000000ffff1b7224 */ /* 0x000fe400078e001a */
[----:B------:R-:W-:Y:S02]  /*103d0*/  IMAD.MOV.U32 R26, RZ, RZ, R49 ;  /* 0x000000ffff1a7224 */ /* 0x000fe400078e0031 */
[----:B------:R-:W4:Y:S04]  /*103e0*/  LDL R49, [R1+0x65c4] ;  /* 0x0065c40001317983 */ /* 0x000f280000100800 */
[----:B------:R-:W2:Y:S04]  /*103f0*/  LDL.LU R40, [R1+0x4c] ;  /* 0x00004c0001287983 */ /* 0x000ea80000300800 */
[----:B------:R3:W-:Y:S04]  /*10400*/  STL [R1+0x754], R7 ;  /* 0x0007540701007387 */ /* 0x0007e80000100800 */
[----:B------:R-:W4:Y:S04]  /*10410*/  LDL.LU R39, [R1+0x50] ;  /* 0x0000500001277983 */ /* 0x000f280000300800 */
[----:B------:R-:W3:Y:S01]  /*10420*/  LDL R25, [R1+0x6598] ;  /* 0x0065980001197983 */ /* 0x000ee20000100800 */
[----:B------:R-:W-:Y:S01]  /*10430*/  ISETP.GT.U32.AND P2, PT, R4, R6, PT ;  /* 0x000000060400720c */ /* 0x000fe20003f44070 */
[----:B------:R-:W-:Y:S01]  /*10440*/  IMAD.MOV.U32 R42, RZ, RZ, R36 ;  /* 0x000000ffff2a7224 */ /* 0x000fe200078e0024 */
[----:B0-----:R-:W-:Y:S01]  /*10450*/  IABS R13, R41 ;  /* 0x00000029000d7213 */ /* 0x001fe20000000000 */
[----:B------:R-:W-:-:S10]  /*10460*/  IMAD.MOV.U32 R36, RZ, RZ, R28 ;  /* 0x000000ffff247224 */ /* 0x000fd400078e001c */
[----:B------:R-:W-:Y:S01]  /*10470*/  @!P2 IMAD.IADD R6, R6, 0x1, -R4 ;  /* 0x000000010606a824 */ /* 0x000fe200078e0a04 */
[----:B------:R-:W-:Y:S01]  /*10480*/  ISETP.GE.AND P2, PT, R41, RZ, PT ;  /* 0x000000ff2900720c */ /* 0x000fe20003f46270 */
[----:B------:R-:W-:Y:S02]  /*10490*/  IMAD.MOV.U32 R41, RZ, RZ, R15 ;  /* 0x000000ffff297224 */ /* 0x000fe400078e000f */
[----:B------:R-:W-:Y:S02]  /*104a0*/  IMAD.MOV.U32 R15, RZ, RZ, R33 ;  /* 0x000000ffff0f7224 */ /* 0x000fe400078e0021 */
[----:B------:R-:W-:Y:S02]  /*104b0*/  IMAD.MOV.U32 R33, RZ, RZ, R29 ;  /* 0x000000ffff217224 */ /* 0x000fe400078e001d */
[----:B------:R-:W-:Y:S02]  /*104c0*/  IMAD.MOV.U32 R29, RZ, RZ, R20 ;  /* 0x000000ffff1d7224 */ /* 0x000fe400078e0014 */
[----:B------:R-:W-:-:S02]  /*104d0*/  IMAD.MOV.U32 R20, RZ, RZ, R17 ;  /* 0x000000ffff147224 */ /* 0x000fc400078e0011 */
[----:B------:R-:W4:Y:S01]  /*104e0*/  LDL R17, [R1+0x65b0] ;  /* 0x0065b00001117983 */ /* 0x000f220000100800 */
[----:B------:R-:W-:-:S04]  /*104f0*/  IMAD.HI.U32 R11, R0, R5, RZ ;  /* 0x00000005000b7227 */ /* 0x000fc800078e00ff */
[----:B------:R-:W-:Y:S02]  /*10500*/  IMAD.MOV R11, RZ, RZ, -R11 ;  /* 0x000000ffff0b7224 */ /* 0x000fe400078e0a0b */
[----:B------:R-:W-:-:S04]  /*10510*/  IMAD.HI.U32 R8, R0, R2, RZ ;  /* 0x0000000200087227 */ /* 0x000fc800078e00ff */
[----:B------:R-:W-:Y:S02]  /*10520*/  IMAD R5, R4, R11, R5 ;  /* 0x0000000b04057224 */ /* 0x000fe400078e0205 */
[----:B------:R-:W-:-:S03]  /*10530*/  IMAD.MOV R8, RZ, RZ, -R8 ;  /* 0x000000ffff087224 */ /* 0x000fc600078e0a08 */
[C---:B------:R-:W-:Y:S01]  /*10540*/  ISETP.GT.U32.AND P4, PT, R4.reuse, R5, PT ;  /* 0x000000050400720c */ /* 0x040fe20003f84070 */
[----:B------:R-:W-:-:S05]  /*10550*/  IMAD R2, R4, R8, R2 ;  /* 0x0000000804027224 */ /* 0x000fca00078e0202 */
[----:B------:R-:W-:-:S07]  /*10560*/  ISETP.GT.U32.AND P5, PT, R4, R2, PT ;  /* 0x000000020400720c */ /* 0x000fce0003fa4070 */
[----:B------:R-:W-:-:S05]  /*10570*/  @!P4 IMAD.IADD R5, R5, 0x1, -R4 ;  /* 0x000000010505c824 */ /* 0x000fca00078e0a04 */
[----:B------:R-:W-:Y:S01]  /*10580*/  ISETP.GT.U32.AND P4, PT, R4, R5, PT ;  /* 0x000000050400720c */ /* 0x000fe20003f84070 */
[----:B---3--:R-:W-:Y:S02]  /*10590*/  IMAD.MOV.U32 R28, RZ, RZ, R25 ;  /* 0x000000ffff1c7224 */ /* 0x008fe400078e0019 */
[----:B------:R-:W-:Y:S02]  /*105a0*/  IMAD.MOV.U32 R25, RZ, RZ, R22 ;  /* 0x000000ffff197224 */ /* 0x000fe400078e0016 */
[----:B------:R-:W-:Y:S02]  /*105b0*/  IMAD.MOV.U32 R22, RZ, RZ, R19 ;  /* 0x000000ffff167224 */ /* 0x000fe400078e0013 */
[----:B------:R-:W3:Y:S01]  /*105c0*/  LDL R19, [R1+0x658c] ;  /* 0x00658c0001137983 */ /* 0x000ee20000100800 */
[----:B------:R-:W-:Y:S01]  /*105d0*/  @!P5 IMAD.IADD R2, R2, 0x1, -R4 ;  /* 0x000000010202d824 */ /* 0x000fe200078e0a04 */
[----:B-1----:R-:W-:Y:S01]  /*105e0*/  IABS R12, R38 ;  /* 0x00000026000c7213 */ /* 0x002fe20000000000 */
[----:B------:R-:W-:-:S03]  /*105f0*/  IMAD.HI.U32 R9, R0, R14, RZ ;  /* 0x0000000e00097227 */ /* 0x000fc600078e00ff */
[----:B------:R-:W-:Y:S01]  /*10600*/  ISETP.GT.U32.AND P5, PT, R4, R2, PT ;  /* 0x000000020400720c */ /* 0x000fe20003fa4070 */
[----:B------:R-:W-:-:S04]  /*10610*/  IMAD.HI.U32 R8, R0, R13, RZ ;  /* 0x0000000d00087227 */ /* 0x000fc800078e00ff */
[----:B------:R-:W-:Y:S02]  /*10620*/  IMAD.MOV R9, RZ, RZ, -R9 ;  /* 0x000000ffff097224 */ /* 0x000fe400078e0a09 */
[----:B------:R-:W-:-:S04]  /*10630*/  IMAD.HI.U32 R7, R0, R12, RZ ;  /* 0x0000000c00077227 */ /* 0x000fc800078e00ff */
[----:B------:R-:W-:Y:S02]  /*10640*/  IMAD.MOV R8, RZ, RZ, -R8 ;  /* 0x000000ffff087224 */ /* 0x000fe400078e0a08 */
[----:B------:R-:W-:Y:S02]  /*10650*/  @!P4 IMAD.IADD R5, R5, 0x1, -R4 ;  /* 0x000000010505c824 */ /* 0x000fe400078e0a04 */
[----:B------:R-:W-:Y:S02]  /*10660*/  IMAD R14, R4, R9, R14 ;  /* 0x00000009040e7224 */ /* 0x000fe400078e020e */
[----:B------:R-:W-:Y:S02]  /*10670*/  IMAD.MOV.U32 R44, RZ, RZ, R6 ;  /* 0x000000ffff2c7224 */ /* 0x000fe400078e0006 */
[----:B------:R-:W-:Y:S01]  /*10680*/  IMAD.MOV R7, RZ, RZ, -R7 ;  /* 0x000000ffff077224 */ /* 0x000fe200078e0a07 */
[----:B------:R-:W-:Y:S01]  /*10690*/  ISETP.GE.AND P4, PT, R38, RZ, PT ;  /* 0x000000ff2600720c */ /* 0x000fe20003f86270 */
[----:B------:R-:W-:-:S02]  /*106a0*/  IMAD R13, R4, R8, R13 ;  /* 0x00000008040d7224 */ /* 0x000fc400078e020d */
[----:B------:R-:W-:Y:S02]  /*106b0*/  IMAD.MOV.U32 R38, RZ, RZ, R5 ;  /* 0x000000ffff267224 */ /* 0x000fe400078e0005 */
[----:B------:R-:W-:Y:S01]  /*106c0*/  @!P6 IMAD.MOV R44, RZ, RZ, -R44 ;  /* 0x000000ffff2ce224 */ /* 0x000fe200078e0a2c */
[C---:B------:R-:W-:Y:S01]  /*106d0*/  ISETP.GT.U32.AND P6, PT, R4.reuse, R14, PT ;  /* 0x0000000e0400720c */ /* 0x040fe20003fc4070 */
[C---:B------:R-:W-:Y:S02]  /*106e0*/  IMAD R12, R4.reuse, R7, R12 ;  /* 0x00000007040c7224 */ /* 0x040fe400078e020c */
[----:B------:R-:W-:Y:S01]  /*106f0*/  @!P1 IMAD.MOV R38, RZ, RZ, -R38 ;  /* 0x000000ffff269224 */ /* 0x000fe200078e0a26 */
[----:B------:R-:W-:Y:S01]  /*10700*/  ISETP.GT.U32.AND P1, PT, R4, R13, PT ;  /* 0x0000000d0400720c */ /* 0x000fe20003f24070 */
[----:B------:R-:W-:Y:S01]  /*10710*/  @!P5 IMAD.IADD R2, R2, 0x1, -R4 ;  /* 0x000000010202d824 */ /* 0x000fe200078e0a04 */
[----:B------:R-:W-:Y:S02]  /*10720*/  ISETP.GT.U32.AND P5, PT, R4, R12, PT ;  /* 0x0000000c0400720c */ /* 0x000fe40003fa4070 */
[----:B--2---:R-:W-:-:S05]  /*10730*/  IABS R10, R40 ;  /* 0x00000028000a7213 */ /* 0x004fca0000000000 */
[----:B------:R-:W-:Y:S02]  /*10740*/  @!P6 IMAD.IADD R14, R14, 0x1, -R4 ;  /* 0x000000010e0ee824 */ /* 0x000fe400078e0a04 */
[----:B------:R-:W-:-:S04]  /*10750*/  IMAD.HI.U32 R5, R0, R10, RZ ;  /* 0x0000000a00057227 */ /* 0x000fc800078e00ff */
[--C-:B------:R-:W-:Y:S01]  /*10760*/  @!P1 IMAD.IADD R13, R13, 0x1, -R4.reuse ;  /* 0x000000010d0d9824 */ /* 0x100fe200078e0a04 */
[----:B------:R-:W-:Y:S01]  /*10770*/  ISETP.GT.U32.AND P1, PT, R4, R14, PT ;  /* 0x0000000e0400720c */ /* 0x000fe20003f24070 */
[----:B------:R-:W-:Y:S02]  /*10780*/  @!P5 IMAD.IADD R12, R12, 0x1, -R4 ;  /* 0x000000010c0cd824 */ /* 0x000fe400078e0a04 */
[----:B------:R-:W-:Y:S01]  /*10790*/  IMAD.MOV R5, RZ, RZ, -R5 ;  /* 0x000000ffff057224 */ /* 0x000fe200078e0a05 */
[----:B------:R0:W-:Y:S02]  /*107a0*/  STL [R1+0x744], R44 ;  /* 0x0007442c01007387 */ /* 0x0001e40000100800 */
[C---:B------:R-:W-:Y:S01]  /*107b0*/  ISETP.GT.U32.AND P5, PT, R4.reuse, R12, PT ;  /* 0x0000000c0400720c */ /* 0x040fe20003fa4070 */
[----:B------:R-:W-:Y:S02]  /*107c0*/  IMAD R10, R4, R5, R10 ;  /* 0x00000005040a7224 */ /* 0x000fe400078e020a */
[----:B0-----:R-:W-:-:S04]  /*107d0*/  IMAD.MOV.U32 R44, RZ, RZ, R2 ;  /* 0x000000ffff2c7224 */ /* 0x001fc800078e0002 */
[----:B------:R-:W-:Y:S02]  /*107e0*/  @!P1 IMAD.IADD R14, R14, 0x1, -R4 ;  /* 0x000000010e0e9824 */ /* 0x000fe400078e0a04 */
[----:B------:R-:W-:Y:S01]  /*107f0*/  @!P0 IMAD.MOV R44, RZ, RZ, -R44 ;  /* 0x000000ffff2c8224 */ /* 0x000fe200078e0a2c */
[C---:B------:R-:W-:Y:S02]  /*10800*/  ISETP.GT.U32.AND P0, PT, R4.reuse, R13, PT ;  /* 0x0000000d0400720c */ /* 0x040fe40003f04070 */
[----:B------:R-:W-:Y:S01]  /*10810*/  ISETP.GT.U32.AND P1, PT, R4, R10, PT ;  /* 0x0000000a0400720c */ /* 0x000fe20003f24070 */
[----:B------:R0:W-:Y:S01]  /*10820*/  STL [R1+0x748], R38 ;  /* 0x0007482601007387 */ /* 0x0001e20000100800 */
[----:B------:R-:W-:Y:S01]  /*10830*/  @!P5 IMAD.IADD R12, R12, 0x1, -R4 ;  /* 0x000000010c0cd824 */ /* 0x000fe200078e0a04 */
[----:B------:R-:W-:Y:S02]  /*10840*/  IABS R11, R37 ;  /* 0x00000025000b7213 */ /* 0x000fe40000000000 */
[----:B------:R-:W-:Y:S01]  /*10850*/  ISETP.GE.AND P5, PT, R37, RZ, PT ;  /* 0x000000ff2500720c */ /* 0x000fe20003fa6270 */
[----:B------:R-:W-:-:S02]  /*10860*/  IMAD.MOV.U32 R37, RZ, RZ, R36 ;  /* 0x000000ffff257224 */ /* 0x000fc400078e0024 */
[----:B------:R-:W-:Y:S02]  /*10870*/  IMAD.MOV.U32 R36, RZ, RZ, R30 ;  /* 0x000000ffff247224 */ /* 0x000fe400078e001e */
[----:B0-----:R-:W-:Y:S02]  /*10880*/  IMAD.MOV.U32 R38, RZ, RZ, R15 ;  /* 0x000000ffff267224 */ /* 0x001fe400078e000f */
[----:B------:R-:W-:Y:S02]  /*10890*/  IMAD.MOV.U32 R15, RZ, RZ, R35 ;  /* 0x000000ffff0f7224 */ /* 0x000fe400078e0023 */
[----:B------:R-:W-:Y:S02]  /*108a0*/  IMAD.MOV.U32 R35, RZ, RZ, R32 ;  /* 0x000000ffff237224 */ /* 0x000fe400078e0020 */
[----:B------:R-:W-:Y:S02]  /*108b0*/  IMAD.MOV.U32 R32, RZ, RZ, R50 ;  /* 0x000000ffff207224 */ /* 0x000fe400078e0032 */
[----:B------:R-:W2:Y:S01]  /*108c0*/  LDL.LU R50, [R1+0x80] ;  /* 0x0000800001327983 */ /* 0x000ea20000300800 */
[----:B------:R-:W-:-:S03]  /*108d0*/  IMAD.MOV.U32 R30, RZ, RZ, R24 ;  /* 0x000000ffff1e7224 */ /* 0x000fc600078e0018 */
[----:B------:R0:W-:Y:S01]  /*108e0*/  STL [R1+0x740], R44 ;  /* 0x0007402c01007387 */ /* 0x0001e20000100800 */
[--C-:B------:R-:W-:Y:S02]  /*108f0*/  @!P0 IMAD.IADD R13, R13, 0x1, -R4.reuse ;  /* 0x000000010d0d8824 */ /* 0x100fe400078e0a04 */
[----:B------:R-:W-:Y:S01]  /*10900*/  @!P1 IMAD.IADD R10, R10, 0x1, -R4 ;  /* 0x000000010a0a9824 */ /* 0x000fe200078e0a04 */
[----:B------:R-:W-:Y:S01]  /*10910*/  ISETP.GE.AND P1, PT, R40, RZ, PT ;  /* 0x000000ff2800720c */ /* 0x000fe20003f26270 */
[----:B------:R-:W-:Y:S01]  /*10920*/  @!P3 IMAD.MOV R14, RZ, RZ, -R14 ;  /* 0x000000ffff0eb224 */ /* 0x000fe200078e0a0e */
[----:B------:R-:W2:Y:S01]  /*10930*/  LDL R24, [R1+0x6590] ;  /* 0x0065900001187983 */ /* 0x000ea20000100800 */
[----:B0-----:R-:W-:Y:S02]  /*10940*/  IMAD.MOV.U32 R44, RZ, RZ, R37 ;  /* 0x000000ffff2c7224 */ /* 0x001fe400078e0025 */
[----:B------:R-:W-:Y:S02]  /*10950*/  IMAD.MOV.U32 R37, RZ, RZ, R36 ;  /* 0x000000ffff257224 */ /* 0x000fe400078e0024 */
[----:B------:R-:W-:-:S02]  /*10960*/  IMAD.MOV.U32 R36, RZ, RZ, R30 ;  /* 0x000000ffff247224 */ /* 0x000fc400078e001e */
[----:B------:R-:W-:Y:S02]  /*10970*/  IMAD.MOV.U32 R30, RZ, RZ, R22 ;  /* 0x000000ffff1e7224 */ /* 0x000fe400078e0016 */
[----:B------:R-:W-:Y:S02]  /*10980*/  IMAD.MOV.U32 R40, RZ, RZ, R37 ;  /* 0x000000ffff287224 */ /* 0x000fe400078e0025 */
[----:B------:R-:W-:Y:S02]  /*10990*/  @!P2 IMAD.MOV R13, RZ, RZ, -R13 ;  /* 0x000000ffff0da224 */ /* 0x000fe400078e0a0d */
[----:B------:R-:W-:Y:S02]  /*109a0*/  IMAD.MOV.U32 R37, RZ, RZ, R36 ;  /* 0x000000ffff257224 */ /* 0x000fe400078e0024 */
[----:B------:R-:W-:Y:S02]  /*109b0*/  @!P4 IMAD.MOV R12, RZ, RZ, -R12 ;  /* 0x000000ffff0cc224 */ /* 0x000fe400078e0a0c */
[----:B------:R-:W-:-:S02]  /*109c0*/  IMAD.MOV.U32 R36, RZ, RZ, R35 ;  /* 0x000000ffff247224 */ /* 0x000fc400078e0023 */
[----:B------:R-:W-:Y:S02]  /*109d0*/  IMAD.MOV.U32 R35, RZ, RZ, R34 ;  /* 0x000000ffff237224 */ /* 0x000fe400078e0022 */
[----:B------:R-:W-:Y:S02]  /*109e0*/  IMAD.MOV.U32 R34, RZ, RZ, R33 ;  /* 0x000000ffff227224 */ /* 0x000fe400078e0021 */
[----:B------:R-:W-:Y:S02]  /*109f0*/  IMAD.MOV.U32 R33, RZ, RZ, R32 ;  /* 0x000000ffff217224 */ /* 0x000fe400078e0020 */
[----:B------:R-:W-:Y:S02]  /*10a00*/  IMAD.MOV.U32 R32, RZ, RZ, R31 ;  /* 0x000000ffff207224 */ /* 0x000fe400078e001f */
[----:B------:R-:W-:Y:S02]  /*10a10*/  IMAD.MOV.U32 R31, RZ, RZ, R23 ;  /* 0x000000ffff1f7224 */ /* 0x000fe400078e0017 */
[----:B---3--:R-:W-:-:S02]  /*10a20*/  IMAD.MOV.U32 R22, RZ, RZ, R19 ;  /* 0x000000ffff167224 */ /* 0x008fc400078e0013 */
[----:B----4-:R-:W-:Y:S02]  /*10a30*/  IMAD.MOV.U32 R19, RZ, RZ, R17 ;  /* 0x000000ffff137224 */ /* 0x010fe400078e0011 */
[----:B------:R-:W-:Y:S02]  /*10a40*/  IMAD.MOV.U32 R17, RZ, RZ, R53 ;  /* 0x000000ffff117224 */ /* 0x000fe400078e0035 */
[----:B------:R-:W3:Y:S04]  /*10a50*/  LDL R53, [R1+0x65d0] ;  /* 0x0065d00001357983 */ /* 0x000ee80000100800 */
[----:B------:R-:W-:Y:S04]  /*10a60*/  STL [R1+0x6d0], R14 ;  /* 0x0006d00e01007387 */ /* 0x000fe80000100800 */
[----:B------:R0:W-:Y:S04]  /*10a70*/  STL [R1+0x6d4], R13 ;  /* 0x0006d40d01007387 */ /* 0x0001e80000100800 */
[----:B------:R1:W-:Y:S04]  /*10a80*/  STL [R1+0x6dc], R12 ;  /* 0x0006dc0c01007387 */ /* 0x0003e80000100800 */
[----:B------:R-:W4:Y:S01]  /*10a90*/  LDL R23, [R1+0x666c] ;  /* 0x00666c0001177983 */ /* 0x000f220000100800 */
[----:B------:R-:W-:-:S04]  /*10aa0*/  IMAD.HI.U32 R6, R0, R11, RZ ;  /* 0x0000000b00067227 */ /* 0x000fc800078e00ff */
[----:B------:R-:W-:-:S04]  /*10ab0*/  IMAD.MOV R6, RZ, RZ, -R6 ;  /* 0x000000ffff067224 */ /* 0x000fc800078e0a06 */
[----:B------:R-:W-:-:S05]  /*10ac0*/  IMAD R11, R4, R6, R11 ;  /* 0x00000006040b7224 */ /* 0x000fca00078e020b */
[----:B------:R-:W-:Y:S02]  /*10ad0*/  ISETP.GT.U32.AND P6, PT, R4, R11, PT ;  /* 0x0000000b0400720c */ /* 0x000fe40003fc4070 */
[----:B------:R-:W-:Y:S02]  /*10ae0*/  IABS R9, R39 ;  /* 0x0000002700097213 */ /* 0x000fe40000000000 */
[----:B------:R-:W-:-:S03]  /*10af0*/  IABS R8, R43 ;  /* 0x0000002b00087213 */ /* 0x000fc60000000000 */
[----:B------:R-:W-:-:S06]  /*10b00*/  IMAD.HI.U32 R5, R0, R9, RZ ;  /* 0x0000000900057227 */ /* 0x000fcc00078e00ff */
[----:B------:R-:W-:Y:S02]  /*10b10*/  @!P6 IMAD.IADD R11, R11, 0x1, -R4 ;  /* 0x000000010b0be824 */ /* 0x000fe400078e0a04 */
[----:B------:R-:W-:-:S03]  /*10b20*/  IMAD.HI.U32 R2, R0, R8, RZ ;  /* 0x0000000800027227 */ /* 0x000fc600078e00ff */
[C---:B------:R-:W-:Y:S01]  /*10b30*/  ISETP.GT.U32.AND P6, PT, R4.reuse, R11, PT ;  /* 0x0000000b0400720c */ /* 0x040fe20003fc4070 */
[----:B------:R-:W-:Y:S02]  /*10b40*/  IMAD.MOV R5, RZ, RZ, -R5 ;  /* 0x000000ffff057224 */ /* 0x000fe400078e0a05 */
[----:B------:R-:W-:Y:S02]  /*10b50*/  IMAD.MOV R2, RZ, RZ, -R2 ;  /* 0x000000ffff027224 */ /* 0x000fe400078e0a02 */
[C---:B------:R-:W-:Y:S02]  /*10b60*/  IMAD R9, R4.reuse, R5, R9 ;  /* 0x0000000504097224 */ /* 0x040fe400078e0209 */
[----:B------:R-:W-:-:S03]  /*10b70*/  IMAD R8, R4, R2, R8 ;  /* 0x0000000204087224 */ /* 0x000fc600078e0208 */
[----:B------:R-:W-:-:S03]  /*10b80*/  ISETP.GT.U32.AND P0, PT, R4, R9, PT ;  /* 0x000000090400720c */ /* 0x000fc60003f04070 */
[----:B------:R-:W-:Y:S01]  /*10b90*/  @!P6 IMAD.IADD R11, R11, 0x1, -R4 ;  /* 0x000000010b0be824 */ /* 0x000fe200078e0a04 */
[----:B------:R-:W-:-:S09]  /*10ba0*/  ISETP.GT.U32.AND P6, PT, R4, R8, PT ;  /* 0x000000080400720c */ /* 0x000fd20003fc4070 */
[----:B------:R-:W-:-:S04]  /*10bb0*/  @!P0 IMAD.IADD R9, R9, 0x1, -R4 ;  /* 0x0000000109098824 */ /* 0x000fc800078e0a04 */
[----:B------:R-:W-:Y:S01]  /*10bc0*/  @!P6 IMAD.IADD R8, R8, 0x1, -R4 ;  /* 0x000000010808e824 */ /* 0x000fe200078e0a04 */
[C---:B------:R-:W-:Y:S02]  /*10bd0*/  ISETP.GT.U32.AND P6, PT, R4.reuse, R10, PT ;  /* 0x0000000a0400720c */ /* 0x040fe40003fc4070 */
[C---:B------:R-:W-:Y:S02]  /*10be0*/  ISETP.GT.U32.AND P2, PT, R4.reuse, R9, PT ;  /* 0x000000090400720c */ /* 0x040fe40003f44070 */
[----:B------:R-:W-:Y:S02]  /*10bf0*/  ISETP.GE.AND P0, PT, R39, RZ, PT ;  /* 0x000000ff2700720c */ /* 0x000fe40003f06270 */
[----:B------:R-:W-:Y:S01]  /*10c00*/  ISETP.GT.U32.AND P3, PT, R4, R8, PT ;  /* 0x000000080400720c */ /* 0x000fe20003f64070 */
[----:B0-----:R-:W-:Y:S02]  /*10c10*/  IMAD.MOV.U32 R13, RZ, RZ, R11 ;  /* 0x000000ffff0d7224 */ /* 0x001fe400078e000b */
[----:B------:R-:W-:-:S02]  /*10c20*/  IMAD.MOV.U32 R39, RZ, RZ, R37 ;  /* 0x000000ffff277224 */ /* 0x000fc400078e0025 */
[----:B------:R-:W-:Y:S02]  /*10c30*/  IMAD.MOV.U32 R37, RZ, RZ, R36 ;  /* 0x000000ffff257224 */ /* 0x000fe400078e0024 */
[--C-:B------:R-:W-:Y:S02]  /*10c40*/  @!P6 IMAD.IADD R10, R10, 0x1, -R4.reuse ;  /* 0x000000010a0ae824 */ /* 0x100fe400078e0a04 */
[----:B------:R-:W-:Y:S02]  /*10c50*/  @!P2 IMAD.IADD R9, R9, 0x1, -R4 ;  /* 0x000000010909a824 */ /* 0x000fe400078e0a04 */
[----:B------:R-:W-:Y:S02]  /*10c60*/  @!P5 IMAD.MOV R13, RZ, RZ, -R13 ;  /* 0x000000ffff0dd224 */ /* 0x000fe400078e0a0d */
[----:B------:R-:W-:Y:S02]  /*10c70*/  IMAD.MOV.U32 R36, RZ, RZ, R35 ;  /* 0x000000ffff247224 */ /* 0x000fe400078e0023 */
[----:B------:R-:W-:-:S02]  /*10c80*/  IMAD.MOV.U32 R35, RZ, RZ, R34 ;  /* 0x000000ffff237224 */ /* 0x000fc400078e0022 */
[----:B------:R-:W-:Y:S02]  /*10c90*/  IMAD.MOV.U32 R34, RZ, RZ, R33 ;  /* 0x000000ffff227224 */ /* 0x000fe400078e0021 */
[----:B------:R-:W-:Y:S02]  /*10ca0*/  @!P1 IMAD.MOV R10, RZ, RZ, -R10 ;  /* 0x000000ffff0a9224 */ /* 0x000fe400078e0a0a */
[----:B------:R-:W-:Y:S02]  /*10cb0*/  IMAD.MOV.U32 R33, RZ, RZ, R32 ;  /* 0x000000ffff217224 */ /* 0x000fe400078e0020 */
[----:B------:R-:W-:Y:S01]  /*10cc0*/  @!P0 IMAD.MOV R9, RZ, RZ, -R9 ;  /* 0x000000ffff098224 */ /* 0x000fe200078e0a09 */
[----:B------:R-:W-:Y:S01]  /*10cd0*/  STL [R1+0x6e0], R13 ;  /* 0x0006e00d01007387 */ /* 0x000fe20000100800 */
[----:B------:R-:W-:Y:S01]  /*10ce0*/  IMAD.MOV.U32 R32, RZ, RZ, R31 ;  /* 0x000000ffff207224 */ /* 0x000fe200078e001f */
[----:B------:R-:W-:Y:S01]  /*10cf0*/  IABS R7, R42 ;  /* 0x0000002a00077213 */ /* 0x000fe20000000000 */
[----:B------:R-:W-:Y:S01]  /*10d00*/  @!P3 IMAD.IADD R8, R8, 0x1, -R4 ;  /* 0x000000010808b824 */ /* 0x000fe200078e0a04 */
[----:B------:R-:W-:Y:S01]  /*10d10*/  ISETP.GE.AND P3, PT, R42, RZ, PT ;  /* 0x000000ff2a00720c */ /* 0x000fe20003f66270 */
[----:B------:R-:W-:Y:S01]  /*10d20*/  IMAD.MOV.U32 R42, RZ, RZ, R36 ;  /* 0x000000ffff2a7224 */ /* 0x000fe200078e0024 */
[----:B------:R-:W-:Y:S01]  /*10d30*/  ISETP.GE.AND P2, PT, R43, RZ, PT ;  /* 0x000000ff2b00720c */ /* 0x000fe20003f46270 */
[----:B------:R-:W-:Y:S01]  /*10d40*/  IMAD.MOV.U32 R43, RZ, RZ, R35 ;  /* 0x000000ffff2b7224 */ /* 0x000fe200078e0023 */
[----:B------:R-:W-:Y:S01]  /*10d50*/  IABS R6, R41 ;  /* 0x0000002900067213 */ /* 0x000fe20000000000 */
[----:B----4-:R-:W-:-:S02]  /*10d60*/  IMAD.MOV.U32 R31, RZ, RZ, R23 ;  /* 0x000000ffff1f7224 */ /* 0x010fc400078e0017 */
[----:B------:R-:W4:Y:S04]  /*10d70*/  LDL R23, [R1+0x65a4] ;  /* 0x0065a40001177983 */ /* 0x000f280000100800 */
[----:B------:R0:W-:Y:S04]  /*10d80*/  STL [R1+0x6e4], R10 ;  /* 0x0006e40a01007387 */ /* 0x0001e80000100800 */
[----:B------:R2:W-:Y:S04]  /*10d90*/  STL [R1+0x6e8], R9 ;  /* 0x0006e80901007387 */ /* 0x0005e80000100800 */
[----:B------:R-:W3:Y:S04]  /*10da0*/  LDL R36, [R1+0x6570] ;  /* 0x0065700001247983 */ /* 0x000ee80000100800 */
[----:B------:R-:W4:Y:S01]  /*10db0*/  LDL R35, [R1+0x656c] ;  /* 0x00656c0001237983 */ /* 0x000f220000100800 */
[----:B------:R-:W-:-:S04]  /*10dc0*/  IMAD.HI.U32 R2, R0, R7, RZ ;  /* 0x0000000700027227 */ /* 0x000fc800078e00ff */
[----:B------:R-:W-:Y:S02]  /*10dd0*/  IMAD.MOV.U32 R45, RZ, RZ, R15 ;  /* 0x000000ffff2d7224 */ /* 0x000fe400078e000f */
[----:B------:R-:W-:-:S04]  /*10de0*/  IMAD.HI.U32 R15, R0, R6, RZ ;  /* 0x00000006000f7227 */ /* 0x000fc800078e00ff */
[----:B------:R-:W-:Y:S02]  /*10df0*/  IMAD.MOV R2, RZ, RZ, -R2 ;  /* 0x000000ffff027224 */ /* 0x000fe400078e0a02 */
[----:B------:R-:W-:Y:S02]  /*10e00*/  IMAD.MOV R15, RZ, RZ, -R15 ;  /* 0x000000ffff0f7224 */ /* 0x000fe400078e0a0f */
[C---:B------:R-:W-:Y:S02]  /*10e10*/  IMAD R2, R4.reuse, R2, R7 ;  /* 0x0000000204027224 */ /* 0x040fe400078e0207 */
[----:B------:R-:W-:-:S03]  /*10e20*/  IMAD R6, R4, R15, R6 ;  /* 0x0000000f04067224 */ /* 0x000fc600078e0206 */
[C---:B------:R-:W-:Y:S02]  /*10e30*/  ISETP.GT.U32.AND P4, PT, R4.reuse, R2, PT ;  /* 0x000000020400720c */ /* 0x040fe40003f84070 */
[----:B------:R-:W-:Y:S02]  /*10e40*/  ISETP.GT.U32.AND P5, PT, R4, R6, PT ;  /* 0x000000060400720c */ /* 0x000fe40003fa4070 */
[----:B------:R-:W-:-:S05]  /*10e50*/  IABS R5, R38 ;  /* 0x0000002600057213 */ /* 0x000fca0000000000 */
[----:B------:R-:W-:Y:S01]  /*10e60*/  IMAD.HI.U32 R7, R0, R5, RZ ;  /* 0x0000000500077227 */ /* 0x000fe200078e00ff */
[----:B-1----:R-:W-:-:S03]  /*10e70*/  IABS R12, R45 ;  /* 0x0000002d000c7213 */ /* 0x002fc60000000000 */
[--C-:B------:R-:W-:Y:S02]  /*10e80*/  @!P4 IMAD.IADD R2, R2, 0x1, -R4.reuse ;  /* 0x000000010202c824 */ /* 0x100fe400078e0a04 */
[----:B------:R-:W-:Y:S02]  /*10e90*/  IMAD.MOV R7, RZ, RZ, -R7 ;  /* 0x000000ffff077224 */ /* 0x000fe400078e0a07 */
[----:B------:R-:W-:Y:S01]  /*10ea0*/  @!P5 IMAD.IADD R6, R6, 0x1, -R4 ;  /* 0x000000010606d824 */ /* 0x000fe200078e0a04 */
[C---:B------:R-:W-:Y:S01]  /*10eb0*/  ISETP.GT.U32.AND P5, PT, R4.reuse, R2, PT ;  /* 0x000000020400720c */ /* 0x040fe20003fa4070 */
[----:B------:R-:W-:Y:S02]  /*10ec0*/  IMAD R11, R4, R7, R5 ;  /* 0x00000007040b7224 */ /* 0x000fe400078e0205 */
[----:B------:R-:W-:Y:S01]  /*10ed0*/  IMAD.HI.U32 R5, R0, R12, RZ ;  /* 0x0000000c00057227 */ /* 0x000fe200078e00ff */
[----:B0-----:R-:W-:-:S03]  /*10ee0*/  IABS R10, R40 ;  /* 0x00000028000a7213 */ /* 0x001fc60000000000 */
[----:B------:R-:W-:Y:S01]  /*10ef0*/  IMAD.MOV R5, RZ, RZ, -R5 ;  /* 0x000000ffff057224 */ /* 0x000fe200078e0a05 */
[----:B------:R-:W-:-:S03]  /*10f00*/  IABS R7, R44 ;  /* 0x0000002c00077213 */ /* 0x000fc60000000000 */
[----:B--2---:R-:W-:Y:S02]  /*10f10*/  IMAD R9, R4, R5, R12 ;  /* 0x0000000504097224 */ /* 0x004fe400078e020c */
[----:B------:R-:W-:Y:S02]  /*10f20*/  @!P5 IMAD.IADD R2, R2, 0x1, -R4 ;  /* 0x000000010202d824 */ /* 0x000fe400078e0a04 */
[----:B------:R-:W-:Y:S01]  /*10f30*/  IMAD.HI.U32 R5, R0, R10, RZ ;  /* 0x0000000a00057227 */ /* 0x000fe200078e00ff */
[C---:B------:R-:W-:Y:S02]  /*10f40*/  ISETP.GT.U32.AND P5, PT, R4.reuse, R9, PT ;  /* 0x000000090400720c */ /* 0x040fe40003fa4070 */
[----:B------:R-:W-:Y:S01]  /*10f50*/  ISETP.GT.U32.AND P6, PT, R4, R11, PT ;  /* 0x0000000b0400720c */ /* 0x000fe20003fc4070 */
[----:B------:R-:W-:-:S04]  /*10f60*/  IMAD.HI.U32 R12, R0, R7, RZ ;  /* 0x00000007000c7227 */ /* 0x000fc800078e00ff */
[----:B------:R-:W-:Y:S02]  /*10f70*/  IMAD.MOV R5, RZ, RZ, -R5 ;  /* 0x000000ffff057224 */ /* 0x000fe400078e0a05 */
[----:B------:R-:W-:Y:S02]  /*10f80*/  IMAD.MOV R12, RZ, RZ, -R12 ;  /* 0x000000ffff0c7224 */ /* 0x000fe400078e0a0c */
[C---:B------:R-:W-:Y:S02]  /*10f90*/  IMAD R5, R4.reuse, R5, R10 ;  /* 0x0000000504057224 */ /* 0x040fe400078e020a */
[C---:B------:R-:W-:Y:S02]  /*10fa0*/  IMAD R7, R4.reuse, R12, R7 ;  /* 0x0000000c04077224 */ /* 0x040fe400078e0207 */
[----:B------:R-:W-:Y:S01]  /*10fb0*/  @!P3 IMAD.MOV R2, RZ, RZ, -R2 ;  /* 0x000000ffff02b224 */ /* 0x000fe200078e0a02 */
[C---:B------:R-:W-:Y:S01]  /*10fc0*/  ISETP.GT.U32.AND P3, PT, R4.reuse, R5, PT ;  /* 0x000000050400720c */ /* 0x040fe20003f64070 */
[--C-:B------:R-:W-:Y:S01]  /*10fd0*/  @!P5 IMAD.IADD R9, R9, 0x1, -R4.reuse ;  /* 0x000000010909d824 */ /* 0x100fe200078e0a04 */
[C---:B------:R-:W-:Y:S01]  /*10fe0*/  ISETP.GT.U32.AND P5, PT, R4.reuse, R7, PT ;  /* 0x000000070400720c */ /* 0x040fe20003fa4070 */
[----:B------:R-:W-:Y:S01]  /*10ff0*/  @!P6 IMAD.IADD R11, R11, 0x1, -R4 ;  /* 0x000000010b0be824 */ /* 0x000fe200078e0a04 */
[----:B------:R-:W-:Y:S01]  /*11000*/  ISETP.GT.U32.AND P6, PT, R4, R6, PT ;  /* 0x000000060400720c */ /* 0x000fe20003fc4070 */
[----:B------:R-:W-:Y:S01]  /*11010*/  IMAD.MOV.U32 R13, RZ, RZ, R8 ;  /* 0x000000ffff0d7224 */ /* 0x000fe200078e0008 */
[----:B------:R-:W-:-:S02]  /*11020*/  ISETP.GE.AND P4, PT, R41, RZ, PT ;  /* 0x000000ff2900720c */ /* 0x000fc40003f86270 */
[C---:B------:R-:W-:Y:S01]  /*11030*/  ISETP.GT.U32.AND P1, PT, R4.reuse, R11, PT ;  /* 0x0000000b0400720c */ /* 0x040fe20003f24070 */
[----:B------:R-:W-:Y:S01]  /*11040*/  @!P2 IMAD.MOV R13, RZ, RZ, -R13 ;  /* 0x000000ffff0da224 */ /* 0x000fe200078e0a0d */
[----:B------:R-:W-:-:S03]  /*11050*/  ISETP.GT.U32.AND P2, PT, R4, R9, PT ;  /* 0x000000090400720c */ /* 0x000fc60003f44070 */
[--C-:B------:R-:W-:Y:S01]  /*11060*/  @!P3 IMAD.IADD R5, R5, 0x1, -R4.reuse ;  /* 0x000000010505b824 */ /* 0x100fe200078e0a04 */
[----:B------:R-:W-:Y:S01]  /*11070*/  ISETP.GE.AND P0, PT, R38, RZ, PT ;  /* 0x000000ff2600720c */ /* 0x000fe20003f06270 */
[--C-:B------:R-:W-:Y:S02]  /*11080*/  @!P5 IMAD.IADD R7, R7, 0x1, -R4.reuse ;  /* 0x000000010707d824 */ /* 0x100fe400078e0a04 */
[----:B------:R-:W-:Y:S01]  /*11090*/  @!P6 IMAD.IADD R6, R6, 0x1, -R4 ;  /* 0x000000010606e824 */ /* 0x000fe200078e0a04 */
[C---:B------:R-:W-:Y:S02]  /*110a0*/  ISETP.GT.U32.AND P3, PT, R4.reuse, R5, PT ;  /* 0x000000050400720c */ /* 0x040fe40003f64070 */
[----:B------:R-:W-:Y:S01]  /*110b0*/  ISETP.GE.AND P6, PT, R45, RZ, PT ;  /* 0x000000ff2d00720c */ /* 0x000fe20003fc6270 */
[----:B------:R-:W-:Y:S01]  /*110c0*/  IMAD.MOV.U32 R38, RZ, RZ, R32 ;  /* 0x000000ffff267224 */ /* 0x000fe200078e0020 */
[----:B------:R-:W-:Y:S01]  /*110d0*/  ISETP.GT.U32.AND P5, PT, R4, R7, PT ;  /* 0x000000070400720c */ /* 0x000fe20003fa4070 */
[----:B------:R-:W-:-:S02]  /*110e0*/  @!P1 IMAD.IADD R11, R11, 0x1, -R4 ;  /* 0x000000010b0b9824 */ /* 0x000fc400078e0a04 */
[----:B------:R-:W-:Y:S02]  /*110f0*/  IMAD.MOV.U32 R41, RZ, RZ, R37 ;  /* 0x000000ffff297224 */ /* 0x000fe400078e0025 */
[----:B------:R-:W-:Y:S02]  /*11100*/  IMAD.MOV.U32 R32, RZ, RZ, R29 ;  /* 0x000000ffff207224 */ /* 0x000fe400078e001d */
[----:B------:R-:W-:Y:S01]  /*11110*/  @!P4 IMAD.MOV R6, RZ, RZ, -R6 ;  /* 0x000000ffff06c224 */ /* 0x000fe200078e0a06 */
[----:B------:R-:W-:Y:S01]  /*11120*/  ISETP.GE.AND P1, PT, R44, RZ, PT ;  /* 0x000000ff2c00720c */ /* 0x000fe20003f26270 */
[----:B------:R-:W-:Y:S02]  /*11130*/  IMAD.MOV.U32 R37, RZ, RZ, R31 ;  /* 0x000000ffff257224 */ /* 0x000fe400078e001f */
[----:B------:R-:W-:Y:S02]  /*11140*/  IMAD.MOV.U32 R29, RZ, RZ, R24 ;  /* 0x000000ffff1d7224 */ /* 0x000fe400078e0018 */
[----:B------:R-:W-:Y:S01]  /*11150*/  IMAD.MOV.U32 R31, RZ, RZ, R30 ;  /* 0x000000ffff1f7224 */ /* 0x000fe200078e001e */
[----:B------:R-:W2:Y:S01]  /*11160*/  LDL R24, [R1+0x6574] ;  /* 0x0065740001187983 */ /* 0x000ea20000100800 */
[----:B------:R-:W-:-:S02]  /*11170*/  @!P2 IMAD.IADD R9, R9, 0x1, -R4 ;  /* 0x000000010909a824 */ /* 0x000fc400078e0a04 */
[----:B------:R-:W-:Y:S01]  /*11180*/  IMAD.MOV.U32 R30, RZ, RZ, R22 ;  /* 0x000000ffff1e7224 */ /* 0x000fe200078e0016 */
[----:B------:R-:W-:Y:S01]  /*11190*/  STL [R1+0x6ec], R13 ;  /* 0x0006ec0d01007387 */ /* 0x000fe20000100800 */
[----:B------:R-:W-:Y:S02]  /*111a0*/  IMAD.MOV.U32 R10, RZ, RZ, R11 ;  /* 0x000000ffff0a7224 */ /* 0x000fe400078e000b */
[----:B------:R-:W-:Y:S01]  /*111b0*/  IMAD.MOV.U32 R22, RZ, RZ, R20 ;  /* 0x000000ffff167224 */ /* 0x000fe200078e0014 */
[----:B------:R-:W-:Y:S01]  /*111c0*/  STL [R1+0x6f4], R2 ;  /* 0x0006f40201007387 */ /* 0x000fe20000100800 */
[----:B------:R-:W-:Y:S01]  /*111d0*/  IMAD.MOV.U32 R20, RZ, RZ, R19 ;  /* 0x000000ffff147224 */ /* 0x000fe200078e0013 */
[----:B------:R-:W-:Y:S01]  /*111e0*/  ISETP.GE.AND P4, PT, R40, RZ, PT ;  /* 0x000000ff2800720c */ /* 0x000fe20003f86270 */
[----:B------:R-:W-:Y:S01]  /*111f0*/  IMAD.MOV.U32 R19, RZ, RZ, R18 ;  /* 0x000000ffff137224 */ /* 0x000fe200078e0012 */
[----:B------:R0:W-:Y:S01]  /*11200*/  STL [R1+0x6fc], R6 ;  /* 0x0006fc0601007387 */ /* 0x0001e20000100800 */
[----:B------:R-:W-:Y:S01]  /*11210*/  IMAD.MOV.U32 R18, RZ, RZ, R16 ;  /* 0x000000ffff127224 */ /* 0x000fe200078e0010 */
[----:B------:R-:W-:Y:S01]  /*11220*/  IABS R16, R39 ;  /* 0x0000002700107213 */ /* 0x000fe20000000000 */
[----:B------:R-:W-:Y:S01]  /*11230*/  @!P0 IMAD.MOV R10, RZ, RZ, -R10 ;  /* 0x000000ffff0a8224 */ /* 0x000fe200078e0a0a */
[----:B------:R-:W-:Y:S01]  /*11240*/  ISETP.GE.AND P0, PT, R39, RZ, PT ;  /* 0x000000ff2700720c */ /* 0x000fe20003f06270 */
[----:B------:R-:W-:Y:S01]  /*11250*/  IMAD.MOV.U32 R40, RZ, RZ, R50 ;  /* 0x000000ffff287224 */ /* 0x000fe200078e0032 */
[----:B------:R-:W-:Y:S01]  /*11260*/  IABS R50, R43 ;  /* 0x0000002b00327213 */ /* 0x000fe20000000000 */
[----:B------:R-:W-:-:S02]  /*11270*/  IMAD.MOV.U32 R39, RZ, RZ, R34 ;  /* 0x000000ffff277224 */ /* 0x000fc400078e0022 */
[----:B0-----:R-:W-:Y:S01]  /*11280*/  IMAD.MOV.U32 R6, RZ, RZ, R9 ;  /* 0x000000ffff067224 */ /* 0x001fe200078e0009 */
[----:B------:R-:W-:Y:S01]  /*11290*/  IABS R2, R41 ;  /* 0x0000002900027213 */ /* 0x000fe20000000000 */
[----:B------:R-:W-:Y:S01]  /*112a0*/  @!P3 IMAD.IADD R5, R5, 0x1, -R4 ;  /* 0x000000010505b824 */ /* 0x000fe200078e0a04 */
[----:B------:R-:W-:Y:S01]  /*112b0*/  ISETP.GE.AND P3, PT, R41, RZ, PT ;  /* 0x000000ff2900720c */ /* 0x000fe20003f66270 */
[----:B------:R-:W-:Y:S02]  /*112c0*/  @!P6 IMAD.MOV R6, RZ, RZ, -R6 ;  /* 0x000000ffff06e224 */ /* 0x000fe400078e0a06 */
[----:B------:R-:W-:Y:S02]  /*112d0*/  @!P5 IMAD.IADD R7, R7, 0x1, -R4 ;  /* 0x000000010707d824 */ /* 0x000fe400078e0a04 */
[----:B------:R-:W-:Y:S01]  /*112e0*/  IMAD.MOV.U32 R41, RZ, RZ, R40 ;  /* 0x000000ffff297224 */ /* 0x000fe200078e0028 */
[----:B------:R-:W-:Y:S01]  /*112f0*/  STL [R1+0x700], R10 ;  /* 0x0007000a01007387 */ /* 0x000fe20000100800 */
[----:B------:R-:W-:-:S04]  /*11300*/  IMAD.HI.U32 R9, R0, R50, RZ ;  /* 0x0000003200097227 */ /* 0x000fc800078e00ff */
[----:B------:R-:W-:Y:S01]  /*11310*/  IMAD.MOV.U32 R40, RZ, RZ, R39 ;  /* 0x000000ffff287224 */ /* 0x000fe200078e0027 */
[----:B------:R0:W-:Y:S01]  /*11320*/  STL [R1+0x704], R6 ;  /* 0x0007040601007387 */ /* 0x0001e20000100800 */
[----:B------:R-:W-:Y:S01]  /*11330*/  @!P1 IMAD.MOV R7, RZ, RZ, -R7 ;  /* 0x000000ffff079224 */ /* 0x000fe200078e0a07 */
[----:B------:R-:W-:Y:S01]  /*11340*/  ISETP.GE.AND P1, PT, R41, RZ, PT ;  /* 0x000000ff2900720c */ /* 0x000fe20003f26270 */
[----:B------:R-:W-:Y:S01]  /*11350*/  IMAD.MOV.U32 R39, RZ, RZ, R38 ;  /* 0x000000ffff277224 */ /* 0x000fe200078e0026 */
[----:B------:R-:W-:Y:S01]  /*11360*/  IABS R11, R41 ;  /* 0x00000029000b7213 */ /* 0x000fe20000000000 */
[----:B------:R-:W-:Y:S02]  /*11370*/  IMAD.MOV.U32 R38, RZ, RZ, R37 ;  /* 0x000000ffff267224 */ /* 0x000fe400078e0025 */
[----:B------:R-:W-:Y:S02]  /*11380*/  IMAD.MOV R9, RZ, RZ, -R9 ;  /* 0x000000ffff097224 */ /* 0x000fe400078e0a09 */
[----:B------:R-:W-:-:S02]  /*11390*/  IMAD.MOV.U32 R41, RZ, RZ, R40 ;  /* 0x000000ffff297224 */ /* 0x000fc400078e0028 */
[----:B0-----:R-:W-:-:S04]  /*113a0*/  IMAD.HI.U32 R6, R0, R2, RZ ;  /* 0x0000000200067227 */ /* 0x001fc800078e00ff */
[----:B------:R-:W-:Y:S02]  /*113b0*/  IMAD.MOV.U32 R40, RZ, RZ, R39 ;  /* 0x000000ffff287224 */ /* 0x000fe400078e0027 */
[----:B------:R-:W-:Y:S02]  /*113c0*/  IMAD.MOV.U32 R34, RZ, RZ, R31 ;  /* 0x000000ffff227224 */ /* 0x000fe400078e001f */
[----:B------:R-:W-:Y:S02]  /*113d0*/  IMAD.MOV R6, RZ, RZ, -R6 ;  /* 0x000000ffff067224 */ /* 0x000fe400078e0a06 */
[----:B------:R-:W-:Y:S02]  /*113e0*/  IMAD.MOV.U32 R39, RZ, RZ, R38 ;  /* 0x000000ffff277224 */ /* 0x000fe400078e0026 */
[----:B------:R-:W-:Y:S02]  /*113f0*/  IMAD.MOV.U32 R31, RZ, RZ, R30 ;  /* 0x000000ffff1f7224 */ /* 0x000fe400078e001e */
[----:B------:R-:W-:Y:S01]  /*11400*/  IMAD R50, R4, R9, R50 ;  /* 0x0000000904327224 */ /* 0x000fe200078e0232 */
[----:B------:R-:W-:Y:S01]  /*11410*/  IABS R9, R41 ;  /* 0x0000002900097213 */ /* 0x000fe20000000000 */
[----:B------:R-:W-:Y:S01]  /*11420*/  @!P4 IMAD.MOV R5, RZ, RZ, -R5 ;  /* 0x000000ffff05c224 */ /* 0x000fe200078e0a05 */
[----:B------:R-:W-:Y:S01]  /*11430*/  ISETP.GE.AND P4, PT, R41, RZ, PT ;  /* 0x000000ff2900720c */ /* 0x000fe20003f86270 */
[----:B------:R-:W-:-:S02]  /*11440*/  IMAD.MOV.U32 R30, RZ, RZ, R29 ;  /* 0x000000ffff1e7224 */ /* 0x000fc400078e001d */
[----:B------:R-:W-:Y:S02]  /*11450*/  IMAD.MOV.U32 R29, RZ, RZ, R18 ;  /* 0x000000ffff1d7224 */ /* 0x000fe400078e0012 */
[----:B------:R-:W-:Y:S02]  /*11460*/  IMAD.MOV.U32 R41, RZ, RZ, R40 ;  /* 0x000000ffff297224 */ /* 0x000fe400078e0028 */
[----:B------:R-:W-:Y:S02]  /*11470*/  IMAD.MOV.U32 R18, RZ, RZ, R17 ;  /* 0x000000ffff127224 */ /* 0x000fe400078e0011 */
[----:B------:R-:W-:Y:S02]  /*11480*/  IMAD R2, R4, R6, R2 ;  /* 0x0000000604027224 */ /* 0x000fe400078e0202 */
[----:B------:R-:W-:Y:S01]  /*11490*/  IMAD.MOV.U32 R40, RZ, RZ, R39 ;  /* 0x000000ffff287224 */ /* 0x000fe200078e0027 */
[----:B------:R-:W-:Y:S01]  /*114a0*/  ISETP.GE.AND P5, PT, R42, RZ, PT ;  /* 0x000000ff2a00720c */ /* 0x000fe20003fa6270 */
[----:B------:R-:W-:Y:S01]  /*114b0*/  IMAD.MOV.U32 R17, RZ, RZ, R51 ;  /* 0x000000ffff117224 */ /* 0x000fe200078e0033 */
[----:B------:R-:W-:Y:S01]  /*114c0*/  IABS R51, R42 ;  /* 0x0000002a00337213 */ /* 0x000fe20000000000 */
[----:B------:R-:W-:Y:S01]  /*114d0*/  IMAD.MOV.U32 R42, RZ, RZ, R40 ;  /* 0x000000ffff2a7224 */ /* 0x000fe200078e0028 */
[----:B------:R-:W-:Y:S04]  /*114e0*/  STL [R1+0x10], R2 ;  /* 0x0000100201007387 */ /* 0x000fe80000100800 */
[----:B------:R-:W-:Y:S01]  /*114f0*/  STL [R1+0x70c], R7 ;  /* 0x00070c0701007387 */ /* 0x000fe20000100800 */
[----:B---3--:R-:W-:-:S02]  /*11500*/  IMAD.MOV.U32 R37, RZ, RZ, R36 ;  /* 0x000000ffff257224 */ /* 0x008fc400078e0024 */
[----:B----4-:R-:W-:Y:S02]  /*11510*/  IMAD.MOV.U32 R36, RZ, RZ, R35 ;  /* 0x000000ffff247224 */ /* 0x010fe400078e0023 */
[----:B------:R-:W-:Y:S02]  /*11520*/  IMAD.MOV.U32 R35, RZ, RZ, R34 ;  /* 0x000000ffff237224 */ /* 0x000fe400078e0022 */
[----:B------:R-:W-:Y:S02]  /*11530*/  IMAD.MOV.U32 R34, RZ, RZ, R32 ;  /* 0x000000ffff227224 */ /* 0x000fe400078e0020 */
[----:B------:R-:W-:Y:S02]  /*11540*/  IMAD.MOV.U32 R32, RZ, RZ, R19 ;  /* 0x000000ffff207224 */ /* 0x000fe400078e0013 */
[----:B------:R-:W-:Y:S02]  /*11550*/  IMAD.MOV.U32 R19, RZ, RZ, R18 ;  /* 0x000000ffff137224 */ /* 0x000fe400078e0012 */
[----:B------:R-:W-:-:S02]  /*11560*/  IMAD.MOV.U32 R18, RZ, RZ, R52 ;  /* 0x000000ffff127224 */ /* 0x000fc400078e0034 */
[----:B------:R-:W-:Y:S02]  /*11570*/  IMAD.MOV.U32 R52, RZ, RZ, R53 ;  /* 0x000000ffff347224 */ /* 0x000fe400078e0035 */
[----:B------:R-:W3:Y:S04]  /*11580*/  LDL R53, [R1+0x65d4] ;  /* 0x0065d40001357983 */ /* 0x000ee80000100800 */
[----:B------:R0:W-:Y:S02]  /*11590*/  STL [R1+0x710], R5 ;  /* 0x0007100501007387 */ /* 0x0001e40000100800 */
[----:B0-----:R-:W-:Y:S02]  /*115a0*/  IABS R5, R42 ;  /* 0x0000002a00057213 */ /* 0x001fe40000000000 */
[----:B------:R-:W4:Y:S01]  /*115b0*/  LDL R42, [R1+0x654c] ;  /* 0x00654c00012a7983 */ /* 0x000f220000100800 */
[----:B------:R-:W-:-:S04]  /*115c0*/  IMAD.HI.U32 R8, R0, R16, RZ ;  /* 0x0000001000087227 */ /* 0x000fc800078e00ff */
[----:B------:R-:W-:-:S04]  /*115d0*/  IMAD.MOV R8, RZ, RZ, -R8 ;  /* 0x000000ffff087224 */ /* 0x000fc800078e0a08 */
[----:B------:R-:W-:-:S05]  /*115e0*/  IMAD R16, R4, R8, R16 ;  /* 0x0000000804107224 */ /* 0x000fca00078e0210 */
[----:B------:R-:W-:Y:S01]  /*115f0*/  ISETP.GT.U32.AND P2, PT, R4, R16, PT ;  /* 0x000000100400720c */ /* 0x000fe20003f44070 */
[----:B------:R-:W-:Y:S01]  /*11600*/  IMAD.HI.U32 R8, R0, R51, RZ ;  /* 0x0000003300087227 */ /* 0x000fe200078e00ff */
[----:B------:R-:W-:-:S11]  /*11610*/  IABS R7, R41 ;  /* 0x0000002900077213 */ /* 0x000fd60000000000 */
[----:B------:R-:W-:-:S05]  /*11620*/  @!P2 IMAD.IADD R16, R16, 0x1, -R4 ;  /* 0x000000011010a824 */ /* 0x000fca00078e0a04 */
[----:B------:R-:W-:Y:S01]  /*11630*/  ISETP.GT.U32.AND P2, PT, R4, R16, PT ;  /* 0x000000100400720c */ /* 0x000fe20003f44070 */
[----:B------:R-:W-:Y:S02]  /*11640*/  IMAD.MOV.U32 R38, RZ, RZ, R36 ;  /* 0x000000ffff267224 */ /* 0x000fe400078e0024 */
[----:B------:R-:W-:Y:S02]  /*11650*/  IMAD.MOV R8, RZ, RZ, -R8 ;  /* 0x000000ffff087224 */ /* 0x000fe400078e0a08 */
[----:B------:R-:W-:Y:S02]  /*11660*/  IMAD.MOV.U32 R36, RZ, RZ, R35 ;  /* 0x000000ffff247224 */ /* 0x000fe400078e0023 */
[----:B------:R-:W-:Y:S02]  /*11670*/  IMAD.MOV.U32 R35, RZ, RZ, R34 ;  /* 0x000000ffff237224 */ /* 0x000fe400078e0022 */
[----:B------:R-:W-:Y:S02]  /*11680*/  IMAD.MOV.U32 R34, RZ, RZ, R32 ;  /* 0x000000ffff227224 */ /* 0x000fe400078e0020 */
[----:B------:R-:W-:Y:S01]  /*11690*/  IMAD.HI.U32 R12, R0, R11, RZ ;  /* 0x0000000b000c7227 */ /* 0x000fe200078e00ff */
[----:B------:R-:W3:Y:S03]  /*116a0*/  LDL R32, [R1+0x6588] ;  /* 0x0065880001207983 */ /* 0x000ee60000100800 */
[----:B------:R-:W-:-:S02]  /*116b0*/  IMAD R51, R4, R8, R51 ;  /* 0x0000000804337224 */ /* 0x000fc400078e0233 */
[----:B------:R-:W-:Y:S02]  /*116c0*/  IMAD.MOV.U32 R39, RZ, RZ, R36 ;  /* 0x000000ffff277224 */ /* 0x000fe400078e0024 */
[----:B------:R-:W-:-:S04]  /*116d0*/  IMAD.HI.U32 R10, R0, R9, RZ ;  /* 0x00000009000a7227 */ /* 0x000fc800078e00ff */
[----:B------:R-:W-:Y:S02]  /*116e0*/  IMAD.MOV.U32 R36, RZ, RZ, R35 ;  /* 0x000000ffff247224 */ /* 0x000fe400078e0023 */
[----:B------:R-:W-:-:S04]  /*116f0*/  IMAD.HI.U32 R8, R0, R7, RZ ;  /* 0x0000000700087227 */ /* 0x000fc800078e00ff */
[----:B------:R-:W-:Y:S02]  /*11700*/  IMAD.MOV.U32 R35, RZ, RZ, R34 ;  /* 0x000000ffff237224 */ /* 0x000fe400078e0022 */
[----:B------:R-:W-:Y:S01]  /*11710*/  IMAD.HI.U32 R6, R0, R5, RZ ;  /* 0x0000000500067227 */ /* 0x000fe200078e00ff */
[----:B------:R-:W3:Y:S03]  /*11720*/  LDL R34, [R1+0x6580] ;  /* 0x0065800001227983 */ /* 0x000ee60000100800 */
[----:B------:R-:W-:Y:S02]  /*11730*/  IMAD.MOV R12, RZ, RZ, -R12 ;  /* 0x000000ffff0c7224 */ /* 0x000fe400078e0a0c */
[----:B------:R-:W-:Y:S01]  /*11740*/  @!P2 IMAD.IADD R16, R16, 0x1, -R4 ;  /* 0x000000011010a824 */ /* 0x000fe200078e0a04 */
[----:B------:R-:W-:Y:S01]  /*11750*/  ISETP.GE.AND P2, PT, R41, RZ, PT ;  /* 0x000000ff2900720c */ /* 0x000fe20003f46270 */
[----:B------:R-:W-:-:S02]  /*11760*/  IMAD.MOV R10, RZ, RZ, -R10 ;  /* 0x000000ffff0a7224 */ /* 0x000fc400078e0a0a */
[----:B------:R-:W-:Y:S02]  /*11770*/  IMAD.MOV R8, RZ, RZ, -R8 ;  /* 0x000000ffff087224 */ /* 0x000fe400078e0a08 */
[----:B------:R-:W-:Y:S02]  /*11780*/  IMAD.MOV.U32 R41, RZ, RZ, R35 ;  /* 0x000000ffff297224 */ /* 0x000fe400078e0023 */
[----:B------:R-:W-:Y:S02]  /*11790*/  IMAD.MOV R6, RZ, RZ, -R6 ;  /* 0x000000ffff067224 */ /* 0x000fe400078e0a06 */
[C---:B------:R-:W-:Y:S02]  /*117a0*/  IMAD R11, R4.reuse, R12, R11 ;  /* 0x0000000c040b7224 */ /* 0x040fe400078e020b */
[----:B------:R-:W-:Y:S02]  /*117b0*/  IMAD R9, R4, R10, R9 ;  /* 0x0000000a04097224 */ /* 0x000fe400078e0209 */
[----:B------:R-:W-:-:S02]  /*117c0*/  IMAD.MOV.U32 R40, RZ, RZ, R36 ;  /* 0x000000ffff287224 */ /* 0x000fc400078e0024 */
[C---:B------:R-:W-:Y:S02]  /*117d0*/  IMAD R7, R4.reuse, R8, R7 ;  /* 0x0000000804077224 */ /* 0x040fe400078e0207 */
[----:B------:R-:W-:Y:S02]  /*117e0*/  IMAD.MOV.U32 R35, RZ, RZ, R48 ;  /* 0x000000ffff237224 */ /* 0x000fe400078e0030 */
[----:B------:R-:W-:Y:S01]  /*117f0*/  IMAD.MOV.U32 R36, RZ, RZ, R3 ;  /* 0x000000ffff247224 */ /* 0x000fe200078e0003 */
[----:B------:R-:W3:Y:S01]  /*11800*/  LDL R48, [R1+0x65c8] ;  /* 0x0065c80001307983 */ /* 0x000ee20000100800 */
[----:B------:R-:W-:-:S03]  /*11810*/  IMAD R5, R4, R6, R5 ;  /* 0x0000000604057224 */ /* 0x000fc600078e0205 */
[----:B------:R-:W3:Y:S04]  /*11820*/  LDL R3, [R1+0x6604] ;  /* 0x0066040001037983 */ /* 0x000ee80000100800 */
[----:B------:R-:W-:Y:S04]  /*11830*/  STL [R1+0xc], R11 ;  /* 0x00000c0b01007387 */ /* 0x000fe80000100800 */
[----:B------:R-:W-:Y:S04]  /*11840*/  STL [R1+0x8], R9 ;  /* 0x0000080901007387 */ /* 0x000fe80000100800 */
[----:B------:R0:W-:Y:S04]  /*11850*/  STL [R1+0x4], R7 ;  /* 0x0000040701007387 */ /* 0x0001e80000100800 */
[----:B------:R1:W-:Y:S01]  /*11860*/  STL [R1], R5 ;  /* 0x0000000501007387 */ /* 0x0003e20000100800 */
[----:B----4-:R-:W-:Y:S01]  /*11870*/  IABS R61, R42 ;  /* 0x0000002a003d7213 */ /* 0x010fe20000000000 */
[----:B------:R-:W-:-:S05]  /*11880*/  IMAD.MOV.U32 R42, RZ, RZ, R41 ;  /* 0x000000ffff2a7224 */ /* 0x000fca00078e0029 */
[----:B------:R-:W-:Y:S02]  /*11890*/  IABS R60, R42 ;  /* 0x0000002a003c7213 */ /* 0x000fe40000000000 */
[----:B------:R-:W4:Y:S02]  /*118a0*/  LDL R42, [R1+0x6554] ;  /* 0x00655400012a7983 */ /* 0x000f240000100800 */
[----:B----4-:R-:W-:Y:S02]  /*118b0*/  IABS R59, R42 ;  /* 0x0000002a003b7213 */ /* 0x010fe40000000000 */
[----:B------:R-:W4:Y:S02]  /*118c0*/  LDL R42, [R1+0x6558] ;  /* 0x00655800012a7983 */ /* 0x000f240000100800 */
[----:B----4-:R-:W-:Y:S02]  /*118d0*/  IABS R58, R42 ;  /* 0x0000002a003a7213 */ /* 0x010fe40000000000 */
[----:B------:R-:W4:Y:S01]  /*118e0*/  LDL R42, [R1+0x655c] ;  /* 0x00655c00012a7983 */ /* 0x000f220000100800 */
[----:B------:R-:W-:Y:S01]  /*118f0*/  IMAD.HI.U32 R2, R0, R61, RZ ;  /* 0x0000003d00027227 */ /* 0x000fe200078e00ff */
[----:B----4-:R-:W-:-:S02]  /*11900*/  IABS R57, R42 ;  /* 0x0000002a00397213 */ /* 0x010fc40000000000 */
[----:B------:R-:W4:Y:S01]  /*11910*/  LDL R42, [R1+0x6560] ;  /* 0x00656000012a7983 */ /* 0x000f220000100800 */
[----:B------:R-:W-:Y:S02]  /*11920*/  IMAD.MOV R2, RZ, RZ, -R2 ;  /* 0x000000ffff027224 */ /* 0x000fe400078e0a02 */
[----:B------:R-:W-:Y:S02]  /*11930*/  IMAD.MOV.U32 R41, RZ, RZ, R40 ;  /* 0x000000ffff297224 */ /* 0x000fe400078e0028 */
[----:B------:R-:W-:Y:S02]  /*11940*/  IMAD R61, R4, R2, R61 ;  /* 0x00000002043d7224 */ /* 0x000fe400078e023d */
[----:B------:R-:W-:Y:S02]  /*11950*/  IMAD.MOV.U32 R40, RZ, RZ, R39 ;  /* 0x000000ffff287224 */ /* 0x000fe400078e0027 */
[----:B0-----:R-:W-:-:S04]  /*11960*/  IMAD.HI.U32 R7, R0, R59, RZ ;  /* 0x0000003b00077227 */ /* 0x001fc800078e00ff */
[----:B-1----:R-:W-:Y:S01]  /*11970*/  IMAD.HI.U32 R5, R0, R57, RZ ;  /* 0x0000003900057227 */ /* 0x002fe200078e00ff */
[----:B------:R-:W-:-:S03]  /*11980*/  IABS R11, R40 ;  /* 0x00000028000b7213 */ /* 0x000fc60000000000 */
[----:B------:R-:W-:Y:S02]  /*11990*/  IMAD.MOV.U32 R39, RZ, RZ, R38 ;  /* 0x000000ffff277224 */ /* 0x000fe400078e0026 */
[----:B------:R-:W-:Y:S02]  /*119a0*/  IMAD.MOV.U32 R38, RZ, RZ, R37 ;  /* 0x000000ffff267224 */ /* 0x000fe400078e0025 */
[----:B------:R-:W-:Y:S02]  /*119b0*/  IMAD.MOV R7, RZ, RZ, -R7 ;  /* 0x000000ffff077224 */ /* 0x000fe400078e0a07 */
[----:B--2---:R-:W-:Y:S02]  /*119c0*/  IMAD.MOV.U32 R37, RZ, RZ, R24 ;  /* 0x000000ffff257224 */ /* 0x004fe400078e0018 */
[----:B------:R-:W-:Y:S01]  /*119d0*/  IMAD.HI.U32 R8, R0, R60, RZ ;  /* 0x0000003c00087227 */ /* 0x000fe200078e00ff */
[----:B------:R-:W-:-:S03]  /*119e0*/  IABS R9, R39 ;  /* 0x0000002700097213 */ /* 0x000fc60000000000 */
[----:B------:R-:W-:Y:S02]  /*119f0*/  IMAD.MOV R5, RZ, RZ, -R5 ;  /* 0x000000ffff057224 */ /* 0x000fe400078e0a05 */
[----:B------:R-:W-:-:S04]  /*11a00*/  IMAD.HI.U32 R6, R0, R58, RZ ;  /* 0x0000003a00067227 */ /* 0x000fc800078e00ff */
[C---:B------:R-:W-:Y:S01]  /*11a10*/  IMAD R59, R4.reuse, R7, R59 ;  /* 0x00000007043b7224 */ /* 0x040fe200078e023b */
[----:B------:R-:W-:Y:S01]  /*11a20*/  IABS R7, R38 ;  /* 0x0000002600077213 */ /* 0x000fe20000000000 */
[----:B------:R-:W-:Y:S02]  /*11a30*/  IMAD.MOV R8, RZ, RZ, -R8 ;  /* 0x000000ffff087224 */ /* 0x000fe400078e0a08 */
[----:B------:R-:W-:Y:S01]  /*11a40*/  IMAD R57, R4, R5, R57 ;  /* 0x0000000504397224 */ /* 0x000fe200078e0239 */
[----:B------:R-:W-:Y:S01]  /*11a50*/  IABS R5, R37 ;  /* 0x0000002500057213 */ /* 0x000fe20000000000 */
[----:B------:R-:W-:Y:S02]  /*11a60*/  IMAD.MOV R6, RZ, RZ, -R6 ;  /* 0x000000ffff067224 */ /* 0x000fe400078e0a06 */
[----:B------:R-:W-:-:S04]  /*11a70*/  IMAD.HI.U32 R12, R0, R11, RZ ;  /* 0x0000000b000c7227 */ /* 0x000fc800078e00ff */
[----:B------:R-:W-:Y:S02]  /*11a80*/  IMAD R60, R4, R8, R60 ;  /* 0x00000008043c7224 */ /* 0x000fe400078e023c */
[----:B------:R-:W-:-:S04]  /*11a90*/  IMAD.HI.U32 R10, R0, R9, RZ ;  /* 0x00000009000a7227 */ /* 0x000fc800078e00ff */
[----:B------:R-:W-:Y:S02]  /*11aa0*/  IMAD R58, R4, R6, R58 ;  /* 0x00000006043a7224 */ /* 0x000fe400078e023a */
[----:B------:R-:W-:-:S04]  /*11ab0*/  IMAD.HI.U32 R8, R0, R7, RZ ;  /* 0x0000000700087227 */ /* 0x000fc800078e00ff */
[----:B------:R-:W-:Y:S02]  /*11ac0*/  IMAD.MOV R12, RZ, RZ, -R12 ;  /* 0x000000ffff0c7224 */ /* 0x000fe400078e0a0c */
[----:B------:R-:W-:-:S04]  /*11ad0*/  IMAD.HI.U32 R6, R0, R5, RZ ;  /* 0x0000000500067227 */ /* 0x000fc800078e00ff */
[----:B------:R-:W-:Y:S02]  /*11ae0*/  IMAD.MOV R10, RZ, RZ, -R10 ;  /* 0x000000ffff0a7224 */ /* 0x000fe400078e0a0a */
[----:B------:R-:W-:Y:S02]  /*11af0*/  IMAD.MOV R8, RZ, RZ, -R8 ;  /* 0x000000ffff087224 */ /* 0x000fe400078e0a08 */
[----:B------:R-:W-:Y:S02]  /*11b00*/  IMAD R11, R4, R12, R11 ;  /* 0x0000000c040b7224 */ /* 0x000fe400078e020b */
[----:B------:R-:W-:Y:S02]  /*11b10*/  IMAD.MOV.U32 R24, RZ, RZ, R27 ;  /* 0x000000ffff187224 */ /* 0x000fe400078e001b */
[----:B------:R-:W-:Y:S02]  /*11b20*/  IMAD.MOV R6, RZ, RZ, -R6 ;  /* 0x000000ffff067224 */ /* 0x000fe400078e0a06 */
[----:B------:R-:W-:-:S02]  /*11b30*/  IMAD.MOV.U32 R27, RZ, RZ, R26 ;  /* 0x000000ffff1b7224 */ /* 0x000fc400078e001a */
[----:B------:R-:W-:Y:S02]  /*11b40*/  IMAD.MOV.U32 R26, RZ, RZ, R49 ;  /* 0x000000ffff1a7224 */ /* 0x000fe400078e0031 */
[C---:B------:R-:W-:Y:S01]  /*11b50*/  IMAD R9, R4.reuse, R10, R9 ;  /* 0x0000000a04097224 */ /* 0x040fe200078e0209 */
[----:B------:R-:W2:Y:S01]  /*11b60*/  LDL R49, [R1+0x65d8] ;  /* 0x0065d80001317983 */ /* 0x000ea20000100800 */
[C---:B------:R-:W-:Y:S02]  /*11b70*/  IMAD R7, R4.reuse, R8, R7 ;  /* 0x0000000804077224 */ /* 0x040fe400078e0207 */
[----:B------:R-:W-:Y:S01]  /*11b80*/  IMAD R5, R4, R6, R5 ;  /* 0x0000000604057224 */ /* 0x000fe200078e0205 */
[----:B------:R0:W-:Y:S04]  /*11b90*/  STL [R1+0x3c], R11 ;  /* 0x00003c0b01007387 */ /* 0x0001e80000100800 */
[----:B------:R3:W-:Y:S01]  /*11ba0*/  STL [R1+0x38], R9 ;  /* 0x0000380901007387 */ /* 0x0007e20000100800 */
[----:B0-----:R-:W-:-:S03]  /*11bb0*/  IABS R11, R35 ;  /* 0x00000023000b7213 */ /* 0x001fc60000000000 */
[----:B------:R0:W-:Y:S01]  /*11bc0*/  STL [R1+0x34], R7 ;  /* 0x0000340701007387 */ /* 0x0001e20000100800 */
[----:B---3--:R-:W-:-:S03]  /*11bd0*/  IABS R9, R34 ;  /* 0x0000002200097213 */ /* 0x008fc60000000000 */
[----:B------:R1:W-:Y:S01]  /*11be0*/  STL [R1+0x30], R5 ;  /* 0x0000300501007387 */ /* 0x0003e20000100800 */
[----:B------:R-:W-:Y:S01]  /*11bf0*/  IMAD.HI.U32 R12, R0, R11, RZ ;  /* 0x0000000b000c7227 */ /* 0x000fe200078e00ff */
[----:B0-----:R-:W-:-:S03]  /*11c00*/  IABS R7, R33 ;  /* 0x0000002100077213 */ /* 0x001fc60000000000 */
[----:B------:R-:W-:Y:S01]  /*11c10*/  IMAD.HI.U32 R10, R0, R9, RZ ;  /* 0x00000009000a7227 */ /* 0x000fe200078e00ff */
[----:B-1----:R-:W-:-:S03]  /*11c20*/  IABS R5, R32 ;  /* 0x0000002000057213 */ /* 0x002fc60000000000 */
[----:B------:R-:W-:-:S04]  /*11c30*/  IMAD.HI.U32 R8, R0, R7, RZ ;  /* 0x0000000700087227 */ /* 0x000fc800078e00ff */
[----:B------:R-:W-:Y:S02]  /*11c40*/  IMAD.MOV R12, RZ, RZ, -R12 ;  /* 0x000000ffff0c7224 */ /* 0x000fe400078e0a0c */
[----:B------:R-:W-:-:S04]  /*11c50*/  IMAD.HI.U32 R6, R0, R5, RZ ;  /* 0x0000000500067227 */ /* 0x000fc800078e00ff */
[----:B------:R-:W-:Y:S02]  /*11c60*/  IMAD.MOV R10, RZ, RZ, -R10 ;  /* 0x000000ffff0a7224 */ /* 0x000fe400078e0a0a */
[----:B------:R-:W-:Y:S02]  /*11c70*/  IMAD.MOV R8, RZ, RZ, -R8 ;  /* 0x000000ffff087224 */ /* 0x000fe400078e0a08 */
[C---:B------:R-:W-:Y:S02]  /*11c80*/  IMAD R11, R4.reuse, R12, R11 ;  /* 0x0000000c040b7224 */ /* 0x040fe400078e020b */
[----:B------:R-:W-:Y:S02]  /*11c90*/  IMAD.MOV R6, RZ, RZ, -R6 ;  /* 0x000000ffff067224 */ /* 0x000fe400078e0a06 */
[C---:B------:R-:W-:Y:S02]  /*11ca0*/  IMAD R9, R4.reuse, R10, R9 ;  /* 0x0000000a04097224 */ /* 0x040fe400078e0209 */
[----:B------:R-:W-:-:S02]  /*11cb0*/  IMAD R7, R4, R8, R7 ;  /* 0x0000000804077224 */ /* 0x000fc400078e0207 */
[----:B------:R-:W-:Y:S01]  /*11cc0*/  IMAD R5, R4, R6, R5 ;  /* 0x0000000604057224 */ /* 0x000fe200078e0205 */
[----:B------:R-:W-:Y:S02]  /*11cd0*/  IABS R8, R28 ;  /* 0x0000001c00087213 */ /* 0x000fe40000000000 */
[----:B------:R-:W-:Y:S02]  /*11ce0*/  IABS R6, R25 ;  /* 0x0000001900067213 */ /* 0x000fe40000000000 */
[----:B----4-:R-:W-:-:S05]  /*11cf0*/  IABS R56, R42 ;  /* 0x0000002a00387213 */ /* 0x010fca0000000000 */
[----:B------:R-:W-:-:S04]  /*11d00*/  IMAD.HI.U32 R2, R0, R56, RZ ;  /* 0x0000003800027227 */ /* 0x000fc800078e00ff */
[----:B------:R-:W-:-:S04]  /*11d10*/  IMAD.MOV R2, RZ, RZ, -R2 ;  /* 0x000000ffff027224 */ /* 0x000fc800078e0a02 */
[----:B------:R-:W-:Y:S01]  /*11d20*/  IMAD R56, R4, R2, R56 ;  /* 0x0000000204387224 */ /* 0x000fe200078e0238 */
[----:B------:R-:W-:-:S05]  /*11d30*/  IABS R2, R41 ;  /* 0x0000002900027213 */ /* 0x000fca0000000000 */
[----:B------:R-:W-:-:S04]  /*11d40*/  IMAD.HI.U32 R13, R0, R2, RZ ;  /* 0x00000002000d7227 */ /* 0x000fc800078e00ff */
[----:B------:R-:W-:-:S04]  /*11d50*/  IMAD.MOV R13, RZ, RZ, -R13 ;  /* 0x000000ffff0d7224 */ /* 0x000fc800078e0a0d */
[----:B------:R-:W-:Y:S01]  /*11d60*/  IMAD R2, R4, R13, R2 ;  /* 0x0000000d04027224 */ /* 0x000fe200078e0202 */
[----:B------:R-:W-:-:S05]  /*11d70*/  IABS R13, R36 ;  /* 0x00000024000d7213 */ /* 0x000fca0000000000 */
[----:B------:R-:W-:-:S04]  /*11d80*/  IMAD.HI.U32 R14, R0, R13, RZ ;  /* 0x0000000d000e7227 */ /* 0x000fc800078e00ff */
[----:B------:R-:W-:-:S04]  /*11d90*/  IMAD.MOV R14, RZ, RZ, -R14 ;  /* 0x000000ffff0e7224 */ /* 0x000fc800078e0a0e */
[----:B------:R-:W-:-:S05]  /*11da0*/  IMAD R13, R4, R14, R13 ;  /* 0x0000000e040d7224 */ /* 0x000fca00078e020d */
[----:B------:R0:W-:Y:S04]  /*11db0*/  STL [R1+0x2c], R13 ;  /* 0x00002c0d01007387 */ /* 0x0001e80000100800 */
[----:B------:R1:W-:Y:S01]  /*11dc0*/  STL [R1+0x28], R11 ;  /* 0x0000280b01007387 */ /* 0x0003e20000100800 */
[----:B0-----:R-:W-:-:S03]  /*11dd0*/  IABS R13, R31 ;  /* 0x0000001f000d7213 */ /* 0x001fc60000000000 */
[----:B------:R0:W-:Y:S01]  /*11de0*/  STL [R1+0x24], R9 ;  /* 0x0000240901007387 */ /* 0x0001e20000100800 */
[----:B-1----:R-:W-:-:S03]  /*11df0*/  IABS R11, R30 ;  /* 0x0000001e000b7213 */ /* 0x002fc60000000000 */
[----:B------:R-:W-:Y:S01]  /*11e00*/  STL [R1+0x20], R7 ;  /* 0x0000200701007387 */ /* 0x000fe20000100800 */
[----:B------:R-:W-:-:S03]  /*11e10*/  IMAD.HI.U32 R14, R0, R13, RZ ;  /* 0x0000000d000e7227 */ /* 0x000fc600078e00ff */
[----:B------:R1:W-:Y:S01]  /*11e20*/  STL [R1+0x1c], R5 ;  /* 0x00001c0501007387 */ /* 0x0003e20000100800 */
[----:B------:R-:W-:-:S04]  /*11e30*/  IMAD.HI.U32 R12, R0, R11, RZ ;  /* 0x0000000b000c7227 */ /* 0x000fc800078e00ff */
[----:B0-----:R-:W-:Y:S01]  /*11e40*/  IMAD.HI.U32 R9, R0, R8, RZ ;  /* 0x0000000800097227 */ /* 0x001fe200078e00ff */
[----:B-1----:R-:W-:-:S03]  /*11e50*/  IABS R5, R29 ;  /* 0x0000001d00057213 */ /* 0x002fc60000000000 */
[----:B------:R-:W-:-:S04]  /*11e60*/  IMAD.HI.U32 R7, R0, R6, RZ ;  /* 0x0000000600077227 */ /* 0x000fc800078e00ff */
[----:B------:R-:W-:Y:S02]  /*11e70*/  IMAD.MOV R14, RZ, RZ, -R14 ;  /* 0x000000ffff0e7224 */ /* 0x000fe400078e0a0e */
[----:B------:R-:W-:Y:S02]  /*11e80*/  IMAD.MOV R12, RZ, RZ, -R12 ;  /* 0x000000ffff0c7224 */ /* 0x000fe400078e0a0c */
[----:B------:R-:W-:-:S04]  /*11e90*/  IMAD.HI.U32 R10, R0, R5, RZ ;  /* 0x00000005000a7227 */ /* 0x000fc800078e00ff */
[----:B------:R-:W-:Y:S02]  /*11ea0*/  IMAD.MOV R9, RZ, RZ, -R9 ;  /* 0x000000ffff097224 */ /* 0x000fe400078e0a09 */
[----:B------:R-:W-:Y:S02]  /*11eb0*/  IMAD.MOV R7, RZ, RZ, -R7 ;  /* 0x000000ffff077224 */ /* 0x000fe400078e0a07 */
[C---:B------:R-:W-:Y:S02]  /*11ec0*/  IMAD R13, R4.reuse, R14, R13 ;  /* 0x0000000e040d7224 */ /* 0x040fe400078e020d */
[C---:B------:R-:W-:Y:S02]  /*11ed0*/  IMAD R11, R4.reuse, R12, R11 ;  /* 0x0000000c040b7224 */ /* 0x040fe400078e020b */
[----:B------:R-:W-:Y:S02]  /*11ee0*/  IMAD.MOV R10, RZ, RZ, -R10 ;  /* 0x000000ffff0a7224 */ /* 0x000fe400078e0a0a */
[----:B------:R-:W-:-:S02]  /*11ef0*/  IMAD R8, R4, R9, R8 ;  /* 0x0000000904087224 */ /* 0x000fc400078e0208 */
[C---:B------:R-:W-:Y:S01]  /*11f00*/  IMAD R6, R4.reuse, R7, R6 ;  /* 0x0000000704067224 */ /* 0x040fe200078e0206 */
[----:B------:R0:W-:Y:S01]  /*11f10*/  STL [R1+0x18], R13 ;  /* 0x0000180d01007387 */ /* 0x0001e20000100800 */
[----:B------:R-:W-:Y:S01]  /*11f20*/  IABS R14, R24 ;  /* 0x00000018000e7213 */ /* 0x000fe20000000000 */
[----:B------:R-:W-:Y:S01]  /*11f30*/  IMAD R5, R4, R10, R5 ;  /* 0x0000000a04057224 */ /* 0x000fe200078e0205 */
[----:B------:R-:W-:Y:S01]  /*11f40*/  IABS R12, R23 ;  /* 0x00000017000c7213 */ /* 0x000fe20000000000 */
[----:B------:R-:W-:Y:S01]  /*11f50*/  STL [R1+0x14], R11 ;  /* 0x0000140b01007387 */ /* 0x000fe20000100800 */
[----:B------:R-:W-:-:S03]  /*11f60*/  IABS R10, R22 ;  /* 0x00000016000a7213 */ /* 0x000fc60000000000 */
[----:B------:R1:W-:Y:S01]  /*11f70*/  STL [R1+0x68], R8 ;  /* 0x0000680801007387 */ /* 0x0003e20000100800 */
[----:B------:R-:W-:-:S03]  /*11f80*/  IMAD.HI.U32 R15, R0, R14, RZ ;  /* 0x0000000e000f7227 */ /* 0x000fc600078e00ff */
[----:B------:R3:W-:Y:S01]  /*11f90*/  STL [R1+0x64], R6 ;  /* 0x0000640601007387 */ /* 0x0007e20000100800 */
[----:B0-----:R-:W-:Y:S01]  /*11fa0*/  IMAD.HI.U32 R13, R0, R12, RZ ;  /* 0x0000000c000d7227 */ /* 0x001fe200078e00ff */
[----:B-1----:R-:W-:-:S03]  /*11fb0*/  IABS R8, R21 ;  /* 0x0000001500087213 */ /* 0x002fc60000000000 */
[----:B------:R-:W-:Y:S01]  /*11fc0*/  IMAD.HI.U32 R11, R0, R10, RZ ;  /* 0x0000000a000b7227 */ /* 0x000fe200078e00ff */
[----:B---3--:R-:W-:-:S03]  /*11fd0*/  IABS R6, R20 ;  /* 0x0000001400067213 */ /* 0x008fc60000000000 */
[----:B------:R-:W-:-:S04]  /*11fe0*/  IMAD.HI.U32 R9, R0, R8, RZ ;  /* 0x0000000800097227 */ /* 0x000fc800078e00ff */
[----:B------:R-:W-:-:S04]  /*11ff0*/  IMAD.HI.U32 R7, R0, R6, RZ ;  /* 0x0000000600077227 */ /* 0x000fc800078e00ff */
[----:B------:R-:W-:Y:S02]  /*12000*/  IMAD.MOV R15, RZ, RZ, -R15 ;  /* 0x000000ffff0f7224 */ /* 0x000fe400078e0a0f */
[----:B------:R-:W-:Y:S02]  /*12010*/  IMAD.MOV R13, RZ, RZ, -R13 ;  /* 0x000000ffff0d7224 */ /* 0x000fe400078e0a0d */
[----:B------:R-:W-:Y:S02]  /*12020*/  IMAD.MOV R11, RZ, RZ, -R11 ;  /* 0x000000ffff0b7224 */ /* 0x000fe400078e0a0b */
[----:B------:R-:W-:Y:S02]  /*12030*/  IMAD.MOV R9, RZ, RZ, -R9 ;  /* 0x000000ffff097224 */ /* 0x000fe400078e0a09 */
[----:B------:R-:W-:Y:S02]  /*12040*/  IMAD.MOV R7, RZ, RZ, -R7 ;  /* 0x000000ffff077224 */ /* 0x000fe400078e0a07 */
[----:B------:R-:W-:-:S02]  /*12050*/  IMAD R14, R4, R15, R14 ;  /* 0x0000000f040e7224 */ /* 0x000fc400078e020e */
[C---:B------:R-:W-:Y:S02]  /*12060*/  IMAD R12, R4.reuse, R13, R12 ;  /* 0x0000000d040c7224 */ /* 0x040fe400078e020c */
[C---:B------:R-:W-:Y:S02]  /*12070*/  IMAD R10, R4.reuse, R11, R10 ;  /* 0x0000000b040a7224 */ /* 0x040fe400078e020a */
[C---:B------:R-:W-:Y:S01]  /*12080*/  IMAD R8, R4.reuse, R9, R8 ;  /* 0x0000000904087224 */ /* 0x040fe200078e0208 */
[----:B------:R0:W-:Y:S01]  /*12090*/  STL [R1+0x60], R14 ;  /* 0x0000600e01007387 */ /* 0x0001e20000100800 */
[----:B------:R-:W-:-:S03]  /*120a0*/  IMAD R6, R4, R7, R6 ;  /* 0x0000000704067224 */ /* 0x000fc600078e0206 */
[----:B------:R1:W-:Y:S04]  /*120b0*/  STL [R1+0x5c], R12 ;  /* 0x00005c0c01007387 */ /* 0x0003e80000100800 */
[----:B------:R3:W-:Y:S01]  /*120c0*/  STL [R1+0x58], R10 ;  /* 0x0000580a01007387 */ /* 0x0007e20000100800 */
[----:B0-----:R-:W-:-:S03]  /*120d0*/  IABS R14, R19 ;  /* 0x00000013000e7213 */ /* 0x001fc60000000000 */
[----:B------:R0:W-:Y:S01]  /*120e0*/  STL [R1+0x54], R8 ;  /* 0x0000540801007387 */ /* 0x0001e20000100800 */
[----:B-1----:R-:W-:-:S03]  /*120f0*/  IABS R12, R18 ;  /* 0x00000012000c7213 */ /* 0x002fc60000000000 */
[----:B------:R1:W-:Y:S01]  /*12100*/  STL [R1+0x50], R6 ;  /* 0x0000500601007387 */ /* 0x0003e20000100800 */
[----:B---3--:R-:W-:Y:S01]  /*12110*/  IABS R10, R17 ;  /* 0x00000011000a7213 */ /* 0x008fe20000000000 */
[----:B------:R-:W-:Y:S01]  /*12120*/  IMAD.HI.U32 R15, R0, R14, RZ ;  /* 0x0000000e000f7227 */ /* 0x000fe200078e00ff */
[----:B0-----:R-:W-:-:S03]  /*12130*/  IABS R8, R27 ;  /* 0x0000001b00087213 */ /* 0x001fc60000000000 */
[----:B------:R-:W-:Y:S01]  /*12140*/  IMAD.HI.U32 R13, R0, R12, RZ ;  /* 0x0000000c000d7227 */ /* 0x000fe200078e00ff */
[----:B-1----:R-:W-:-:S03]  /*12150*/  IABS R6, R26 ;  /* 0x0000001a00067213 */ /* 0x002fc60000000000 */
[----:B------:R-:W-:-:S04]  /*12160*/  IMAD.HI.U32 R11, R0, R10, RZ ;  /* 0x0000000a000b7227 */ /* 0x000fc800078e00ff */
        /* <DEDUP_REMOVED lines=13> */
[----:B------:R1:W-:Y:S01]  /*12240*/  STL [R1+0x48], R12 ;  /* 0x0000480c01007387 */ /* 0x0003e20000100800 */
[----:B------:R-:W-:-:S03]  /*12250*/  IABS R13, R54 ;  /* 0x00000036000d7213 */ /* 0x000fc60000000000 */
[----:B------:R3:W-:Y:S04]  /*12260*/  STL [R1+0x44], R10 ;  /* 0x0000440a01007387 */ /* 0x0007e80000100800 */
[----:B------:R4:W-:Y:S04]  /*12270*/  STL [R1+0x6ad8], R6 ;  /* 0x006ad80601007387 */ /* 0x0009e80000100800 */
[----:B------:R4:W-:Y:S04]  /*12280*/  STL [R1+0x40], R8 ;  /* 0x0000400801007387 */ /* 0x0009e80000100800 */
[----:B------:R-:W4:Y:S01]  /*12290*/  LDL R54, [R1+0x65e0] ;  /* 0x0065e00001367983 */ /* 0x000f220000100800 */
[----:B------:R-:W-:-:S03]  /*122a0*/  IABS R15, R48 ;  /* 0x00000030000f7213 */ /* 0x000fc60000000000 */
[----:B------:R-:W4:Y:S04]  /*122b0*/  LDL R48, [R1+0x65dc] ;  /* 0x0065dc0001307983 */ /* 0x000f280000100800 */
[----:B------:R-:W4:Y:S04]  /*122c0*/  LDL R18, [R1+0x65e4] ;  /* 0x0065e40001127983 */ /* 0x000f280000100800 */
[----:B------:R-:W4:Y:S04]  /*122d0*/  LDL R27, [R1+0x65e8] ;  /* 0x0065e800011b7983 */ /* 0x000f280000100800 */
[----:B------:R-:W4:Y:S01]  /*122e0*/  LDL R26, [R1+0x65ec] ;  /* 0x0065ec00011a7983 */ /* 0x000f220000100800 */
[----:B------:R-:W-:Y:S01]  /*122f0*/  IABS R11, R52 ;  /* 0x00000034000b7213 */ /* 0x000fe20000000000 */
[----:B------:R-:W-:Y:S01]  /*12300*/  IMAD.HI.U32 R17, R0, R15, RZ ;  /* 0x0000000f00117227 */ /* 0x000fe200078e00ff */
[----:B------:R-:W-:-:S03]  /*12310*/  IABS R9, R53 ;  /* 0x0000003500097213 */ /* 0x000fc60000000000 */
[----:B0-----:R-:W-:Y:S01]  /*12320*/  IMAD.HI.U32 R14, R0, R13, RZ ;  /* 0x0000000d000e7227 */ /* 0x001fe200078e00ff */
[----:B--2---:R-:W-:-:S03]  /*12330*/  IABS R7, R49 ;  /* 0x0000003100077213 */ /* 0x004fc60000000000 */
[----:B-1----:R-:W-:-:S04]  /*12340*/  IMAD.HI.U32 R12, R0, R11, RZ ;  /* 0x0000000b000c7227 */ /* 0x002fc800078e00ff */
[----:B------:R-:W-:Y:S02]  /*12350*/  IMAD.MOV R17, RZ, RZ, -R17 ;  /* 0x000000ffff117224 */ /* 0x000fe400078e0a11 */
[----:B---3--:R-:W-:-:S04]  /*12360*/  IMAD.HI.U32 R10, R0, R9, RZ ;  /* 0x00000009000a7227 */ /* 0x008fc800078e00ff */
[----:B------:R-:W-:Y:S02]  /*12370*/  IMAD.MOV R14, RZ, RZ, -R14 ;  /* 0x000000ffff0e7224 */ /* 0x000fe400078e0a0e */
[----:B------:R-:W-:Y:S02]  /*12380*/  IMAD.MOV R12, RZ, RZ, -R12 ;  /* 0x000000ffff0c7224 */ /* 0x000fe400078e0a0c */
[C---:B----4-:R-:W-:Y:S02]  /*12390*/  IMAD R6, R4.reuse, R17, R15 ;  /* 0x0000001104067224 */ /* 0x050fe400078e020f */
[----:B------:R-:W-:Y:S02]  /*123a0*/  IMAD.MOV R10, RZ, RZ, -R10 ;  /* 0x000000ffff0a7224 */ /* 0x000fe400078e0a0a */
[----:B------:R-:W-:Y:S01]  /*123b0*/  IMAD R13, R4, R14, R13 ;  /* 0x0000000e040d7224 */ /* 0x000fe200078e020d */
[----:B------:R0:W-:Y:S01]  /*123c0*/  STL [R1+0x94], R6 ;  /* 0x0000940601007387 */ /* 0x0001e20000100800 */
[----:B------:R-:W-:-:S04]  /*123d0*/  IMAD.HI.U32 R8, R0, R7, RZ ;  /* 0x0000000700087227 */ /* 0x000fc800078e00ff */
[C---:B------:R-:W-:Y:S01]  /*123e0*/  IMAD R11, R4.reuse, R12, R11 ;  /* 0x0000000c040b7224 */ /* 0x040fe200078e020b */
[----:B------:R-:W-:Y:S01]  /*123f0*/  STL [R1+0x90], R13 ;  /* 0x0000900d01007387 */ /* 0x000fe20000100800 */
[----:B------:R-:W-:Y:S02]  /*12400*/  IMAD.MOV R8, RZ, RZ, -R8 ;  /* 0x000000ffff087224 */ /* 0x000fe400078e0a08 */
[C---:B0-----:R-:W-:Y:S01]  /*12410*/  IMAD R6, R4.reuse, R10, R9 ;  /* 0x0000000a04067224 */ /* 0x041fe200078e0209 */
[----:B------:R-:W2:Y:S04]  /*12420*/  LDL R52, [R1+0x65f0] ;  /* 0x0065f00001347983 */ /* 0x000ea80000100800 */
[----:B------:R-:W-:Y:S04]  /*12430*/  STL [R1+0x8c], R11 ;  /* 0x00008c0b01007387 */ /* 0x000fe80000100800 */
[----:B------:R-:W3:Y:S04]  /*12440*/  LDL R53, [R1+0x65f4] ;  /* 0x0065f40001357983 */ /* 0x000ee80000100800 */
[----:B------:R0:W-:Y:S04]  /*12450*/  STL [R1+0x88], R6 ;  /* 0x0000880601007387 */ /* 0x0001e80000100800 */
[----:B------:R-:W4:Y:S01]  /*12460*/  LDL R49, [R1+0x65f8] ;  /* 0x0065f80001317983 */ /* 0x000f220000100800 */
[----:B0-----:R-:W-:-:S05]  /*12470*/  IMAD R6, R4, R8, R7 ;  /* 0x0000000804067224 */ /* 0x001fca00078e0207 */
[----:B------:R0:W-:Y:S01]  /*12480*/  STL [R1+0x84], R6 ;  /* 0x0000840601007387 */ /* 0x0001e20000100800 */
[----:B------:R-:W-:-:S03]  /*12490*/  IABS R11, R54 ;  /* 0x00000036000b7213 */ /* 0x000fc60000000000 */
[----:B------:R-:W2:Y:S01]  /*124a0*/  LDL R54, [R1+0x6600] ;  /* 0x0066000001367983 */ /* 0x000ea20000100800 */
[----:B------:R-:W-:Y:S01]  /*124b0*/  IABS R14, R48 ;  /* 0x00000030000e7213 */ /* 0x000fe20000000000 */
[C---:B------:R-:W-:Y:S02]  /*124c0*/  IMAD.HI.U32 R12, R0.reuse, R11, RZ ;  /* 0x0000000b000c7227 */ /* 0x040fe400078e00ff */
[----:B------:R-:W4:Y:S01]  /*124d0*/  LDL R48, [R1+0x65fc] ;  /* 0x0065fc0001307983 */ /* 0x000f220000100800 */
[----:B------:R-:W-:Y:S01]  /*124e0*/  IABS R9, R18 ;  /* 0x0000001200097213 */ /* 0x000fe20000000000 */
[----:B------:R-:W-:Y:S01]  /*124f0*/  IMAD.HI.U32 R13, R0, R14, RZ ;  /* 0x0000000e000d7227 */ /* 0x000fe200078e00ff */
[----:B------:R-:W-:-:S03]  /*12500*/  IABS R8, R27 ;  /* 0x0000001b00087213 */ /* 0x000fc60000000000 */
[----:B------:R-:W-:Y:S01]  /*12510*/  IMAD.MOV R13, RZ, RZ, -R13 ;  /* 0x000000ffff0d7224 */ /* 0x000fe200078e0a0d */
[----:B------:R-:W-:Y:S01]  /*12520*/  IABS R7, R26 ;  /* 0x0000001a00077213 */ /* 0x000fe20000000000 */
[----:B------:R-:W-:-:S04]  /*12530*/  IMAD.HI.U32 R10, R0, R9, RZ ;  /* 0x00000009000a7227 */ /* 0x000fc800078e00ff */
[----:B------:R-:W-:Y:S02]  /*12540*/  IMAD.MOV R12, RZ, RZ, -R12 ;  /* 0x000000ffff0c7224 */ /* 0x000fe400078e0a0c */
[----:B------:R-:W-:-:S04]  /*12550*/  IMAD.HI.U32 R15, R0, R8, RZ ;  /* 0x00000008000f7227 */ /* 0x000fc800078e00ff */
[----:B------:R-:W-:-:S04]  /*12560*/  IMAD.HI.U32 R17, R0, R7, RZ ;  /* 0x0000000700117227 */ /* 0x000fc800078e00ff */
[C---:B------:R-:W-:Y:S02]  /*12570*/  IMAD R13, R4.reuse, R13, R14 ;  /* 0x0000000d040d7224 */ /* 0x040fe400078e020e */
[----:B------:R-:W-:Y:S02]  /*12580*/  IMAD.MOV R10, RZ, RZ, -R10 ;  /* 0x000000ffff0a7224 */ /* 0x000fe400078e0a0a */
[C---:B0-----:R-:W-:Y:S02]  /*12590*/  IMAD R6, R4.reuse, R12, R11 ;  /* 0x0000000c04067224 */ /* 0x041fe400078e020b */
[----:B------:R-:W-:Y:S02]  /*125a0*/  IMAD.MOV R15, RZ, RZ, -R15 ;  /* 0x000000ffff0f7224 */ /* 0x000fe400078e0a0f */
[----:B------:R-:W-:Y:S01]  /*125b0*/  IMAD.MOV R17, RZ, RZ, -R17 ;  /* 0x000000ffff117224 */ /* 0x000fe200078e0a11 */
[----:B------:R-:W-:Y:S01]  /*125c0*/  STL [R1+0x80], R13 ;  /* 0x0000800d01007387 */ /* 0x000fe20000100800 */
[----:B------:R-:W-:-:S02]  /*125d0*/  IMAD R9, R4, R10, R9 ;  /* 0x0000000a04097224 */ /* 0x000fc400078e0209 */
[C---:B------:R-:W-:Y:S01]  /*125e0*/  IMAD R8, R4.reuse, R15, R8 ;  /* 0x0000000f04087224 */ /* 0x040fe200078e0208 */
[----:B------:R0:W-:Y:S04]  /*125f0*/  STL [R1+0x7c], R6 ;  /* 0x00007c0601007387 */ /* 0x0001e80000100800 */
[----:B------:R1:W-:Y:S01]  /*12600*/  STL [R1+0x78], R9 ;  /* 0x0000780901007387 */ /* 0x0003e20000100800 */
[----:B0-----:R-:W-:-:S03]  /*12610*/  IMAD R6, R4, R17, R7 ;  /* 0x0000001104067224 */ /* 0x001fc600078e0207 */
[----:B------:R4:W-:Y:S04]  /*12620*/  STL [R1+0x74], R8 ;  /* 0x0000740801007387 */ /* 0x0009e80000100800 */
[----:B------:R0:W-:Y:S04]  /*12630*/  STL [R1+0x70], R6 ;  /* 0x0000700601007387 */ /* 0x0001e80000100800 */
[----:B------:R-:W4:Y:S04]  /*12640*/  LDL R27, [R1+0x6608] ;  /* 0x00660800011b7983 */ /* 0x000f280000100800 */
[----:B------:R-:W4:Y:S01]  /*12650*/  LDL R26, [R1+0x660c] ;  /* 0x00660c00011a7983 */ /* 0x000f220000100800 */
[----:B--2---:R-:W-:-:S03]  /*12660*/  IABS R11, R54 ;  /* 0x00000036000b7213 */ /* 0x004fc60000000000 */
[----:B------:R-:W2:Y:S01]  /*12670*/  LDL R54, [R1+0x6614] ;  /* 0x0066140001367983 */ /* 0x000ea20000100800 */
[----:B-1----:R-:W-:Y:S02]  /*12680*/  IABS R9, R52 ;  /* 0x0000003400097213 */ /* 0x002fe40000000000 */
[----:B---3--:R-:W-:Y:S01]  /*12690*/  IABS R7, R53 ;  /* 0x0000003500077213 */ /* 0x008fe20000000000 */
[----:B------:R-:W3:Y:S01]  /*126a0*/  LDL R52, [R1+0x6610] ;  /* 0x0066100001347983 */ /* 0x000ee20000100800 */
[----:B----4-:R-:W-:Y:S01]  /*126b0*/  IABS R8, R49 ;  /* 0x0000003100087213 */ /* 0x010fe20000000000 */
[----:B------:R-:W-:Y:S01]  /*126c0*/  IMAD.HI.U32 R12, R0, R9, RZ ;  /* 0x00000009000c7227 */ /* 0x000fe200078e00ff */
[----:B------:R-:W-:-:S03]  /*126d0*/  IABS R10, R48 ;  /* 0x00000030000a7213 */ /* 0x000fc60000000000 */
[----:B------:R-:W-:-:S04]  /*126e0*/  IMAD.HI.U32 R13, R0, R7, RZ ;  /* 0x00000007000d7227 */ /* 0x000fc800078e00ff */
[----:B------:R-:W-:-:S04]  /*126f0*/  IMAD.HI.U32 R14, R0, R8, RZ ;  /* 0x00000008000e7227 */ /* 0x000fc800078e00ff */
[----:B------:R-:W-:Y:S02]  /*12700*/  IMAD.MOV R13, RZ, RZ, -R13 ;  /* 0x000000ffff0d7224 */ /* 0x000fe400078e0a0d */
[----:B------:R-:W-:Y:S02]  /*12710*/  IMAD.MOV R12, RZ, RZ, -R12 ;  /* 0x000000ffff0c7224 */ /* 0x000fe400078e0a0c */
[----:B------:R-:W-:-:S04]  /*12720*/  IMAD.HI.U32 R15, R0, R10, RZ ;  /* 0x0000000a000f7227 */ /* 0x000fc800078e00ff */
[----:B------:R-:W-:Y:S02]  /*12730*/  IMAD.MOV R14, RZ, RZ, -R14 ;  /* 0x000000ffff0e7224 */ /* 0x000fe400078e0a0e */
[----:B------:R-:W-:-:S04]  /*12740*/  IMAD.HI.U32 R17, R0, R11, RZ ;  /* 0x0000000b00117227 */ /* 0x000fc800078e00ff */
[C---:B------:R-:W-:Y:S02]  /*12750*/  IMAD R7, R4.reuse, R13, R7 ;  /* 0x0000000d04077224 */ /* 0x040fe400078e0207 */
[C---:B0-----:R-:W-:Y:S02]  /*12760*/  IMAD R6, R4.reuse, R12, R9 ;  /* 0x0000000c04067224 */ /* 0x041fe400078e0209 */
[----:B------:R-:W-:Y:S02]  /*12770*/  IMAD.MOV R15, RZ, RZ, -R15 ;  /* 0x000000ffff0f7224 */ /* 0x000fe400078e0a0f */
[----:B------:R-:W-:Y:S01]  /*12780*/  IMAD R8, R4, R14, R8 ;  /* 0x0000000e04087224 */ /* 0x000fe200078e0208 */
[----:B------:R0:W-:Y:S01]  /*12790*/  STL [R1+0x6ad4], R7 ;  /* 0x006ad40701007387 */ /* 0x0001e20000100800 */
[----:B------:R-:W-:-:S03]  /*127a0*/  IMAD.MOV R17, RZ, RZ, -R17 ;  /* 0x000000ffff117224 */ /* 0x000fc600078e0a11 */
[----:B------:R1:W-:Y:S04]  /*127b0*/  STL [R1+0x6c], R6 ;  /* 0x00006c0601007387 */ /* 0x0003e80000100800 */
[----:B------:R4:W-:Y:S01]  /*127c0*/  STL [R1+0xc0], R8 ;  /* 0x0000c00801007387 */ /* 0x0009e20000100800 */
[----:B0-----:R-:W-:-:S03]  /*127d0*/  IMAD R7, R4, R15, R10 ;  /* 0x0000000f04077224 */ /* 0x001fc600078e020a */
[----:B------:R-:W3:Y:S01]  /*127e0*/  LDL R53, [R1+0x6618] ;  /* 0x0066180001357983 */ /* 0x000ee20000100800 */
[----:B-1----:R-:W-:-:S03]  /*127f0*/  IMAD R6, R4, R17, R11 ;  /* 0x0000001104067224 */ /* 0x002fc600078e020b */
[----:B------:R0:W-:Y:S01]  /*12800*/  STL [R1+0xbc], R7 ;  /* 0x0000bc0701007387 */ /* 0x0001e20000100800 */
[----:B----4-:R-:W-:-:S03]  /*12810*/  IABS R8, R3 ;  /* 0x0000000300087213 */ /* 0x010fc60000000000 */
[----:B------:R-:W4:Y:S01]  /*12820*/  LDL R49, [R1+0x661c] ;  /* 0x00661c0001317983 */ /* 0x000f220000100800 */
[----:B------:R-:W-:-:S03]  /*12830*/  IABS R9, R27 ;  /* 0x0000001b00097213 */ /* 0x000fc60000000000 */
[----:B------:R1:W-:Y:S01]  /*12840*/  STL [R1+0xb8], R6 ;  /* 0x0000b80601007387 */ /* 0x0003e20000100800 */
[----:B------:R-:W-:-:S03]  /*12850*/  IMAD.HI.U32 R13, R0, R8, RZ ;  /* 0x00000008000d7227 */ /* 0x000fc600078e00ff */
[----:B------:R-:W4:Y:S01]  /*12860*/  LDL R48, [R1+0x6620] ;  /* 0x0066200001307983 */ /* 0x000f220000100800 */
[----:B------:R-:W-:Y:S01]  /*12870*/  IMAD.HI.U32 R14, R0, R9, RZ ;  /* 0x00000009000e7227 */ /* 0x000fe200078e00ff */
[----:B------:R-:W-:Y:S02]  /*12880*/  IABS R10, R26 ;  /* 0x0000001a000a7213 */ /* 0x000fe40000000000 */
[----:B------:R-:W4:Y:S01]  /*12890*/  LDL R27, [R1+0x6624] ;  /* 0x00662400011b7983 */ /* 0x000f220000100800 */
[----:B------:R-:W-:Y:S02]  /*128a0*/  IMAD.MOV R13, RZ, RZ, -R13 ;  /* 0x000000ffff0d7224 */ /* 0x000fe400078e0a0d */
[----:B------:R-:W-:Y:S01]  /*128b0*/  IMAD.MOV R14, RZ, RZ, -R14 ;  /* 0x000000ffff0e7224 */ /* 0x000fe200078e0a0e */
[----:B------:R-:W4:Y:S01]  /*128c0*/  LDL R26, [R1+0x6628] ;  /* 0x00662800011a7983 */ /* 0x000f220000100800 */
[C---:B0-----:R-:W-:Y:S02]  /*128d0*/  IMAD R7, R4.reuse, R13, R8 ;  /* 0x0000000d04077224 */ /* 0x041fe400078e0208 */
[----:B------:R-:W-:-:S03]  /*128e0*/  IMAD R8, R4, R14, R9 ;  /* 0x0000000e04087224 */ /* 0x000fc600078e0209 */
[----:B------:R0:W-:Y:S04]  /*128f0*/  STL [R1+0xb4], R7 ;  /* 0x0000b40701007387 */ /* 0x0001e80000100800 */
[----:B------:R-:W-:Y:S01]  /*12900*/  STL [R1+0xb0], R8 ;  /* 0x0000b00801007387 */ /* 0x000fe20000100800 */
[----:B--2---:R-:W-:-:S03]  /*12910*/  IABS R12, R54 ;  /* 0x00000036000c7213 */ /* 0x004fc60000000000 */
[----:B------:R-:W2:Y:S01]  /*12920*/  LDL R54, [R1+0x662c] ;  /* 0x00662c0001367983 */ /* 0x000ea20000100800 */
[----:B------:R-:W-:Y:S01]  /*12930*/  IMAD.HI.U32 R15, R0, R10, RZ ;  /* 0x0000000a000f7227 */ /* 0x000fe200078e00ff */
[----:B---3--:R-:W-:-:S03]  /*12940*/  IABS R11, R52 ;  /* 0x00000034000b7213 */ /* 0x008fc60000000000 */
[----:B------:R-:W-:Y:S02]  /*12950*/  IMAD.MOV R15, RZ, RZ, -R15 ;  /* 0x000000ffff0f7224 */ /* 0x000fe400078e0a0f */
[----:B------:R-:W-:-:S04]  /*12960*/  IMAD.HI.U32 R17, R0, R11, RZ ;  /* 0x0000000b00117227 */ /* 0x000fc800078e00ff */
[----:B------:R-:W-:-:S04]  /*12970*/  IMAD.HI.U32 R18, R0, R12, RZ ;  /* 0x0000000c00127227 */ /* 0x000fc800078e00ff */
[----:B------:R-:W-:Y:S02]  /*12980*/  IMAD.MOV R17, RZ, RZ, -R17 ;  /* 0x000000ffff117224 */ /* 0x000fe400078e0a11 */
[C---:B-1----:R-:W-:Y:S02]  /*12990*/  IMAD R6, R4.reuse, R15, R10 ;  /* 0x0000000f04067224 */ /* 0x042fe400078e020a */
[----:B------:R-:W-:Y:S02]  /*129a0*/  IMAD.MOV R18, RZ, RZ, -R18 ;  /* 0x000000ffff127224 */ /* 0x000fe400078e0a12 */
[C---:B0-----:R-:W-:Y:S01]  /*129b0*/  IMAD R7, R4.reuse, R17, R11 ;  /* 0x0000001104077224 */ /* 0x041fe200078e020b */
[----:B------:R0:W-:Y:S04]  /*129c0*/  STL [R1+0xac], R6 ;  /* 0x0000ac0601007387 */ /* 0x0001e80000100800 */
[----:B------:R-:W-:Y:S04]  /*129d0*/  STL [R1+0xa8], R7 ;  /* 0x0000a80701007387 */ /* 0x000fe80000100800 */
[----:B------:R-:W3:Y:S01]  /*129e0*/  LDL R52, [R1+0x6630] ;  /* 0x0066300001347983 */ /* 0x000ee20000100800 */
[----:B0-----:R-:W-:-:S05]  /*129f0*/  IMAD R6, R4, R18, R12 ;  /* 0x0000001204067224 */ /* 0x001fca00078e020c */
[----:B------:R0:W-:Y:S01]  /*12a00*/  STL [R1+0xa4], R6 ;  /* 0x0000a40601007387 */ /* 0x0001e20000100800 */
[----:B------:R-:W-:-:S03]  /*12a10*/  IABS R8, R53 ;  /* 0x0000003500087213 */ /* 0x000fc60000000000 */
[----:B------:R-:W3:Y:S01]  /*12a20*/  LDL R53, [R1+0x6634] ;  /* 0x0066340001357983 */ /* 0x000ee20000100800 */
[----:B----4-:R-:W-:-:S03]  /*12a30*/  IABS R9, R49 ;  /* 0x0000003100097213 */ /* 0x010fc60000000000 */
[----:B------:R-:W4:Y:S01]  /*12a40*/  LDL R49, [R1+0x6638] ;  /* 0x0066380001317983 */ /* 0x000f220000100800 */
[C---:B------:R-:W-:Y:S01]  /*12a50*/  IMAD.HI.U32 R13, R0.reuse, R8, RZ ;  /* 0x00000008000d7227 */ /* 0x040fe200078e00ff */
[----:B------:R-:W-:Y:S02]  /*12a60*/  IABS R10, R48 ;  /* 0x00000030000a7213 */ /* 0x000fe40000000000 */
[----:B------:R-:W4:Y:S01]  /*12a70*/  LDL R48, [R1+0x663c] ;  /* 0x00663c0001307983 */ /* 0x000f220000100800 */
[----:B------:R-:W-:-:S04]  /*12a80*/  IMAD.HI.U32 R14, R0, R9, RZ ;  /* 0x00000009000e7227 */ /* 0x000fc800078e00ff */
[----:B------:R-:W-:-:S04]  /*12a90*/  IMAD.HI.U32 R15, R0, R10, RZ ;  /* 0x0000000a000f7227 */ /* 0x000fc800078e00ff */
[----:B------:R-:W-:Y:S02]  /*12aa0*/  IMAD.MOV R13, RZ, RZ, -R13 ;  /* 0x000000ffff0d7224 */ /* 0x000fe400078e0a0d */
[----:B------:R-:W-:Y:S02]  /*12ab0*/  IMAD.MOV R14, RZ, RZ, -R14 ;  /* 0x000000ffff0e7224 */ /* 0x000fe400078e0a0e */
[----:B------:R-:W-:Y:S02]  /*12ac0*/  IMAD.MOV R15, RZ, RZ, -R15 ;  /* 0x000000ffff0f7224 */ /* 0x000fe400078e0a0f */
[C---:B------:R-:W-:Y:S02]  /*12ad0*/  IMAD R8, R4.reuse, R13, R8 ;  /* 0x0000000d04087224 */ /* 0x040fe400078e0208 */
[C---:B0-----:R-:W-:Y:S02]  /*12ae0*/  IMAD R6, R4.reuse, R14, R9 ;  /* 0x0000000e04067224 */ /* 0x041fe400078e0209 */
[----:B------:R-:W-:Y:S01]  /*12af0*/  IMAD R7, R4, R15, R10 ;  /* 0x0000000f04077224 */ /* 0x000fe200078e020a */
[----:B------:R-:W-:Y:S04]  /*12b00*/  STL [R1+0xa0], R8 ;  /* 0x0000a00801007387 */ /* 0x000fe80000100800 */
[----:B------:R0:W-:Y:S04]  /*12b10*/  STL [R1+0x9c], R6 ;  /* 0x00009c0601007387 */ /* 0x0001e80000100800 */
[----:B------:R1:W-:Y:S01]  /*12b20*/  STL [R1+0x98], R7 ;  /* 0x0000980701007387 */ /* 0x0003e20000100800 */
[----:B--2---:R-:W-:-:S03]  /*12b30*/  IABS R9, R54 ;  /* 0x0000003600097213 */ /* 0x004fc60000000000 */
[----:B------:R-:W2:Y:S01]  /*12b40*/  LDL R54, [R1+0x6640] ;  /* 0x0066400001367983 */ /* 0x000ea20000100800 */
[----:B------:R-:W-:Y:S02]  /*12b50*/  IABS R12, R26 ;  /* 0x0000001a000c7213 */ /* 0x000fe40000000000 */
[----:B------:R-:W-:-:S03]  /*12b60*/  IABS R11, R27 ;  /* 0x0000001b000b7213 */ /* 0x000fc60000000000 */
[----:B------:R-:W-:-:S04]  /*12b70*/  IMAD.HI.U32 R18, R0, R12, RZ ;  /* 0x0000000c00127227 */ /* 0x000fc800078e00ff */
[----:B------:R-:W-:Y:S02]  /*12b80*/  IMAD.MOV R18, RZ, RZ, -R18 ;  /* 0x000000ffff127224 */ /* 0x000fe400078e0a12 */
[----:B------:R-:W-:-:S04]  /*12b90*/  IMAD.HI.U32 R17, R0, R11, RZ ;  /* 0x0000000b00117227 */ /* 0x000fc800078e00ff */
[----:B0-----:R-:W-:Y:S02]  /*12ba0*/  IMAD R6, R4, R18, R12 ;  /* 0x0000001204067224 */ /* 0x001fe400078e020c */
[----:B------:R-:W-:-:S03]  /*12bb0*/  IMAD.MOV R17, RZ, RZ, -R17 ;  /* 0x000000ffff117224 */ /* 0x000fc600078e0a11 */
[----:B------:R0:W-:Y:S01]  /*12bc0*/  STL [R1+0xec], R6 ;  /* 0x0000ec0601007387 */ /* 0x0001e20000100800 */
[----:B------:R-:W-:-:S03]  /*12bd0*/  IMAD R8, R4, R17, R11 ;  /* 0x0000001104087224 */ /* 0x000fc600078e020b */
[----:B------:R-:W2:Y:S01]  /*12be0*/  LDL R27, [R1+0x6644] ;  /* 0x00664400011b7983 */ /* 0x000ea20000100800 */
[----:B---3--:R-:W-:-:S03]  /*12bf0*/  IABS R10, R52 ;  /* 0x00000034000a7213 */ /* 0x008fc60000000000 */
[----:B------:R-:W3:Y:S01]  /*12c00*/  LDL R26, [R1+0x6648] ;  /* 0x00664800011a7983 */ /* 0x000ee20000100800 */
[----:B------:R-:W-:-:S03]  /*12c10*/  IMAD.HI.U32 R14, R0, R9, RZ ;  /* 0x00000009000e7227 */ /* 0x000fc600078e00ff */
[----:B------:R-:W3:Y:S01]  /*12c20*/  LDL R52, [R1+0x664c] ;  /* 0x00664c0001347983 */ /* 0x000ee20000100800 */
[----:B------:R-:W-:-:S04]  /*12c30*/  IMAD.HI.U32 R15, R0, R10, RZ ;  /* 0x0000000a000f7227 */ /* 0x000fc800078e00ff */
[----:B------:R-:W-:Y:S02]  /*12c40*/  IMAD.MOV R14, RZ, RZ, -R14 ;  /* 0x000000ffff0e7224 */ /* 0x000fe400078e0a0e */
[----:B------:R-:W-:Y:S01]  /*12c50*/  IMAD.MOV R15, RZ, RZ, -R15 ;  /* 0x000000ffff0f7224 */ /* 0x000fe200078e0a0f */
[----:B------:R-:W-:Y:S02]  /*12c60*/  IABS R11, R53 ;  /* 0x00000035000b7213 */ /* 0x000fe40000000000 */
[----:B------:R-:W3:Y:S03]  /*12c70*/  LDL R53, [R1+0x6650] ;  /* 0x0066500001357983 */ /* 0x000ee60000100800 */
[----:B------:R-:W-:Y:S01]  /*12c80*/  IMAD.HI.U32 R17, R0, R11, RZ ;  /* 0x0000000b00117227 */ /* 0x000fe200078e00ff */
[----:B----4-:R-:W-:-:S03]  /*12c90*/  IABS R12, R49 ;  /* 0x00000031000c7213 */ /* 0x010fc60000000000 */
[----:B------:R-:W-:Y:S02]  /*12ca0*/  IMAD.MOV R17, RZ, RZ, -R17 ;  /* 0x000000ffff117224 */ /* 0x000fe400078e0a11 */
[----:B-1----:R-:W-:Y:S02]  /*12cb0*/  IMAD R7, R4, R14, R9 ;  /* 0x0000000e04077224 */ /* 0x002fe400078e0209 */
[----:B------:R-:W-:Y:S01]  /*12cc0*/  IMAD.HI.U32 R18, R0, R12, RZ ;  /* 0x0000000c00127227 */ /* 0x000fe200078e00ff */
[----:B------:R-:W-:-:S03]  /*12cd0*/  IABS R13, R48 ;  /* 0x00000030000d7213 */ /* 0x000fc60000000000 */
[----:B------:R-:W-:Y:S02]  /*12ce0*/  IMAD R9, R4, R15, R10 ;  /* 0x0000000f04097224 */ /* 0x000fe400078e020a */
[----:B------:R-:W-:Y:S02]  /*12cf0*/  IMAD.MOV R18, RZ, RZ, -R18 ;  /* 0x000000ffff127224 */ /* 0x000fe400078e0a12 */
[----:B------:R-:W-:Y:S01]  /*12d00*/  IMAD.HI.U32 R19, R0, R13, RZ ;  /* 0x0000000d00137227 */ /* 0x000fe200078e00ff */
[----:B------:R1:W-:Y:S03]  /*12d10*/  STL [R1+0xe8], R7 ;  /* 0x0000e80701007387 */ /* 0x0003e60000100800 */
[----:B0-----:R-:W-:Y:S01]  /*12d20*/  IMAD R6, R4, R17, R11 ;  /* 0x0000001104067224 */ /* 0x001fe200078e020b */
[----:B------:R-:W-:Y:S01]  /*12d30*/  STL [R1+0xe4], R9 ;  /* 0x0000e40901007387 */ /* 0x000fe20000100800 */
[----:B------:R-:W-:-:S03]  /*12d40*/  IMAD.MOV R19, RZ, RZ, -R19 ;  /* 0x000000ffff137224 */ /* 0x000fc600078e0a13 */
[----:B------:R-:W4:Y:S01]  /*12d50*/  LDL R49, [R1+0x6654] ;  /* 0x0066540001317983 */ /* 0x000f220000100800 */
[----:B-1----:R-:W-:-:S03]  /*12d60*/  IMAD R7, R4, R18, R12 ;  /* 0x0000001204077224 */ /* 0x002fc600078e020c */
[----:B------:R0:W-:Y:S04]  /*12d70*/  STL [R1+0xe0], R6 ;  /* 0x0000e00601007387 */ /* 0x0001e80000100800 */
[----:B------:R-:W-:Y:S04]  /*12d80*/  STL [R1+0xdc], R7 ;  /* 0x0000dc0701007387 */ /* 0x000fe80000100800 */
[----:B------:R-:W4:Y:S01]  /*12d90*/  LDL R48, [R1+0x6658] ;  /* 0x0066580001307983 */ /* 0x000f220000100800 */
[----:B0-----:R-:W-:-:S05]  /*12da0*/  IMAD R6, R4, R19, R13 ;  /* 0x0000001304067224 */ /* 0x001fca00078e020d */
[----:B------:R0:W-:Y:S01]  /*12db0*/  STL [R1+0xd8], R6 ;  /* 0x0000d80601007387 */ /* 0x0001e20000100800 */
[----:B--2---:R-:W-:-:S03]  /*12dc0*/  IABS R9, R54 ;  /* 0x0000003600097213 */ /* 0x004fc60000000000 */
[----:B------:R-:W2:Y:S02]  /*12dd0*/  LDL R54, [R1+0x665c] ;  /* 0x00665c0001367983 */ /* 0x000ea40000100800 */
[----:B------:R-:W-:-:S04]  /*12de0*/  IMAD.HI.U32 R14, R0, R9, RZ ;  /* 0x00000009000e7227 */ /* 0x000fc800078e00ff */
[----:B------:R-:W-:-:S04]  /*12df0*/  IMAD.MOV R14, RZ, RZ, -R14 ;  /* 0x000000ffff0e7224 */ /* 0x000fc800078e0a0e */
[----:B0-----:R-:W-:Y:S01]  /*12e00*/  IMAD R6, R4, R14, R9 ;  /* 0x0000000e04067224 */ /* 0x001fe200078e0209 */
[----:B------:R-:W-:Y:S02]  /*12e10*/  IABS R10, R27 ;  /* 0x0000001b000a7213 */ /* 0x000fe40000000000 */
[----:B------:R-:W2:Y:S01]  /*12e20*/  LDL R27, [R1+0x6660] ;  /* 0x00666000011b7983 */ /* 0x000ea20000100800 */
[----:B---3--:R-:W-:Y:S02]  /*12e30*/  IABS R11, R26 ;  /* 0x0000001a000b7213 */ /* 0x008fe40000000000 */
[C---:B------:R-:W-:Y:S01]  /*12e40*/  IMAD.HI.U32 R18, R0.reuse, R10, RZ ;  /* 0x0000000a00127227 */ /* 0x040fe200078e00ff */
[----:B------:R-:W3:Y:S01]  /*12e50*/  LDL R26, [R1+0x6664] ;  /* 0x00666400011a7983 */ /* 0x000ee20000100800 */
[----:B------:R-:W-:Y:S02]  /*12e60*/  IABS R12, R52 ;  /* 0x00000034000c7213 */ /* 0x000fe40000000000 */
[----:B------:R-:W-:-:S04]  /*12e70*/  IMAD.HI.U32 R17, R0, R11, RZ ;  /* 0x0000000b00117227 */ /* 0x000fc800078e00ff */
[----:B------:R-:W-:Y:S02]  /*12e80*/  IMAD.MOV R18, RZ, RZ, -R18 ;  /* 0x000000ffff127224 */ /* 0x000fe400078e0a12 */
[----:B------:R-:W-:Y:S01]  /*12e90*/  IMAD.HI.U32 R15, R0, R12, RZ ;  /* 0x0000000c000f7227 */ /* 0x000fe200078e00ff */
[----:B------:R0:W-:Y:S03]  /*12ea0*/  STL [R1+0xd4], R6 ;  /* 0x0000d40601007387 */ /* 0x0001e60000100800 */
[----:B------:R-:W-:Y:S01]  /*12eb0*/  IMAD.MOV R17, RZ, RZ, -R17 ;  /* 0x000000ffff117224 */ /* 0x000fe200078e0a11 */
[----:B------:R-:W3:Y:S01]  /*12ec0*/  LDL R52, [R1+0x6668] ;  /* 0x0066680001347983 */ /* 0x000ee20000100800 */
[----:B------:R-:W-:Y:S01]  /*12ed0*/  IMAD R7, R4, R18, R10 ;  /* 0x0000001204077224 */ /* 0x000fe200078e020a */
[----:B------:R-:W-:Y:S01]  /*12ee0*/  IABS R13, R53 ;  /* 0x00000035000d7213 */ /* 0x000fe20000000000 */
[----:B------:R-:W-:-:S02]  /*12ef0*/  IMAD.MOV R15, RZ, RZ, -R15 ;  /* 0x000000ffff0f7224 */ /* 0x000fc400078e0a0f */
[----:B0-----:R-:W-:Y:S02]  /*12f00*/  IMAD R6, R4, R17, R11 ;  /* 0x0000001104067224 */ /* 0x001fe400078e020b */
[----:B------:R-:W-:Y:S01]  /*12f10*/  IMAD.HI.U32 R19, R0, R13, RZ ;  /* 0x0000000d00137227 */ /* 0x000fe200078e00ff */
[----:B------:R0:W-:Y:S03]  /*12f20*/  STL [R1+0xd0], R7 ;  /* 0x0000d00701007387 */ /* 0x0001e60000100800 */
[----:B------:R-:W-:Y:S01]  /*12f30*/  IMAD.MOV R14, RZ, RZ, -R19 ;  /* 0x000000ffff0e7224 */ /* 0x000fe200078e0a13 */
[----:B------:R1:W-:Y:S01]  /*12f40*/  STL [R1+0xcc], R6 ;  /* 0x0000cc0601007387 */ /* 0x0003e20000100800 */
[C---:B0-----:R-:W-:Y:S02]  /*12f50*/  IMAD R7, R4.reuse, R15, R12 ;  /* 0x0000000f04077224 */ /* 0x041fe400078e020c */
[----:B-1----:R-:W-:-:S03]  /*12f60*/  IMAD R6, R4, R14, R13 ;  /* 0x0000000e04067224 */ /* 0x002fc600078e020d */
[----:B------:R0:W-:Y:S04]  /*12f70*/  STL [R1+0xc8], R7 ;  /* 0x0000c80701007387 */ /* 0x0001e80000100800 */
[----:B------:R-:W3:Y:S04]  /*12f80*/  LDL R53, [R1+0x6670] ;  /* 0x0066700001357983 */ /* 0x000ee80000100800 */
[----:B------:R1:W-:Y:S01]  /*12f90*/  STL [R1+0xc4], R6 ;  /* 0x0000c40601007387 */ /* 0x0003e20000100800 */
[----:B----4-:R-:W-:-:S03]  /*12fa0*/  IABS R9, R49 ;  /* 0x0000003100097213 */ /* 0x010fc60000000000 */
[----:B------:R-:W4:Y:S01]  /*12fb0*/  LDL R49, [R1+0x6674] ;  /* 0x0066740001317983 */ /* 0x000f220000100800 */
[----:B------:R-:W-:-:S03]  /*12fc0*/  IABS R10, R48 ;  /* 0x00000030000a7213 */ /* 0x000fc60000000000 */
[----:B------:R-:W4:Y:S01]  /*12fd0*/  LDL R48, [R1+0x6678] ;  /* 0x0066780001307983 */ /* 0x000f220000100800 */
[----:B--2---:R-:W-:-:S03]  /*12fe0*/  IABS R11, R54 ;  /* 0x00000036000b7213 */ /* 0x004fc60000000000 */
[----:B------:R-:W2:Y:S01]  /*12ff0*/  LDL R54, [R1+0x667c] ;  /* 0x00667c0001367983 */ /* 0x000ea20000100800 */
[----:B------:R-:W-:-:S04]  /*13000*/  IMAD.HI.U32 R14, R0, R9, RZ ;  /* 0x00000009000e7227 */ /* 0x000fc800078e00ff */
[----:B------:R-:W-:-:S04]  /*13010*/  IMAD.HI.U32 R17, R0, R10, RZ ;  /* 0x0000000a00117227 */ /* 0x000fc800078e00ff */
[----:B------:R-:W-:-:S04]  /*13020*/  IMAD.HI.U32 R15, R0, R11, RZ ;  /* 0x0000000b000f7227 */ /* 0x000fc800078e00ff */
[----:B------:R-:W-:Y:S02]  /*13030*/  IMAD.MOV R14, RZ, RZ, -R14 ;  /* 0x000000ffff0e7224 */ /* 0x000fe400078e0a0e */
[----:B------:R-:W-:Y:S02]  /*13040*/  IMAD.MOV R19, RZ, RZ, -R17 ;  /* 0x000000ffff137224 */ /* 0x000fe400078e0a11 */
[----:B------:R-:W-:Y:S02]  /*13050*/  IMAD.MOV R17, RZ, RZ, -R15 ;  /* 0x000000ffff117224 */ /* 0x000fe400078e0a0f */
[----:B------:R-:W-:Y:S01]  /*13060*/  IMAD R9, R4, R14, R9 ;  /* 0x0000000e04097224 */ /* 0x000fe200078e0209 */
[----:B------:R-:W-:Y:S02]  /*13070*/  IABS R12, R27 ;  /* 0x0000001b000c7213 */ /* 0x000fe40000000000 */
[----:B---3--:R-:W-:-:S03]  /*13080*/  IABS R13, R26 ;  /* 0x0000001a000d7213 */ /* 0x008fc60000000000 */
[----:B------:R-:W-:-:S04]  /*13090*/  IMAD.HI.U32 R18, R0, R12, RZ ;  /* 0x0000000c00127227 */ /* 0x000fc800078e00ff */
[----:B------:R-:W-:-:S04]  /*130a0*/  IMAD.HI.U32 R20, R0, R13, RZ ;  /* 0x0000000d00147227 */ /* 0x000fc800078e00ff */
[C---:B0-----:R-:W-:Y:S02]  /*130b0*/  IMAD R7, R4.reuse, R19, R10 ;  /* 0x0000001304077224 */ /* 0x041fe400078e020a */
[C---:B-1----:R-:W-:Y:S01]  /*130c0*/  IMAD R6, R4.reuse, R17, R11 ;  /* 0x0000001104067224 */ /* 0x042fe200078e020b */
[----:B------:R-:W-:Y:S01]  /*130d0*/  STL [R1+0x6acc], R9 ;  /* 0x006acc0901007387 */ /* 0x000fe20000100800 */
[----:B------:R-:W-:Y:S01]  /*130e0*/  IMAD.MOV R15, RZ, RZ, -R20 ;  /* 0x000000ffff0f7224 */ /* 0x000fe200078e0a14 */
[----:B------:R-:W-:Y:S01]  /*130f0*/  IABS R11, R52 ;  /* 0x00000034000b7213 */ /* 0x000fe20000000000 */
[----:B------:R-:W-:Y:S01]  /*13100*/  IMAD.MOV R14, RZ, RZ, -R18 ;  /* 0x000000ffff0e7224 */ /* 0x000fe200078e0a12 */
[----:B------:R-:W-:Y:S01]  /*13110*/  STL [R1+0xf8], R7 ;  /* 0x0000f80701007387 */ /* 0x000fe20000100800 */
[----:B------:R-:W-:-:S03]  /*13120*/  IMAD R10, R4, R15, R13 ;  /* 0x0000000f040a7224 */ /* 0x000fc600078e020d */
[----:B------:R-:W3:Y:S04]  /*13130*/  LDL R52, [R1+0x6680] ;  /* 0x0066800001347983 */ /* 0x000ee80000100800 */
[----:B------:R0:W-:Y:S04]  /*13140*/  STL [R1+0xf4], R6 ;  /* 0x0000f40601007387 */ /* 0x0001e80000100800 */
[----:B------:R-:W-:Y:S01]  /*13150*/  STL [R1+0x6ac0], R10 ;  /* 0x006ac00a01007387 */ /* 0x000fe20000100800 */
[----:B0-----:R-:W-:-:S05]  /*13160*/  IMAD R6, R4, R14, R12 ;  /* 0x0000000e04067224 */ /* 0x001fca00078e020c */
[----:B------:R0:W-:Y:S01]  /*13170*/  STL [R1+0xf0], R6 ;  /* 0x0000f00601007387 */ /* 0x0001e20000100800 */
[----:B------:R-:W-:-:S03]  /*13180*/  IABS R12, R53 ;  /* 0x00000035000c7213 */ /* 0x000fc60000000000 */
[----:B------:R-:W3:Y:S01]  /*13190*/  LDL R53, [R1+0x6684] ;  /* 0x0066840001357983 */ /* 0x000ee20000100800 */
        /* <DEDUP_REMOVED lines=8> */
[----:B------:R-:W-:Y:S02]  /*13220*/  IMAD.MOV R17, RZ, RZ, -R17 ;  /* 0x000000ffff117224 */ /* 0x000fe400078e0a11 */
[----:B------:R-:W-:-:S04]  /*13230*/  IMAD.HI.U32 R19, R0, R13, RZ ;  /* 0x0000000d00137227 */ /* 0x000fc800078e00ff */
[----:B------:R-:W-:-:S04]  /*13240*/  IMAD.HI.U32 R20, R0, R14, RZ ;  /* 0x0000000e00147227 */ /* 0x000fc800078e00ff */
[----:B------:R-:W-:-:S04]  /*13250*/  IMAD.HI.U32 R22, R0, R15, RZ ;  /* 0x0000000f00167227 */ /* 0x000fc800078e00ff */
[----:B------:R-:W-:Y:S02]  /*13260*/  IMAD.MOV R21, RZ, RZ, -R18 ;  /* 0x000000ffff157224 */ /* 0x000fe400078e0a12 */
[C---:B------:R-:W-:Y:S02]  /*13270*/  IMAD R11, R4.reuse, R17, R11 ;  /* 0x00000011040b7224 */ /* 0x040fe400078e020b */
[----:B------:R-:W-:Y:S02]  /*13280*/  IMAD.MOV R17, RZ, RZ, -R19 ;  /* 0x000000ffff117224 */ /* 0x000fe400078e0a13 */
[----:B------:R-:W-:Y:S02]  /*13290*/  IMAD.MOV R18, RZ, RZ, -R20 ;  /* 0x000000ffff127224 */ /* 0x000fe400078e0a14 */
[----:B------:R-:W-:Y:S02]  /*132a0*/  IMAD.MOV R20, RZ, RZ, -R22 ;  /* 0x000000ffff147224 */ /* 0x000fe400078e0a16 */
[----:B------:R-:W-:-:S02]  /*132b0*/  IMAD R12, R4, R21, R12 ;  /* 0x00000015040c7224 */ /* 0x000fc400078e020c */
[C---:B------:R-:W-:Y:S02]  /*132c0*/  IMAD R13, R4.reuse, R17, R13 ;  /* 0x00000011040d7224 */ /* 0x040fe400078e020d */
[----:B0-----:R-:W-:Y:S02]  /*132d0*/  IMAD.MOV.U32 R6, RZ, RZ, R16 ;  /* 0x000000ffff067224 */ /* 0x001fe400078e0010 */
[C---:B------:R-:W-:Y:S01]  /*132e0*/  IMAD R14, R4.reuse, R18, R14 ;  /* 0x00000012040e7224 */ /* 0x040fe200078e020e */
[----:B------:R-:W-:Y:S01]  /*132f0*/  STL [R1+0x6ac4], R11 ;  /* 0x006ac40b01007387 */ /* 0x000fe20000100800 */
[----:B------:R-:W-:Y:S02]  /*13300*/  IMAD R15, R4, R20, R15 ;  /* 0x00000014040f7224 */ /* 0x000fe400078e020f */
[----:B------:R-:W-:Y:S01]  /*13310*/  @!P0 IMAD.MOV R6, RZ, RZ, -R6 ;  /* 0x000000ffff068224 */ /* 0x000fe200078e0a06 */
[----:B------:R-:W-:Y:S01]  /*13320*/  STL [R1+0x6abc], R12 ;  /* 0x006abc0c01007387 */ /* 0x000fe20000100800 */
[----:B---3--:R-:W-:-:S03]  /*13330*/  IABS R19, R52 ;  /* 0x0000003400137213 */ /* 0x008fc60000000000 */
[----:B------:R-:W-:Y:S04]  /*13340*/  STL [R1+0x6aac], R13 ;  /* 0x006aac0d01007387 */ /* 0x000fe80000100800 */
[----:B------:R-:W-:Y:S04]  /*13350*/  STL [R1+0x6ab0], R14 ;  /* 0x006ab00e01007387 */ /* 0x000fe80000100800 */
[----:B------:R-:W-:Y:S04]  /*13360*/  STL [R1+0x6ab4], R15 ;  /* 0x006ab40f01007387 */ /* 0x000fe80000100800 */
[----:B------:R-:W3:Y:S01]  /*13370*/  LDL R52, [R1+0x6694] ;  /* 0x0066940001347983 */ /* 0x000ee20000100800 */
[----:B------:R-:W-:-:S03]  /*13380*/  IABS R17, R53 ;  /* 0x0000003500117213 */ /* 0x000fc60000000000 */
[----:B------:R-:W3:Y:S04]  /*13390*/  LDL R53, [R1+0x6698] ;  /* 0x0066980001357983 */ /* 0x000ee80000100800 */
[----:B------:R0:W-:Y:S01]  /*133a0*/  STL [R1+0x714], R6 ;  /* 0x0007140601007387 */ /* 0x0001e20000100800 */
[----:B------:R-:W-:Y:S01]  /*133b0*/  IMAD.MOV.U32 R18, RZ, RZ, R19 ;  /* 0x000000ffff127224 */ /* 0x000fe200078e0013 */
[----:B----4-:R-:W-:Y:S02]  /*133c0*/  IABS R19, R49 ;  /* 0x0000003100137213 */ /* 0x010fe40000000000 */
[----:B------:R-:W4:Y:S01]  /*133d0*/  LDL R49, [R1+0x669c] ;  /* 0x00669c0001317983 */ /* 0x000f220000100800 */
[----:B------:R-:W-:-:S03]  /*133e0*/  IABS R20, R48 ;  /* 0x0000003000147213 */ /* 0x000fc60000000000 */
[----:B------:R-:W4:Y:S01]  /*133f0*/  LDL R48, [R1+0x66a0] ;  /* 0x0066a00001307983 */ /* 0x000f220000100800 */
[----:B--2---:R-:W-:-:S03]  /*13400*/  IABS R21, R54 ;  /* 0x0000003600157213 */ /* 0x004fc60000000000 */
[----:B------:R-:W2:Y:S01]  /*13410*/  LDL R54, [R1+0x66a4] ;  /* 0x0066a40001367983 */ /* 0x000ea20000100800 */
[----:B------:R-:W-:-:S04]  /*13420*/  IMAD.HI.U32 R16, R0, R18, RZ ;  /* 0x0000001200107227 */ /* 0x000fc800078e00ff */
[----:B------:R-:W-:Y:S02]  /*13430*/  IMAD.MOV R16, RZ, RZ, -R16 ;  /* 0x000000ffff107224 */ /* 0x000fe400078e0a10 */
[----:B------:R-:W-:-:S04]  /*13440*/  IMAD.HI.U32 R22, R0, R17, RZ ;  /* 0x0000001100167227 */ /* 0x000fc800078e00ff */
[----:B------:R-:W-:Y:S02]  /*13450*/  IMAD R16, R4, R16, R18 ;  /* 0x0000001004107224 */ /* 0x000fe400078e0212 */
[----:B------:R-:W-:-:S04]  /*13460*/  IMAD.HI.U32 R18, R0, R19, RZ ;  /* 0x0000001300127227 */ /* 0x000fc800078e00ff */
[----:B------:R-:W-:-:S04]  /*13470*/  IMAD.HI.U32 R24, R0, R20, RZ ;  /* 0x0000001400187227 */ /* 0x000fc800078e00ff */
[----:B------:R-:W-:-:S04]  /*13480*/  IMAD.HI.U32 R23, R0, R21, RZ ;  /* 0x0000001500177227 */ /* 0x000fc800078e00ff */
[----:B------:R-:W-:Y:S02]  /*13490*/  IMAD.MOV R22, RZ, RZ, -R22 ;  /* 0x000000ffff167224 */ /* 0x000fe400078e0a16 */
[----:B------:R-:W-:Y:S02]  /*134a0*/  IMAD.MOV R18, RZ, RZ, -R18 ;  /* 0x000000ffff127224 */ /* 0x000fe400078e0a12 */
[----:B------:R-:W-:Y:S02]  /*134b0*/  IMAD.MOV R25, RZ, RZ, -R24 ;  /* 0x000000ffff197224 */ /* 0x000fe400078e0a18 */
[----:B------:R-:W-:Y:S02]  /*134c0*/  IMAD.MOV R24, RZ, RZ, -R23 ;  /* 0x000000ffff187224 */ /* 0x000fe400078e0a17 */
[C---:B------:R-:W-:Y:S02]  /*134d0*/  IMAD R17, R4.reuse, R22, R17 ;  /* 0x0000001604117224 */ /* 0x040fe400078e0211 */
[----:B------:R-:W-:-:S02]  /*134e0*/  IMAD R18, R4, R18, R19 ;  /* 0x0000001204127224 */ /* 0x000fc400078e0213 */
[C---:B------:R-:W-:Y:S01]  /*134f0*/  IMAD R19, R4.reuse, R25, R20 ;  /* 0x0000001904137224 */ /* 0x040fe200078e0214 */
[----:B------:R1:W-:Y:S01]  /*13500*/  STL [R1+0x6ab8], R16 ;  /* 0x006ab81001007387 */ /* 0x0003e20000100800 */
[----:B------:R-:W-:-:S03]  /*13510*/  IMAD R20, R4, R24, R21 ;  /* 0x0000001804147224 */ /* 0x000fc600078e0215 */
[----:B------:R1:W-:Y:S04]  /*13520*/  STL [R1+0x6ac8], R17 ;  /* 0x006ac81101007387 */ /* 0x0003e80000100800 */
[----:B------:R1:W-:Y:S04]  /*13530*/  STL [R1+0x6ad0], R18 ;  /* 0x006ad01201007387 */ /* 0x0003e80000100800 */
[----:B------:R-:W-:Y:S04]  /*13540*/  STL [R1+0x6aa4], R19 ;  /* 0x006aa41301007387 */ /* 0x000fe80000100800 */
[----:B------:R-:W-:Y:S01]  /*13550*/  STL [R1+0x6aa8], R20 ;  /* 0x006aa81401007387 */ /* 0x000fe20000100800 */
[----:B---3--:R-:W-:-:S03]  /*13560*/  IABS R23, R52 ;  /* 0x0000003400177213 */ /* 0x008fc60000000000 */
[----:B------:R-:W3:Y:S01]  /*13570*/  LDL R52, [R1+0x66a8] ;  /* 0x0066a80001347983 */ /* 0x000ee20000100800 */
[----:B------:R-:W-:-:S03]  /*13580*/  IABS R22, R53 ;  /* 0x0000003500167213 */ /* 0x000fc60000000000 */
[----:B------:R-:W3:Y:S01]  /*13590*/  LDL R53, [R1+0x66ac] ;  /* 0x0066ac0001357983 */ /* 0x000ee20000100800 */
[----:B------:R-:W-:Y:S01]  /*135a0*/  IMAD.MOV.U32 R21, RZ, RZ, R23 ;  /* 0x000000ffff157224 */ /* 0x000fe200078e0017 */
[----:B----4-:R-:W-:Y:S02]  /*135b0*/  IABS R23, R49 ;  /* 0x0000003100177213 */ /* 0x010fe40000000000 */
[----:B------:R-:W4:Y:S01]  /*135c0*/  LDL R49, [R1+0x66b0] ;  /* 0x0066b00001317983 */ /* 0x000f220000100800 */
[----:B------:R-:W-:-:S03]  /*135d0*/  IABS R24, R48 ;  /* 0x0000003000187213 */ /* 0x000fc60000000000 */
[----:B------:R-:W4:Y:S01]  /*135e0*/  LDL R48, [R1+0x66b4] ;  /* 0x0066b40001307983 */ /* 0x000f220000100800 */
[----:B--2---:R-:W-:-:S03]  /*135f0*/  IABS R25, R54 ;  /* 0x0000003600197213 */ /* 0x004fc60000000000 */
[----:B------:R-:W2:Y:S01]  /*13600*/  LDL R54, [R1+0x66b8] ;  /* 0x0066b80001367983 */ /* 0x000ea20000100800 */
[----:B------:R-:W-:-:S03]  /*13610*/  IMAD.HI.U32 R26, R0, R21, RZ ;  /* 0x00000015001a7227 */ /* 0x000fc600078e00ff */
[----:B0-----:R-:W2:Y:S01]  /*13620*/  LDL.LU R6, [R1+0x10] ;  /* 0x0000100001067983 */ /* 0x001ea20000300800 */
[----:B------:R-:W-:Y:S02]  /*13630*/  IMAD.MOV R26, RZ, RZ, -R26 ;  /* 0x000000ffff1a7224 */ /* 0x000fe400078e0a1a */
[----:B------:R-:W-:-:S04]  /*13640*/  IMAD.HI.U32 R27, R0, R25, RZ ;  /* 0x00000019001b7227 */ /* 0x000fc800078e00ff */
[----:B------:R-:W-:-:S04]  /*13650*/  IMAD.HI.U32 R28, R0, R22, RZ ;  /* 0x00000016001c7227 */ /* 0x000fc800078e00ff */
[----:B------:R-:W-:-:S04]  /*13660*/  IMAD.HI.U32 R29, R0, R23, RZ ;  /* 0x00000017001d7227 */ /* 0x000fc800078e00ff */
[----:B------:R-:W-:Y:S02]  /*13670*/  IMAD R21, R4, R26, R21 ;  /* 0x0000001a04157224 */ /* 0x000fe400078e0215 */
[----:B------:R-:W-:Y:S02]  /*13680*/  IMAD.MOV R27, RZ, RZ, -R27 ;  /* 0x000000ffff1b7224 */ /* 0x000fe400078e0a1b */
[----:B------:R-:W-:Y:S01]  /*13690*/  IMAD.HI.U32 R30, R0, R24, RZ ;  /* 0x00000018001e7227 */ /* 0x000fe200078e00ff */
[----:B------:R-:W-:Y:S03]  /*136a0*/  STL [R1+0x6aa0], R21 ;  /* 0x006aa01501007387 */ /* 0x000fe60000100800 */
[----:B------:R-:W-:Y:S02]  /*136b0*/  IMAD.MOV R26, RZ, RZ, -R28 ;  /* 0x000000ffff1a7224 */ /* 0x000fe400078e0a1c */
[----:B------:R-:W-:-:S02]  /*136c0*/  IMAD.MOV R28, RZ, RZ, -R29 ;  /* 0x000000ffff1c7224 */ /* 0x000fc400078e0a1d */
[C---:B------:R-:W-:Y:S02]  /*136d0*/  IMAD R25, R4.reuse, R27, R25 ;  /* 0x0000001b04197224 */ /* 0x040fe400078e0219 */
[----:B------:R-:W-:Y:S02]  /*136e0*/  IMAD.MOV R29, RZ, RZ, -R30 ;  /* 0x000000ffff1d7224 */ /* 0x000fe400078e0a1e */
[C---:B------:R-:W-:Y:S02]  /*136f0*/  IMAD R22, R4.reuse, R26, R22 ;  /* 0x0000001a04167224 */ /* 0x040fe400078e0216 */
[C---:B------:R-:W-:Y:S02]  /*13700*/  IMAD R23, R4.reuse, R28, R23 ;  /* 0x0000001c04177224 */ /* 0x040fe400078e0217 */
[----:B------:R-:W-:Y:S01]  /*13710*/  IMAD R24, R4, R29, R24 ;  /* 0x0000001d04187224 */ /* 0x000fe200078e0218 */
[----:B---3--:R-:W-:Y:S02]  /*13720*/  IABS R26, R52 ;  /* 0x00000034001a7213 */ /* 0x008fe40000000000 */
[----:B------:R-:W3:Y:S01]  /*13730*/  LDL R52, [R1+0x66bc] ;  /* 0x0066bc0001347983 */ /* 0x000ee20000100800 */
        /* <DEDUP_REMOVED lines=8> */
[----:B------:R-:W-:-:S03]  /*137c0*/  IMAD.HI.U32 R31, R0, R26, RZ ;  /* 0x0000001a001f7227 */ /* 0x000fc600078e00ff */
[----:B------:R-:W2:Y:S01]  /*137d0*/  LDL.LU R15, [R1+0xc] ;  /* 0x00000c00010f7983 */ /* 0x000ea20000300800 */
[----:B------:R-:W-:Y:S02]  /*137e0*/  IMAD.MOV R31, RZ, RZ, -R31 ;  /* 0x000000ffff1f7224 */ /* 0x000fe400078e0a1f */
[----:B------:R-:W-:-:S04]  /*137f0*/  IMAD.HI.U32 R32, R0, R28, RZ ;  /* 0x0000001c00207227 */ /* 0x000fc800078e00ff */
[----:B------:R-:W-:-:S04]  /*13800*/  IMAD.HI.U32 R34, R0, R29, RZ ;  /* 0x0000001d00227227 */ /* 0x000fc800078e00ff */
[----:B------:R-:W-:-:S04]  /*13810*/  IMAD.HI.U32 R33, R0, R27, RZ ;  /* 0x0000001b00217227 */ /* 0x000fc800078e00ff */
[C---:B------:R-:W-:Y:S02]  /*13820*/  IMAD R26, R4.reuse, R31, R26 ;  /* 0x0000001f041a7224 */ /* 0x040fe400078e021a */
[----:B------:R-:W-:Y:S02]  /*13830*/  IMAD.MOV R31, RZ, RZ, -R32 ;  /* 0x000000ffff1f7224 */ /* 0x000fe400078e0a20 */
[----:B------:R-:W-:Y:S02]  /*13840*/  IMAD.MOV R32, RZ, RZ, -R34 ;  /* 0x000000ffff207224 */ /* 0x000fe400078e0a22 */
[----:B------:R-:W-:Y:S02]  /*13850*/  IMAD.MOV R35, RZ, RZ, -R33 ;  /* 0x000000ffff237224 */ /* 0x000fe400078e0a21 */
[C---:B------:R-:W-:Y:S02]  /*13860*/  IMAD R29, R4.reuse, R32, R29 ;  /* 0x00000020041d7224 */ /* 0x040fe400078e021d */
[----:B------:R-:W-:-:S02]  /*13870*/  IMAD R27, R4, R35, R27 ;  /* 0x00000023041b7224 */ /* 0x000fc400078e021b */
[----:B------:R-:W-:Y:S02]  /*13880*/  IMAD R28, R4, R31, R28 ;  /* 0x0000001f041c7224 */ /* 0x000fe400078e021c */
[----:B------:R-:W-:-:S04]  /*13890*/  IMAD.HI.U32 R36, R0, R30, RZ ;  /* 0x0000001e00247227 */ /* 0x000fc800078e00ff */
[----:B------:R-:W-:-:S04]  /*138a0*/  IMAD.MOV R33, RZ, RZ, -R36 ;  /* 0x000000ffff217224 */ /* 0x000fc800078e0a24 */
        /* <DEDUP_REMOVED lines=13> */
[----:B------:R-:W-:-:S04]  /*13980*/  IMAD.HI.U32 R37, R0, R34, RZ ;  /* 0x0000002200257227 */ /* 0x000fc800078e00ff */
[----:B------:R-:W-:Y:S02]  /*13990*/  IMAD.MOV R36, RZ, RZ, -R36 ;  /* 0x000000ffff247224 */ /* 0x000fe400078e0a24 */
[----:B------:R-:W-:Y:S02]  /*139a0*/  IMAD.MOV R37, RZ, RZ, -R37 ;  /* 0x000000ffff257224 */ /* 0x000fe400078e0a25 */
[----:B------:R-:W-:-:S04]  /*139b0*/  IMAD.HI.U32 R40, R0, R35, RZ ;  /* 0x0000002300287227 */ /* 0x000fc800078e00ff */
[C---:B------:R-:W-:Y:S02]  /*139c0*/  IMAD R31, R4.reuse, R36, R31 ;  /* 0x00000024041f7224 */ /* 0x040fe400078e021f */
[----:B------:R-:W-:Y:S02]  /*139d0*/  IMAD R34, R4, R37, R34 ;  /* 0x0000002504227224 */ /* 0x000fe400078e0222 */
[----:B------:R-:W-:-:S04]  /*139e0*/  IMAD.MOV R36, RZ, RZ, -R40 ;  /* 0x000000ffff247224 */ /* 0x000fc800078e0a28 */
[----:B------:R-:W-:Y:S02]  /*139f0*/  IMAD R35, R4, R36, R35 ;  /* 0x0000002404237224 */ /* 0x000fe400078e0223 */
[----:B------:R-:W-:-:S04]  /*13a00*/  IMAD.HI.U32 R39, R0, R32, RZ ;  /* 0x0000002000277227 */ /* 0x000fc800078e00ff */
[----:B------:R-:W-:-:S04]  /*13a10*/  IMAD.HI.U32 R38, R0, R33, RZ ;  /* 0x0000002100267227 */ /* 0x000fc800078e00ff */
[----:B------:R-:W-:Y:S02]  /*13a20*/  IMAD.MOV R39, RZ, RZ, -R39 ;  /* 0x000000ffff277224 */ /* 0x000fe400078e0a27 */
[----:B------:R-:W-:Y:S02]  /*13a30*/  IMAD.MOV R38, RZ, RZ, -R38 ;  /* 0x000000ffff267224 */ /* 0x000fe400078e0a26 */
        /* <DEDUP_REMOVED lines=11> */
[----:B------:R-:W2:Y:S04]  /*13af0*/  LDL R54, [R1+0x66f0] ;  /* 0x0066f00001367983 */ /* 0x000ea80000100800 */
[----:B------:R-:W4:Y:S04]  /*13b00*/  LDL.LU R9, [R1+0x4] ;  /* 0x0000040001097983 */ /* 0x000f280000300800 */
[----:B------:R-:W4:Y:S04]  /*13b10*/  LDL R11, [R1+0x66f8] ;  /* 0x0066f800010b7983 */ /* 0x000f280000100800 */
[----:B------:R-:W4:Y:S01]  /*13b20*/  LDL R7, [R1+0x66fc] ;  /* 0x0066fc0001077983 */ /* 0x000f220000100800 */
[----:B------:R-:W-:-:S03]  /*13b30*/  IMAD.HI.U32 R42, R0, R37, RZ ;  /* 0x00000025002a7227 */ /* 0x000fc600078e00ff */
[----:B------:R-:W4:Y:S01]  /*13b40*/  LDL R55, [R1+0x6700] ;  /* 0x0067000001377983 */ /* 0x000f220000100800 */
[----:B------:R-:W-:-:S03]  /*13b50*/  IMAD.HI.U32 R44, R0, R39, RZ ;  /* 0x00000027002c7227 */ /* 0x000fc600078e00ff */
[----:B------:R-:W4:Y:S01]  /*13b60*/  LDL.LU R12, [R1] ;  /* 0x00000000010c7983 */ /* 0x000f220000300800 */
[----:B------:R-:W-:Y:S02]  /*13b70*/  IMAD.MOV R42, RZ, RZ, -R42 ;  /* 0x000000ffff2a7224 */ /* 0x000fe400078e0a2a */
[----:B------:R-:W-:Y:S01]  /*13b80*/  IMAD.MOV R44, RZ, RZ, -R44 ;  /* 0x000000ffff2c7224 */ /* 0x000fe200078e0a2c */
[----:B------:R-:W-:Y:S01]  /*13b90*/  ISETP.GT.U32.AND P0, PT, R4, R50, PT ;  /* 0x000000320400720c */ /* 0x000fe20003f04070 */
[----:B------:R-:W-:Y:S01]  /*13ba0*/  IMAD.HI.U32 R41, R0, R36, RZ ;  /* 0x0000002400297227 */ /* 0x000fe200078e00ff */
[----:B------:R-:W-:Y:S01]  /*13bb0*/  ISETP.GE.AND P6, PT, R43, RZ, PT ;  /* 0x000000ff2b00720c */ /* 0x000fe20003fc6270 */
[----:B------:R-:W4:Y:S02]  /*13bc0*/  LDL R13, [R1+0x6714] ;  /* 0x00671400010d7983 */ /* 0x000f240000100800 */
[C---:B------:R-:W-:Y:S02]  /*13bd0*/  IMAD R37, R4.reuse, R42, R37 ;  /* 0x0000002a04257224 */ /* 0x040fe400078e0225 */
[----:B------:R-:W-:Y:S01]  /*13be0*/  IMAD R39, R4, R44, R39 ;  /* 0x0000002c04277224 */ /* 0x000fe200078e0227 */
[----:B-1----:R-:W4:Y:S01]  /*13bf0*/  LDL R16, [R1+0x670c] ;  /* 0x00670c0001107983 */ /* 0x002f220000100800 */
[----:B------:R-:W-:-:S02]  /*13c00*/  IMAD.MOV R41, RZ, RZ, -R41 ;  /* 0x000000ffff297224 */ /* 0x000fc400078e0a29 */
[----:B------:R-:W-:Y:S01]  /*13c10*/  IMAD.HI.U32 R45, R0, R40, RZ ;  /* 0x00000028002d7227 */ /* 0x000fe200078e00ff */
[----:B------:R-:W4:Y:S03]  /*13c20*/  LDL R14, [R1+0x6710] ;  /* 0x00671000010e7983 */ /* 0x000f260000100800 */
[----:B------:R-:W-:Y:S01]  /*13c30*/  IMAD R36, R4, R41, R36 ;  /* 0x0000002904247224 */ /* 0x000fe200078e0224 */
[----:B---3--:R-:W-:Y:S02]  /*13c40*/  IABS R41, R52 ;  /* 0x0000003400297213 */ /* 0x008fe40000000000 */
[----:B------:R-:W-:Y:S02]  /*13c50*/  IABS R42, R53 ;  /* 0x00000035002a7213 */ /* 0x000fe40000000000 */
[----:B------:R-:W3:Y:S01]  /*13c60*/  LDL R53, [R1+0x6704] ;  /* 0x0067040001357983 */ /* 0x000ee20000100800 */
[----:B------:R-:W-:-:S04]  /*13c70*/  IMAD.HI.U32 R46, R0, R41, RZ ;  /* 0x00000029002e7227 */ /* 0x000fc800078e00ff */
[----:B------:R-:W-:-:S04]  /*13c80*/  IMAD.HI.U32 R47, R0, R42, RZ ;  /* 0x0000002a002f7227 */ /* 0x000fc800078e00ff */
[----:B------:R-:W-:Y:S02]  /*13c90*/  IMAD.MOV R46, RZ, RZ, -R46 ;  /* 0x000000ffff2e7224 */ /* 0x000fe400078e0a2e */
[----:B------:R-:W-:Y:S02]  /*13ca0*/  IMAD.MOV R47, RZ, RZ, -R47 ;  /* 0x000000ffff2f7224 */ /* 0x000fe400078e0a2f */
[C---:B------:R-:W-:Y:S02]  /*13cb0*/  IMAD R41, R4.reuse, R46, R41 ;  /* 0x0000002e04297224 */ /* 0x040fe400078e0229 */
[----:B------:R-:W-:Y:S01]  /*13cc0*/  IMAD R42, R4, R47, R42 ;  /* 0x0000002f042a7224 */ /* 0x000fe200078e022a */
[----:B--2---:R-:W-:Y:S02]  /*13cd0*/  IABS R44, R54 ;  /* 0x00000036002c7213 */ /* 0x004fe40000000000 */
[----:B------:R-:W2:Y:S01]  /*13ce0*/  LDL R54, [R1+0x6708] ;  /* 0x0067080001367983 */ /* 0x000ea20000100800 */
[----:B----4-:R-:W-:-:S03]  /*13cf0*/  IABS R46, R11 ;  /* 0x0000000b002e7213 */ /* 0x010fc60000000000 */
[----:B------:R-:W4:Y:S01]  /*13d00*/  LDL R11, [R1+0x6718] ;  /* 0x00671800010b7983 */ /* 0x000f220000100800 */
[----:B------:R-:W-:-:S03]  /*13d10*/  IABS R47, R7 ;  /* 0x00000007002f7213 */ /* 0x000fc60000000000 */
[----:B------:R-:W4:Y:S01]  /*13d20*/  LDL R7, [R1+0x671c] ;  /* 0x00671c0001077983 */ /* 0x000f220000100800 */
[----:B------:R-:W-:-:S05]  /*13d30*/  @!P0 IMAD.IADD R50, R50, 0x1, -R4 ;  /* 0x0000000132328824 */ /* 0x000fca00078e0a04 */
[----:B------:R-:W-:Y:S01]  /*13d40*/  ISETP.GT.U32.AND P0, PT, R4, R50, PT ;  /* 0x000000320400720c */ /* 0x000fe20003f04070 */
[----:B------:R-:W-:-:S04]  /*13d50*/  IMAD.HI.U32 R43, R0, R38, RZ ;  /* 0x00000026002b7227 */ /* 0x000fc800078e00ff */
[----:B------:R-:W-:-:S08]  /*13d60*/  IMAD.MOV R45, RZ, RZ, -R45 ;  /* 0x000000ffff2d7224 */ /* 0x000fd000078e0a2d */
[----:B------:R-:W-:Y:S01]  /*13d70*/  @!P0 IMAD.IADD R50, R50, 0x1, -R4 ;  /* 0x0000000132328824 */ /* 0x000fe200078e0a04 */
[C---:B------:R-:W-:Y:S01]  /*13d80*/  ISETP.GT.U32.AND P0, PT, R4.reuse, R51, PT ;  /* 0x000000330400720c */ /* 0x040fe20003f04070 */
[----:B------:R-:W-:Y:S02]  /*13d90*/  IMAD.MOV R43, RZ, RZ, -R43 ;  /* 0x000000ffff2b7224 */ /* 0x000fe400078e0a2b */
[C---:B------:R-:W-:Y:S01]  /*13da0*/  IMAD R40, R4.reuse, R45, R40 ;  /* 0x0000002d04287224 */ /* 0x040fe200078e0228 */
[----:B------:R-:W-:Y:S01]  /*13db0*/  IABS R45, R48 ;  /* 0x00000030002d7213 */ /* 0x000fe20000000000 */
[----:B------:R-:W-:Y:S01]  /*13dc0*/  IMAD R38, R4, R43, R38 ;  /* 0x0000002b04267224 */ /* 0x000fe200078e0226 */
[----:B------:R-:W-:Y:S01]  /*13dd0*/  IABS R43, R49 ;  /* 0x00000031002b7213 */ /* 0x000fe20000000000 */
[----:B------:R-:W-:-:S04]  /*13de0*/  IMAD.HI.U32 R49, R0, R44, RZ ;  /* 0x0000002c00317227 */ /* 0x000fc800078e00ff */
[----:B------:R-:W-:-:S04]  /*13df0*/  IMAD.HI.U32 R52, R0, R45, RZ ;  /* 0x0000002d00347227 */ /* 0x000fc800078e00ff */
[----:B------:R-:W-:Y:S02]  /*13e00*/  @!P0 IMAD.IADD R51, R51, 0x1, -R4 ;  /* 0x0000000133338824 */ /* 0x000fe400078e0a04 */
[----:B------:R-:W-:Y:S02]  /*13e10*/  IMAD.MOV R49, RZ, RZ, -R49 ;  /* 0x000000ffff317224 */ /* 0x000fe400078e0a31 */
[----:B------:R-:W-:Y:S01]  /*13e20*/  IMAD.MOV R52, RZ, RZ, -R52 ;  /* 0x000000ffff347224 */ /* 0x000fe200078e0a34 */
[C---:B------:R-:W-:Y:S01]  /*13e30*/  ISETP.GT.U32.AND P0, PT, R4.reuse, R51, PT ;  /* 0x000000330400720c */ /* 0x040fe20003f04070 */
[C---:B------:R-:W-:Y:S02]  /*13e40*/  IMAD R44, R4.reuse, R49, R44 ;  /* 0x00000031042c7224 */ /* 0x040fe400078e022c */
[----:B------:R-:W-:Y:S02]  /*13e50*/  IMAD R45, R4, R52, R45 ;  /* 0x00000034042d7224 */ /* 0x000fe400078e022d */
[----:B------:R-:W-:-:S04]  /*13e60*/  IMAD.HI.U32 R48, R0, R43, RZ ;  /* 0x0000002b00307227 */ /* 0x000fc800078e00ff */
[----:B------:R-:W-:-:S04]  /*13e70*/  IMAD.HI.U32 R17, R0, R47, RZ ;  /* 0x0000002f00117227 */ /* 0x000fc800078e00ff */
[----:B------:R-:W-:Y:S01]  /*13e80*/  IMAD.MOV R48, RZ, RZ, -R48 ;  /* 0x000000ffff307224 */ /* 0x000fe200078e0a30 */
[----:B---3--:R-:W-:Y:S01]  /*13e90*/  IABS R49, R53 ;  /* 0x0000003500317213 */ /* 0x008fe20000000000 */
[----:B------:R-:W-:-:S04]  /*13ea0*/  IMAD.HI.U32 R53, R0, R46, RZ ;  /* 0x0000002e00357227 */ /* 0x000fc800078e00ff */
[----:B------:R-:W-:Y:S02]  /*13eb0*/  IMAD.MOV R53, RZ, RZ, -R53 ;  /* 0x000000ffff357224 */ /* 0x000fe400078e0a35 */
[----:B------:R-:W-:Y:S02]  /*13ec0*/  IMAD.MOV R17, RZ, RZ, -R17 ;  /* 0x000000ffff117224 */ /* 0x000fe400078e0a11 */
[----:B------:R-:W-:Y:S02]  /*13ed0*/  @!P0 IMAD.IADD R51, R51, 0x1, -R4 ;  /* 0x0000000133338824 */ /* 0x000fe400078e0a04 */
[C---:B------:R-:W-:Y:S02]  /*13ee0*/  IMAD R46, R4.reuse, R53, R46 ;  /* 0x00000035042e7224 */ /* 0x040fe400078e022e */
[C---:B------:R-:W-:Y:S01]  /*13ef0*/  IMAD R43, R4.reuse, R48, R43 ;  /* 0x00000030042b7224 */ /* 0x040fe200078e022b */
[----:B------:R-:W-:Y:S01]  /*13f00*/  IABS R48, R55 ;  /* 0x0000003700307213 */ /* 0x000fe20000000000 */
[----:B------:R-:W-:-:S02]  /*13f10*/  IMAD R47, R4, R17, R47 ;  /* 0x00000011042f7224 */ /* 0x000fc400078e022f */
[----:B------:R-:W-:Y:S02]  /*13f20*/  IMAD.MOV.U32 R17, RZ, RZ, R51 ;  /* 0x000000ffff117224 */ /* 0x000fe400078e0033 */
[----:B------:R-:W-:-:S04]  /*13f30*/  IMAD.HI.U32 R55, R0, R48, RZ ;  /* 0x0000003000377227 */ /* 0x000fc800078e00ff */
[----:B------:R-:W-:Y:S02]  /*13f40*/  @!P5 IMAD.MOV R17, RZ, RZ, -R17 ;  /* 0x000000ffff11d224 */ /* 0x000fe400078e0a11 */
[----:B------:R-:W-:-:S04]  /*13f50*/  IMAD.MOV R55, RZ, RZ, -R55 ;  /* 0x000000ffff377224 */ /* 0x000fc800078e0a37 */
[C---:B------:R-:W-:Y:S01]  /*13f60*/  IMAD R48, R4.reuse, R55, R48 ;  /* 0x0000003704307224 */ /* 0x040fe200078e0230 */
[----:B------:R-:W-:-:S13]  /*13f70*/  ISETP.GT.U32.AND P0, PT, R4, R6, PT ;  /* 0x000000060400720c */ /* 0x000fda0003f04070 */
[----:B------:R-:W-:-:S05]  /*13f80*/  @!P0 IMAD.IADD R6, R6, 0x1, -R4 ;  /* 0x0000000106068824 */ /* 0x000fca00078e0a04 */
[----:B------:R-:W-:Y:S02]  /*13f90*/  ISETP.GT.U32.AND P0, PT, R4, R6, PT ;  /* 0x000000060400720c */ /* 0x000fe40003f04070 */
[----:B--2---:R-:W-:-:S05]  /*13fa0*/  IABS R52, R54 ;  /* 0x0000003600347213 */ /* 0x004fca0000000000 */
[----:B------:R-:W-:-:S04]  /*13fb0*/  IMAD.HI.U32 R18, R0, R52, RZ ;  /* 0x0000003400127227 */ /* 0x000fc800078e00ff */
[----:B------:R-:W-:Y:S02]  /*13fc0*/  IMAD.MOV R53, RZ, RZ, -R18 ;  /* 0x000000ffff357224 */ /* 0x000fe400078e0a12 */
[----:B------:R-:W-:Y:S02]  /*13fd0*/  IMAD.MOV.U32 R18, RZ, RZ, R50 ;  /* 0x000000ffff127224 */ /* 0x000fe400078e0032 */
[----:B------:R-:W-:-:S04]  /*13fe0*/  IMAD.HI.U32 R54, R0, R49, RZ ;  /* 0x0000003100367227 */ /* 0x000fc800078e00ff */
[----:B------:R-:W-:Y:S02]  /*13ff0*/  @!P6 IMAD.MOV R18, RZ, RZ, -R18 ;  /* 0x000000ffff12e224 */ /* 0x000fe400078e0a12 */
[----:B------:R-:W-:-:S03]  /*14000*/  IMAD.MOV R54, RZ, RZ, -R54 ;  /* 0x000000ffff367224 */ /* 0x000fc600078e0a36 */
[----:B------:R0:W-:Y:S01]  /*14010*/  STL [R1+0x718], R18 ;  /* 0x0007181201007387 */ /* 0x0001e20000100800 */
[----:B------:R-:W-:Y:S01]  /*14020*/  IMAD R49, R4, R54, R49 ;  /* 0x0000003604317224 */ /* 0x000fe200078e0231 */
[----:B----4-:R-:W-:Y:S02]  /*14030*/  IABS R54, R11 ;  /* 0x0000000b00367213 */ /* 0x010fe40000000000 */
[----:B------:R1:W-:Y:S01]  /*14040*/  STL [R1+0x71c], R17 ;  /* 0x00071c1101007387 */ /* 0x0003e20000100800 */
[----:B------:R-:W-:-:S03]  /*14050*/  IABS R55, R7 ;  /* 0x0000000700377213 */ /* 0x000fc60000000000 */
[----:B------:R-:W2:Y:S04]  /*14060*/  LDL R11, [R1+0x666c] ;  /* 0x00666c00010b7983 */ /* 0x000ea80000100800 */
[----:B------:R-:W3:Y:S01]  /*14070*/  LDL R7, [R1+0x654c] ;  /* 0x00654c0001077983 */ /* 0x000ee20000100800 */
[----:B------:R-:W-:Y:S01]  /*14080*/  @!P0 IMAD.IADD R6, R6, 0x1, -R4 ;  /* 0x0000000106068824 */ /* 0x000fe200078e0a04 */
[----:B------:R-:W-:-:S13]  /*14090*/  ISETP.GT.U32.AND P0, PT, R4, R15, PT ;  /* 0x0000000f0400720c */ /* 0x000fda0003f04070 */
[----:B------:R-:W-:-:S05]  /*140a0*/  @!P0 IMAD.IADD R15, R15, 0x1, -R4 ;  /* 0x000000010f0f8824 */ /* 0x000fca00078e0a04 */
[----:B------:R-:W-:-:S13]  /*140b0*/  ISETP.GT.U32.AND P0, PT, R4, R15, PT ;  /* 0x0000000f0400720c */ /* 0x000fda0003f04070 */
[----:B------:R-:W-:Y:S01]  /*140c0*/  @!P0 IMAD.IADD R15, R15, 0x1, -R4 ;  /* 0x000000010f0f8824 */ /* 0x000fe200078e0a04 */
[----:B------:R-:W-:-:S13]  /*140d0*/  ISETP.GT.U32.AND P0, PT, R4, R10, PT ;  /* 0x0000000a0400720c */ /* 0x000fda0003f04070 */
[----:B------:R-:W-:-:S05]  /*140e0*/  @!P0 IMAD.IADD R10, R10, 0x1, -R4 ;  /* 0x000000010a0a8824 */ /* 0x000fca00078e0a04 */
[----:B------:R-:W-:-:S13]  /*140f0*/  ISETP.GT.U32.AND P0, PT, R4, R10, PT ;  /* 0x0000000a0400720c */ /* 0x000fda0003f04070 */
[----:B------:R-:W-:Y:S01]  /*14100*/  @!P0 IMAD.IADD R10, R10, 0x1, -R4 ;  /* 0x000000010a0a8824 */ /* 0x000fe200078e0a04 */
[----:B------:R-:W-:-:S13]  /*14110*/  ISETP.GT.U32.AND P0, PT, R4, R9, PT ;  /* 0x000000090400720c */ /* 0x000fda0003f04070 */
[----:B------:R-:W-:Y:S01]  /*14120*/  @!P0 IMAD.IADD R9, R9, 0x1, -R4 ;  /* 0x0000000109098824 */ /* 0x000fe200078e0a04 */
[----:B------:R-:W-:-:S13]  /*14130*/  ISETP.GT.U32.AND P0, PT, R4, R12, PT ;  /* 0x0000000c0400720c */ /* 0x000fda0003f04070 */
[----:B------:R-:W-:Y:S01]  /*14140*/  @!P0 IMAD.IADD R12, R12, 0x1, -R4 ;  /* 0x000000010c0c8824 */ /* 0x000fe200078e0a04 */
[----:B------:R-:W-:-:S04]  /*14150*/  ISETP.GT.U32.AND P0, PT, R4, R61, PT ;  /* 0x0000003d0400720c */ /* 0x000fc80003f04070 */
[----:B------:R-:W-:-:S09]  /*14160*/  ISETP.GT.U32.AND P6, PT, R4, R12, PT ;  /* 0x0000000c0400720c */ /* 0x000fd20003fc4070 */
[----:B------:R-:W-:Y:S01]  /*14170*/  @!P0 IMAD.IADD R61, R61, 0x1, -R4 ;  /* 0x000000013d3d8824 */ /* 0x000fe200078e0a04 */
[----:B------:R-:W-:-:S03]  /*14180*/  ISETP.GT.U32.AND P0, PT, R4, R9, PT ;  /* 0x000000090400720c */ /* 0x000fc60003f04070 */
[----:B------:R-:W-:Y:S01]  /*14190*/  @!P6 IMAD.IADD R12, R12, 0x1, -R4 ;  /* 0x000000010c0ce824 */ /* 0x000fe200078e0a04 */
[----:B------:R-:W-:-:S09]  /*141a0*/  ISETP.GT.U32.AND P6, PT, R4, R59, PT ;  /* 0x0000003b0400720c */ /* 0x000fd20003fc4070 */
[----:B------:R-:W-:Y:S01]  /*141b0*/  @!P0 IMAD.IADD R9, R9, 0x1, -R4 ;  /* 0x0000000109098824 */ /* 0x000fe200078e0a04 */
[C---:B------:R-:W-:Y:S01]  /*141c0*/  ISETP.GT.U32.AND P0, PT, R4.reuse, R60, PT ;  /* 0x0000003c0400720c */ /* 0x040fe20003f04070 */
[----:B------:R-:W-:Y:S01]  /*141d0*/  IMAD R50, R4, R53, R52 ;  /* 0x0000003504327224 */ /* 0x000fe200078e0234 */
[----:B------:R-:W-:Y:S02]  /*141e0*/  IABS R53, R13 ;  /* 0x0000000d00357213 */ /* 0x000fe40000000000 */
[----:B------:R-:W-:Y:S01]  /*141f0*/  IABS R51, R16 ;  /* 0x0000001000337213 */ /* 0x000fe20000000000 */
[----:B------:R-:W-:Y:S01]  /*14200*/  @!P6 IMAD.IADD R59, R59, 0x1, -R4 ;  /* 0x000000013b3be824 */ /* 0x000fe200078e0a04 */
[----:B------:R-:W-:Y:S01]  /*14210*/  IABS R52, R14 ;  /* 0x0000000e00347213 */ /* 0x000fe20000000000 */
[----:B------:R-:W-:Y:S01]  /*14220*/  IMAD.HI.U32 R14, R0, R53, RZ ;  /* 0x00000035000e7227 */ /* 0x000fe200078e00ff */
[----:B------:R-:W-:-:S05]  /*14230*/  ISETP.GT.U32.AND P6, PT, R4, R56, PT ;  /* 0x000000380400720c */ /* 0x000fca0003fc4070 */
[----:B------:R-:W-:Y:S01]  /*14240*/  @!P0 IMAD.IADD R60, R60, 0x1, -R4 ;  /* 0x000000013c3c8824 */ /* 0x000fe200078e0a04 */
[----:B------:R-:W-:Y:S01]  /*14250*/  ISETP.GT.U32.AND P0, PT, R4, R57, PT ;  /* 0x000000390400720c */ /* 0x000fe20003f04070 */
[----:B0-----:R-:W-:-:S04]  /*14260*/  IMAD.HI.U32 R18, R0, R51, RZ ;  /* 0x0000003300127227 */ /* 0x001fc800078e00ff */
[----:B------:R-:W-:-:S04]  /*14270*/  IMAD.HI.U32 R13, R0, R55, RZ ;  /* 0x00000037000d7227 */ /* 0x000fc800078e00ff */
[----:B------:R-:W-:Y:S02]  /*14280*/  IMAD.MOV R14, RZ, RZ, -R14 ;  /* 0x000000ffff0e7224 */ /* 0x000fe400078e0a0e */
[----:B-1----:R-:W-:-:S04]  /*14290*/  IMAD.HI.U32 R17, R0, R52, RZ ;  /* 0x0000003400117227 */ /* 0x002fc800078e00ff */
[----:B------:R-:W-:Y:S02]  /*142a0*/  IMAD.MOV R18, RZ, RZ, -R18 ;  /* 0x000000ffff127224 */ /* 0x000fe400078e0a12 */
[----:B------:R-:W-:Y:S02]  /*142b0*/  IMAD.MOV R13, RZ, RZ, -R13 ;  /* 0x000000ffff0d7224 */ /* 0x000fe400078e0a0d */
[----:B------:R-:W-:Y:S02]  /*142c0*/  IMAD.MOV R17, RZ, RZ, -R17 ;  /* 0x000000ffff117224 */ /* 0x000fe400078e0a11 */
[----:B------:R-:W-:Y:S02]  /*142d0*/  IMAD R53, R4, R14, R53 ;  /* 0x0000000e04357224 */ /* 0x000fe400078e0235 */
[----:B------:R-:W4:Y:S01]  /*142e0*/  LDL.LU R14, [R1+0x3c] ;  /* 0x00003c00010e7983 */ /* 0x000f220000300800 */
[----:B------:R-:W-:Y:S02]  /*142f0*/  @!P0 IMAD.IADD R57, R57, 0x1, -R4 ;  /* 0x0000000139398824 */ /* 0x000fe400078e0a04 */
[----:B------:R-:W-:Y:S01]  /*14300*/  IMAD.HI.U32 R16, R0, R54, RZ ;  /* 0x0000003600107227 */ /* 0x000fe200078e00ff */
[----:B------:R-:W4:Y:S03]  /*14310*/  LDL.LU R21, [R1+0x38] ;  /* 0x0000380001157983 */ /* 0x000f260000300800 */
[----:B------:R-:W-:-:S02]  /*14320*/  IMAD R51, R4, R18, R51 ;  /* 0x0000001204337224 */ /* 0x000fc400078e0233 */
[C---:B------:R-:W-:Y:S02]  /*14330*/  IMAD R55, R4.reuse, R13, R55 ;  /* 0x0000000d04377224 */ /* 0x040fe400078e0237 */
[----:B------:R-:W-:Y:S02]  /*14340*/  IMAD R52, R4, R17, R52 ;  /* 0x0000001104347224 */ /* 0x000fe400078e0234 */
[----:B------:R-:W-:Y:S02]  /*14350*/  @!P6 IMAD.IADD R56, R56, 0x1, -R4 ;  /* 0x000000013838e824 */ /* 0x000fe400078e0a04 */
[----:B------:R-:W-:Y:S02]  /*14360*/  @!P3 IMAD.MOV R6, RZ, RZ, -R6 ;  /* 0x000000ffff06b224 */ /* 0x000fe400078e0a06 */
[----:B------:R-:W-:Y:S02]  /*14370*/  IMAD.MOV R16, RZ, RZ, -R16 ;  /* 0x000000ffff107224 */ /* 0x000fe400078e0a10 */
[----:B------:R-:W-:-:S02]  /*14380*/  @!P1 IMAD.MOV R15, RZ, RZ, -R15 ;  /* 0x000000ffff0f9224 */ /* 0x000fc400078e0a0f */
[----:B------:R-:W-:Y:S02]  /*14390*/  @!P4 IMAD.MOV R10, RZ, RZ, -R10 ;  /* 0x000000ffff0ac224 */ /* 0x000fe400078e0a0a */
[----:B------:R-:W-:Y:S02]  /*143a0*/  IMAD R54, R4, R16, R54 ;  /* 0x0000001004367224 */ /* 0x000fe400078e0236 */
[----:B------:R-:W-:Y:S01]  /*143b0*/  @!P2 IMAD.MOV R9, RZ, RZ, -R9 ;  /* 0x000000ffff09a224 */ /* 0x000fe200078e0a09 */
[----:B--2---:R-:W-:Y:S02]  /*143c0*/  ISETP.GE.AND P0, PT, R11, RZ, PT ;  /* 0x000000ff0b00720c */ /* 0x004fe40003f06270 */
[----:B------:R-:W2:Y:S01]  /*143d0*/  LDL.LU R11, [R1+0x34] ;  /* 0x00003400010b7983 */ /* 0x000ea20000300800 */
[----:B---3--:R-:W-:-:S03]  /*143e0*/  ISETP.GE.AND P6, PT, R7, RZ, PT ;  /* 0x000000ff0700720c */ /* 0x008fc60003fc6270 */
[----:B------:R-:W3:Y:S04]  /*143f0*/  LDL R18, [R1+0x6550] ;  /* 0x0065500001127983 */ /* 0x000ee80000100800 */
[----:B------:R-:W3:Y:S04]  /*14400*/  LDL.LU R13, [R1+0x30] ;  /* 0x00003000010d7983 */ /* 0x000ee80000300800 */
[----:B------:R-:W3:Y:S04]  /*14410*/  LDL R17, [R1+0x6720] ;  /* 0x0067200001117983 */ /* 0x000ee80000100800 */
[----:B------:R-:W3:Y:S04]  /*14420*/  LDL.LU R7, [R1+0x2c] ;  /* 0x00002c0001077983 */ /* 0x000ee80000300800 */
[----:B------:R0:W-:Y:S01]  /*14430*/  STL [R1+0x724], R6 ;  /* 0x0007240601007387 */ /* 0x0001e20000100800 */
[----:B------:R-:W-:-:S03]  /*14440*/  @!P0 IMAD.MOV R12, RZ, RZ, -R12 ;  /* 0x000000ffff0c8224 */ /* 0x000fc600078e0a0c */
[----:B0-----:R-:W3:Y:S04]  /*14450*/  LDL.LU R6, [R1+0x28] ;  /* 0x0000280001067983 */ /* 0x001ee80000300800 */
[----:B------:R-:W3:Y:S04]  /*14460*/  LDL R16, [R1+0x6554] ;  /* 0x0065540001107983 */ /* 0x000ee80000100800 */
[----:B------:R0:W-:Y:S04]  /*14470*/  STL [R1+0x728], R15 ;  /* 0x0007280f01007387 */ /* 0x0001e80000100800 */
[----:B0-----:R-:W3:Y:S04]  /*14480*/  LDL R15, [R1+0x6558] ;  /* 0x00655800010f7983 */ /* 0x001ee80000100800 */
[----:B------:R0:W-:Y:S04]  /*14490*/  STL [R1+0x730], R10 ;  /* 0x0007300a01007387 */ /* 0x0001e80000100800 */
[----:B0-----:R-:W3:Y:S04]  /*144a0*/  LDL R10, [R1+0x655c] ;  /* 0x00655c00010a7983 */ /* 0x001ee80000100800 */
[----:B------:R0:W-:Y:S04]  /*144b0*/  STL [R1+0x734], R9 ;  /* 0x0007340901007387 */ /* 0x0001e80000100800 */
[----:B0-----:R-:W3:Y:S04]  /*144c0*/  LDL R9, [R1+0x6560] ;  /* 0x0065600001097983 */ /* 0x001ee80000100800 */
[----:B------:R0:W-:Y:S04]  /*144d0*/  STL [R1+0x738], R12 ;  /* 0x0007380c01007387 */ /* 0x0001e80000100800 */
[----:B0-----:R-:W3:Y:S01]  /*144e0*/  LDL R12, [R1+0x6564] ;  /* 0x00656400010c7983 */ /* 0x001ee20000100800 */
[----:B------:R-:W-:-:S13]  /*144f0*/  ISETP.GT.U32.AND P5, PT, R4, R61, PT ;  /* 0x0000003d0400720c */ /* 0x000fda0003fa4070 */
[----:B------:R-:W-:Y:S01]  /*14500*/  @!P5 IMAD.IADD R61, R61, 0x1, -R4 ;  /* 0x000000013d3dd824 */ /* 0x000fe200078e0a04 */
[C---:B------:R-:W-:Y:S02]  /*14510*/  ISETP.GT.U32.AND P5, PT, R4.reuse, R58, PT ;  /* 0x0000003a0400720c */ /* 0x040fe40003fa4070 */
[----:B------:R-:W-:-:S11]  /*14520*/  ISETP.GT.U32.AND P1, PT, R4, R59, PT ;  /* 0x0000003b0400720c */ /* 0x000fd60003f24070 */
[----:B------:R-:W-:Y:S01]  /*14530*/  @!P5 IMAD.IADD R58, R58, 0x1, -R4 ;  /* 0x000000013a3ad824 */ /* 0x000fe200078e0a04 */
[C---:B------:R-:W-:Y:S02]  /*14540*/  ISETP.GT.U32.AND P5, PT, R4.reuse, R2, PT ;  /* 0x000000020400720c */ /* 0x040fe40003fa4070 */
[C---:B------:R-:W-:Y:S02]  /*14550*/  ISETP.GT.U32.AND P0, PT, R4.reuse, R56, PT ;  /* 0x000000380400720c */ /* 0x040fe40003f04070 */
[C---:B------:R-:W-:Y:S02]  /*14560*/  ISETP.GT.U32.AND P4, PT, R4.reuse, R57, PT ;  /* 0x000000390400720c */ /* 0x040fe40003f84070 */
[----:B------:R-:W-:-:S07]  /*14570*/  ISETP.GT.U32.AND P3, PT, R4, R60, PT ;  /* 0x0000003c0400720c */ /* 0x000fce0003f64070 */
[--C-:B------:R-:W-:Y:S01]  /*14580*/  @!P5 IMAD.IADD R2, R2, 0x1, -R4.reuse ;  /* 0x000000010202d824 */ /* 0x100fe200078e0a04 */
[----:B------:R-:W-:Y:S01]  /*14590*/  ISETP.GT.U32.AND P5, PT, R4, R58, PT ;  /* 0x0000003a0400720c */ /* 0x000fe20003fa4070 */
[--C-:B------:R-:W-:Y:S02]  /*145a0*/  @!P1 IMAD.IADD R59, R59, 0x1, -R4.reuse ;  /* 0x000000013b3b9824 */ /* 0x100fe400078e0a04 */
[--C-:B------:R-:W-:Y:S01]  /*145b0*/  @!P0 IMAD.IADD R56, R56, 0x1, -R4.reuse ;  /* 0x0000000138388824 */ /* 0x100fe200078e0a04 */
[----:B------:R-:W-:Y:S01]  /*145c0*/  ISETP.GT.U32.AND P2, PT, R4, R2, PT ;  /* 0x000000020400720c */ /* 0x000fe20003f44070 */
[----:B------:R-:W-:Y:S02]  /*145d0*/  @!P4 IMAD.IADD R57, R57, 0x1, -R4 ;  /* 0x000000013939c824 */ /* 0x000fe400078e0a04 */
[----:B------:R-:W-:-:S06]  /*145e0*/  IMAD.MOV.U32 R19, RZ, RZ, R61 ;  /* 0x000000ffff137224 */ /* 0x000fcc00078e003d */
[--C-:B------:R-:W-:Y:S02]  /*145f0*/  @!P5 IMAD.IADD R58, R58, 0x1, -R4.reuse ;  /* 0x000000013a3ad824 */ /* 0x100fe400078e0a04 */
[--C-:B------:R-:W-:Y:S02]  /*14600*/  @!P3 IMAD.IADD R60, R60, 0x1, -R4.reuse ;  /* 0x000000013c3cb824 */ /* 0x100fe400078e0a04 */
[----:B------:R-:W-:Y:S01]  /*14610*/  @!P6 IMAD.MOV R19, RZ, RZ, -R19 ;  /* 0x000000ffff13e224 */ /* 0x000fe200078e0a13 */
[----:B----4-:R-:W-:Y:S01]  /*14620*/  ISETP.GT.U32.AND P1, PT, R4, R21, PT ;  /* 0x000000150400720c */ /* 0x010fe20003f24070 */
[----:B------:R-:W-:-:S03]  /*14630*/  @!P2 IMAD.IADD R2, R2, 0x1, -R4 ;  /* 0x000000010202a824 */ /* 0x000fc600078e0a04 */
[----:B------:R0:W-:Y:S04]  /*14640*/  STL [R1+0x72c], R19 ;  /* 0x00072c1301007387 */ /* 0x0001e80000100800 */
[----:B0-----:R-:W4:Y:S05]  /*14650*/  LDL.LU R19, [R1+0x20] ;  /* 0x0000200001137983 */ /* 0x001f2a0000300800 */
[----:B------:R-:W-:Y:S01]  /*14660*/  @!P1 IMAD.IADD R21, R21, 0x1, -R4 ;  /* 0x0000000115159824 */ /* 0x000fe200078e0a04 */
[----:B--2---:R-:W-:-:S02]  /*14670*/  ISETP.GT.U32.AND P5, PT, R4, R11, PT ;  /* 0x0000000b0400720c */ /* 0x004fc40003fa4070 */
[----:B---3--:R-:W-:Y:S02]  /*14680*/  ISETP.GE.AND P3, PT, R18, RZ, PT ;  /* 0x000000ff1200720c */ /* 0x008fe40003f66270 */
[----:B------:R-:W2:Y:S01]  /*14690*/  LDL.LU R18, [R1+0x1c] ;  /* 0x00001c0001127983 */ /* 0x000ea20000300800 */
[C---:B------:R-:W-:Y:S02]  /*146a0*/  ISETP.GT.U32.AND P4, PT, R4.reuse, R13, PT ;  /* 0x0000000d0400720c */ /* 0x040fe40003f84070 */
[----:B------:R-:W-:Y:S02]  /*146b0*/  ISETP.GT.U32.AND P0, PT, R4, R7, PT ;  /* 0x000000070400720c */ /* 0x000fe40003f04070 */
[----:B------:R-:W-:-:S04]  /*146c0*/  IABS R61, R17 ;  /* 0x00000011003d7213 */ /* 0x000fc80000000000 */
[----:B------:R-:W-:-:S05]  /*146d0*/  @!P5 IMAD.IADD R11, R11, 0x1, -R4 ;  /* 0x000000010b0bd824 */ /* 0x000fca00078e0a04 */
[--C-:B------:R-:W-:Y:S02]  /*146e0*/  @!P4 IMAD.IADD R13, R13, 0x1, -R4.reuse ;  /* 0x000000010d0dc824 */ /* 0x100fe400078e0a04 */
[----:B------:R-:W-:Y:S01]  /*146f0*/  @!P0 IMAD.IADD R7, R7, 0x1, -R4 ;  /* 0x0000000107078824 */ /* 0x000fe200078e0a04 */
[----:B------:R-:W-:Y:S02]  /*14700*/  ISETP.GE.AND P2, PT, R16, RZ, PT ;  /* 0x000000ff1000720c */ /* 0x000fe40003f46270 */
[----:B------:R-:W-:Y:S01]  /*14710*/  ISETP.GE.AND P1, PT, R15, RZ, PT ;  /* 0x000000ff0f00720c */ /* 0x000fe20003f26270 */
[----:B------:R-:W-:Y:S01]  /*14720*/  IMAD.HI.U32 R15, R0, R61, RZ ;  /* 0x0000003d000f7227 */ /* 0x000fe200078e00ff */
[----:B------:R-:W-:Y:S02]  /*14730*/  ISETP.GE.AND P5, PT, R10, RZ, PT ;  /* 0x000000ff0a00720c */ /* 0x000fe40003fa6270 */
[----:B------:R-:W3:Y:S01]  /*14740*/  LDL.LU R10, [R1+0x18] ;  /* 0x00001800010a7983 */ /* 0x000ee20000300800 */
[----:B------:R-:W-:-:S03]  /*14750*/  ISETP.GE.AND P4, PT, R9, RZ, PT ;  /* 0x000000ff0900720c */ /* 0x000fc60003f86270 */
[----:B------:R-:W3:Y:S01]  /*14760*/  LDL.LU R9, [R1+0x14] ;  /* 0x0000140001097983 */ /* 0x000ee20000300800 */
[----:B------:R-:W-:Y:S01]  /*14770*/  ISETP.GE.AND P0, PT, R12, RZ, PT ;  /* 0x000000ff0c00720c */ /* 0x000fe20003f06270 */
[----:B------:R-:W-:Y:S02]  /*14780*/  IMAD.MOV.U32 R12, RZ, RZ, R60 ;  /* 0x000000ffff0c7224 */ /* 0x000fe400078e003c */
[----:B------:R-:W-:Y:S02]  /*14790*/  IMAD.MOV R60, RZ, RZ, -R15 ;  /* 0x000000ffff3c7224 */ /* 0x000fe400078e0a0f */
[----:B------:R-:W-:Y:S02]  /*147a0*/  IMAD.MOV.U32 R15, RZ, RZ, R59 ;  /* 0x000000ffff0f7224 */ /* 0x000fe400078e003b */
[----:B------:R-:W3:Y:S01]  /*147b0*/  LDL.LU R59, [R1+0x24] ;  /* 0x00002400013b7983 */ /* 0x000ee20000300800 */
[----:B------:R-:W-:Y:S02]  /*147c0*/  @!P3 IMAD.MOV R12, RZ, RZ, -R12 ;  /* 0x000000ffff0cb224 */ /* 0x000fe400078e0a0c */
[----:B------:R-:W-:-:S03]  /*147d0*/  @!P2 IMAD.MOV R15, RZ, RZ, -R15 ;  /* 0x000000ffff0fa224 */ /* 0x000fc600078e0a0f */
[----:B------:R0:W-:Y:S04]  /*147e0*/  STL [R1+0x720], R12 ;  /* 0x0007200c01007387 */ /* 0x0001e80000100800 */
[----:B------:R-:W3:Y:S04]  /*147f0*/  LDL R20, [R1+0x656c] ;  /* 0x00656c0001147983 */ /* 0x000ee80000100800 */
[----:B------:R-:W3:Y:S01]  /*14800*/  LDL R17, [R1+0x6570] ;  /* 0x0065700001117983 */ /* 0x000ee20000100800 */
[----:B0-----:R-:W-:-:S03]  /*14810*/  IMAD.MOV.U32 R12, RZ, RZ, R58 ;  /* 0x000000ffff0c7224 */ /* 0x001fc600078e003a */
[----:B------:R-:W3:Y:S01]  /*14820*/  LDL R58, [R1+0x6568] ;  /* 0x00656800013a7983 */ /* 0x000ee20000100800 */
[----:B------:R-:W-:-:S03]  /*14830*/  @!P1 IMAD.MOV R12, RZ, RZ, -R12 ;  /* 0x000000ffff0c9224 */ /* 0x000fc600078e0a0c */
[----:B------:R0:W-:Y:S04]  /*14840*/  STL [R1+0x708], R15 ;  /* 0x0007080f01007387 */ /* 0x0001e80000100800 */
[----:B------:R-:W3:Y:S01]  /*14850*/  LDL R16, [R1+0x6574] ;  /* 0x0065740001107983 */ /* 0x000ee20000100800 */
[----:B0-----:R-:W-:-:S03]  /*14860*/  IMAD.MOV.U32 R15, RZ, RZ, R57 ;  /* 0x000000ffff0f7224 */ /* 0x001fc600078e0039 */
[----:B------:R0:W-:Y:S01]  /*14870*/  STL [R1+0x6f8], R12 ;  /* 0x0006f80c01007387 */ /* 0x0001e20000100800 */
[----:B------:R-:W-:Y:S02]  /*14880*/  @!P5 IMAD.MOV R15, RZ, RZ, -R15 ;  /* 0x000000ffff0fd224 */ /* 0x000fe400078e0a0f */
[----:B0-----:R-:W-:-:S03]  /*14890*/  IMAD.MOV.U32 R12, RZ, RZ, R56 ;  /* 0x000000ffff0c7224 */ /* 0x001fc600078e0038 */
[----:B------:R0:W-:Y:S01]  /*148a0*/  STL [R1+0x6f0], R15 ;  /* 0x0006f00f01007387 */ /* 0x0001e20000100800 */
[----:B------:R-:W-:-:S03]  /*148b0*/  @!P4 IMAD.MOV R12, RZ, RZ, -R12 ;  /* 0x000000ffff0cc224 */ /* 0x000fc600078e0a0c */
[----:B0-----:R-:W3:Y:S04]  /*148c0*/  LDL R15, [R1+0x6578] ;  /* 0x00657800010f7983 */ /* 0x001ee80000100800 */
[----:B------:R0:W-:Y:S04]  /*148d0*/  STL [R1+0x6d8], R12 ;  /* 0x0006d80c01007387 */ /* 0x0001e80000100800 */
[----:B0-----:R-:W3:Y:S01]  /*148e0*/  LDL R12, [R1+0x657c] ;  /* 0x00657c00010c7983 */ /* 0x001ee20000100800 */
[----:B------:R-:W-:-:S13]  /*148f0*/  ISETP.GT.U32.AND P6, PT, R4, R14, PT ;  /* 0x0000000e0400720c */ /* 0x000fda0003fc4070 */
[----:B------:R-:W-:Y:S01]  /*14900*/  @!P6 IMAD.IADD R14, R14, 0x1, -R4 ;  /* 0x000000010e0ee824 */ /* 0x000fe200078e0a04 */
[C---:B------:R-:W-:Y:S01]  /*14910*/  ISETP.GT.U32.AND P6, PT, R4.reuse, R6, PT ;  /* 0x000000060400720c */ /* 0x040fe20003fc4070 */
[----:B------:R-:W-:Y:S01]  /*14920*/  IMAD.MOV.U32 R56, RZ, RZ, R2 ;  /* 0x000000ffff387224 */ /* 0x000fe200078e0002 */
[C---:B------:R-:W-:Y:S02]  /*14930*/  ISETP.GT.U32.AND P1, PT, R4.reuse, R11, PT ;  /* 0x0000000b0400720c */ /* 0x040fe40003f24070 */
[C---:B------:R-:W-:Y:S02]  /*14940*/  ISETP.GT.U32.AND P3, PT, R4.reuse, R14, PT ;  /* 0x0000000e0400720c */ /* 0x040fe40003f64070 */
[----:B------:R-:W-:Y:S01]  /*14950*/  ISETP.GT.U32.AND P2, PT, R4, R21, PT ;  /* 0x000000150400720c */ /* 0x000fe20003f44070 */
[----:B------:R-:W-:-:S06]  /*14960*/  @!P0 IMAD.MOV R56, RZ, RZ, -R56 ;  /* 0x000000ffff388224 */ /* 0x000fcc00078e0a38 */
[----:B------:R-:W-:Y:S01]  /*14970*/  @!P6 IMAD.IADD R6, R6, 0x1, -R4 ;  /* 0x000000010606e824 */ /* 0x000fe200078e0a04 */
[----:B------:R-:W-:-:S04]  /*14980*/  ISETP.GT.U32.AND P6, PT, R4, R13, PT ;  /* 0x0000000d0400720c */ /* 0x000fc80003fc4070 */
[----:B------:R-:W-:Y:S01]  /*14990*/  ISETP.GT.U32.AND P5, PT, R4, R6, PT ;  /* 0x000000060400720c */ /* 0x000fe20003fa4070 */
[--C-:B------:R-:W-:Y:S01]  /*149a0*/  @!P3 IMAD.IADD R14, R14, 0x1, -R4.reuse ;  /* 0x000000010e0eb824 */ /* 0x100fe200078e0a04 */
[----:B----4-:R-:W-:Y:S01]  /*149b0*/  ISETP.GT.U32.AND P3, PT, R4, R19, PT ;  /* 0x000000130400720c */ /* 0x010fe20003f64070 */
[--C-:B------:R-:W-:Y:S02]  /*149c0*/  @!P1 IMAD.IADD R11, R11, 0x1, -R4.reuse ;  /* 0x000000010b0b9824 */ /* 0x100fe400078e0a04 */
[----:B------:R-:W-:-:S04]  /*149d0*/  @!P2 IMAD.IADD R21, R21, 0x1, -R4 ;  /* 0x000000011515a824 */ /* 0x000fc800078e0a04 */
[----:B------:R-:W-:-:S04]  /*149e0*/  @!P6 IMAD.IADD R13, R13, 0x1, -R4 ;  /* 0x000000010d0de824 */ /* 0x000fc800078e0a04 */
[--C-:B------:R-:W-:Y:S01]  /*149f0*/  @!P5 IMAD.IADD R6, R6, 0x1, -R4.reuse ;  /* 0x000000010606d824 */ /* 0x100fe200078e0a04 */
[----:B------:R0:W-:Y:S01]  /*14a00*/  STL [R1+0x6c8], R56 ;  /* 0x0006c83801007387 */ /* 0x0001e20000100800 */
[----:B------:R-:W-:Y:S01]  /*14a10*/  @!P3 IMAD.IADD R19, R19, 0x1, -R4 ;  /* 0x000000011313b824 */ /* 0x000fe200078e0a04 */
[C---:B------:R-:W-:Y:S01]  /*14a20*/  ISETP.GT.U32.AND P4, PT, R4.reuse, R7, PT ;  /* 0x000000070400720c */ /* 0x040fe20003f84070 */
[----:B------:R-:W-:Y:S02]  /*14a30*/  IMAD R2, R4, R60, R61 ;  /* 0x0000003c04027224 */ /* 0x000fe400078e023d */
[----:B0-----:R-:W-:-:S10]  /*14a40*/  IMAD.MOV.U32 R56, RZ, RZ, R21 ;  /* 0x000000ffff387224 */ /* 0x001fd400078e0015 */
[----:B------:R-:W-:Y:S01]  /*14a50*/  @!P4 IMAD.IADD R7, R7, 0x1, -R4 ;  /* 0x000000010707c824 */ /* 0x000fe200078e0a04 */
[----:B--2---:R-:W-:-:S13]  /*14a60*/  ISETP.GT.U32.AND P2, PT, R4, R18, PT ;  /* 0x000000120400720c */ /* 0x004fda0003f44070 */
[----:B------:R-:W-:Y:S01]  /*14a70*/  @!P2 IMAD.IADD R18, R18, 0x1, -R4 ;  /* 0x000000011212a824 */ /* 0x000fe200078e0a04 */
[C---:B---3--:R-:W-:Y:S02]  /*14a80*/  ISETP.GT.U32.AND P1, PT, R4.reuse, R10, PT ;  /* 0x0000000a0400720c */ /* 0x048fe40003f24070 */
[C---:B------:R-:W-:Y:S02]  /*14a90*/  ISETP.GT.U32.AND P6, PT, R4.reuse, R9, PT ;  /* 0x000000090400720c */ /* 0x040fe40003fc4070 */
[----:B------:R-:W-:-:S09]  /*14aa0*/  ISETP.GT.U32.AND P0, PT, R4, R59, PT ;  /* 0x0000003b0400720c */ /* 0x000fd20003f04070 */
[----:B------:R-:W-:-:S04]  /*14ab0*/  @!P1 IMAD.IADD R10, R10, 0x1, -R4 ;  /* 0x000000010a0a9824 */ /* 0x000fc800078e0a04 */
[--C-:B------:R-:W-:Y:S01]  /*14ac0*/  @!P0 IMAD.IADD R59, R59, 0x1, -R4.reuse ;  /* 0x000000013b3b8824 */ /* 0x100fe200078e0a04 */
[----:B------:R-:W-:Y:S02]  /*14ad0*/  ISETP.GE.AND P0, PT, R20, RZ, PT ;  /* 0x000000ff1400720c */ /* 0x000fe40003f06270 */
[----:B------:R-:W-:Y:S02]  /*14ae0*/  ISETP.GE.AND P5, PT, R58, RZ, PT ;  /* 0x000000ff3a00720c */ /* 0x000fe40003fa6270 */
[----:B------:R-:W-:Y:S02]  /*14af0*/  ISETP.GE.AND P3, PT, R17, RZ, PT ;  /* 0x000000ff1100720c */ /* 0x000fe40003f66270 */
[----:B------:R-:W2:Y:S01]  /*14b00*/  LDL.LU R17, [R1+0x68] ;  /* 0x0000680001117983 */ /* 0x000ea20000300800 */
[----:B------:R-:W-:-:S03]  /*14b10*/  @!P6 IMAD.IADD R9, R9, 0x1, -R4 ;  /* 0x000000010909e824 */ /* 0x000fc600078e0a04 */
[----:B------:R-:W3:Y:S01]  /*14b20*/  LDL.LU R60, [R1+0x64] ;  /* 0x00006400013c7983 */ /* 0x000ee20000300800 */
[----:B------:R-:W-:Y:S02]  /*14b30*/  ISETP.GE.AND P2, PT, R16, RZ, PT ;  /* 0x000000ff1000720c */ /* 0x000fe40003f46270 */
[----:B------:R-:W-:Y:S02]  /*14b40*/  @!P0 IMAD.MOV R56, RZ, RZ, -R56 ;  /* 0x000000ffff388224 */ /* 0x000fe400078e0a38 */
[----:B------:R-:W-:Y:S02]  /*14b50*/  @!P5 IMAD.MOV R14, RZ, RZ, -R14 ;  /* 0x000000ffff0ed224 */ /* 0x000fe400078e0a0e */
[----:B------:R-:W-:Y:S01]  /*14b60*/  @!P3 IMAD.MOV R11, RZ, RZ, -R11 ;  /* 0x000000ffff0bb224 */ /* 0x000fe200078e0a0b */
[----:B------:R-:W-:Y:S02]  /*14b70*/  ISETP.GE.AND P1, PT, R15, RZ, PT ;  /* 0x000000ff0f00720c */ /* 0x000fe40003f26270 */
[----:B------:R-:W4:Y:S04]  /*14b80*/  LDL.LU R15, [R1+0x60] ;  /* 0x00006000010f7983 */ /* 0x000f280000300800 */
[----:B------:R-:W2:Y:S04]  /*14b90*/  LDL R57, [R1+0x6580] ;  /* 0x0065800001397983 */ /* 0x000ea80000100800 */
[----:B------:R-:W2:Y:S01]  /*14ba0*/  LDL.LU R16, [R1+0x5c] ;  /* 0x00005c0001107983 */ /* 0x000ea20000300800 */
[----:B------:R-:W-:-:S03]  /*14bb0*/  ISETP.GE.AND P6, PT, R12, RZ, PT ;  /* 0x000000ff0c00720c */ /* 0x000fc60003fc6270 */
[----:B------:R-:W2:Y:S04]  /*14bc0*/  LDL R20, [R1+0x6724] ;  /* 0x0067240001147983 */ /* 0x000ea80000100800 */
[----:B------:R-:W2:Y:S04]  /*14bd0*/  LDL.LU R12, [R1+0x58] ;  /* 0x00005800010c7983 */ /* 0x000ea80000300800 */
[----:B------:R-:W2:Y:S04]  /*14be0*/  LDL.LU R21, [R1+0x54] ;  /* 0x0000540001157983 */ /* 0x000ea80000300800 */
[----:B------:R0:W-:Y:S01]  /*14bf0*/  STL [R1+0x6c0], R14 ;  /* 0x0006c00e01007387 */ /* 0x0001e20000100800 */
[----:B------:R-:W-:-:S03]  /*14c00*/  @!P1 IMAD.MOV R7, RZ, RZ, -R7 ;  /* 0x000000ffff079224 */ /* 0x000fc600078e0a07 */
[----:B0-----:R-:W2:Y:S04]  /*14c10*/  LDL R14, [R1+0x6584] ;  /* 0x00658400010e7983 */ /* 0x001ea80000100800 */
[----:B------:R0:W-:Y:S02]  /*14c20*/  STL [R1+0x6b4], R56 ;  /* 0x0006b43801007387 */ /* 0x0001e40000100800 */
[----:B0-----:R-:W-:Y:S02]  /*14c30*/  IMAD.MOV.U32 R56, RZ, RZ, R13 ;  /* 0x000000ffff387224 */ /* 0x001fe400078e000d */
[----:B------:R-:W2:Y:S02]  /*14c40*/  LDL R13, [R1+0x6588] ;  /* 0x00658800010d7983 */ /* 0x000ea40000100800 */
[----:B------:R-:W-:-:S02]  /*14c50*/  @!P2 IMAD.MOV R56, RZ, RZ, -R56 ;  /* 0x000000ffff38a224 */ /* 0x000fc400078e0a38 */
[----:B------:R0:W-:Y:S04]  /*14c60*/  STL [R1+0x6a8], R11 ;  /* 0x0006a80b01007387 */ /* 0x0001e80000100800 */
[----:B0-----:R-:W2:Y:S04]  /*14c70*/  LDL R11, [R1+0x658c] ;  /* 0x00658c00010b7983 */ /* 0x001ea80000100800 */
[----:B------:R0:W-:Y:S02]  /*14c80*/  STL [R1+0x6a0], R56 ;  /* 0x0006a03801007387 */ /* 0x0001e40000100800 */
[----:B0-----:R-:W-:-:S02]  /*14c90*/  IMAD.MOV.U32 R56, RZ, RZ, R6 ;  /* 0x000000ffff387224 */ /* 0x001fc400078e0006 */
[----:B------:R-:W2:Y:S04]  /*14ca0*/  LDL.LU R6, [R1+0x6ad8] ;  /* 0x006ad80001067983 */ /* 0x000ea80000300800 */
[----:B------:R0:W-:Y:S04]  /*14cb0*/  STL [R1+0x694], R7 ;  /* 0x0006940701007387 */ /* 0x0001e80000100800 */
[----:B------:R-:W2:Y:S04]  /*14cc0*/  LDL R58, [R1+0x6594] ;  /* 0x00659400013a7983 */ /* 0x000ea80000100800 */
[----:B0-----:R-:W2:Y:S01]  /*14cd0*/  LDL R7, [R1+0x6590] ;  /* 0x0065900001077983 */ /* 0x001ea20000100800 */
[----:B------:R-:W-:-:S02]  /*14ce0*/  ISETP.GT.U32.AND P4, PT, R4, R5, PT ;  /* 0x000000050400720c */ /* 0x000fc40003f84070 */
[C---:B------:R-:W-:Y:S02]  /*14cf0*/  ISETP.GT.U32.AND P1, PT, R4.reuse, R9, PT ;  /* 0x000000090400720c */ /* 0x040fe40003f24070 */
[C---:B------:R-:W-:Y:S02]  /*14d00*/  ISETP.GT.U32.AND P0, PT, R4.reuse, R19, PT ;  /* 0x000000130400720c */ /* 0x040fe40003f04070 */
[C---:B------:R-:W-:Y:S02]  /*14d10*/  ISETP.GT.U32.AND P5, PT, R4.reuse, R18, PT ;  /* 0x000000120400720c */ /* 0x040fe40003fa4070 */
[----:B------:R-:W-:-:S05]  /*14d20*/  ISETP.GT.U32.AND P3, PT, R4, R10, PT ;  /* 0x0000000a0400720c */ /* 0x000fca0003f64070 */
[--C-:B------:R-:W-:Y:S01]  /*14d30*/  @!P4 IMAD.IADD R5, R5, 0x1, -R4.reuse ;  /* 0x000000010505c824 */ /* 0x100fe200078e0a04 */
[C---:B------:R-:W-:Y:S01]  /*14d40*/  ISETP.GT.U32.AND P4, PT, R4.reuse, R59, PT ;  /* 0x0000003b0400720c */ /* 0x040fe20003f84070 */
[--C-:B------:R-:W-:Y:S02]  /*14d50*/  @!P1 IMAD.IADD R9, R9, 0x1, -R4.reuse ;  /* 0x0000000109099824 */ /* 0x100fe400078e0a04 */
[--C-:B------:R-:W-:Y:S01]  /*14d60*/  @!P0 IMAD.IADD R19, R19, 0x1, -R4.reuse ;  /* 0x0000000113138824 */ /* 0x100fe200078e0a04 */
[----:B------:R-:W-:Y:S01]  /*14d70*/  ISETP.GT.U32.AND P2, PT, R4, R5, PT ;  /* 0x000000050400720c */ /* 0x000fe20003f44070 */
[----:B------:R-:W-:Y:S02]  /*14d80*/  @!P5 IMAD.IADD R18, R18, 0x1, -R4 ;  /* 0x000000011212d824 */ /* 0x000fe400078e0a04 */
[----:B------:R-:W-:Y:S02]  /*14d90*/  @!P6 IMAD.MOV R56, RZ, RZ, -R56 ;  /* 0x000000ffff38e224 */ /* 0x000fe400078e0a38 */
[----:B------:R-:W-:-:S04]  /*14da0*/  @!P3 IMAD.IADD R10, R10, 0x1, -R4 ;  /* 0x000000010a0ab824 */ /* 0x000fc800078e0a04 */
[--C-:B------:R-:W-:Y:S01]  /*14db0*/  @!P4 IMAD.IADD R59, R59, 0x1, -R4.reuse ;  /* 0x000000013b3bc824 */ /* 0x100fe200078e0a04 */
[----:B------:R0:W-:Y:S03]  /*14dc0*/  STL [R1+0x688], R56 ;  /* 0x0006883801007387 */ /* 0x0001e60000100800 */
[----:B------:R-:W-:Y:S01]  /*14dd0*/  @!P2 IMAD.IADD R5, R5, 0x1, -R4 ;  /* 0x000000010505a824 */ /* 0x000fe200078e0a04 */
[----:B---3--:R-:W-:-:S13]  /*14de0*/  ISETP.GT.U32.AND P0, PT, R4, R60, PT ;  /* 0x0000003c0400720c */ /* 0x008fda0003f04070 */
[--C-:B------:R-:W-:Y:S01]  /*14df0*/  @!P0 IMAD.IADD R60, R60, 0x1, -R4.reuse ;  /* 0x000000013c3c8824 */ /* 0x100fe200078e0a04 */
[C---:B----4-:R-:W-:Y:S02]  /*14e00*/  ISETP.GT.U32.AND P5, PT, R4.reuse, R15, PT ;  /* 0x0000000f0400720c */ /* 0x050fe40003fa4070 */
[----:B--2---:R-:W-:Y:S02]  /*14e10*/  ISETP.GE.AND P4, PT, R57, RZ, PT ;  /* 0x000000ff3900720c */ /* 0x004fe40003f86270 */
[C---:B------:R-:W-:Y:S02]  /*14e20*/  ISETP.GT.U32.AND P3, PT, R4.reuse, R16, PT ;  /* 0x000000100400720c */ /* 0x040fe40003f64070 */
[----:B------:R-:W-:Y:S02]  /*14e30*/  ISETP.GT.U32.AND P1, PT, R4, R12, PT ;  /* 0x0000000c0400720c */ /* 0x000fe40003f24070 */
[----:B0-----:R-:W-:Y:S02]  /*14e40*/  IABS R56, R20 ;  /* 0x0000001400387213 */ /* 0x001fe40000000000 */
[----:B------:R-:W2:Y:S03]  /*14e50*/  LDL.LU R20, [R1+0x50] ;  /* 0x0000500001147983 */ /* 0x000ea60000300800 */
[----:B------:R-:W-:-:S06]  /*14e60*/  @!P5 IMAD.IADD R15, R15, 0x1, -R4 ;  /* 0x000000010f0fd824 */ /* 0x000fcc00078e0a04 */
[--C-:B------:R-:W-:Y:S01]  /*14e70*/  @!P1 IMAD.IADD R12, R12, 0x1, -R4.reuse ;  /* 0x000000010c0c9824 */ /* 0x100fe200078e0a04 */
[----:B------:R-:W-:Y:S01]  /*14e80*/  ISETP.GE.AND P2, PT, R14, RZ, PT ;  /* 0x000000ff0e00720c */ /* 0x000fe20003f46270 */
[----:B------:R-:W-:Y:S01]  /*14e90*/  @!P3 IMAD.IADD R16, R16, 0x1, -R4 ;  /* 0x000000011010b824 */ /* 0x000fe200078e0a04 */
[----:B------:R-:W-:-:S11]  /*14ea0*/  ISETP.GE.AND P0, PT, R13, RZ, PT ;  /* 0x000000ff0d00720c */ /* 0x000fd60003f06270 */
[----:B------:R-:W-:Y:S01]  /*14eb0*/  @!P2 IMAD.MOV R19, RZ, RZ, -R19 ;  /* 0x000000ffff13a224 */ /* 0x000fe200078e0a13 */
[----:B------:R-:W-:Y:S02]  /*14ec0*/  ISETP.GE.AND P5, PT, R11, RZ, PT ;  /* 0x000000ff0b00720c */ /* 0x000fe40003fa6270 */
[----:B------:R-:W3:Y:S04]  /*14ed0*/  LDL.LU R11, [R1+0x4c] ;  /* 0x00004c00010b7983 */ /* 0x000ee80000300800 */
[----:B------:R-:W4:Y:S01]  /*14ee0*/  LDL.LU R14, [R1+0x48] ;  /* 0x00004800010e7983 */ /* 0x000f220000300800 */
[----:B------:R-:W-:Y:S01]  /*14ef0*/  @!P0 IMAD.MOV R18, RZ, RZ, -R18 ;  /* 0x000000ffff128224 */ /* 0x000fe200078e0a12 */
[----:B------:R-:W-:Y:S01]  /*14f00*/  ISETP.GE.AND P1, PT, R58, RZ, PT ;  /* 0x000000ff3a00720c */ /* 0x000fe20003f26270 */
[----:B------:R-:W-:-:S04]  /*14f10*/  IMAD.MOV.U32 R58, RZ, RZ, R59 ;  /* 0x000000ffff3a7224 */ /* 0x000fc800078e003b */
[----:B------:R-:W-:Y:S01]  /*14f20*/  @!P4 IMAD.MOV R58, RZ, RZ, -R58 ;  /* 0x000000ffff3ac224 */ /* 0x000fe200078e0a3a */
[----:B------:R-:W-:Y:S02]  /*14f30*/  ISETP.GE.AND P3, PT, R7, RZ, PT ;  /* 0x000000ff0700720c */ /* 0x000fe40003f66270 */
[----:B------:R-:W4:Y:S04]  /*14f40*/  LDL.LU R7, [R1+0x44] ;  /* 0x0000440001077983 */ /* 0x000f280000300800 */
[----:B------:R-:W4:Y:S04]  /*14f50*/  LDL.LU R13, [R1+0x40] ;  /* 0x00004000010d7983 */ /* 0x000f280000300800 */
[----:B------:R0:W-:Y:S01]  /*14f60*/  STL [R1+0x67c], R58 ;  /* 0x00067c3a01007387 */ /* 0x0001e20000100800 */
[----:B------:R-:W-:-:S03]  /*14f70*/  @!P5 IMAD.MOV R10, RZ, RZ, -R10 ;  /* 0x000000ffff0ad224 */ /* 0x000fc600078e0a0a */
[----:B------:R-:W4:Y:S04]  /*14f80*/  LDL R59, [R1+0x659c] ;  /* 0x00659c00013b7983 */ /* 0x000f280000100800 */
[----:B0-----:R-:W4:Y:S01]  /*14f90*/  LDL R58, [R1+0x6598] ;  /* 0x00659800013a7983 */ /* 0x001f220000100800 */
[----:B------:R-:W-:-:S03]  /*14fa0*/  @!P3 IMAD.MOV R9, RZ, RZ, -R9 ;  /* 0x000000ffff09b224 */ /* 0x000fc600078e0a09 */
[----:B------:R0:W-:Y:S04]  /*14fb0*/  STL [R1+0x670], R19 ;  /* 0x0006701301007387 */ /* 0x0001e80000100800 */
[----:B0-----:R-:W4:Y:S04]  /*14fc0*/  LDL R19, [R1+0x65a0] ;  /* 0x0065a00001137983 */ /* 0x001f280000100800 */
[----:B------:R0:W-:Y:S04]  /*14fd0*/  STL [R1+0x668], R18 ;  /* 0x0006681201007387 */ /* 0x0001e80000100800 */
[----:B0-----:R-:W4:Y:S04]  /*14fe0*/  LDL R18, [R1+0x65a4] ;  /* 0x0065a40001127983 */ /* 0x001f280000100800 */
[----:B------:R0:W-:Y:S04]  /*14ff0*/  STL [R1+0x660], R10 ;  /* 0x0006600a01007387 */ /* 0x0001e80000100800 */
[----:B0-----:R-:W4:Y:S04]  /*15000*/  LDL R10, [R1+0x65a8] ;  /* 0x0065a800010a7983 */ /* 0x001f280000100800 */
[----:B------:R0:W-:Y:S04]  /*15010*/  STL [R1+0x65c], R9 ;  /* 0x00065c0901007387 */ /* 0x0001e80000100800 */
[----:B0-----:R-:W4:Y:S01]  /*15020*/  LDL R9, [R1+0x65ac] ;  /* 0x0065ac0001097983 */ /* 0x001f220000100800 */
        /* <DEDUP_REMOVED lines=11> */
[--C-:B------:R-:W-:Y:S02]  /*150e0*/  @!P4 IMAD.IADD R17, R17, 0x1, -R4.reuse ;  /* 0x000000011111c824 */ /* 0x100fe400078e0a04 */
[--C-:B------:R-:W-:Y:S02]  /*150f0*/  @!P0 IMAD.IADD R15, R15, 0x1, -R4.reuse ;  /* 0x000000010f0f8824 */ /* 0x100fe400078e0a04 */
[----:B------:R-:W-:Y:S02]  /*15100*/  @!P2 IMAD.IADD R60, R60, 0x1, -R4 ;  /* 0x000000013c3ca824 */ /* 0x000fe400078e0a04 */
[----:B------:R-:W-:-:S04]  /*15110*/  IMAD.HI.U32 R57, R0, R56, RZ ;  /* 0x0000003800397227 */ /* 0x000fc800078e00ff */
[--C-:B------:R-:W-:Y:S02]  /*15120*/  @!P6 IMAD.IADD R16, R16, 0x1, -R4.reuse ;  /* 0x000000011010e824 */ /* 0x100fe400078e0a04 */
[----:B------:R-:W-:Y:S02]  /*15130*/  @!P5 IMAD.IADD R21, R21, 0x1, -R4 ;  /* 0x000000011515d824 */ /* 0x000fe400078e0a04 */
[----:B------:R-:W-:Y:S01]  /*15140*/  IMAD.MOV R57, RZ, RZ, -R57 ;  /* 0x000000ffff397224 */ /* 0x000fe200078e0a39 */
[C---:B------:R-:W-:Y:S01]  /*15150*/  ISETP.GT.U32.AND P3, PT, R4.reuse, R12, PT ;  /* 0x0000000c0400720c */ /* 0x040fe20003f64070 */
[----:B------:R0:W-:Y:S02]  /*15160*/  STL [R1+0x654], R61 ;  /* 0x0006543d01007387 */ /* 0x0001e40000100800 */
[----:B------:R-:W-:Y:S02]  /*15170*/  IMAD R5, R4, R57, R56 ;  /* 0x0000003904057224 */ /* 0x000fe400078e0238 */
[----:B------:R-:W-:-:S08]  /*15180*/  IMAD.MOV.U32 R56, RZ, RZ, R60 ;  /* 0x000000ffff387224 */ /* 0x000fd000078e003c */
[----:B------:R-:W-:Y:S01]  /*15190*/  @!P3 IMAD.IADD R12, R12, 0x1, -R4 ;  /* 0x000000010c0cb824 */ /* 0x000fe200078e0a04 */
[----:B--2---:R-:W-:-:S13]  /*151a0*/  ISETP.GT.U32.AND P1, PT, R4, R20, PT ;  /* 0x000000140400720c */ /* 0x004fda0003f24070 */
[----:B------:R-:W-:Y:S01]  /*151b0*/  @!P1 IMAD.IADD R20, R20, 0x1, -R4 ;  /* 0x0000000114149824 */ /* 0x000fe200078e0a04 */
[C---:B---3--:R-:W-:Y:S02]  /*151c0*/  ISETP.GT.U32.AND P4, PT, R4.reuse, R11, PT ;  /* 0x0000000b0400720c */ /* 0x048fe40003f84070 */
[----:B----4-:R-:W-:-:S11]  /*151d0*/  ISETP.GT.U32.AND P2, PT, R4, R14, PT ;  /* 0x0000000e0400720c */ /* 0x010fd60003f44070 */
[----:B------:R-:W-:Y:S01]  /*151e0*/  @!P4 IMAD.IADD R11, R11, 0x1, -R4 ;  /* 0x000000010b0bc824 */ /* 0x000fe200078e0a04 */
[C---:B------:R-:W-:Y:S02]  /*151f0*/  ISETP.GT.U32.AND P0, PT, R4.reuse, R7, PT ;  /* 0x000000070400720c */ /* 0x040fe40003f04070 */
[----:B------:R-:W-:Y:S02]  /*15200*/  ISETP.GT.U32.AND P6, PT, R4, R13, PT ;  /* 0x0000000d0400720c */ /* 0x000fe40003fc4070 */
[----:B------:R-:W-:Y:S02]  /*15210*/  ISETP.GE.AND P1, PT, R59, RZ, PT ;  /* 0x000000ff3b00720c */ /* 0x000fe40003f26270 */
[----:B------:R-:W-:-:S07]  /*15220*/  ISETP.GE.AND P5, PT, R58, RZ, PT ;  /* 0x000000ff3a00720c */ /* 0x000fce0003fa6270 */
[--C-:B------:R-:W-:Y:S02]  /*15230*/  @!P0 IMAD.IADD R7, R7, 0x1, -R4.reuse ;  /* 0x0000000107078824 */ /* 0x100fe400078e0a04 */
[--C-:B------:R-:W-:Y:S02]  /*15240*/  @!P2 IMAD.IADD R14, R14, 0x1, -R4.reuse ;  /* 0x000000010e0ea824 */ /* 0x100fe400078e0a04 */
[----:B------:R-:W-:Y:S02]  /*15250*/  @!P6 IMAD.IADD R13, R13, 0x1, -R4 ;  /* 0x000000010d0de824 */ /* 0x000fe400078e0a04 */
[----:B------:R-:W-:Y:S01]  /*15260*/  @!P1 IMAD.MOV R56, RZ, RZ, -R56 ;  /* 0x000000ffff389224 */ /* 0x000fe200078e0a38 */
[----:B------:R-:W-:Y:S02]  /*15270*/  ISETP.GE.AND P4, PT, R19, RZ, PT ;  /* 0x000000ff1300720c */ /* 0x000fe40003f86270 */
[----:B------:R-:W2:Y:S01]  /*15280*/  LDL.LU R19, [R1+0x94] ;  /* 0x0000940001137983 */ /* 0x000ea20000300800 */
[----:B------:R-:W-:-:S03]  /*15290*/  @!P5 IMAD.MOV R17, RZ, RZ, -R17 ;  /* 0x000000ffff11d224 */ /* 0x000fc600078e0a11 */
[----:B0-----:R-:W3:Y:S01]  /*152a0*/  LDL.LU R61, [R1+0x90] ;  /* 0x00009000013d7983 */ /* 0x001ee20000300800 */
[----:B------:R-:W-:-:S06]  /*152b0*/  ISETP.GE.AND P2, PT, R18, RZ, PT ;  /* 0x000000ff1200720c */ /* 0x000fcc0003f46270 */
        /* <DEDUP_REMOVED lines=16> */
[----:B------:R0:W-:Y:S01]  /*153c0*/  STL [R1+0x63c], R15 ;  /* 0x00063c0f01007387 */ /* 0x0001e20000100800 */
[----:B------:R-:W-:-:S03]  /*153d0*/  @!P6 IMAD.MOV R21, RZ, RZ, -R21 ;  /* 0x000000ffff15e224 */ /* 0x000fc600078e0a15 */
[----:B0-----:R-:W2:Y:S04]  /*153e0*/  LDL R15, [R1+0x65bc] ;  /* 0x0065bc00010f7983 */ /* 0x001ea80000100800 */
[----:B------:R-:W-:Y:S04]  /*153f0*/  STL [R1+0x630], R56 ;  /* 0x0006303801007387 */ /* 0x000fe80000100800 */
[----:B------:R0:W-:Y:S04]  /*15400*/  STL [R1+0x628], R12 ;  /* 0x0006280c01007387 */ /* 0x0001e80000100800 */
[----:B0-----:R-:W2:Y:S04]  /*15410*/  LDL R12, [R1+0x65c0] ;  /* 0x0065c000010c7983 */ /* 0x001ea80000100800 */
[----:B------:R0:W-:Y:S04]  /*15420*/  STL [R1+0x624], R21 ;  /* 0x0006241501007387 */ /* 0x0001e80000100800 */
[----:B0-----:R-:W2:Y:S01]  /*15430*/  LDL R21, [R1+0x65c4] ;  /* 0x0065c40001157983 */ /* 0x001ea20000100800 */
[----:B------:R-:W-:-:S02]  /*15440*/  ISETP.GT.U32.AND P3, PT, R4, R6, PT ;  /* 0x000000060400720c */ /* 0x000fc40003f64070 */
[C---:B------:R-:W-:Y:S02]  /*15450*/  ISETP.GT.U32.AND P1, PT, R4.reuse, R11, PT ;  /* 0x0000000b0400720c */ /* 0x040fe40003f24070 */
[C---:B------:R-:W-:Y:S02]  /*15460*/  ISETP.GT.U32.AND P5, PT, R4.reuse, R14, PT ;  /* 0x0000000e0400720c */ /* 0x040fe40003fa4070 */
[----:B------:R-:W-:-:S07]  /*15470*/  ISETP.GT.U32.AND P4, PT, R4, R7, PT ;  /* 0x000000070400720c */ /* 0x000fce0003f84070 */
[--C-:B------:R-:W-:Y:S01]  /*15480*/  @!P3 IMAD.IADD R6, R6, 0x1, -R4.reuse ;  /* 0x000000010606b824 */ /* 0x100fe200078e0a04 */
[C---:B------:R-:W-:Y:S02]  /*15490*/  ISETP.GT.U32.AND P3, PT, R4.reuse, R20, PT ;  /* 0x000000140400720c */ /* 0x040fe40003f64070 */
[C---:B------:R-:W-:Y:S01]  /*154a0*/  ISETP.GT.U32.AND P0, PT, R4.reuse, R13, PT ;  /* 0x0000000d0400720c */ /* 0x040fe20003f04070 */
[--C-:B------:R-:W-:Y:S01]  /*154b0*/  @!P1 IMAD.IADD R11, R11, 0x1, -R4.reuse ;  /* 0x000000010b0b9824 */ /* 0x100fe200078e0a04 */
[----:B------:R-:W-:Y:S01]  /*154c0*/  ISETP.GT.U32.AND P2, PT, R4, R6, PT ;  /* 0x000000060400720c */ /* 0x000fe20003f44070 */
[--C-:B------:R-:W-:Y:S02]  /*154d0*/  @!P5 IMAD.IADD R14, R14, 0x1, -R4.reuse ;  /* 0x000000010e0ed824 */ /* 0x100fe400078e0a04 */
[----:B------:R-:W-:-:S06]  /*154e0*/  @!P4 IMAD.IADD R7, R7, 0x1, -R4 ;  /* 0x000000010707c824 */ /* 0x000fcc00078e0a04 */
[--C-:B------:R-:W-:Y:S02]  /*154f0*/  @!P3 IMAD.IADD R20, R20, 0x1, -R4.reuse ;  /* 0x000000011414b824 */ /* 0x100fe400078e0a04 */
[--C-:B------:R-:W-:Y:S02]  /*15500*/  @!P0 IMAD.IADD R13, R13, 0x1, -R4.reuse ;  /* 0x000000010d0d8824 */ /* 0x100fe400078e0a04 */
[----:B------:R-:W-:Y:S01]  /*15510*/  @!P2 IMAD.IADD R6, R6, 0x1, -R4 ;  /* 0x000000010606a824 */ /* 0x000fe200078e0a04 */
[----:B---3--:R-:W-:-:S13]  /*15520*/  ISETP.GT.U32.AND P1, PT, R4, R61, PT ;  /* 0x0000003d0400720c */ /* 0x008fda0003f24070 */
[----:B------:R-:W-:Y:S01]  /*15530*/  @!P1 IMAD.IADD R61, R61, 0x1, -R4 ;  /* 0x000000013d3d9824 */ /* 0x000fe200078e0a04 */
[----:B----4-:R-:W-:Y:S02]  /*15540*/  ISETP.GT.U32.AND P5, PT, R4, R10, PT ;  /* 0x0000000a0400720c */ /* 0x010fe40003fa4070 */
[----:B--2---:R-:W-:Y:S02]  /*15550*/  ISETP.GE.AND P3, PT, R58, RZ, PT ;  /* 0x000000ff3a00720c */ /* 0x004fe40003f66270 */
[----:B------:R-:W2:Y:S01]  /*15560*/  LDL.LU R58, [R1+0x7c] ;  /* 0x00007c00013a7983 */ /* 0x000ea20000300800 */
[C---:B------:R-:W-:Y:S02]  /*15570*/  ISETP.GT.U32.AND P4, PT, R4.reuse, R18, PT ;  /* 0x000000120400720c */ /* 0x040fe40003f84070 */
[----:B------:R-:W-:-:S06]  /*15580*/  ISETP.GT.U32.AND P0, PT, R4, R9, PT ;  /* 0x000000090400720c */ /* 0x000fcc0003f04070 */
[----:B------:R-:W-:Y:S02]  /*15590*/  @!P5 IMAD.IADD R10, R10, 0x1, -R4 ;  /* 0x000000010a0ad824 */ /* 0x000fe400078e0a04 */
[----:B------:R-:W-:-:S03]  /*155a0*/  @!P3 IMAD.MOV R20, RZ, RZ, -R20 ;  /* 0x000000ffff14b224 */ /* 0x000fc600078e0a14 */
[--C-:B------:R-:W-:Y:S01]  /*155b0*/  @!P4 IMAD.IADD R18, R18, 0x1, -R4.reuse ;  /* 0x000000011212c824 */ /* 0x100fe200078e0a04 */
[----:B------:R-:W-:Y:S02]  /*155c0*/  IABS R56, R59 ;  /* 0x0000003b00387213 */ /* 0x000fe40000000000 */
        /* <DEDUP_REMOVED lines=8> */
[----:B------:R-:W-:Y:S02]  /*15650*/  ISETP.GE.AND P4, PT, R12, RZ, PT ;  /* 0x000000ff0c00720c */ /* 0x000fe40003f86270 */
[----:B------:R-:W4:Y:S04]  /*15660*/  LDL.LU R12, [R1+0x70] ;  /* 0x00007000010c7983 */ /* 0x000f280000300800 */
[----:B------:R-:W4:Y:S04]  /*15670*/  LDL.LU R17, [R1+0x6c] ;  /* 0x00006c0001117983 */ /* 0x000f280000300800 */
[----:B------:R0:W-:Y:S04]  /*15680*/  STL [R1+0x61c], R20 ;  /* 0x00061c1401007387 */ /* 0x0001e80000100800 */
[----:B------:R-:W4:Y:S01]  /*15690*/  LDL R59, [R1+0x65c8] ;  /* 0x0065c800013b7983 */ /* 0x000f220000100800 */
[----:B------:R-:W-:-:S03]  /*156a0*/  ISETP.GE.AND P0, PT, R21, RZ, PT ;  /* 0x000000ff1500720c */ /* 0x000fc60003f06270 */
[----:B------:R-:W4:Y:S01]  /*156b0*/  LDL R21, [R1+0x65cc] ;  /* 0x0065cc0001157983 */ /* 0x000f220000100800 */
[----:B------:R-:W-:Y:S02]  /*156c0*/  @!P5 IMAD.MOV R7, RZ, RZ, -R7 ;  /* 0x000000ffff07d224 */ /* 0x000fe400078e0a07 */
[----:B------:R-:W-:Y:S01]  /*156d0*/  @!P4 IMAD.MOV R13, RZ, RZ, -R13 ;  /* 0x000000ffff0dc224 */ /* 0x000fe200078e0a0d */
[----:B------:R1:W-:Y:S04]  /*156e0*/  STL [R1+0x618], R11 ;  /* 0x0006180b01007387 */ /* 0x0003e80000100800 */
[----:B0-----:R-:W4:Y:S04]  /*156f0*/  LDL R20, [R1+0x65d4] ;  /* 0x0065d40001147983 */ /* 0x001f280000100800 */
[----:B-1----:R-:W4:Y:S04]  /*15700*/  LDL R11, [R1+0x65d0] ;  /* 0x0065d000010b7983 */ /* 0x002f280000100800 */
[----:B------:R0:W-:Y:S04]  /*15710*/  STL [R1+0x614], R14 ;  /* 0x0006140e01007387 */ /* 0x0001e80000100800 */
[----:B0-----:R-:W4:Y:S04]  /*15720*/  LDL R14, [R1+0x65d8] ;  /* 0x0065d800010e7983 */ /* 0x001f280000100800 */
[----:B------:R-:W-:Y:S04]  /*15730*/  STL [R1+0x610], R7 ;  /* 0x0006100701007387 */ /* 0x000fe80000100800 */
[----:B------:R0:W-:Y:S04]  /*15740*/  STL [R1+0x608], R13 ;  /* 0x0006080d01007387 */ /* 0x0001e80000100800 */
[----:B0-----:R-:W4:Y:S01]  /*15750*/  LDL R13, [R1+0x65dc] ;  /* 0x0065dc00010d7983 */ /* 0x001f220000100800 */
[----:B------:R-:W-:Y:S01]  /*15760*/  ISETP.GT.U32.AND P6, PT, R4, R19, PT ;  /* 0x000000130400720c */ /* 0x000fe20003fc4070 */
[----:B------:R-:W-:-:S12]  /*15770*/  IMAD.MOV.U32 R7, RZ, RZ, R6 ;  /* 0x000000ffff077224 */ /* 0x000fd800078e0006 */
[----:B------:R-:W-:Y:S01]  /*15780*/  @!P6 IMAD.IADD R19, R19, 0x1, -R4 ;  /* 0x000000011313e824 */ /* 0x000fe200078e0a04 */
[C---:B------:R-:W-:Y:S01]  /*15790*/  ISETP.GT.U32.AND P6, PT, R4.reuse, R60, PT ;  /* 0x0000003c0400720c */ /* 0x040fe20003fc4070 */
[----:B------:R-:W-:Y:S01]  /*157a0*/  @!P0 IMAD.MOV R7, RZ, RZ, -R7 ;  /* 0x000000ffff078224 */ /* 0x000fe200078e0a07 */
[C---:B------:R-:W-:Y:S02]  /*157b0*/  ISETP.GT.U32.AND P2, PT, R4.reuse, R61, PT ;  /* 0x0000003d0400720c */ /* 0x040fe40003f44070 */
[C---:B------:R-:W-:Y:S02]  /*157c0*/  ISETP.GT.U32.AND P3, PT, R4.reuse, R19, PT ;  /* 0x000000130400720c */ /* 0x040fe40003f64070 */
[----:B------:R-:W-:-:S07]  /*157d0*/  ISETP.GT.U32.AND P1, PT, R4, R10, PT ;  /* 0x0000000a0400720c */ /* 0x000fce0003f24070 */
[--C-:B------:R-:W-:Y:S01]  /*157e0*/  @!P6 IMAD.IADD R60, R60, 0x1, -R4.reuse ;  /* 0x000000013c3ce824 */ /* 0x100fe200078e0a04 */
[C---:B------:R-:W-:Y:S01]  /*157f0*/  ISETP.GT.U32.AND P6, PT, R4.reuse, R18, PT ;  /* 0x000000120400720c */ /* 0x040fe20003fc4070 */
[----:B------:R0:W-:Y:S03]  /*15800*/  STL [R1+0x600], R7 ;  /* 0x0006000701007387 */ /* 0x0001e60000100800 */
[----:B------:R-:W-:Y:S01]  /*15810*/  ISETP.GT.U32.AND P5, PT, R4, R60, PT ;  /* 0x0000003c0400720c */ /* 0x000fe20003fa4070 */
[--C-:B------:R-:W-:Y:S01]  /*15820*/  @!P3 IMAD.IADD R19, R19, 0x1, -R4.reuse ;  /* 0x000000011313b824 */ /* 0x100fe200078e0a04 */
[----:B0-----:R-:W4:Y:S01]  /*15830*/  LDL.LU R7, [R1+0x6ad4] ;  /* 0x006ad40001077983 */ /* 0x001f220000300800 */
[--C-:B------:R-:W-:Y:S02]  /*15840*/  @!P2 IMAD.IADD R61, R61, 0x1, -R4.reuse ;  /* 0x000000013d3da824 */ /* 0x100fe400078e0a04 */
[----:B------:R-:W-:-:S04]  /*15850*/  @!P1 IMAD.IADD R10, R10, 0x1, -R4 ;  /* 0x000000010a0a9824 */ /* 0x000fc800078e0a04 */
[----:B------:R-:W-:-:S04]  /*15860*/  @!P6 IMAD.IADD R18, R18, 0x1, -R4 ;  /* 0x000000011212e824 */ /* 0x000fc800078e0a04 */
[----:B------:R-:W-:Y:S02]  /*15870*/  @!P5 IMAD.IADD R60, R60, 0x1, -R4 ;  /* 0x000000013c3cd824 */ /* 0x000fe400078e0a04 */
[----:B------:R-:W-:Y:S01]  /*15880*/  IMAD.HI.U32 R57, R0, R56, RZ ;  /* 0x0000003800397227 */ /* 0x000fe200078e00ff */
[----:B------:R-:W-:-:S03]  /*15890*/  ISETP.GT.U32.AND P4, PT, R4, R9, PT ;  /* 0x000000090400720c */ /* 0x000fc60003f84070 */
[----:B------:R-:W-:-:S04]  /*158a0*/  IMAD.MOV R57, RZ, RZ, -R57 ;  /* 0x000000ffff397224 */ /* 0x000fc800078e0a39 */
[----:B------:R-:W-:Y:S02]  /*158b0*/  IMAD R6, R4, R57, R56 ;  /* 0x0000003904067224 */ /* 0x000fe400078e0238 */
[----:B------:R-:W-:-:S04]  /*158c0*/  IMAD.MOV.U32 R57, RZ, RZ, R61 ;  /* 0x000000ffff397224 */ /* 0x000fc800078e003d */
[----:B------:R-:W-:Y:S01]  /*158d0*/  @!P4 IMAD.IADD R9, R9, 0x1, -R4 ;  /* 0x000000010909c824 */ /* 0x000fe200078e0a04 */
[----:B--2---:R-:W-:-:S13]  /*158e0*/  ISETP.GT.U32.AND P0, PT, R4, R58, PT ;  /* 0x0000003a0400720c */ /* 0x004fda0003f04070 */
[----:B------:R-:W-:Y:S01]  /*158f0*/  @!P0 IMAD.IADD R58, R58, 0x1, -R4 ;  /* 0x000000013a3a8824 */ /* 0x000fe200078e0a04 */
[C---:B---3--:R-:W-:Y:S02]  /*15900*/  ISETP.GT.U32.AND P3, PT, R4.reuse, R15, PT ;  /* 0x0000000f0400720c */ /* 0x048fe40003f64070 */
[C---:B----4-:R-:W-:Y:S02]  /*15910*/  ISETP.GT.U32.AND P2, PT, R4.reuse, R16, PT ;  /* 0x000000100400720c */ /* 0x050fe40003f44070 */
[C---:B------:R-:W-:Y:S02]  /*15920*/  ISETP.GT.U32.AND P1, PT, R4.reuse, R12, PT ;  /* 0x0000000c0400720c */ /* 0x040fe40003f24070 */
[----:B------:R-:W-:Y:S02]  /*15930*/  ISETP.GT.U32.AND P6, PT, R4, R17, PT ;  /* 0x000000110400720c */ /* 0x000fe40003fc4070 */
[----:B------:R-:W-:Y:S02]  /*15940*/  ISETP.GE.AND P5, PT, R59, RZ, PT ;  /* 0x000000ff3b00720c */ /* 0x000fe40003fa6270 */
[----:B------:R-:W-:-:S03]  /*15950*/  ISETP.GE.AND P0, PT, R21, RZ, PT ;  /* 0x000000ff1500720c */ /* 0x000fc60003f06270 */
[--C-:B------:R-:W-:Y:S02]  /*15960*/  @!P3 IMAD.IADD R15, R15, 0x1, -R4.reuse ;  /* 0x000000010f0fb824 */ /* 0x100fe400078e0a04 */
[--C-:B------:R-:W-:Y:S02]  /*15970*/  @!P2 IMAD.IADD R16, R16, 0x1, -R4.reuse ;  /* 0x000000011010a824 */ /* 0x100fe400078e0a04 */
[----:B------:R-:W-:Y:S02]  /*15980*/  IMAD.MOV.U32 R21, RZ, RZ, R19 ;  /* 0x000000ffff157224 */ /* 0x000fe400078e0013 */
[--C-:B------:R-:W-:Y:S01]  /*15990*/  @!P1 IMAD.IADD R12, R12, 0x1, -R4.reuse ;  /* 0x000000010c0c9824 */ /* 0x100fe200078e0a04 */
[----:B------:R-:W-:Y:S01]  /*159a0*/  ISETP.GE.AND P2, PT, R20, RZ, PT ;  /* 0x000000ff1400720c */ /* 0x000fe20003f46270 */
[----:B------:R-:W-:Y:S01]  /*159b0*/  @!P5 IMAD.MOV R21, RZ, RZ, -R21 ;  /* 0x000000ffff15d224 */ /* 0x000fe200078e0a15 */
[----:B------:R-:W-:Y:S02]  /*159c0*/  ISETP.GE.AND P3, PT, R11, RZ, PT ;  /* 0x000000ff0b00720c */ /* 0x000fe40003f66270 */
[----:B------:R-:W2:Y:S01]  /*159d0*/  LDL.LU R11, [R1+0xc0] ;  /* 0x0000c000010b7983 */ /* 0x000ea20000300800 */
[----:B------:R-:W-:-:S03]  /*159e0*/  @!P6 IMAD.IADD R17, R17, 0x1, -R4 ;  /* 0x000000011111e824 */ /* 0x000fc600078e0a04 */
[----:B------:R-:W3:Y:S01]  /*159f0*/  LDL.LU R20, [R1+0xbc] ;  /* 0x0000bc0001147983 */ /* 0x000ee20000300800 */
[----:B------:R-:W-:Y:S01]  /*15a00*/  @!P0 IMAD.MOV R57, RZ, RZ, -R57 ;  /* 0x000000ffff398224 */ /* 0x000fe200078e0a39 */
[----:B------:R-:W-:Y:S02]  /*15a10*/  ISETP.GE.AND P1, PT, R14, RZ, PT ;  /* 0x000000ff0e00720c */ /* 0x000fe40003f26270 */
[----:B------:R-:W4:Y:S04]  /*15a20*/  LDL.LU R14, [R1+0xb8] ;  /* 0x0000b800010e7983 */ /* 0x000f280000300800 */
[----:B------:R-:W2:Y:S04]  /*15a30*/  LDL R56, [R1+0x65e0] ;  /* 0x0065e00001387983 */ /* 0x000ea80000100800 */
[----:B------:R-:W2:Y:S04]  /*15a40*/  LDL.LU R19, [R1+0xb4] ;  /* 0x0000b40001137983 */ /* 0x000ea80000300800 */
[----:B------:R-:W2:Y:S01]  /*15a50*/  LDL R59, [R1+0x672c] ;  /* 0x00672c00013b7983 */ /* 0x000ea20000100800 */
[----:B------:R-:W-:-:S03]  /*15a60*/  ISETP.GE.AND P6, PT, R13, RZ, PT ;  /* 0x000000ff0d00720c */ /* 0x000fc60003fc6270 */
[----:B------:R-:W2:Y:S04]  /*15a70*/  LDL.LU R13, [R1+0xb0] ;  /* 0x0000b000010d7983 */ /* 0x000ea80000300800 */
[----:B------:R-:W2:Y:S04]  /*15a80*/  LDL.LU R61, [R1+0xac] ;  /* 0x0000ac00013d7983 */ /* 0x000ea80000300800 */
[----:B------:R0:W-:Y:S01]  /*15a90*/  STL [R1+0x5fc], R21 ;  /* 0x0005fc1501007387 */ /* 0x0001e20000100800 */
[----:B------:R-:W-:Y:S02]  /*15aa0*/  @!P3 IMAD.MOV R10, RZ, RZ, -R10 ;  /* 0x000000ffff0ab224 */ /* 0x000fe400078e0a0a */
[----:B------:R-:W-:Y:S01]  /*15ab0*/  @!P1 IMAD.MOV R9, RZ, RZ, -R9 ;  /* 0x000000ffff099224 */ /* 0x000fe200078e0a09 */
[----:B0-----:R-:W2:Y:S04]  /*15ac0*/  LDL R21, [R1+0x65e4] ;  /* 0x0065e40001157983 */ /* 0x001ea80000100800 */
[----:B------:R0:W-:Y:S02]  /*15ad0*/  STL [R1+0x5f8], R57 ;  /* 0x0005f83901007387 */ /* 0x0001e40000100800 */
[----:B0-----:R-:W-:-:S02]  /*15ae0*/  IMAD.MOV.U32 R57, RZ, RZ, R18 ;  /* 0x000000ffff397224 */ /* 0x001fc400078e0012 */
[----:B------:R-:W2:Y:S02]  /*15af0*/  LDL R18, [R1+0x65e8] ;  /* 0x0065e80001127983 */ /* 0x000ea40000100800 */
[----:B------:R-:W-:Y:S02]  /*15b00*/  @!P2 IMAD.MOV R57, RZ, RZ, -R57 ;  /* 0x000000ffff39a224 */ /* 0x000fe400078e0a39 */
[----:B------:R0:W-:Y:S04]  /*15b10*/  STL [R1+0x5f4], R10 ;  /* 0x0005f40a01007387 */ /* 0x0001e80000100800 */
[----:B0-----:R-:W2:Y:S04]  /*15b20*/  LDL R10, [R1+0x65ec] ;  /* 0x0065ec00010a7983 */ /* 0x001ea80000100800 */
[----:B------:R0:W-:Y:S04]  /*15b30*/  STL [R1+0x5f0], R57 ;  /* 0x0005f03901007387 */ /* 0x0001e80000100800 */
[----:B------:R1:W-:Y:S01]  /*15b40*/  STL [R1+0x5ec], R9 ;  /* 0x0005ec0901007387 */ /* 0x0003e20000100800 */
[----:B0-----:R-:W-:-:S03]  /*15b50*/  IMAD.MOV.U32 R57, RZ, RZ, R60 ;  /* 0x000000ffff397224 */ /* 0x001fc600078e003c */
[----:B------:R-:W2:Y:S04]  /*15b60*/  LDL R60, [R1+0x65f4] ;  /* 0x0065f400013c7983 */ /* 0x000ea80000100800 */
[----:B-1----:R-:W2:Y:S01]  /*15b70*/  LDL R9, [R1+0x65f0] ;  /* 0x0065f00001097983 */ /* 0x002ea20000100800 */
[C---:B------:R-:W-:Y:S02]  /*15b80*/  ISETP.GT.U32.AND P4, PT, R4.reuse, R7, PT ;  /* 0x000000070400720c */ /* 0x040fe40003f84070 */
        /* <DEDUP_REMOVED lines=9> */
[----:B------:R-:W-:Y:S02]  /*15c20*/  @!P3 IMAD.IADD R12, R12, 0x1, -R4 ;  /* 0x000000010c0cb824 */ /* 0x000fe400078e0a04 */
[----:B------:R-:W-:-:S04]  /*15c30*/  @!P6 IMAD.MOV R57, RZ, RZ, -R57 ;  /* 0x000000ffff39e224 */ /* 0x000fc800078e0a39 */
[--C-:B------:R-:W-:Y:S02]  /*15c40*/  @!P4 IMAD.IADD R58, R58, 0x1, -R4.reuse ;  /* 0x000000013a3ac824 */ /* 0x100fe400078e0a04 */
[--C-:B------:R-:W-:Y:S01]  /*15c50*/  @!P1 IMAD.IADD R17, R17, 0x1, -R4.reuse ;  /* 0x0000000111119824 */ /* 0x100fe200078e0a04 */
[----:B------:R-:W-:Y:S01]  /*15c60*/  STL [R1+0x5e8], R57 ;  /* 0x0005e83901007387 */ /* 0x000fe20000100800 */
[----:B------:R-:W-:Y:S01]  /*15c70*/  @!P2 IMAD.IADD R7, R7, 0x1, -R4 ;  /* 0x000000010707a824 */ /* 0x000fe200078e0a04 */
[C---:B---3--:R-:W-:Y:S02]  /*15c80*/  ISETP.GT.U32.AND P0, PT, R4.reuse, R20, PT ;  /* 0x000000140400720c */ /* 0x048fe40003f04070 */
[----:B----4-:R-:W-:Y:S02]  /*15c90*/  ISETP.GT.U32.AND P5, PT, R4, R14, PT ;  /* 0x0000000e0400720c */ /* 0x010fe40003fa4070 */
[----:B--2---:R-:W-:Y:S02]  /*15ca0*/  ISETP.GE.AND P4, PT, R56, RZ, PT ;  /* 0x000000ff3800720c */ /* 0x004fe40003f86270 */
[----:B------:R-:W-:-:S02]  /*15cb0*/  ISETP.GT.U32.AND P3, PT, R4, R19, PT ;  /* 0x000000130400720c */ /* 0x000fc40003f64070 */
[----:B------:R-:W-:Y:S02]  /*15cc0*/  IABS R56, R59 ;  /* 0x0000003b00387213 */ /* 0x000fe40000000000 */
[----:B------:R-:W2:Y:S01]  /*15cd0*/  LDL.LU R59, [R1+0xa8] ;  /* 0x0000a800013b7983 */ /* 0x000ea20000300800 */
[----:B------:R-:W-:Y:S02]  /*15ce0*/  ISETP.GT.U32.AND P1, PT, R4, R13, PT ;  /* 0x0000000d0400720c */ /* 0x000fe40003f24070 */
[--C-:B------:R-:W-:Y:S02]  /*15cf0*/  @!P0 IMAD.IADD R20, R20, 0x1, -R4.reuse ;  /* 0x0000000114148824 */ /* 0x100fe400078e0a04 */
[----:B------:R-:W-:Y:S02]  /*15d00*/  @!P5 IMAD.IADD R14, R14, 0x1, -R4 ;  /* 0x000000010e0ed824 */ /* 0x000fe400078e0a04 */
[----:B------:R-:W-:Y:S02]  /*15d10*/  @!P4 IMAD.MOV R58, RZ, RZ, -R58 ;  /* 0x000000ffff3ac224 */ /* 0x000fe400078e0a3a */
[----:B------:R-:W-:Y:S01]  /*15d20*/  @!P3 IMAD.IADD R19, R19, 0x1, -R4 ;  /* 0x000000011313b824 */ /* 0x000fe200078e0a04 */
[----:B------:R-:W-:-:S02]  /*15d30*/  ISETP.GE.AND P2, PT, R21, RZ, PT ;  /* 0x000000ff1500720c */ /* 0x000fc40003f46270 */
[----:B------:R-:W3:Y:S02]  /*15d40*/  LDL.LU R21, [R1+0xa4] ;  /* 0x0000a40001157983 */ /* 0x000ee40000300800 */
[----:B------:R-:W-:Y:S01]  /*15d50*/  @!P1 IMAD.IADD R13, R13, 0x1, -R4 ;  /* 0x000000010d0d9824 */ /* 0x000fe200078e0a04 */
[----:B------:R-:W-:Y:S02]  /*15d60*/  ISETP.GE.AND P0, PT, R18, RZ, PT ;  /* 0x000000ff1200720c */ /* 0x000fe40003f06270 */
[----:B------:R-:W4:Y:S06]  /*15d70*/  LDL.LU R18, [R1+0xa0] ;  /* 0x0000a00001127983 */ /* 0x000f2c0000300800 */
[----:B------:R-:W-:Y:S01]  /*15d80*/  @!P2 IMAD.MOV R15, RZ, RZ, -R15 ;  /* 0x000000ffff0fa224 */ /* 0x000fe200078e0a0f */
[----:B------:R-:W-:-:S02]  /*15d90*/  ISETP.GE.AND P5, PT, R10, RZ, PT ;  /* 0x000000ff0a00720c */ /* 0x000fc40003fa6270 */
[----:B------:R-:W-:Y:S02]  /*15da0*/  ISETP.GE.AND P3, PT, R9, RZ, PT ;  /* 0x000000ff0900720c */ /* 0x000fe40003f66270 */
[----:B------:R-:W4:Y:S01]  /*15db0*/  LDL.LU R9, [R1+0x9c] ;  /* 0x00009c0001097983 */ /* 0x000f220000300800 */
[----:B------:R-:W-:-:S03]  /*15dc0*/  ISETP.GE.AND P1, PT, R60, RZ, PT ;  /* 0x000000ff3c00720c */ /* 0x000fc60003f26270 */
[----:B------:R-:W4:Y:S01]  /*15dd0*/  LDL.LU R10, [R1+0x98] ;  /* 0x00009800010a7983 */ /* 0x000f220000300800 */
[----:B------:R-:W-:-:S03]  /*15de0*/  IMAD.MOV.U32 R60, RZ, RZ, R16 ;  /* 0x000000ffff3c7224 */ /* 0x000fc600078e0010 */
[----:B------:R0:W-:Y:S04]  /*15df0*/  STL [R1+0x5e4], R58 ;  /* 0x0005e43a01007387 */ /* 0x0001e80000100800 */
[----:B------:R-:W4:Y:S04]  /*15e00*/  LDL R16, [R1+0x65fc] ;  /* 0x0065fc0001107983 */ /* 0x000f280000100800 */
[----:B0-----:R-:W4:Y:S01]  /*15e10*/  LDL R58, [R1+0x65f8] ;  /* 0x0065f800013a7983 */ /* 0x001f220000100800 */
[----:B------:R-:W-:Y:S02]  /*15e20*/  @!P0 IMAD.MOV R60, RZ, RZ, -R60 ;  /* 0x000000ffff3c8224 */ /* 0x000fe400078e0a3c */
[----:B------:R-:W-:Y:S01]  /*15e30*/  @!P5 IMAD.MOV R12, RZ, RZ, -R12 ;  /* 0x000000ffff0cd224 */ /* 0x000fe200078e0a0c */
[----:B------:R0:W-:Y:S01]  /*15e40*/  STL [R1+0x5e0], R15 ;  /* 0x0005e00f01007387 */ /* 0x0001e20000100800 */
[----:B------:R-:W-:-:S03]  /*15e50*/  @!P3 IMAD.MOV R17, RZ, RZ, -R17 ;  /* 0x000000ffff11b224 */ /* 0x000fc600078e0a11 */
[----:B0-----:R-:W4:Y:S04]  /*15e60*/  LDL R15, [R1+0x6600] ;  /* 0x00660000010f7983 */ /* 0x001f280000100800 */
[----:B------:R-:W-:Y:S04]  /*15e70*/  STL [R1+0x5dc], R60 ;  /* 0x0005dc3c01007387 */ /* 0x000fe80000100800 */
        /* <DEDUP_REMOVED lines=10> */
[----:B------:R-:W-:-:S07]  /*15f20*/  ISETP.GT.U32.AND P0, PT, R4, R14, PT ;  /* 0x0000000e0400720c */ /* 0x000fce0003f04070 */
[----:B------:R-:W-:Y:S01]  /*15f30*/  @!P6 IMAD.IADD R61, R61, 0x1, -R4 ;  /* 0x000000013d3de824 */ /* 0x000fe200078e0a04 */
[----:B------:R-:W-:Y:S01]  /*15f40*/  ISETP.GT.U32.AND P6, PT, R4, R19, PT ;  /* 0x000000130400720c */ /* 0x000fe20003fc4070 */
[----:B------:R-:W-:-:S03]  /*15f50*/  @!P1 IMAD.MOV R60, RZ, RZ, -R60 ;  /* 0x000000ffff3c9224 */ /* 0x000fc600078e0a3c */
[----:B------:R-:W-:Y:S01]  /*15f60*/  ISETP.GT.U32.AND P5, PT, R4, R61, PT ;  /* 0x0000003d0400720c */ /* 0x000fe20003fa4070 */
[--C-:B------:R-:W-:Y:S02]  /*15f70*/  @!P4 IMAD.IADD R11, R11, 0x1, -R4.reuse ;  /* 0x000000010b0bc824 */ /* 0x100fe400078e0a04 */
[--C-:B------:R-:W-:Y:S02]  /*15f80*/  @!P2 IMAD.IADD R20, R20, 0x1, -R4.reuse ;  /* 0x000000011414a824 */ /* 0x100fe400078e0a04 */
[----:B------:R-:W-:Y:S02]  /*15f90*/  @!P0 IMAD.IADD R14, R14, 0x1, -R4 ;  /* 0x000000010e0e8824 */ /* 0x000fe400078e0a04 */
[----:B------:R-:W-:-:S04]  /*15fa0*/  IMAD.HI.U32 R57, R0, R56, RZ ;  /* 0x0000003800397227 */ /* 0x000fc800078e00ff */
[--C-:B------:R-:W-:Y:S02]  /*15fb0*/  @!P6 IMAD.IADD R19, R19, 0x1, -R4.reuse ;  /* 0x000000011313e824 */ /* 0x100fe400078e0a04 */
[----:B------:R-:W-:Y:S01]  /*15fc0*/  @!P5 IMAD.IADD R61, R61, 0x1, -R4 ;  /* 0x000000013d3dd824 */ /* 0x000fe200078e0a04 */
[----:B------:R0:W-:Y:S01]  /*15fd0*/  STL [R1+0x5d0], R60 ;  /* 0x0005d03c01007387 */ /* 0x0001e20000100800 */
[----:B------:R-:W-:Y:S01]  /*15fe0*/  IMAD.MOV R57, RZ, RZ, -R57 ;  /* 0x000000ffff397224 */ /* 0x000fe200078e0a39 */
[----:B------:R-:W-:-:S03]  /*15ff0*/  ISETP.GT.U32.AND P3, PT, R4, R13, PT ;  /* 0x0000000d0400720c */ /* 0x000fc60003f64070 */
[----:B------:R-:W-:Y:S02]  /*16000*/  IMAD R7, R4, R57, R56 ;  /* 0x0000003904077224 */ /* 0x000fe400078e0238 */
[----:B------:R-:W-:-:S08]  /*16010*/  IMAD.MOV.U32 R56, RZ, RZ, R20 ;  /* 0x000000ffff387224 */ /* 0x000fd000078e0014 */
[----:B------:R-:W-:Y:S01]  /*16020*/  @!P3 IMAD.IADD R13, R13, 0x1, -R4 ;  /* 0x000000010d0db824 */ /* 0x000fe200078e0a04 */
[----:B--2---:R-:W-:-:S13]  /*16030*/  ISETP.GT.U32.AND P1, PT, R4, R59, PT ;  /* 0x0000003b0400720c */ /* 0x004fda0003f24070 */
[----:B------:R-:W-:Y:S01]  /*16040*/  @!P1 IMAD.IADD R59, R59, 0x1, -R4 ;  /* 0x000000013b3b9824 */ /* 0x000fe200078e0a04 */
[C---:B---3--:R-:W-:Y:S02]  /*16050*/  ISETP.GT.U32.AND P4, PT, R4.reuse, R21, PT ;  /* 0x000000150400720c */ /* 0x048fe40003f84070 */
[----:B----4-:R-:W-:-:S11]  /*16060*/  ISETP.GT.U32.AND P2, PT, R4, R18, PT ;  /* 0x000000120400720c */ /* 0x010fd60003f44070 */
[--C-:B------:R-:W-:Y:S02]  /*16070*/  @!P4 IMAD.IADD R21, R21, 0x1, -R4.reuse ;  /* 0x000000011515c824 */ /* 0x100fe400078e0a04 */
[----:B------:R-:W-:Y:S01]  /*16080*/  @!P2 IMAD.IADD R18, R18, 0x1, -R4 ;  /* 0x000000011212a824 */ /* 0x000fe200078e0a04 */
[----:B------:R-:W-:Y:S02]  /*16090*/  ISETP.GE.AND P2, PT, R3, RZ, PT ;  /* 0x000000ff0300720c */ /* 0x000fe40003f46270 */
[C---:B------:R-:W-:Y:S02]  /*160a0*/  ISETP.GT.U32.AND P0, PT, R4.reuse, R9, PT ;  /* 0x000000090400720c */ /* 0x040fe40003f04070 */
[----:B------:R-:W-:Y:S02]  /*160b0*/  ISETP.GT.U32.AND P6, PT, R4, R10, PT ;  /* 0x0000000a0400720c */ /* 0x000fe40003fc4070 */
[----:B------:R-:W-:Y:S02]  /*160c0*/  ISETP.GE.AND P1, PT, R16, RZ, PT ;  /* 0x000000ff1000720c */ /* 0x000fe40003f26270 */
[----:B------:R-:W2:Y:S01]  /*160d0*/  LDL.LU R16, [R1+0xec] ;  /* 0x0000ec0001107983 */ /* 0x000ea20000300800 */
[----:B------:R-:W-:-:S03]  /*160e0*/  ISETP.GE.AND P5, PT, R58, RZ, PT ;  /* 0x000000ff3a00720c */ /* 0x000fc60003fa6270 */
[----:B0-----:R-:W3:Y:S03]  /*160f0*/  LDL.LU R60, [R1+0xe8] ;  /* 0x0000e800013c7983 */ /* 0x001ee60000300800 */
[--C-:B------:R-:W-:Y:S02]  /*16100*/  @!P0 IMAD.IADD R9, R9, 0x1, -R4.reuse ;  /* 0x0000000109098824 */ /* 0x100fe400078e0a04 */
[----:B------:R-:W-:Y:S01]  /*16110*/  @!P6 IMAD.IADD R10, R10, 0x1, -R4 ;  /* 0x000000010a0ae824 */ /* 0x000fe200078e0a04 */
[----:B------:R-:W4:Y:S01]  /*16120*/  LDL R3, [R1+0x6730] ;  /* 0x0067300001037983 */ /* 0x000f220000100800 */
[----:B------:R-:W-:-:S03]  /*16130*/  @!P1 IMAD.MOV R56, RZ, RZ, -R56 ;  /* 0x000000ffff389224 */ /* 0x000fc600078e0a38 */
[----:B------:R-:W2:Y:S01]  /*16140*/  LDL R58, [R1+0x6610] ;  /* 0x00661000013a7983 */ /* 0x000ea20000100800 */
[----:B------:R-:W-:Y:S01]  /*16150*/  @!P5 IMAD.MOV R11, RZ, RZ, -R11 ;  /* 0x000000ffff0bd224 */ /* 0x000fe200078e0a0b */
[----:B------:R-:W-:Y:S02]  /*16160*/  ISETP.GE.AND P4, PT, R15, RZ, PT ;  /* 0x000000ff0f00720c */ /* 0x000fe40003f86270 */
[----:B------:R-:W-:Y:S02]  /*16170*/  ISETP.GE.AND P0, PT, R12, RZ, PT ;  /* 0x000000ff0c00720c */ /* 0x000fe40003f06270 */
[----:B------:R-:W4:Y:S04]  /*16180*/  LDL.LU R12, [R1+0xe4] ;  /* 0x0000e400010c7983 */ /* 0x000f280000300800 */
[----:B------:R-:W4:Y:S01]  /*16190*/  LDL.LU R15, [R1+0xe0] ;  /* 0x0000e000010f7983 */ /* 0x000f220000300800 */
[----:B------:R-:W-:-:S03]  /*161a0*/  ISETP.GE.AND P6, PT, R17, RZ, PT ;  /* 0x000000ff1100720c */ /* 0x000fc60003fc6270 */
[----:B------:R-:W4:Y:S04]  /*161b0*/  LDL.LU R17, [R1+0xdc] ;  /* 0x0000dc0001117983 */ /* 0x000f280000300800 */
[----:B------:R0:W-:Y:S01]  /*161c0*/  STL [R1+0x5cc], R11 ;  /* 0x0005cc0b01007387 */ /* 0x0001e20000100800 */
[----:B------:R-:W-:-:S03]  /*161d0*/  @!P4 IMAD.MOV R14, RZ, RZ, -R14 ;  /* 0x000000ffff0ec224 */ /* 0x000fc600078e0a0e */
[----:B0-----:R-:W4:Y:S04]  /*161e0*/  LDL.LU R11, [R1+0xd8] ;  /* 0x0000d800010b7983 */ /* 0x001f280000300800 */
[----:B------:R-:W4:Y:S04]  /*161f0*/  LDL R20, [R1+0x6614] ;  /* 0x0066140001147983 */ /* 0x000f280000100800 */
[----:B------:R0:W-:Y:S01]  /*16200*/  STL [R1+0x5c8], R56 ;  /* 0x0005c83801007387 */ /* 0x0001e20000100800 */
[----:B------:R-:W-:Y:S02]  /*16210*/  @!P0 IMAD.MOV R13, RZ, RZ, -R13 ;  /* 0x000000ffff0d8224 */ /* 0x000fe400078e0a0d */
[----:B0-----:R-:W-:-:S02]  /*16220*/  IMAD.MOV.U32 R56, RZ, RZ, R19 ;  /* 0x000000ffff387224 */ /* 0x001fc400078e0013 */
[----:B------:R-:W4:Y:S02]  /*16230*/  LDL R19, [R1+0x6618] ;  /* 0x0066180001137983 */ /* 0x000f240000100800 */
[----:B------:R-:W-:Y:S02]  /*16240*/  @!P2 IMAD.MOV R56, RZ, RZ, -R56 ;  /* 0x000000ffff38a224 */ /* 0x000fe400078e0a38 */
[----:B------:R0:W-:Y:S04]  /*16250*/  STL [R1+0x5c4], R14 ;  /* 0x0005c40e01007387 */ /* 0x0001e80000100800 */
[----:B0-----:R-:W4:Y:S04]  /*16260*/  LDL R14, [R1+0x661c] ;  /* 0x00661c00010e7983 */ /* 0x001f280000100800 */
[----:B------:R0:W-:Y:S04]  /*16270*/  STL [R1+0x5c0], R56 ;  /* 0x0005c03801007387 */ /* 0x0001e80000100800 */
[----:B------:R1:W-:Y:S01]  /*16280*/  STL [R1+0x5bc], R13 ;  /* 0x0005bc0d01007387 */ /* 0x0003e20000100800 */
[----:B0-----:R-:W-:-:S03]  /*16290*/  IMAD.MOV.U32 R56, RZ, RZ, R61 ;  /* 0x000000ffff387224 */ /* 0x001fc600078e003d */
[----:B------:R-:W4:Y:S04]  /*162a0*/  LDL R61, [R1+0x6624] ;  /* 0x00662400013d7983 */ /* 0x000f280000100800 */
[----:B-1----:R-:W4:Y:S01]  /*162b0*/  LDL R13, [R1+0x6620] ;  /* 0x00662000010d7983 */ /* 0x002f220000100800 */
[C---:B------:R-:W-:Y:S02]  /*162c0*/  ISETP.GT.U32.AND P3, PT, R4.reuse, R8, PT ;  /* 0x000000080400720c */ /* 0x040fe40003f64070 */
[C---:B------:R-:W-:Y:S02]  /*162d0*/  ISETP.GT.U32.AND P1, PT, R4.reuse, R21, PT ;  /* 0x000000150400720c */ /* 0x040fe40003f24070 */
[C---:B------:R-:W-:Y:S02]  /*162e0*/  ISETP.GT.U32.AND P4, PT, R4.reuse, R9, PT ;  /* 0x000000090400720c */ /* 0x040fe40003f84070 */
[----:B------:R-:W-:-:S07]  /*162f0*/  ISETP.GT.U32.AND P5, PT, R4, R18, PT ;  /* 0x000000120400720c */ /* 0x000fce0003fa4070 */
[--C-:B------:R-:W-:Y:S01]  /*16300*/  @!P3 IMAD.IADD R8, R8, 0x1, -R4.reuse ;  /* 0x000000010808b824 */ /* 0x100fe200078e0a04 */
[C---:B------:R-:W-:Y:S01]  /*16310*/  ISETP.GT.U32.AND P3, PT, R4.reuse, R59, PT ;  /* 0x0000003b0400720c */ /* 0x040fe20003f64070 */
[--C-:B------:R-:W-:Y:S01]  /*16320*/  @!P1 IMAD.IADD R21, R21, 0x1, -R4.reuse ;  /* 0x0000000115159824 */ /* 0x100fe200078e0a04 */
[C---:B------:R-:W-:Y:S02]  /*16330*/  ISETP.GT.U32.AND P0, PT, R4.reuse, R10, PT ;  /* 0x0000000a0400720c */ /* 0x040fe40003f04070 */
[----:B------:R-:W-:Y:S01]  /*16340*/  ISETP.GT.U32.AND P2, PT, R4, R8, PT ;  /* 0x000000080400720c */ /* 0x000fe20003f44070 */
[--C-:B------:R-:W-:Y:S02]  /*16350*/  @!P4 IMAD.IADD R9, R9, 0x1, -R4.reuse ;  /* 0x000000010909c824 */ /* 0x100fe400078e0a04 */
[----:B------:R-:W-:Y:S02]  /*16360*/  @!P5 IMAD.IADD R18, R18, 0x1, -R4 ;  /* 0x000000011212d824 */ /* 0x000fe400078e0a04 */
[----:B------:R-:W-:-:S04]  /*16370*/  @!P6 IMAD.MOV R56, RZ, RZ, -R56 ;  /* 0x000000ffff38e224 */ /* 0x000fc800078e0a38 */
[--C-:B------:R-:W-:Y:S02]  /*16380*/  @!P3 IMAD.IADD R59, R59, 0x1, -R4.reuse ;  /* 0x000000013b3bb824 */ /* 0x100fe400078e0a04 */
[--C-:B------:R-:W-:Y:S02]  /*16390*/  @!P0 IMAD.IADD R10, R10, 0x1, -R4.reuse ;  /* 0x000000010a0a8824 */ /* 0x100fe400078e0a04 */
[--C-:B------:R-:W-:Y:S01]  /*163a0*/  @!P2 IMAD.IADD R8, R8, 0x1, -R4.reuse ;  /* 0x000000010808a824 */ /* 0x100fe200078e0a04 */
[----:B------:R-:W-:Y:S01]  /*163b0*/  STL [R1+0x5b8], R56 ;  /* 0x0005b83801007387 */ /* 0x000fe20000100800 */
[----:B---3--:R-:W-:Y:S02]  /*163c0*/  ISETP.GT.U32.AND P1, PT, R4, R60, PT ;  /* 0x0000003c0400720c */ /* 0x008fe40003f24070 */
[----:B--2---:R-:W-:Y:S02]  /*163d0*/  ISETP.GE.AND P3, PT, R58, RZ, PT ;  /* 0x000000ff3a00720c */ /* 0x004fe40003f66270 */
[----:B------:R-:W2:Y:S09]  /*163e0*/  LDL.LU R58, [R1+0xd4] ;  /* 0x0000d400013a7983 */ /* 0x000eb20000300800 */
[----:B------:R-:W-:-:S02]  /*163f0*/  @!P1 IMAD.IADD R60, R60, 0x1, -R4 ;  /* 0x000000013c3c9824 */ /* 0x000fc400078e0a04 */
[----:B------:R-:W-:Y:S01]  /*16400*/  @!P3 IMAD.MOV R59, RZ, RZ, -R59 ;  /* 0x000000ffff3bb224 */ /* 0x000fe200078e0a3b */
[C---:B----4-:R-:W-:Y:S02]  /*16410*/  ISETP.GT.U32.AND P5, PT, R4.reuse, R12, PT ;  /* 0x0000000c0400720c */ /* 0x050fe40003fa4070 */
[C---:B------:R-:W-:Y:S02]  /*16420*/  ISETP.GT.U32.AND P4, PT, R4.reuse, R15, PT ;  /* 0x0000000f0400720c */ /* 0x040fe40003f84070 */
[----:B------:R-:W-:-:S09]  /*16430*/  ISETP.GT.U32.AND P0, PT, R4, R17, PT ;  /* 0x000000110400720c */ /* 0x000fd20003f04070 */
[--C-:B------:R-:W-:Y:S02]  /*16440*/  @!P5 IMAD.IADD R12, R12, 0x1, -R4.reuse ;  /* 0x000000010c0cd824 */ /* 0x100fe400078e0a04 */
[--C-:B------:R-:W-:Y:S01]  /*16450*/  @!P4 IMAD.IADD R15, R15, 0x1, -R4.reuse ;  /* 0x000000010f0fc824 */ /* 0x100fe200078e0a04 */
[----:B------:R-:W-:Y:S01]  /*16460*/  ISETP.GE.AND P2, PT, R20, RZ, PT ;  /* 0x000000ff1400720c */ /* 0x000fe20003f46270 */
[----:B------:R-:W-:Y:S01]  /*16470*/  @!P0 IMAD.IADD R17, R17, 0x1, -R4 ;  /* 0x0000000111118824 */ /* 0x000fe200078e0a04 */
[----:B------:R-:W-:Y:S02]  /*16480*/  ISETP.GE.AND P1, PT, R19, RZ, PT ;  /* 0x000000ff1300720c */ /* 0x000fe40003f26270 */
[----:B------:R-:W3:Y:S04]  /*16490*/  LDL.LU R19, [R1+0xd0] ;  /* 0x0000d00001137983 */ /* 0x000ee80000300800 */
[----:B------:R-:W4:Y:S05]  /*164a0*/  LDL.LU R20, [R1+0xcc] ;  /* 0x0000cc0001147983 */ /* 0x000f2a0000300800 */
[----:B------:R-:W-:-:S02]  /*164b0*/  @!P2 IMAD.MOV R21, RZ, RZ, -R21 ;  /* 0x000000ffff15a224 */ /* 0x000fc400078e0a15 */
[----:B------:R-:W-:Y:S01]  /*164c0*/  @!P1 IMAD.MOV R18, RZ, RZ, -R18 ;  /* 0x000000ffff129224 */ /* 0x000fe200078e0a12 */
[----:B------:R-:W-:Y:S02]  /*164d0*/  ISETP.GE.AND P5, PT, R14, RZ, PT ;  /* 0x000000ff0e00720c */ /* 0x000fe40003fa6270 */
[----:B------:R-:W-:Y:S02]  /*164e0*/  ISETP.GE.AND P0, PT, R61, RZ, PT ;  /* 0x000000ff3d00720c */ /* 0x000fe40003f06270 */
[----:B------:R-:W-:Y:S02]  /*164f0*/  ISETP.GE.AND P4, PT, R13, RZ, PT ;  /* 0x000000ff0d00720c */ /* 0x000fe40003f86270 */
[----:B------:R-:W4:Y:S04]  /*16500*/  LDL.LU R13, [R1+0xc8] ;  /* 0x0000c800010d7983 */ /* 0x000f280000300800 */
[----:B------:R-:W4:Y:S04]  /*16510*/  LDL.LU R14, [R1+0xc4] ;  /* 0x0000c400010e7983 */ /* 0x000f280000300800 */
[----:B------:R0:W-:Y:S04]  /*16520*/  STL [R1+0x5b4], R59 ;  /* 0x0005b43b01007387 */ /* 0x0001e80000100800 */
[----:B------:R-:W4:Y:S04]  /*16530*/  LDL R61, [R1+0x6628] ;  /* 0x00662800013d7983 */ /* 0x000f280000100800 */
[----:B------:R1:W-:Y:S04]  /*16540*/  STL [R1+0x5b0], R21 ;  /* 0x0005b01501007387 */ /* 0x0003e80000100800 */
[----:B0-----:R-:W4:Y:S04]  /*16550*/  LDL R59, [R1+0x662c] ;  /* 0x00662c00013b7983 */ /* 0x001f280000100800 */
[----:B-1----:R-:W4:Y:S04]  /*16560*/  LDL R21, [R1+0x6630] ;  /* 0x0066300001157983 */ /* 0x002f280000100800 */
[----:B------:R0:W-:Y:S02]  /*16570*/  STL [R1+0x5ac], R18 ;  /* 0x0005ac1201007387 */ /* 0x0001e40000100800 */
[----:B0-----:R-:W-:-:S02]  /*16580*/  IMAD.MOV.U32 R18, RZ, RZ, R10 ;  /* 0x000000ffff127224 */ /* 0x001fc400078e000a */
[----:B------:R-:W4:Y:S01]  /*16590*/  LDL R10, [R1+0x6634] ;  /* 0x00663400010a7983 */ /* 0x000f220000100800 */
[----:B------:R-:W-:Y:S01]  /*165a0*/  ISETP.GT.U32.AND P6, PT, R4, R16, PT ;  /* 0x000000100400720c */ /* 0x000fe20003fc4070 */
[----:B------:R-:W-:Y:S01]  /*165b0*/  @!P5 IMAD.MOV R9, RZ, RZ, -R9 ;  /* 0x000000ffff09d224 */ /* 0x000fe200078e0a09 */
[----:B------:R-:W-:Y:S01]  /*165c0*/  IABS R56, R3 ;  /* 0x0000000300387213 */ /* 0x000fe20000000000 */
[----:B------:R-:W-:-:S03]  /*165d0*/  @!P4 IMAD.MOV R18, RZ, RZ, -R18 ;  /* 0x000000ffff12c224 */ /* 0x000fc600078e0a12 */
[----:B------:R0:W-:Y:S01]  /*165e0*/  STL [R1+0x5a8], R9 ;  /* 0x0005a80901007387 */ /* 0x0001e20000100800 */
[----:B------:R-:W-:-:S04]  /*165f0*/  IMAD.HI.U32 R57, R0, R56, RZ ;  /* 0x0000003800397227 */ /* 0x000fc800078e00ff */
[----:B------:R-:W-:Y:S02]  /*16600*/  IMAD.MOV R57, RZ, RZ, -R57 ;  /* 0x000000ffff397224 */ /* 0x000fe400078e0a39 */
[----:B------:R-:W-:Y:S01]  /*16610*/  @!P6 IMAD.IADD R16, R16, 0x1, -R4 ;  /* 0x000000011010e824 */ /* 0x000fe200078e0a04 */
[C---:B------:R-:W-:Y:S01]  /*16620*/  ISETP.GT.U32.AND P6, PT, R4.reuse, R11, PT ;  /* 0x0000000b0400720c */ /* 0x040fe20003fc4070 */
[----:B0-----:R-:W-:Y:S01]  /*16630*/  IMAD.MOV.U32 R9, RZ, RZ, R8 ;  /* 0x000000ffff097224 */ /* 0x001fe200078e0008 */
[----:B------:R0:W-:Y:S03]  /*16640*/  STL [R1+0x5a4], R18 ;  /* 0x0005a41201007387 */ /* 0x0001e60000100800 */
[----:B------:R-:W-:Y:S01]  /*16650*/  @!P0 IMAD.MOV R9, RZ, RZ, -R9 ;  /* 0x000000ffff098224 */ /* 0x000fe200078e0a09 */
[C---:B------:R-:W-:Y:S01]  /*16660*/  ISETP.GT.U32.AND P3, PT, R4.reuse, R16, PT ;  /* 0x000000100400720c */ /* 0x040fe20003f64070 */
[C---:B------:R-:W-:Y:S01]  /*16670*/  IMAD R8, R4.reuse, R57, R56 ;  /* 0x0000003904087224 */ /* 0x040fe200078e0238 */
[----:B------:R-:W-:Y:S01]  /*16680*/  ISETP.GT.U32.AND P2, PT, R4, R60, PT ;  /* 0x0000003c0400720c */ /* 0x000fe20003f44070 */
[----:B0-----:R-:W4:Y:S04]  /*16690*/  LDL.LU R18, [R1+0x6ad0] ;  /* 0x006ad00001127983 */ /* 0x001f280000300800 */
[----:B------:R-:W4:Y:S04]  /*166a0*/  LDL R57, [R1+0x6638] ;  /* 0x0066380001397983 */ /* 0x000f280000100800 */
[----:B------:R-:W4:Y:S04]  /*166b0*/  LDL R56, [R1+0x663c] ;  /* 0x00663c0001387983 */ /* 0x000f280000100800 */
[----:B------:R0:W-:Y:S01]  /*166c0*/  STL [R1+0x5a0], R9 ;  /* 0x0005a00901007387 */ /* 0x0001e20000100800 */
[----:B------:R-:W-:-:S03]  /*166d0*/  @!P6 IMAD.IADD R11, R11, 0x1, -R4 ;  /* 0x000000010b0be824 */ /* 0x000fc600078e0a04 */
[----:B0-----:R-:W4:Y:S02]  /*166e0*/  LDL.LU R9, [R1+0x6acc] ;  /* 0x006acc0001097983 */ /* 0x001f240000300800 */
[----:B------:R-:W-:Y:S01]  /*166f0*/  ISETP.GT.U32.AND P5, PT, R4, R11, PT ;  /* 0x0000000b0400720c */ /* 0x000fe20003fa4070 */
[--C-:B------:R-:W-:Y:S02]  /*16700*/  @!P3 IMAD.IADD R16, R16, 0x1, -R4.reuse ;  /* 0x000000011010b824 */ /* 0x100fe400078e0a04 */
[----:B------:R-:W-:-:S10]  /*16710*/  @!P2 IMAD.IADD R60, R60, 0x1, -R4 ;  /* 0x000000013c3ca824 */ /* 0x000fd400078e0a04 */
        /* <DEDUP_REMOVED lines=8> */
[----:B------:R-:W2:Y:S01]  /*167a0*/  LDL.LU R61, [R1+0xf8] ;  /* 0x0000f800013d7983 */ /* 0x000ea20000300800 */
[----:B------:R-:W-:-:S03]  /*167b0*/  ISETP.GE.AND P0, PT, R59, RZ, PT ;  /* 0x000000ff3b00720c */ /* 0x000fc60003f06270 */
[----:B------:R-:W3:Y:S01]  /*167c0*/  LDL.LU R59, [R1+0xf4] ;  /* 0x0000f400013b7983 */ /* 0x000ee20000300800 */
[----:B------:R-:W-:-:S03]  /*167d0*/  ISETP.GE.AND P3, PT, R21, RZ, PT ;  /* 0x000000ff1500720c */ /* 0x000fc60003f66270 */
[----:B------:R-:W4:Y:S01]  /*167e0*/  LDL.LU R21, [R1+0xf0] ;  /* 0x0000f00001157983 */ /* 0x000f220000300800 */
[----:B------:R-:W-:-:S03]  /*167f0*/  ISETP.GE.AND P2, PT, R10, RZ, PT ;  /* 0x000000ff0a00720c */ /* 0x000fc60003f46270 */
[----:B------:R-:W2:Y:S01]  /*16800*/  LDL R10, [R1+0x6640] ;  /* 0x00664000010a7983 */ /* 0x000ea20000100800 */
[C---:B------:R-:W-:Y:S02]  /*16810*/  ISETP.GT.U32.AND P1, PT, R4.reuse, R12, PT ;  /* 0x0000000c0400720c */ /* 0x040fe40003f24070 */
[C---:B------:R-:W-:Y:S02]  /*16820*/  ISETP.GT.U32.AND P6, PT, R4.reuse, R15, PT ;  /* 0x0000000f0400720c */ /* 0x040fe40003fc4070 */
[----:B------:R-:W-:-:S09]  /*16830*/  ISETP.GT.U32.AND P4, PT, R4, R17, PT ;  /* 0x000000110400720c */ /* 0x000fd20003f84070 */
[--C-:B------:R-:W-:Y:S01]  /*16840*/  @!P1 IMAD.IADD R12, R12, 0x1, -R4.reuse ;  /* 0x000000010c0c9824 */ /* 0x100fe200078e0a04 */
[C---:B------:R-:W-:Y:S01]  /*16850*/  ISETP.GT.U32.AND P1, PT, R4.reuse, R13, PT ;  /* 0x0000000d0400720c */ /* 0x040fe20003f24070 */
[--C-:B------:R-:W-:Y:S01]  /*16860*/  @!P6 IMAD.IADD R15, R15, 0x1, -R4.reuse ;  /* 0x000000010f0fe824 */ /* 0x100fe200078e0a04 */
[----:B------:R-:W-:Y:S01]  /*16870*/  ISETP.GT.U32.AND P6, PT, R4, R14, PT ;  /* 0x0000000e0400720c */ /* 0x000fe20003fc4070 */
[----:B------:R-:W-:Y:S02]  /*16880*/  @!P4 IMAD.IADD R17, R17, 0x1, -R4 ;  /* 0x000000011111c824 */ /* 0x000fe400078e0a04 */
[----:B------:R-:W-:-:S08]  /*16890*/  @!P5 IMAD.MOV R16, RZ, RZ, -R16 ;  /* 0x000000ffff10d224 */ /* 0x000fd000078e0a10 */
[--C-:B------:R-:W-:Y:S01]  /*168a0*/  @!P1 IMAD.IADD R13, R13, 0x1, -R4.reuse ;  /* 0x000000010d0d9824 */ /* 0x100fe200078e0a04 */
[----:B------:R-:W-:Y:S01]  /*168b0*/  ISETP.GE.AND P1, PT, R57, RZ, PT ;  /* 0x000000ff3900720c */ /* 0x000fe20003f26270 */
[----:B------:R-:W-:Y:S01]  /*168c0*/  @!P6 IMAD.IADD R14, R14, 0x1, -R4 ;  /* 0x000000010e0ee824 */ /* 0x000fe200078e0a04 */
[----:B------:R-:W-:Y:S01]  /*168d0*/  ISETP.GE.AND P6, PT, R56, RZ, PT ;  /* 0x000000ff3800720c */ /* 0x000fe20003fc6270 */
[----:B------:R-:W-:Y:S01]  /*168e0*/  IMAD.MOV.U32 R57, RZ, RZ, R60 ;  /* 0x000000ffff397224 */ /* 0x000fe200078e003c */
[----:B------:R-:W4:Y:S01]  /*168f0*/  LDL R56, [R1+0x6734] ;  /* 0x0067340001387983 */ /* 0x000f220000100800 */
[----:B------:R-:W-:-:S03]  /*16900*/  ISETP.GT.U32.AND P4, PT, R4, R9, PT ;  /* 0x000000090400720c */ /* 0x000fc60003f84070 */
[----:B------:R0:W-:Y:S01]  /*16910*/  STL [R1+0x59c], R16 ;  /* 0x00059c1001007387 */ /* 0x0001e20000100800 */
[----:B------:R-:W-:Y:S02]  /*16920*/  @!P0 IMAD.MOV R57, RZ, RZ, -R57 ;  /* 0x000000ffff398224 */ /* 0x000fe400078e0a39 */
[----:B------:R-:W-:Y:S02]  /*16930*/  @!P2 IMAD.MOV R15, RZ, RZ, -R15 ;  /* 0x000000ffff0fa224 */ /* 0x000fe400078e0a0f */
[----:B0-----:R-:W-:-:S05]  /*16940*/  IMAD.MOV.U32 R16, RZ, RZ, R12 ;  /* 0x000000ffff107224 */ /* 0x001fca00078e000c */
[----:B------:R-:W-:Y:S01]  /*16950*/  @!P4 IMAD.IADD R9, R9, 0x1, -R4 ;  /* 0x000000010909c824 */ /* 0x000fe200078e0a04 */
[----:B------:R-:W-:Y:S01]  /*16960*/  ISETP.GT.U32.AND P4, PT, R4, R58, PT ;  /* 0x0000003a0400720c */ /* 0x000fe20003f84070 */
[----:B------:R-:W-:Y:S01]  /*16970*/  @!P3 IMAD.MOV R16, RZ, RZ, -R16 ;  /* 0x000000ffff10b224 */ /* 0x000fe200078e0a10 */
[----:B------:R-:W4:Y:S01]  /*16980*/  LDL R12, [R1+0x6644] ;  /* 0x00664400010c7983 */ /* 0x000f220000100800 */
[----:B------:R-:W-:-:S03]  /*16990*/  @!P1 IMAD.MOV R17, RZ, RZ, -R17 ;  /* 0x000000ffff119224 */ /* 0x000fc600078e0a11 */
[----:B------:R0:W-:Y:S01]  /*169a0*/  STL [R1+0x598], R57 ;  /* 0x0005983901007387 */ /* 0x0001e20000100800 */
[----:B------:R-:W-:-:S03]  /*169b0*/  @!P6 IMAD.MOV R11, RZ, RZ, -R11 ;  /* 0x000000ffff0be224 */ /* 0x000fc600078e0a0b */
[----:B------:R1:W-:Y:S04]  /*169c0*/  STL [R1+0x594], R16 ;  /* 0x0005941001007387 */ /* 0x0003e80000100800 */
[----:B0-----:R-:W4:Y:S04]  /*169d0*/  LDL R57, [R1+0x664c] ;  /* 0x00664c0001397983 */ /* 0x001f280000100800 */
[----:B-1----:R-:W4:Y:S04]  /*169e0*/  LDL R16, [R1+0x6648] ;  /* 0x0066480001107983 */ /* 0x002f280000100800 */
[----:B------:R0:W-:Y:S01]  /*169f0*/  STL [R1+0x590], R15 ;  /* 0x0005900f01007387 */ /* 0x0001e20000100800 */
[----:B------:R-:W-:-:S03]  /*16a00*/  @!P4 IMAD.IADD R58, R58, 0x1, -R4 ;  /* 0x000000013a3ac824 */ /* 0x000fc600078e0a04 */
[----:B------:R-:W4:Y:S04]  /*16a10*/  LDL R60, [R1+0x6654] ;  /* 0x00665400013c7983 */ /* 0x000f280000100800 */
[----:B0-----:R-:W4:Y:S04]  /*16a20*/  LDL R15, [R1+0x6650] ;  /* 0x00665000010f7983 */ /* 0x001f280000100800 */
[----:B------:R0:W-:Y:S04]  /*16a30*/  STL [R1+0x58c], R17 ;  /* 0x00058c1101007387 */ /* 0x0001e80000100800 */
[----:B0-----:R-:W4:Y:S04]  /*16a40*/  LDL.LU R17, [R1+0x6ac8] ;  /* 0x006ac80001117983 */ /* 0x001f280000300800 */
[----:B------:R0:W-:Y:S04]  /*16a50*/  STL [R1+0x588], R11 ;  /* 0x0005880b01007387 */ /* 0x0001e80000100800 */
[----:B0-----:R-:W4:Y:S01]  /*16a60*/  LDL.LU R11, [R1+0x6ac4] ;  /* 0x006ac400010b7983 */ /* 0x001f220000300800 */
[----:B--2---:R-:W-:-:S03]  /*16a70*/  ISETP.GE.AND P4, PT, R10, RZ, PT ;  /* 0x000000ff0a00720c */ /* 0x004fc60003f86270 */
[----:B------:R-:W2:Y:S01]  /*16a80*/  LDL.LU R10, [R1+0x6ac0] ;  /* 0x006ac000010a7983 */ /* 0x000ea20000300800 */
[C---:B------:R-:W-:Y:S02]  /*16a90*/  ISETP.GT.U32.AND P0, PT, R4.reuse, R19, PT ;  /* 0x000000130400720c */ /* 0x040fe40003f04070 */
[C---:B------:R-:W-:Y:S02]  /*16aa0*/  ISETP.GT.U32.AND P5, PT, R4.reuse, R20, PT ;  /* 0x000000140400720c */ /* 0x040fe40003fa4070 */
[C---:B------:R-:W-:Y:S02]  /*16ab0*/  ISETP.GT.U32.AND P3, PT, R4.reuse, R13, PT ;  /* 0x0000000d0400720c */ /* 0x040fe40003f64070 */
[C---:B------:R-:W-:Y:S02]  /*16ac0*/  ISETP.GT.U32.AND P2, PT, R4.reuse, R14, PT ;  /* 0x0000000e0400720c */ /* 0x040fe40003f44070 */
[----:B------:R-:W-:-:S05]  /*16ad0*/  ISETP.GT.U32.AND P1, PT, R4, R9, PT ;  /* 0x000000090400720c */ /* 0x000fca0003f24070 */
[--C-:B------:R-:W-:Y:S01]  /*16ae0*/  @!P0 IMAD.IADD R19, R19, 0x1, -R4.reuse ;  /* 0x0000000113138824 */ /* 0x100fe200078e0a04 */
[----:B---3--:R-:W-:Y:S01]  /*16af0*/  ISETP.GT.U32.AND P0, PT, R4, R59, PT ;  /* 0x0000003b0400720c */ /* 0x008fe20003f04070 */
[--C-:B------:R-:W-:Y:S01]  /*16b00*/  @!P5 IMAD.IADD R20, R20, 0x1, -R4.reuse ;  /* 0x000000011414d824 */ /* 0x100fe200078e0a04 */
[----:B----4-:R-:W-:Y:S01]  /*16b10*/  ISETP.GT.U32.AND P5, PT, R4, R21, PT ;  /* 0x000000150400720c */ /* 0x010fe20003fa4070 */
[--C-:B------:R-:W-:Y:S02]  /*16b20*/  @!P3 IMAD.IADD R13, R13, 0x1, -R4.reuse ;  /* 0x000000010d0db824 */ /* 0x100fe400078e0a04 */
[--C-:B------:R-:W-:Y:S02]  /*16b30*/  @!P2 IMAD.IADD R14, R14, 0x1, -R4.reuse ;  /* 0x000000010e0ea824 */ /* 0x100fe400078e0a04 */
[----:B------:R-:W-:Y:S02]  /*16b40*/  @!P1 IMAD.IADD R9, R9, 0x1, -R4 ;  /* 0x0000000109099824 */ /* 0x000fe400078e0a04 */
[----:B------:R-:W-:-:S04]  /*16b50*/  @!P4 IMAD.MOV R58, RZ, RZ, -R58 ;  /* 0x000000ffff3ac224 */ /* 0x000fc800078e0a3a */
[--C-:B------:R-:W-:Y:S02]  /*16b60*/  @!P0 IMAD.IADD R59, R59, 0x1, -R4.reuse ;  /* 0x000000013b3b8824 */ /* 0x100fe400078e0a04 */
[----:B------:R-:W-:Y:S01]  /*16b70*/  @!P5 IMAD.IADD R21, R21, 0x1, -R4 ;  /* 0x000000011515d824 */ /* 0x000fe200078e0a04 */
[----:B------:R-:W-:Y:S02]  /*16b80*/  IABS R56, R56 ;  /* 0x0000003800387213 */ /* 0x000fe40000000000 */
[----:B------:R-:W-:Y:S02]  /*16b90*/  ISETP.GE.AND P1, PT, R12, RZ, PT ;  /* 0x000000ff0c00720c */ /* 0x000fe40003f26270 */
[----:B------:R-:W3:Y:S01]  /*16ba0*/  LDL.LU R12, [R1+0x6abc] ;  /* 0x006abc00010c7983 */ /* 0x000ee20000300800 */
[----:B------:R-:W-:Y:S02]  /*16bb0*/  ISETP.GE.AND P5, PT, R57, RZ, PT ;  /* 0x000000ff3900720c */ /* 0x000fe40003fa6270 */
[----:B------:R-:W-:-:S02]  /*16bc0*/  ISETP.GE.AND P0, PT, R16, RZ, PT ;  /* 0x000000ff1000720c */ /* 0x000fc40003f06270 */
[----:B------:R-:W4:Y:S06]  /*16bd0*/  LDL.LU R16, [R1+0x6ab8] ;  /* 0x006ab80001107983 */ /* 0x000f2c0000300800 */
[----:B------:R-:W-:Y:S02]  /*16be0*/  @!P1 IMAD.MOV R19, RZ, RZ, -R19 ;  /* 0x000000ffff139224 */ /* 0x000fe400078e0a13 */
[----:B------:R-:W-:-:S04]  /*16bf0*/  IMAD.HI.U32 R57, R0, R56, RZ ;  /* 0x0000003800397227 */ /* 0x000fc800078e00ff */
[----:B------:R-:W-:Y:S02]  /*16c00*/  @!P5 IMAD.MOV R13, RZ, RZ, -R13 ;  /* 0x000000ffff0dd224 */ /* 0x000fe400078e0a0d */
[----:B------:R-:W-:Y:S01]  /*16c10*/  IMAD.MOV R57, RZ, RZ, -R57 ;  /* 0x000000ffff397224 */ /* 0x000fe200078e0a39 */
[----:B------:R-:W-:-:S13]  /*16c20*/  ISETP.GT.U32.AND P2, PT, R4, R11, PT ;  /* 0x0000000b0400720c */ /* 0x000fda0003f44070 */
[----:B------:R-:W-:Y:S01]  /*16c30*/  @!P2 IMAD.IADD R11, R11, 0x1, -R4 ;  /* 0x000000010b0ba824 */ /* 0x000fe200078e0a04 */
[----:B------:R-:W-:Y:S02]  /*16c40*/  ISETP.GE.AND P2, PT, R60, RZ, PT ;  /* 0x000000ff3c00720c */ /* 0x000fe40003f46270 */
[----:B--2---:R-:W-:-:S13]  /*16c50*/  ISETP.GT.U32.AND P3, PT, R4, R10, PT ;  /* 0x0000000a0400720c */ /* 0x004fda0003f64070 */
[----:B------:R-:W-:Y:S01]  /*16c60*/  @!P3 IMAD.IADD R10, R10, 0x1, -R4 ;  /* 0x000000010a0ab824 */ /* 0x000fe200078e0a04 */
[----:B------:R-:W-:Y:S02]  /*16c70*/  ISETP.GE.AND P3, PT, R15, RZ, PT ;  /* 0x000000ff0f00720c */ /* 0x000fe40003f66270 */
[----:B------:R-:W2:Y:S04]  /*16c80*/  LDL.LU R15, [R1+0x6ab4] ;  /* 0x006ab400010f7983 */ /* 0x000ea80000300800 */
[----:B------:R0:W-:Y:S02]  /*16c90*/  STL [R1+0x584], R58 ;  /* 0x0005843a01007387 */ /* 0x0001e40000100800 */
[----:B0-----:R-:W-:Y:S02]  /*16ca0*/  IMAD.MOV.U32 R58, RZ, RZ, R20 ;  /* 0x000000ffff3a7224 */ /* 0x001fe400078e0014 */
[----:B------:R-:W2:Y:S02]  /*16cb0*/  LDL R20, [R1+0x6658] ;  /* 0x0066580001147983 */ /* 0x000ea40000100800 */
[----:B------:R-:W-:-:S02]  /*16cc0*/  @!P0 IMAD.MOV R58, RZ, RZ, -R58 ;  /* 0x000000ffff3a8224 */ /* 0x000fc400078e0a3a */
[----:B------:R0:W-:Y:S04]  /*16cd0*/  STL [R1+0x580], R19 ;  /* 0x0005801301007387 */ /* 0x0001e80000100800 */
[----:B------:R-:W2:Y:S01]  /*16ce0*/  LDL R60, [R1+0x6668] ;  /* 0x00666800013c7983 */ /* 0x000ea20000100800 */
[----:B------:R-:W-:-:S03]  /*16cf0*/  @!P3 IMAD.MOV R14, RZ, RZ, -R14 ;  /* 0x000000ffff0eb224 */ /* 0x000fc600078e0a0e */
[----:B0-----:R-:W2:Y:S04]  /*16d00*/  LDL R19, [R1+0x665c] ;  /* 0x00665c0001137983 */ /* 0x001ea80000100800 */
[----:B------:R0:W-:Y:S04]  /*16d10*/  STL [R1+0x57c], R58 ;  /* 0x00057c3a01007387 */ /* 0x0001e80000100800 */
[----:B0-----:R-:W2:Y:S04]  /*16d20*/  LDL R58, [R1+0x6670] ;  /* 0x00667000013a7983 */ /* 0x001ea80000100800 */
[----:B------:R0:W-:Y:S04]  /*16d30*/  STL [R1+0x578], R13 ;  /* 0x0005780d01007387 */ /* 0x0001e80000100800 */
[----:B------:R1:W-:Y:S01]  /*16d40*/  STL [R1+0x574], R14 ;  /* 0x0005740e01007387 */ /* 0x0003e20000100800 */
[----:B0-----:R-:W-:-:S04]  /*16d50*/  IMAD.MOV.U32 R13, RZ, RZ, R9 ;  /* 0x000000ffff0d7224 */ /* 0x001fc800078e0009 */
[----:B------:R-:W-:Y:S01]  /*16d60*/  @!P2 IMAD.MOV R13, RZ, RZ, -R13 ;  /* 0x000000ffff0da224 */ /* 0x000fe200078e0a0d */
[----:B-1----:R-:W2:Y:S01]  /*16d70*/  LDL.LU R14, [R1+0x6ab0] ;  /* 0x006ab000010e7983 */ /* 0x002ea20000300800 */
[----:B------:R-:W-:-:S03]  /*16d80*/  IMAD R9, R4, R57, R56 ;  /* 0x0000003904097224 */ /* 0x000fc600078e0238 */
[----:B------:R-:W2:Y:S04]  /*16d90*/  LDL R57, [R1+0x6660] ;  /* 0x0066600001397983 */ /* 0x000ea80000100800 */
[----:B------:R-:W2:Y:S04]  /*16da0*/  LDL R56, [R1+0x6664] ;  /* 0x0066640001387983 */ /* 0x000ea80000100800 */
[----:B------:R0:W-:Y:S04]  /*16db0*/  STL [R1+0x570], R13 ;  /* 0x0005700d01007387 */ /* 0x0001e80000100800 */
[----:B0-----:R-:W2:Y:S01]  /*16dc0*/  LDL.LU R13, [R1+0x6aac] ;  /* 0x006aac00010d7983 */ /* 0x001ea20000300800 */
[----:B------:R-:W-:-:S13]  /*16dd0*/  ISETP.GT.U32.AND P6, PT, R4, R61, PT ;  /* 0x0000003d0400720c */ /* 0x000fda0003fc4070 */
[----:B------:R-:W-:Y:S01]  /*16de0*/  @!P6 IMAD.IADD R61, R61, 0x1, -R4 ;  /* 0x000000013d3de824 */ /* 0x000fe200078e0a04 */
[----:B---3--:R-:W-:-:S04]  /*16df0*/  ISETP.GT.U32.AND P6, PT, R4, R12, PT ;  /* 0x0000000c0400720c */ /* 0x008fc80003fc4070 */
[C---:B------:R-:W-:Y:S02]  /*16e00*/  ISETP.GT.U32.AND P4, PT, R4.reuse, R61, PT ;  /* 0x0000003d0400720c */ /* 0x040fe40003f84070 */
[----:B------:R-:W-:-:S07]  /*16e10*/  ISETP.GT.U32.AND P1, PT, R4, R59, PT ;  /* 0x0000003b0400720c */ /* 0x000fce0003f24070 */
[----:B------:R-:W-:Y:S01]  /*16e20*/  @!P6 IMAD.IADD R12, R12, 0x1, -R4 ;  /* 0x000000010c0ce824 */ /* 0x000fe200078e0a04 */
[----:B------:R-:W-:-:S04]  /*16e30*/  ISETP.GT.U32.AND P6, PT, R4, R10, PT ;  /* 0x0000000a0400720c */ /* 0x000fc80003fc4070 */
[C---:B------:R-:W-:Y:S01]  /*16e40*/  ISETP.GT.U32.AND P5, PT, R4.reuse, R12, PT ;  /* 0x0000000c0400720c */ /* 0x040fe20003fa4070 */
[--C-:B------:R-:W-:Y:S01]  /*16e50*/  @!P4 IMAD.IADD R61, R61, 0x1, -R4.reuse ;  /* 0x000000013d3dc824 */ /* 0x100fe200078e0a04 */
[----:B------:R-:W-:Y:S01]  /*16e60*/  ISETP.GT.U32.AND P0, PT, R4, R21, PT ;  /* 0x000000150400720c */ /* 0x000fe20003f04070 */
[----:B------:R-:W-:-:S06]  /*16e70*/  @!P1 IMAD.IADD R59, R59, 0x1, -R4 ;  /* 0x000000013b3b9824 */ /* 0x000fcc00078e0a04 */
[----:B------:R-:W-:Y:S01]  /*16e80*/  @!P6 IMAD.IADD R10, R10, 0x1, -R4 ;  /* 0x000000010a0ae824 */ /* 0x000fe200078e0a04 */
[----:B------:R-:W-:-:S03]  /*16e90*/  ISETP.GT.U32.AND P6, PT, R4, R17, PT ;  /* 0x000000110400720c */ /* 0x000fc60003fc4070 */
[--C-:B------:R-:W-:Y:S02]  /*16ea0*/  @!P5 IMAD.IADD R12, R12, 0x1, -R4.reuse ;  /* 0x000000010c0cd824 */ /* 0x100fe400078e0a04 */
[----:B------:R-:W-:Y:S01]  /*16eb0*/  @!P0 IMAD.IADD R21, R21, 0x1, -R4 ;  /* 0x0000000115158824 */ /* 0x000fe200078e0a04 */
[----:B----4-:R-:W-:-:S07]  /*16ec0*/  ISETP.GT.U32.AND P0, PT, R4, R16, PT ;  /* 0x000000100400720c */ /* 0x010fce0003f04070 */
[----:B------:R-:W-:Y:S01]  /*16ed0*/  @!P6 IMAD.IADD R17, R17, 0x1, -R4 ;  /* 0x000000011111e824 */ /* 0x000fe200078e0a04 */
[----:B------:R-:W-:-:S05]  /*16ee0*/  ISETP.GT.U32.AND P3, PT, R4, R11, PT ;  /* 0x0000000b0400720c */ /* 0x000fca0003f64070 */
[----:B------:R-:W-:-:S08]  /*16ef0*/  @!P0 IMAD.IADD R16, R16, 0x1, -R4 ;  /* 0x0000000110108824 */ /* 0x000fd000078e0a04 */
[----:B------:R-:W-:Y:S01]  /*16f00*/  @!P3 IMAD.IADD R11, R11, 0x1, -R4 ;  /* 0x000000010b0bb824 */ /* 0x000fe200078e0a04 */
[----:B--2---:R-:W-:Y:S02]  /*16f10*/  ISETP.GT.U32.AND P1, PT, R4, R15, PT ;  /* 0x0000000f0400720c */ /* 0x004fe40003f24070 */
[----:B------:R-:W-:-:S11]  /*16f20*/  ISETP.GE.AND P5, PT, R20, RZ, PT ;  /* 0x000000ff1400720c */ /* 0x000fd60003fa6270 */
[----:B------:R-:W-:Y:S01]  /*16f30*/  @!P1 IMAD.IADD R15, R15, 0x1, -R4 ;  /* 0x000000010f0f9824 */ /* 0x000fe200078e0a04 */
[----:B------:R-:W2:Y:S01]  /*16f40*/  LDL.LU R20, [R1+0x6aa8] ;  /* 0x006aa80001147983 */ /* 0x000ea20000300800 */
[----:B------:R-:W-:Y:S02]  /*16f50*/  ISETP.GE.AND P0, PT, R60, RZ, PT ;  /* 0x000000ff3c00720c */ /* 0x000fe40003f06270 */
[----:B------:R-:W-:Y:S01]  /*16f60*/  ISETP.GE.AND P6, PT, R58, RZ, PT ;  /* 0x000000ff3a00720c */ /* 0x000fe20003fc6270 */
[----:B------:R-:W-:Y:S01]  /*16f70*/  IMAD.MOV.U32 R58, RZ, RZ, R59 ;  /* 0x000000ffff3a7224 */ /* 0x000fe200078e003b */
[C---:B------:R-:W-:Y:S02]  /*16f80*/  ISETP.GT.U32.AND P4, PT, R4.reuse, R14, PT ;  /* 0x0000000e0400720c */ /* 0x040fe40003f84070 */
[----:B------:R-:W-:-:S11]  /*16f90*/  ISETP.GT.U32.AND P2, PT, R4, R13, PT ;  /* 0x0000000d0400720c */ /* 0x000fd60003f44070 */
[--C-:B------:R-:W-:Y:S01]  /*16fa0*/  @!P4 IMAD.IADD R14, R14, 0x1, -R4.reuse ;  /* 0x000000010e0ec824 */ /* 0x100fe200078e0a04 */
[----:B------:R-:W-:Y:S01]  /*16fb0*/  ISETP.GE.AND P4, PT, R57, RZ, PT ;  /* 0x000000ff3900720c */ /* 0x000fe20003f86270 */
[----:B------:R-:W-:Y:S02]  /*16fc0*/  IMAD.MOV.U32 R57, RZ, RZ, R61 ;  /* 0x000000ffff397224 */ /* 0x000fe400078e003d */
[----:B------:R-:W-:Y:S01]  /*16fd0*/  @!P2 IMAD.IADD R13, R13, 0x1, -R4 ;  /* 0x000000010d0da824 */ /* 0x000fe200078e0a04 */
[----:B------:R-:W-:Y:S01]  /*16fe0*/  ISETP.GE.AND P2, PT, R19, RZ, PT ;  /* 0x000000ff1300720c */ /* 0x000fe20003f46270 */
[----:B------:R-:W-:Y:S01]  /*16ff0*/  @!P5 IMAD.MOV R57, RZ, RZ, -R57 ;  /* 0x000000ffff39d224 */ /* 0x000fe200078e0a39 */
[----:B------:R-:W3:Y:S01]  /*17000*/  LDL.LU R19, [R1+0x6aa4] ;  /* 0x006aa40001137983 */ /* 0x000ee20000300800 */
[----:B------:R-:W-:-:S03]  /*17010*/  ISETP.GE.AND P1, PT, R56, RZ, PT ;  /* 0x000000ff3800720c */ /* 0x000fc60003f26270 */
[----:B------:R-:W4:Y:S04]  /*17020*/  LDL R56, [R1+0x6738] ;  /* 0x0067380001387983 */ /* 0x000f280000100800 */
[----:B------:R0:W-:Y:S03]  /*17030*/  STL [R1+0x56c], R57 ;  /* 0x00056c3901007387 */ /* 0x0001e60000100800 */
[----:B------:R-:W-:Y:S01]  /*17040*/  @!P2 IMAD.MOV R58, RZ, RZ, -R58 ;  /* 0x000000ffff3aa224 */ /* 0x000fe200078e0a3a */
[----:B0-----:R-:W3:Y:S04]  /*17050*/  LDL R57, [R1+0x6678] ;  /* 0x0066780001397983 */ /* 0x001ee80000100800 */
[----:B------:R0:W-:Y:S01]  /*17060*/  STL [R1+0x568], R58 ;  /* 0x0005683a01007387 */ /* 0x0001e20000100800 */
[----:B------:R-:W-:-:S03]  /*17070*/  @!P4 IMAD.MOV R21, RZ, RZ, -R21 ;  /* 0x000000ffff15c224 */ /* 0x000fc600078e0a15 */
[----:B------:R-:W4:Y:S04]  /*17080*/  LDL R60, [R1+0x667c] ;  /* 0x00667c00013c7983 */ /* 0x000f280000100800 */
[----:B------:R-:W4:Y:S01]  /*17090*/  LDL R61, [R1+0x6680] ;  /* 0x00668000013d7983 */ /* 0x000f220000100800 */
[----:B0-----:R-:W-:-:S03]  /*170a0*/  IMAD.MOV.U32 R58, RZ, RZ, R10 ;  /* 0x000000ffff3a7224 */ /* 0x001fc600078e000a */
[----:B------:R-:W4:Y:S04]  /*170b0*/  LDL R10, [R1+0x6674] ;  /* 0x00667400010a7983 */ /* 0x000f280000100800 */
[----:B------:R0:W-:Y:S01]  /*170c0*/  STL [R1+0x564], R21 ;  /* 0x0005641501007387 */ /* 0x0001e20000100800 */
[----:B------:R-:W-:Y:S02]  /*170d0*/  @!P1 IMAD.MOV R58, RZ, RZ, -R58 ;  /* 0x000000ffff3a9224 */ /* 0x000fe400078e0a3a */
[----:B0-----:R-:W-:-:S03]  /*170e0*/  IMAD.MOV.U32 R21, RZ, RZ, R11 ;  /* 0x000000ffff157224 */ /* 0x001fc600078e000b */
[----:B------:R0:W-:Y:S01]  /*170f0*/  STL [R1+0x560], R58 ;  /* 0x0005603a01007387 */ /* 0x0001e20000100800 */
[----:B------:R-:W-:-:S03]  /*17100*/  @!P0 IMAD.MOV R21, RZ, RZ, -R21 ;  /* 0x000000ffff158224 */ /* 0x000fc600078e0a15 */
[----:B------:R-:W4:Y:S04]  /*17110*/  LDL R59, [R1+0x6688] ;  /* 0x00668800013b7983 */ /* 0x000f280000100800 */
[----:B0-----:R-:W4:Y:S04]  /*17120*/  LDL R58, [R1+0x6684] ;  /* 0x00668400013a7983 */ /* 0x001f280000100800 */
[----:B------:R0:W-:Y:S04]  /*17130*/  STL [R1+0x55c], R21 ;  /* 0x00055c1501007387 */ /* 0x0001e80000100800 */
[----:B0-----:R-:W4:Y:S01]  /*17140*/  LDL.LU R21, [R1+0x6aa0] ;  /* 0x006aa00001157983 */ /* 0x001f220000300800 */
[----:B------:R-:W-:-:S02]  /*17150*/  ISETP.GT.U32.AND P3, PT, R4, R18, PT ;  /* 0x000000120400720c */ /* 0x000fc40003f64070 */
[----:B------:R-:W-:-:S11]  /*17160*/  ISETP.GT.U32.AND P2, PT, R4, R14, PT ;  /* 0x0000000e0400720c */ /* 0x000fd60003f44070 */
[----:B------:R-:W-:Y:S01]  /*17170*/  @!P3 IMAD.IADD R18, R18, 0x1, -R4 ;  /* 0x000000011212b824 */ /* 0x000fe200078e0a04 */
[----:B------:R-:W-:-:S04]  /*17180*/  ISETP.GT.U32.AND P3, PT, R4, R13, PT ;  /* 0x0000000d0400720c */ /* 0x000fc80003f64070 */
[----:B------:R-:W-:Y:S01]  /*17190*/  ISETP.GT.U32.AND P0, PT, R4, R18, PT ;  /* 0x000000120400720c */ /* 0x000fe20003f04070 */
[----:B------:R-:W-:-:S08]  /*171a0*/  @!P2 IMAD.IADD R14, R14, 0x1, -R4 ;  /* 0x000000010e0ea824 */ /* 0x000fd000078e0a04 */
[----:B------:R-:W-:-:S04]  /*171b0*/  @!P3 IMAD.IADD R13, R13, 0x1, -R4 ;  /* 0x000000010d0db824 */ /* 0x000fc800078e0a04 */
[----:B------:R-:W-:Y:S01]  /*171c0*/  @!P0 IMAD.IADD R18, R18, 0x1, -R4 ;  /* 0x0000000112128824 */ /* 0x000fe200078e0a04 */
[----:B------:R-:W-:Y:S01]  /*171d0*/  ISETP.GT.U32.AND P5, PT, R4, R15, PT ;  /* 0x0000000f0400720c */ /* 0x000fe20003fa4070 */
[----:B------:R-:W-:Y:S02]  /*171e0*/  IMAD.MOV.U32 R11, RZ, RZ, R12 ;  /* 0x000000ffff0b7224 */ /* 0x000fe400078e000c */
[----:B------:R-:W-:Y:S02]  /*171f0*/  IMAD.MOV.U32 R12, RZ, RZ, R14 ;  /* 0x000000ffff0c7224 */ /* 0x000fe400078e000e */
[----:B------:R-:W-:-:S05]  /*17200*/  @!P6 IMAD.MOV R11, RZ, RZ, -R11 ;  /* 0x000000ffff0be224 */ /* 0x000fca00078e0a0b */
[----:B------:R-:W-:Y:S03]  /*17210*/  STL [R1+0x558], R11 ;  /* 0x0005580b01007387 */ /* 0x000fe60000100800 */
[----:B------:R-:W-:Y:S01]  /*17220*/  @!P5 IMAD.IADD R15, R15, 0x1, -R4 ;  /* 0x000000010f0fd824 */ /* 0x000fe200078e0a04 */
[----:B------:R-:W-:-:S03]  /*17230*/  ISETP.GT.U32.AND P4, PT, R4, R16, PT ;  /* 0x000000100400720c */ /* 0x000fc60003f84070 */
[----:B------:R-:W-:-:S10]  /*17240*/  IMAD.MOV.U32 R14, RZ, RZ, R15 ;  /* 0x000000ffff0e7224 */ /* 0x000fd400078e000f */
[----:B------:R-:W-:Y:S01]  /*17250*/  @!P4 IMAD.IADD R16, R16, 0x1, -R4 ;  /* 0x000000011010c824 */ /* 0x000fe200078e0a04 */
[C---:B------:R-:W-:Y:S02]  /*17260*/  ISETP.GT.U32.AND P4, PT, R4.reuse, R22, PT ;  /* 0x000000160400720c */ /* 0x040fe40003f84070 */
[----:B------:R-:W-:-:S11]  /*17270*/  ISETP.GT.U32.AND P1, PT, R4, R17, PT ;  /* 0x000000110400720c */ /* 0x000fd60003f24070 */
[--C-:B------:R-:W-:Y:S02]  /*17280*/  @!P4 IMAD.IADD R22, R22, 0x1, -R4.reuse ;  /* 0x000000011616c824 */ /* 0x100fe400078e0a04 */
[----:B------:R-:W-:Y:S01]  /*17290*/  @!P1 IMAD.IADD R17, R17, 0x1, -R4 ;  /* 0x0000000111119824 */ /* 0x000fe200078e0a04 */
[C---:B------:R-:W-:Y:S02]  /*172a0*/  ISETP.GT.U32.AND P1, PT, R4.reuse, R23, PT ;  /* 0x000000170400720c */ /* 0x040fe40003f24070 */
[----:B--2---:R-:W-:-:S13]  /*172b0*/  ISETP.GT.U32.AND P2, PT, R4, R20, PT ;  /* 0x000000140400720c */ /* 0x004fda0003f44070 */
[--C-:B------:R-:W-:Y:S02]  /*172c0*/  @!P2 IMAD.IADD R20, R20, 0x1, -R4.reuse ;  /* 0x000000011414a824 */ /* 0x100fe400078e0a04 */
[----:B------:R-:W-:Y:S01]  /*172d0*/  @!P1 IMAD.IADD R23, R23, 0x1, -R4 ;  /* 0x0000000117179824 */ /* 0x000fe200078e0a04 */
[----:B---3--:R-:W-:Y:S02]  /*172e0*/  ISETP.GE.AND P0, PT, R57, RZ, PT ;  /* 0x000000ff3900720c */ /* 0x008fe40003f06270 */
[----:B----4-:R-:W-:-:S11]  /*172f0*/  ISETP.GE.AND P3, PT, R10, RZ, PT ;  /* 0x000000ff0a00720c */ /* 0x010fd60003f66270 */
[----:B------:R-:W-:Y:S02]  /*17300*/  @!P0 IMAD.MOV R12, RZ, RZ, -R12 ;  /* 0x000000ffff0c8224 */ /* 0x000fe400078e0a0c */
[----:B------:R-:W-:-:S05]  /*17310*/  @!P3 IMAD.MOV R13, RZ, RZ, -R13 ;  /* 0x000000ffff0db224 */ /* 0x000fca00078e0a0d */
[----:B------:R-:W-:Y:S04]  /*17320*/  STL [R1+0x554], R13 ;  /* 0x0005540d01007387 */ /* 0x000fe80000100800 */
[----:B------:R0:W-:Y:S04]  /*17330*/  STL [R1+0x550], R12 ;  /* 0x0005500c01007387 */ /* 0x0001e80000100800 */
[----:B------:R-:W2:Y:S04]  /*17340*/  LDL R57, [R1+0x6690] ;  /* 0x0066900001397983 */ /* 0x000ea80000100800 */
[----:B0-----:R-:W3:Y:S01]  /*17350*/  LDL R12, [R1+0x668c] ;  /* 0x00668c00010c7983 */ /* 0x001ee20000100800 */
[----:B------:R-:W-:-:S02]  /*17360*/  ISETP.GT.U32.AND P5, PT, R4, R21, PT ;  /* 0x000000150400720c */ /* 0x000fc40003fa4070 */
[----:B------:R-:W-:Y:S02]  /*17370*/  ISETP.GE.AND P2, PT, R60, RZ, PT ;  /* 0x000000ff3c00720c */ /* 0x000fe40003f46270 */
[----:B------:R-:W4:Y:S09]  /*17380*/  LDL R60, [R1+0x6694] ;  /* 0x00669400013c7983 */ /* 0x000f320000100800 */
[----:B------:R-:W-:Y:S01]  /*17390*/  @!P5 IMAD.IADD R21, R21, 0x1, -R4 ;  /* 0x000000011515d824 */ /* 0x000fe200078e0a04 */
[----:B------:R-:W-:-:S02]  /*173a0*/  ISETP.GE.AND P5, PT, R61, RZ, PT ;  /* 0x000000ff3d00720c */ /* 0x000fc40003fa6270 */
[----:B------:R-:W4:Y:S01]  /*173b0*/  LDL R61, [R1+0x6698] ;  /* 0x00669800013d7983 */ /* 0x000f220000100800 */
[----:B------:R-:W-:Y:S01]  /*173c0*/  @!P2 IMAD.MOV R14, RZ, RZ, -R14 ;  /* 0x000000ffff0ea224 */ /* 0x000fe200078e0a0e */
[----:B------:R-:W-:-:S04]  /*173d0*/  ISETP.GE.AND P4, PT, R58, RZ, PT ;  /* 0x000000ff3a00720c */ /* 0x000fc80003f86270 */
[----:B------:R0:W-:Y:S04]  /*173e0*/  STL [R1+0x54c], R14 ;  /* 0x00054c0e01007387 */ /* 0x0001e80000100800 */
[----:B------:R-:W4:Y:S01]  /*173f0*/  LDL R58, [R1+0x669c] ;  /* 0x00669c00013a7983 */ /* 0x000f220000100800 */
[----:B------:R-:W-:-:S03]  /*17400*/  ISETP.GE.AND P1, PT, R59, RZ, PT ;  /* 0x000000ff3b00720c */ /* 0x000fc60003f26270 */
[----:B------:R-:W4:Y:S01]  /*17410*/  LDL R59, [R1+0x66a0] ;  /* 0x0066a000013b7983 */ /* 0x000f220000100800 */
[----:B------:R-:W-:-:S13]  /*17420*/  ISETP.GT.U32.AND P6, PT, R4, R19, PT ;  /* 0x000000130400720c */ /* 0x000fda0003fc4070 */
[----:B------:R-:W-:Y:S01]  /*17430*/  @!P6 IMAD.IADD R19, R19, 0x1, -R4 ;  /* 0x000000011313e824 */ /* 0x000fe200078e0a04 */
[C---:B------:R-:W-:Y:S01]  /*17440*/  ISETP.GT.U32.AND P6, PT, R4.reuse, R24, PT ;  /* 0x000000180400720c */ /* 0x040fe20003fc4070 */
[----:B------:R-:W-:Y:S01]  /*17450*/  IMAD.MOV.U32 R13, RZ, RZ, R16 ;  /* 0x000000ffff0d7224 */ /* 0x000fe200078e0010 */
[----:B------:R-:W-:-:S03]  /*17460*/  ISETP.GT.U32.AND P0, PT, R4, R20, PT ;  /* 0x000000140400720c */ /* 0x000fc60003f04070 */
[----:B------:R-:W-:-:S08]  /*17470*/  @!P5 IMAD.MOV R13, RZ, RZ, -R13 ;  /* 0x000000ffff0dd224 */ /* 0x000fd000078e0a0d */
[----:B------:R-:W-:-:S05]  /*17480*/  @!P6 IMAD.IADD R24, R24, 0x1, -R4 ;  /* 0x000000011818e824 */ /* 0x000fca00078e0a04 */
[C---:B------:R-:W-:Y:S02]  /*17490*/  ISETP.GT.U32.AND P5, PT, R4.reuse, R24, PT ;  /* 0x000000180400720c */ /* 0x040fe40003fa4070 */
[----:B------:R-:W-:Y:S01]  /*174a0*/  ISETP.GT.U32.AND P3, PT, R4, R19, PT ;  /* 0x000000130400720c */ /* 0x000fe20003f64070 */
[----:B0-----:R-:W-:Y:S01]  /*174b0*/  IMAD.MOV.U32 R14, RZ, RZ, R17 ;  /* 0x000000ffff0e7224 */ /* 0x001fe200078e0011 */
[----:B------:R0:W-:Y:S01]  /*174c0*/  STL [R1+0x548], R13 ;  /* 0x0005480d01007387 */ /* 0x0001e20000100800 */
[----:B------:R-:W-:Y:S01]  /*174d0*/  @!P0 IMAD.IADD R20, R20, 0x1, -R4 ;  /* 0x0000000114148824 */ /* 0x000fe200078e0a04 */
[----:B------:R-:W-:Y:S01]  /*174e0*/  ISETP.GT.U32.AND P0, PT, R4, R27, PT ;  /* 0x0000001b0400720c */ /* 0x000fe20003f04070 */
[----:B------:R-:W-:-:S06]  /*174f0*/  @!P4 IMAD.MOV R14, RZ, RZ, -R14 ;  /* 0x000000ffff0ec224 */ /* 0x000fcc00078e0a0e */
[----:B------:R-:W-:Y:S02]  /*17500*/  @!P5 IMAD.IADD R24, R24, 0x1, -R4 ;  /* 0x000000011818d824 */ /* 0x000fe400078e0a04 */
[----:B0-----:R-:W-:Y:S02]  /*17510*/  IMAD.MOV.U32 R13, RZ, RZ, R18 ;  /* 0x000000ffff0d7224 */ /* 0x001fe400078e0012 */
[----:B------:R-:W-:Y:S02]  /*17520*/  @!P3 IMAD.IADD R19, R19, 0x1, -R4 ;  /* 0x000000011313b824 */ /* 0x000fe400078e0a04 */
[----:B------:R-:W-:Y:S01]  /*17530*/  @!P1 IMAD.MOV R13, RZ, RZ, -R13 ;  /* 0x000000ffff0d9224 */ /* 0x000fe200078e0a0d */
[C---:B------:R-:W-:Y:S01]  /*17540*/  ISETP.GT.U32.AND P1, PT, R4.reuse, R25, PT ;  /* 0x000000190400720c */ /* 0x040fe20003f24070 */
[----:B------:R-:W-:Y:S01]  /*17550*/  STL [R1+0x544], R14 ;  /* 0x0005440e01007387 */ /* 0x000fe20000100800 */
[----:B------:R-:W-:-:S03]  /*17560*/  ISETP.GT.U32.AND P3, PT, R4, R26, PT ;  /* 0x0000001a0400720c */ /* 0x000fc60003f64070 */
[----:B------:R0:W-:Y:S01]  /*17570*/  STL [R1+0x540], R13 ;  /* 0x0005400d01007387 */ /* 0x0001e20000100800 */
[----:B------:R-:W-:Y:S01]  /*17580*/  IABS R10, R56 ;  /* 0x00000038000a7213 */ /* 0x000fe20000000000 */
[--C-:B------:R-:W-:Y:S01]  /*17590*/  @!P0 IMAD.IADD R27, R27, 0x1, -R4.reuse ;  /* 0x000000011b1b8824 */ /* 0x100fe200078e0a04 */
[----:B------:R-:W-:Y:S01]  /*175a0*/  ISETP.GT.U32.AND P2, PT, R4, R21, PT ;  /* 0x000000150400720c */ /* 0x000fe20003f44070 */
[----:B0-----:R-:W4:Y:S04]  /*175b0*/  LDL R13, [R1+0x66a4] ;  /* 0x0066a400010d7983 */ /* 0x001f280000100800 */
[----:B------:R-:W-:Y:S02]  /*175c0*/  @!P1 IMAD.IADD R25, R25, 0x1, -R4 ;  /* 0x0000000119199824 */ /* 0x000fe400078e0a04 */
[----:B------:R-:W-:-:S04]  /*175d0*/  IMAD.HI.U32 R11, R0, R10, RZ ;  /* 0x0000000a000b7227 */ /* 0x000fc800078e00ff */
[----:B------:R-:W-:Y:S02]  /*175e0*/  IMAD.MOV R11, RZ, RZ, -R11 ;  /* 0x000000ffff0b7224 */ /* 0x000fe400078e0a0b */
[----:B------:R-:W-:Y:S02]  /*175f0*/  @!P3 IMAD.IADD R26, R26, 0x1, -R4 ;  /* 0x000000011a1ab824 */ /* 0x000fe400078e0a04 */
[C---:B------:R-:W-:Y:S02]  /*17600*/  IMAD R10, R4.reuse, R11, R10 ;  /* 0x0000000b040a7224 */ /* 0x040fe400078e020a */
[----:B------:R-:W-:Y:S01]  /*17610*/  @!P2 IMAD.IADD R21, R21, 0x1, -R4 ;  /* 0x000000011515a824 */ /* 0x000fe200078e0a04 */
[C---:B------:R-:W-:Y:S01]  /*17620*/  ISETP.GT.U32.AND P2, PT, R4.reuse, R28, PT ;  /* 0x0000001c0400720c */ /* 0x040fe20003f44070 */
[----:B------:R-:W-:Y:S02]  /*17630*/  IMAD.MOV.U32 R11, RZ, RZ, R20 ;  /* 0x000000ffff0b7224 */ /* 0x000fe400078e0014 */
[----:B------:R-:W-:Y:S01]  /*17640*/  IMAD.MOV.U32 R14, RZ, RZ, R21 ;  /* 0x000000ffff0e7224 */ /* 0x000fe200078e0015 */
[----:B------:R-:W-:-:S09]  /*17650*/  ISETP.GT.U32.AND P6, PT, R4, R22, PT ;  /* 0x000000160400720c */ /* 0x000fd20003fc4070 */
[----:B------:R-:W-:-:S04]  /*17660*/  @!P2 IMAD.IADD R28, R28, 0x1, -R4 ;  /* 0x000000011c1ca824 */ /* 0x000fc800078e0a04 */
[----:B------:R-:W-:Y:S01]  /*17670*/  @!P6 IMAD.IADD R22, R22, 0x1, -R4 ;  /* 0x000000011616e824 */ /* 0x000fe200078e0a04 */
[----:B------:R-:W-:-:S13]  /*17680*/  ISETP.GT.U32.AND P6, PT, R4, R29, PT ;  /* 0x0000001d0400720c */ /* 0x000fda0003fc4070 */
[----:B------:R-:W-:Y:S01]  /*17690*/  @!P6 IMAD.IADD R29, R29, 0x1, -R4 ;  /* 0x000000011d1de824 */ /* 0x000fe200078e0a04 */
[----:B---3--:R-:W-:Y:S01]  /*176a0*/  ISETP.GE.AND P5, PT, R12, RZ, PT ;  /* 0x000000ff0c00720c */ /* 0x008fe20003fa6270 */
[----:B------:R-:W-:Y:S01]  /*176b0*/  IMAD.MOV.U32 R12, RZ, RZ, R19 ;  /* 0x000000ffff0c7224 */ /* 0x000fe200078e0013 */
[----:B--2---:R-:W-:-:S11]  /*176c0*/  ISETP.GE.AND P1, PT, R57, RZ, PT ;  /* 0x000000ff3900720c */ /* 0x004fd60003f26270 */
[----:B------:R-:W-:Y:S01]  /*176d0*/  @!P5 IMAD.MOV R12, RZ, RZ, -R12 ;  /* 0x000000ffff0cd224 */ /* 0x000fe200078e0a0c */
[----:B----4-:R-:W-:Y:S02]  /*176e0*/  ISETP.GE.AND P0, PT, R61, RZ, PT ;  /* 0x000000ff3d00720c */ /* 0x010fe40003f06270 */
[----:B------:R-:W2:Y:S04]  /*176f0*/  LDL R61, [R1+0x673c] ;  /* 0x00673c00013d7983 */ /* 0x000ea80000100800 */
[----:B------:R0:W-:Y:S01]  /*17700*/  STL [R1+0x53c], R12 ;  /* 0x00053c0c01007387 */ /* 0x0001e20000100800 */
[----:B------:R-:W-:-:S03]  /*17710*/  ISETP.GE.AND P3, PT, R60, RZ, PT ;  /* 0x000000ff3c00720c */ /* 0x000fc60003f66270 */
[----:B0-----:R-:W3:Y:S01]  /*17720*/  LDL R12, [R1+0x66a8] ;  /* 0x0066a800010c7983 */ /* 0x001ee20000100800 */
[----:B------:R-:W-:-:S09]  /*17730*/  @!P1 IMAD.MOV R11, RZ, RZ, -R11 ;  /* 0x000000ffff0b9224 */ /* 0x000fd200078e0a0b */
[----:B------:R-:W-:Y:S01]  /*17740*/  @!P3 IMAD.MOV R14, RZ, RZ, -R14 ;  /* 0x000000ffff0eb224 */ /* 0x000fe200078e0a0e */
[----:B------:R0:W-:Y:S04]  /*17750*/  STL [R1+0x538], R11 ;  /* 0x0005380b01007387 */ /* 0x0001e80000100800 */
[----:B------:R-:W4:Y:S01]  /*17760*/  LDL R57, [R1+0x66ac] ;  /* 0x0066ac0001397983 */ /* 0x000f220000100800 */
[----:B------:R-:W-:-:S03]  /*17770*/  ISETP.GE.AND P2, PT, R58, RZ, PT ;  /* 0x000000ff3a00720c */ /* 0x000fc60003f46270 */
[----:B------:R-:W2:Y:S04]  /*17780*/  LDL R60, [R1+0x66b0] ;  /* 0x0066b000013c7983 */ /* 0x000ea80000100800 */
[----:B------:R1:W-:Y:S04]  /*17790*/  STL [R1+0x534], R14 ;  /* 0x0005340e01007387 */ /* 0x0003e80000100800 */
[----:B------:R-:W2:Y:S01]  /*177a0*/  LDL R58, [R1+0x66b4] ;  /* 0x0066b400013a7983 */ /* 0x000ea20000100800 */
[----:B------:R-:W-:-:S03]  /*177b0*/  ISETP.GE.AND P6, PT, R59, RZ, PT ;  /* 0x000000ff3b00720c */ /* 0x000fc60003fc6270 */
[----:B------:R-:W2:Y:S01]  /*177c0*/  LDL R59, [R1+0x66b8] ;  /* 0x0066b800013b7983 */ /* 0x000ea20000100800 */
[----:B------:R-:W-:-:S13]  /*177d0*/  ISETP.GT.U32.AND P4, PT, R4, R23, PT ;  /* 0x000000170400720c */ /* 0x000fda0003f84070 */
[----:B------:R-:W-:Y:S01]  /*177e0*/  @!P4 IMAD.IADD R23, R23, 0x1, -R4 ;  /* 0x000000011717c824 */ /* 0x000fe200078e0a04 */
[----:B------:R-:W-:-:S13]  /*177f0*/  ISETP.GT.U32.AND P4, PT, R4, R30, PT ;  /* 0x0000001e0400720c */ /* 0x000fda0003f84070 */
[----:B------:R-:W-:Y:S01]  /*17800*/  @!P4 IMAD.IADD R30, R30, 0x1, -R4 ;  /* 0x000000011e1ec824 */ /* 0x000fe200078e0a04 */
[----:B------:R-:W-:-:S04]  /*17810*/  ISETP.GT.U32.AND P4, PT, R4, R25, PT ;  /* 0x000000190400720c */ /* 0x000fc80003f84070 */
[C---:B------:R-:W-:Y:S01]  /*17820*/  ISETP.GT.U32.AND P3, PT, R4.reuse, R30, PT ;  /* 0x0000001e0400720c */ /* 0x040fe20003f64070 */
[----:B0-----:R-:W-:Y:S01]  /*17830*/  IMAD.MOV.U32 R11, RZ, RZ, R22 ;  /* 0x000000ffff0b7224 */ /* 0x001fe200078e0016 */
[----:B------:R-:W-:Y:S01]  /*17840*/  ISETP.GT.U32.AND P1, PT, R4, R26, PT ;  /* 0x0000001a0400720c */ /* 0x000fe20003f24070 */
[----:B-1----:R-:W-:Y:S02]  /*17850*/  IMAD.MOV.U32 R14, RZ, RZ, R23 ;  /* 0x000000ffff0e7224 */ /* 0x002fe400078e0017 */
[----:B------:R-:W-:-:S04]  /*17860*/  @!P0 IMAD.MOV R11, RZ, RZ, -R11 ;  /* 0x000000ffff0b8224 */ /* 0x000fc800078e0a0b */
[----:B------:R-:W-:Y:S01]  /*17870*/  @!P4 IMAD.IADD R25, R25, 0x1, -R4 ;  /* 0x000000011919c824 */ /* 0x000fe200078e0a04 */
[----:B------:R-:W-:Y:S01]  /*17880*/  ISETP.GE.AND P4, PT, R13, RZ, PT ;  /* 0x000000ff0d00720c */ /* 0x000fe20003f86270 */
[----:B------:R-:W-:Y:S01]  /*17890*/  @!P2 IMAD.MOV R14, RZ, RZ, -R14 ;  /* 0x000000ffff0ea224 */ /* 0x000fe200078e0a0e */
[----:B------:R-:W-:Y:S01]  /*178a0*/  ISETP.GT.U32.AND P0, PT, R4, R28, PT ;  /* 0x0000001c0400720c */ /* 0x000fe20003f04070 */
[----:B------:R0:W-:Y:S01]  /*178b0*/  STL [R1+0x530], R11 ;  /* 0x0005300b01007387 */ /* 0x0001e20000100800 */
[----:B------:R-:W-:-:S03]  /*178c0*/  @!P3 IMAD.IADD R30, R30, 0x1, -R4 ;  /* 0x000000011e1eb824 */ /* 0x000fc600078e0a04 */
[----:B------:R1:W-:Y:S01]  /*178d0*/  STL [R1+0x52c], R14 ;  /* 0x00052c0e01007387 */ /* 0x0003e20000100800 */
[----:B------:R-:W-:Y:S02]  /*178e0*/  @!P1 IMAD.IADD R26, R26, 0x1, -R4 ;  /* 0x000000011a1a9824 */ /* 0x000fe400078e0a04 */
[----:B0-----:R-:W-:Y:S02]  /*178f0*/  IMAD.MOV.U32 R11, RZ, RZ, R24 ;  /* 0x000000ffff0b7224 */ /* 0x001fe400078e0018 */
[----:B-1----:R-:W-:Y:S02]  /*17900*/  IMAD.MOV.U32 R14, RZ, RZ, R25 ;  /* 0x000000ffff0e7224 */ /* 0x002fe400078e0019 */
[----:B------:R-:W-:Y:S01]  /*17910*/  @!P6 IMAD.MOV R11, RZ, RZ, -R11 ;  /* 0x000000ffff0be224 */ /* 0x000fe200078e0a0b */
[----:B------:R-:W-:Y:S01]  /*17920*/  ISETP.GT.U32.AND P1, PT, R4, R32, PT ;  /* 0x000000200400720c */ /* 0x000fe20003f24070 */
[----:B------:R-:W-:Y:S02]  /*17930*/  @!P4 IMAD.MOV R14, RZ, RZ, -R14 ;  /* 0x000000ffff0ec224 */ /* 0x000fe400078e0a0e */
[----:B------:R-:W-:Y:S01]  /*17940*/  IMAD.MOV.U32 R13, RZ, RZ, R26 ;  /* 0x000000ffff0d7224 */ /* 0x000fe200078e001a */
[----:B------:R-:W-:Y:S01]  /*17950*/  STL [R1+0x528], R11 ;  /* 0x0005280b01007387 */ /* 0x000fe20000100800 */
[----:B------:R-:W-:Y:S01]  /*17960*/  @!P0 IMAD.IADD R28, R28, 0x1, -R4 ;  /* 0x000000011c1c8824 */ /* 0x000fe200078e0a04 */
[----:B------:R-:W-:-:S02]  /*17970*/  ISETP.GT.U32.AND P0, PT, R4, R34, PT ;  /* 0x000000220400720c */ /* 0x000fc40003f04070 */
[----:B------:R0:W-:Y:S04]  /*17980*/  STL [R1+0x524], R14 ;  /* 0x0005240e01007387 */ /* 0x0001e80000100800 */
[----:B0-----:R-:W2:Y:S01]  /*17990*/  LDL R14, [R1+0x66bc] ;  /* 0x0066bc00010e7983 */ /* 0x001ea20000100800 */
[----:B------:R-:W-:Y:S01]  /*179a0*/  @!P1 IMAD.IADD R32, R32, 0x1, -R4 ;  /* 0x0000000120209824 */ /* 0x000fe200078e0a04 */
[----:B------:R-:W-:-:S05]  /*179b0*/  ISETP.GT.U32.AND P2, PT, R4, R29, PT ;  /* 0x0000001d0400720c */ /* 0x000fca0003f44070 */
[----:B------:R-:W-:Y:S01]  /*179c0*/  @!P0 IMAD.IADD R34, R34, 0x1, -R4 ;  /* 0x0000000122228824 */ /* 0x000fe200078e0a04 */
[----:B------:R-:W-:-:S07]  /*179d0*/  ISETP.GT.U32.AND P5, PT, R4, R27, PT ;  /* 0x0000001b0400720c */ /* 0x000fce0003fa4070 */
[----:B------:R-:W-:Y:S01]  /*179e0*/  @!P2 IMAD.IADD R29, R29, 0x1, -R4 ;  /* 0x000000011d1da824 */ /* 0x000fe200078e0a04 */
[----:B------:R-:W-:-:S05]  /*179f0*/  ISETP.GT.U32.AND P2, PT, R4, R35, PT ;  /* 0x000000230400720c */ /* 0x000fca0003f44070 */
[----:B------:R-:W-:Y:S01]  /*17a00*/  @!P5 IMAD.IADD R27, R27, 0x1, -R4 ;  /* 0x000000011b1bd824 */ /* 0x000fe200078e0a04 */
[----:B------:R-:W-:-:S03]  /*17a10*/  ISETP.GT.U32.AND P5, PT, R4, R33, PT ;  /* 0x000000210400720c */ /* 0x000fc60003fa4070 */
[----:B------:R-:W-:-:S04]  /*17a20*/  IMAD.MOV.U32 R16, RZ, RZ, R27 ;  /* 0x000000ffff107224 */ /* 0x000fc800078e001b */
[----:B------:R-:W-:-:S06]  /*17a30*/  @!P2 IMAD.IADD R35, R35, 0x1, -R4 ;  /* 0x000000012323a824 */ /* 0x000fcc00078e0a04 */
[----:B------:R-:W-:Y:S01]  /*17a40*/  @!P5 IMAD.IADD R33, R33, 0x1, -R4 ;  /* 0x000000012121d824 */ /* 0x000fe200078e0a04 */
[----:B---3--:R-:W-:-:S13]  /*17a50*/  ISETP.GE.AND P3, PT, R12, RZ, PT ;  /* 0x000000ff0c00720c */ /* 0x008fda0003f66270 */
[----:B------:R-:W-:Y:S01]  /*17a60*/  @!P3 IMAD.MOV R13, RZ, RZ, -R13 ;  /* 0x000000ffff0db224 */ /* 0x000fe200078e0a0d */
[----:B----4-:R-:W-:-:S04]  /*17a70*/  ISETP.GE.AND P1, PT, R57, RZ, PT ;  /* 0x000000ff3900720c */ /* 0x010fc80003f26270 */
[----:B------:R0:W-:Y:S04]  /*17a80*/  STL [R1+0x520], R13 ;  /* 0x0005200d01007387 */ /* 0x0001e80000100800 */
[----:B------:R-:W3:Y:S04]  /*17a90*/  LDL R57, [R1+0x66c4] ;  /* 0x0066c40001397983 */ /* 0x000ee80000100800 */
[----:B0-----:R-:W4:Y:S01]  /*17aa0*/  LDL R13, [R1+0x66c0] ;  /* 0x0066c000010d7983 */ /* 0x001f220000100800 */
[----:B--2---:R-:W-:-:S03]  /*17ab0*/  ISETP.GE.AND P0, PT, R58, RZ, PT ;  /* 0x000000ff3a00720c */ /* 0x004fc60003f06270 */
[----:B------:R-:W2:Y:S01]  /*17ac0*/  LDL R58, [R1+0x66c8] ;  /* 0x0066c800013a7983 */ /* 0x000ea20000100800 */
[----:B------:R-:W-:Y:S01]  /*17ad0*/  @!P1 IMAD.MOV R16, RZ, RZ, -R16 ;  /* 0x000000ffff109224 */ /* 0x000fe200078e0a10 */
[----:B------:R-:W-:-:S04]  /*17ae0*/  ISETP.GE.AND P2, PT, R59, RZ, PT ;  /* 0x000000ff3b00720c */ /* 0x000fc80003f46270 */
[----:B------:R-:W-:Y:S04]  /*17af0*/  STL [R1+0x344], R16 ;  /* 0x0003441001007387 */ /* 0x000fe80000100800 */
[----:B------:R-:W2:Y:S01]  /*17b00*/  LDL R59, [R1+0x66d0] ;  /* 0x0066d000013b7983 */ /* 0x000ea20000100800 */
[----:B------:R-:W-:-:S03]  /*17b10*/  ISETP.GE.AND P5, PT, R60, RZ, PT ;  /* 0x000000ff3c00720c */ /* 0x000fc60003fa6270 */
[----:B------:R-:W2:Y:S01]  /*17b20*/  LDL R60, [R1+0x66cc] ;  /* 0x0066cc00013c7983 */ /* 0x000ea20000100800 */
[----:B------:R-:W-:Y:S01]  /*17b30*/  ISETP.GT.U32.AND P6, PT, R4, R31, PT ;  /* 0x0000001f0400720c */ /* 0x000fe20003fc4070 */
[----:B------:R-:W-:-:S12]  /*17b40*/  IMAD.MOV.U32 R15, RZ, RZ, R28 ;  /* 0x000000ffff0f7224 */ /* 0x000fd800078e001c */
[----:B------:R-:W-:Y:S01]  /*17b50*/  @!P6 IMAD.IADD R31, R31, 0x1, -R4 ;  /* 0x000000011f1fe824 */ /* 0x000fe200078e0a04 */
[----:B------:R-:W-:Y:S01]  /*17b60*/  ISETP.GT.U32.AND P6, PT, R4, R36, PT ;  /* 0x000000240400720c */ /* 0x000fe20003fc4070 */
[----:B------:R-:W-:-:S03]  /*17b70*/  @!P5 IMAD.MOV R15, RZ, RZ, -R15 ;  /* 0x000000ffff0fd224 */ /* 0x000fc600078e0a0f */
[C---:B------:R-:W-:Y:S02]  /*17b80*/  ISETP.GT.U32.AND P4, PT, R4.reuse, R31, PT ;  /* 0x0000001f0400720c */ /* 0x040fe40003f84070 */
[----:B------:R-:W-:-:S07]  /*17b90*/  ISETP.GT.U32.AND P3, PT, R4, R32, PT ;  /* 0x000000200400720c */ /* 0x000fce0003f64070 */
[----:B------:R-:W-:Y:S01]  /*17ba0*/  @!P6 IMAD.IADD R36, R36, 0x1, -R4 ;  /* 0x000000012424e824 */ /* 0x000fe200078e0a04 */
[----:B------:R0:W-:Y:S04]  /*17bb0*/  STL [R1+0x340], R15 ;  /* 0x0003400f01007387 */ /* 0x0001e80000100800 */
[C---:B------:R-:W-:Y:S01]  /*17bc0*/  ISETP.GT.U32.AND P5, PT, R4.reuse, R36, PT ;  /* 0x000000240400720c */ /* 0x040fe20003fa4070 */
[----:B0-----:R-:W-:Y:S02]  /*17bd0*/  IMAD.MOV.U32 R15, RZ, RZ, R30 ;  /* 0x000000ffff0f7224 */ /* 0x001fe400078e001e */
[----:B------:R-:W-:Y:S02]  /*17be0*/  @!P4 IMAD.IADD R31, R31, 0x1, -R4 ;  /* 0x000000011f1fc824 */ /* 0x000fe400078e0a04 */
[----:B------:R-:W-:Y:S01]  /*17bf0*/  @!P2 IMAD.MOV R15, RZ, RZ, -R15 ;  /* 0x000000ffff0fa224 */ /* 0x000fe200078e0a0f */
[----:B------:R-:W-:-:S02]  /*17c00*/  ISETP.GT.U32.AND P2, PT, R4, R37, PT ;  /* 0x000000250400720c */ /* 0x000fc40003f44070 */
[----:B------:R-:W-:-:S05]  /*17c10*/  ISETP.GT.U32.AND P4, PT, R4, R38, PT ;  /* 0x000000260400720c */ /* 0x000fca0003f84070 */
[--C-:B------:R-:W-:Y:S02]  /*17c20*/  @!P5 IMAD.IADD R36, R36, 0x1, -R4.reuse ;  /* 0x000000012424d824 */ /* 0x100fe400078e0a04 */
[----:B------:R-:W-:Y:S01]  /*17c30*/  IMAD.MOV.U32 R16, RZ, RZ, R29 ;  /* 0x000000ffff107224 */ /* 0x000fe200078e001d */
[----:B------:R-:W-:Y:S01]  /*17c40*/  ISETP.GT.U32.AND P1, PT, R4, R33, PT ;  /* 0x000000210400720c */ /* 0x000fe20003f24070 */
[----:B------:R-:W-:Y:S01]  /*17c50*/  @!P3 IMAD.IADD R32, R32, 0x1, -R4 ;  /* 0x000000012020b824 */ /* 0x000fe200078e0a04 */
[----:B------:R-:W-:Y:S01]  /*17c60*/  ISETP.GT.U32.AND P3, PT, R4, R39, PT ;  /* 0x000000270400720c */ /* 0x000fe20003f64070 */
[----:B------:R-:W-:Y:S01]  /*17c70*/  @!P0 IMAD.MOV R16, RZ, RZ, -R16 ;  /* 0x000000ffff108224 */ /* 0x000fe200078e0a10 */
[----:B------:R-:W-:Y:S02]  /*17c80*/  IABS R11, R61 ;  /* 0x0000003d000b7213 */ /* 0x000fe40000000000 */
[----:B------:R-:W-:Y:S01]  /*17c90*/  ISETP.GE.AND P5, PT, R14, RZ, PT ;  /* 0x000000ff0e00720c */ /* 0x000fe20003fa6270 */
[----:B------:R-:W-:Y:S01]  /*17ca0*/  @!P2 IMAD.IADD R37, R37, 0x1, -R4 ;  /* 0x000000012525a824 */ /* 0x000fe200078e0a04 */
[----:B------:R-:W-:Y:S01]  /*17cb0*/  STL [R1+0x33c], R16 ;  /* 0x00033c1001007387 */ /* 0x000fe20000100800 */
[----:B------:R-:W-:-:S03]  /*17cc0*/  IMAD.HI.U32 R12, R0, R11, RZ ;  /* 0x0000000b000c7227 */ /* 0x000fc600078e00ff */
[----:B------:R0:W-:Y:S01]  /*17cd0*/  STL [R1+0x338], R15 ;  /* 0x0003380f01007387 */ /* 0x0001e20000100800 */
[----:B------:R-:W-:Y:S01]  /*17ce0*/  @!P4 IMAD.IADD R38, R38, 0x1, -R4 ;  /* 0x000000012626c824 */ /* 0x000fe200078e0a04 */
[----:B------:R-:W-:Y:S01]  /*17cf0*/  ISETP.GT.U32.AND P6, PT, R4, R34, PT ;  /* 0x000000220400720c */ /* 0x000fe20003fc4070 */
[----:B------:R-:W-:Y:S01]  /*17d00*/  IMAD.MOV R12, RZ, RZ, -R12 ;  /* 0x000000ffff0c7224 */ /* 0x000fe200078e0a0c */
[----:B------:R-:W2:Y:S01]  /*17d10*/  LDL R14, [R1+0x66d8] ;  /* 0x0066d800010e7983 */ /* 0x000ea20000100800 */
[----:B------:R-:W-:-:S03]  /*17d20*/  @!P1 IMAD.IADD R33, R33, 0x1, -R4 ;  /* 0x0000000121219824 */ /* 0x000fc600078e0a04 */
[----:B0-----:R-:W2:Y:S01]  /*17d30*/  LDL R15, [R1+0x66d4] ;  /* 0x0066d400010f7983 */ /* 0x001ea20000100800 */
[----:B------:R-:W-:Y:S02]  /*17d40*/  @!P3 IMAD.IADD R39, R39, 0x1, -R4 ;  /* 0x000000012727b824 */ /* 0x000fe400078e0a04 */
[----:B------:R-:W-:Y:S02]  /*17d50*/  IMAD R11, R4, R12, R11 ;  /* 0x0000000c040b7224 */ /* 0x000fe400078e020b */
[----:B------:R-:W-:Y:S02]  /*17d60*/  IMAD.MOV.U32 R12, RZ, RZ, R32 ;  /* 0x000000ffff0c7224 */ /* 0x000fe400078e0020 */
[----:B------:R-:W-:Y:S01]  /*17d70*/  @!P6 IMAD.IADD R34, R34, 0x1, -R4 ;  /* 0x000000012222e824 */ /* 0x000fe200078e0a04 */
[C---:B------:R-:W-:Y:S02]  /*17d80*/  ISETP.GT.U32.AND P6, PT, R4.reuse, R41, PT ;  /* 0x000000290400720c */ /* 0x040fe40003fc4070 */
[----:B------:R-:W-:-:S11]  /*17d90*/  ISETP.GT.U32.AND P1, PT, R4, R40, PT ;  /* 0x000000280400720c */ /* 0x000fd60003f24070 */
[--C-:B------:R-:W-:Y:S02]  /*17da0*/  @!P6 IMAD.IADD R41, R41, 0x1, -R4.reuse ;  /* 0x000000012929e824 */ /* 0x100fe400078e0a04 */
[----:B------:R-:W-:Y:S01]  /*17db0*/  @!P1 IMAD.IADD R40, R40, 0x1, -R4 ;  /* 0x0000000128289824 */ /* 0x000fe200078e0a04 */
[----:B---3--:R-:W-:Y:S02]  /*17dc0*/  ISETP.GE.AND P4, PT, R57, RZ, PT ;  /* 0x000000ff3900720c */ /* 0x008fe40003f86270 */
[----:B----4-:R-:W-:Y:S01]  /*17dd0*/  ISETP.GE.AND P2, PT, R13, RZ, PT ;  /* 0x000000ff0d00720c */ /* 0x010fe20003f46270 */
[----:B------:R-:W-:-:S04]  /*17de0*/  IMAD.MOV.U32 R13, RZ, RZ, R31 ;  /* 0x000000ffff0d7224 */ /* 0x000fc800078e001f */
[----:B------:R-:W-:Y:S01]  /*17df0*/  @!P5 IMAD.MOV R13, RZ, RZ, -R13 ;  /* 0x000000ffff0dd224 */ /* 0x000fe200078e0a0d */
[----:B--2---:R-:W-:Y:S02]  /*17e00*/  ISETP.GE.AND P3, PT, R58, RZ, PT ;  /* 0x000000ff3a00720c */ /* 0x004fe40003f66270 */
[----:B------:R-:W2:Y:S04]  /*17e10*/  LDL R58, [R1+0x6740] ;  /* 0x00674000013a7983 */ /* 0x000ea80000100800 */
[----:B------:R0:W-:Y:S01]  /*17e20*/  STL [R1+0x334], R13 ;  /* 0x0003340d01007387 */ /* 0x0001e20000100800 */
[----:B------:R-:W-:Y:S02]  /*17e30*/  @!P2 IMAD.MOV R12, RZ, RZ, -R12 ;  /* 0x000000ffff0ca224 */ /* 0x000fe400078e0a0c */
[----:B0-----:R-:W-:-:S04]  /*17e40*/  IMAD.MOV.U32 R13, RZ, RZ, R33 ;  /* 0x000000ffff0d7224 */ /* 0x001fc800078e0021 */
[----:B------:R-:W-:Y:S01]  /*17e50*/  @!P4 IMAD.MOV R13, RZ, RZ, -R13 ;  /* 0x000000ffff0dc224 */ /* 0x000fe200078e0a0d */
[----:B------:R-:W-:Y:S04]  /*17e60*/  STL [R1+0x330], R12 ;  /* 0x0003300c01007387 */ /* 0x000fe80000100800 */
[----:B------:R0:W-:Y:S01]  /*17e70*/  STL [R1+0x32c], R13 ;  /* 0x00032c0d01007387 */ /* 0x0001e20000100800 */
[----:B------:R-:W-:-:S03]  /*17e80*/  ISETP.GE.AND P6, PT, R59, RZ, PT ;  /* 0x000000ff3b00720c */ /* 0x000fc60003fc6270 */
[----:B------:R-:W3:Y:S01]  /*17e90*/  LDL R59, [R1+0x66e8] ;  /* 0x0066e800013b7983 */ /* 0x000ee20000100800 */
[----:B------:R-:W-:-:S03]  /*17ea0*/  ISETP.GE.AND P1, PT, R60, RZ, PT ;  /* 0x000000ff3c00720c */ /* 0x000fc60003f26270 */
[----:B------:R-:W4:Y:S04]  /*17eb0*/  LDL R57, [R1+0x66e0] ;  /* 0x0066e00001397983 */ /* 0x000f280000100800 */
[----:B0-----:R-:W2:Y:S04]  /*17ec0*/  LDL R13, [R1+0x66dc] ;  /* 0x0066dc00010d7983 */ /* 0x001ea80000100800 */
[----:B------:R-:W4:Y:S01]  /*17ed0*/  LDL R60, [R1+0x66e4] ;  /* 0x0066e400013c7983 */ /* 0x000f220000100800 */
[----:B------:R-:W-:-:S13]  /*17ee0*/  ISETP.GT.U32.AND P0, PT, R4, R35, PT ;  /* 0x000000230400720c */ /* 0x000fda0003f04070 */
[----:B------:R-:W-:Y:S01]  /*17ef0*/  @!P0 IMAD.IADD R35, R35, 0x1, -R4 ;  /* 0x0000000123238824 */ /* 0x000fe200078e0a04 */
[C---:B------:R-:W-:Y:S02]  /*17f00*/  ISETP.GT.U32.AND P0, PT, R4.reuse, R42, PT ;  /* 0x0000002a0400720c */ /* 0x040fe40003f04070 */
[----:B------:R-:W-:-:S11]  /*17f10*/  ISETP.GT.U32.AND P2, PT, R4, R38, PT ;  /* 0x000000260400720c */ /* 0x000fd60003f44070 */
[----:B------:R-:W-:Y:S01]  /*17f20*/  @!P0 IMAD.IADD R42, R42, 0x1, -R4 ;  /* 0x000000012a2a8824 */ /* 0x000fe200078e0a04 */
[----:B------:R-:W-:Y:S01]  /*17f30*/  ISETP.GT.U32.AND P0, PT, R4, R37, PT ;  /* 0x000000250400720c */ /* 0x000fe20003f04070 */
[----:B------:R-:W-:-:S03]  /*17f40*/  IMAD.MOV.U32 R12, RZ, RZ, R34 ;  /* 0x000000ffff0c7224 */ /* 0x000fc600078e0022 */
[----:B------:R-:W-:Y:S01]  /*17f50*/  ISETP.GT.U32.AND P5, PT, R4, R42, PT ;  /* 0x0000002a0400720c */ /* 0x000fe20003fa4070 */
[----:B------:R-:W-:Y:S02]  /*17f60*/  IMAD.MOV.U32 R16, RZ, RZ, R35 ;  /* 0x000000ffff107224 */ /* 0x000fe400078e0023 */
[----:B------:R-:W-:Y:S02]  /*17f70*/  @!P3 IMAD.MOV R12, RZ, RZ, -R12 ;  /* 0x000000ffff0cb224 */ /* 0x000fe400078e0a0c */
[----:B------:R-:W-:-:S04]  /*17f80*/  @!P1 IMAD.MOV R16, RZ, RZ, -R16 ;  /* 0x000000ffff109224 */ /* 0x000fc800078e0a10 */
[--C-:B------:R-:W-:Y:S01]  /*17f90*/  @!P0 IMAD.IADD R37, R37, 0x1, -R4.reuse ;  /* 0x0000000125258824 */ /* 0x100fe200078e0a04 */
[----:B------:R-:W-:Y:S01]  /*17fa0*/  ISETP.GT.U32.AND P1, PT, R4, R41, PT ;  /* 0x000000290400720c */ /* 0x000fe20003f24070 */
[--C-:B------:R-:W-:Y:S01]  /*17fb0*/  @!P2 IMAD.IADD R38, R38, 0x1, -R4.reuse ;  /* 0x000000012626a824 */ /* 0x100fe200078e0a04 */
[----:B------:R-:W-:Y:S01]  /*17fc0*/  ISETP.GE.AND P0, PT, R15, RZ, PT ;  /* 0x000000ff0f00720c */ /* 0x000fe20003f06270 */
[----:B------:R0:W-:Y:S01]  /*17fd0*/  STL [R1+0x328], R12 ;  /* 0x0003280c01007387 */ /* 0x0001e20000100800 */
[C---:B------:R-:W-:Y:S02]  /*17fe0*/  ISETP.GT.U32.AND P2, PT, R4.reuse, R44, PT ;  /* 0x0000002c0400720c */ /* 0x040fe40003f44070 */
[----:B------:R-:W-:Y:S01]  /*17ff0*/  ISETP.GT.U32.AND P4, PT, R4, R39, PT ;  /* 0x000000270400720c */ /* 0x000fe20003f84070 */
[----:B------:R-:W-:Y:S01]  /*18000*/  @!P5 IMAD.IADD R42, R42, 0x1, -R4 ;  /* 0x000000012a2ad824 */ /* 0x000fe200078e0a04 */
[----:B------:R-:W-:Y:S01]  /*18010*/  ISETP.GT.U32.AND P3, PT, R4, R40, PT ;  /* 0x000000280400720c */ /* 0x000fe20003f64070 */
[----:B------:R-:W-:-:S02]  /*18020*/  IMAD.MOV.U32 R15, RZ, RZ, R37 ;  /* 0x000000ffff0f7224 */ /* 0x000fc400078e0025 */
[----:B0-----:R-:W-:Y:S01]  /*18030*/  IMAD.MOV.U32 R12, RZ, RZ, R36 ;  /* 0x000000ffff0c7224 */ /* 0x001fe200078e0024 */
[----:B------:R-:W-:-:S03]  /*18040*/  ISETP.GE.AND P5, PT, R14, RZ, PT ;  /* 0x000000ff0e00720c */ /* 0x000fc60003fa6270 */
[----:B------:R-:W-:Y:S01]  /*18050*/  @!P6 IMAD.MOV R12, RZ, RZ, -R12 ;  /* 0x000000ffff0ce224 */ /* 0x000fe200078e0a0c */
[----:B------:R0:W-:Y:S01]  /*18060*/  STL [R1+0x324], R16 ;  /* 0x0003241001007387 */ /* 0x0001e20000100800 */
[----:B------:R-:W-:Y:S02]  /*18070*/  @!P0 IMAD.MOV R15, RZ, RZ, -R15 ;  /* 0x000000ffff0f8224 */ /* 0x000fe400078e0a0f */
[--C-:B------:R-:W-:Y:S01]  /*18080*/  @!P1 IMAD.IADD R41, R41, 0x1, -R4.reuse ;  /* 0x0000000129299824 */ /* 0x100fe200078e0a04 */
[----:B------:R-:W-:Y:S01]  /*18090*/  STL [R1+0x320], R12 ;  /* 0x0003200c01007387 */ /* 0x000fe20000100800 */
[----:B------:R-:W-:Y:S01]  /*180a0*/  ISETP.GT.U32.AND P1, PT, R4, R47, PT ;  /* 0x0000002f0400720c */ /* 0x000fe20003f24070 */
[--C-:B------:R-:W-:Y:S02]  /*180b0*/  @!P2 IMAD.IADD R44, R44, 0x1, -R4.reuse ;  /* 0x000000012c2ca824 */ /* 0x100fe400078e0a04 */
[----:B0-----:R-:W4:Y:S01]  /*180c0*/  LDL R16, [R1+0x66ec] ;  /* 0x0066ec0001107983 */ /* 0x001f220000100800 */
[----:B------:R-:W-:Y:S01]  /*180d0*/  @!P4 IMAD.IADD R39, R39, 0x1, -R4 ;  /* 0x000000012727c824 */ /* 0x000fe200078e0a04 */
[----:B------:R-:W-:Y:S01]  /*180e0*/  ISETP.GT.U32.AND P4, PT, R4, R45, PT ;  /* 0x0000002d0400720c */ /* 0x000fe20003f84070 */
[----:B------:R-:W-:Y:S01]  /*180f0*/  IMAD.MOV.U32 R14, RZ, RZ, R38 ;  /* 0x000000ffff0e7224 */ /* 0x000fe200078e0026 */
[----:B------:R0:W-:Y:S01]  /*18100*/  STL [R1+0x31c], R15 ;  /* 0x00031c0f01007387 */ /* 0x0001e20000100800 */
[----:B------:R-:W-:Y:S01]  /*18110*/  @!P3 IMAD.IADD R40, R40, 0x1, -R4 ;  /* 0x000000012828b824 */ /* 0x000fe200078e0a04 */
[----:B------:R-:W-:Y:S01]  /*18120*/  ISETP.GT.U32.AND P3, PT, R4, R46, PT ;  /* 0x0000002e0400720c */ /* 0x000fe20003f64070 */
[----:B------:R-:W-:Y:S01]  /*18130*/  @!P5 IMAD.MOV R14, RZ, RZ, -R14 ;  /* 0x000000ffff0ed224 */ /* 0x000fe200078e0a0e */
[----:B0-----:R-:W4:Y:S01]  /*18140*/  LDL R15, [R1+0x66f0] ;  /* 0x0066f000010f7983 */ /* 0x001f220000100800 */
[----:B------:R-:W-:-:S03]  /*18150*/  IMAD.MOV.U32 R18, RZ, RZ, R39 ;  /* 0x000000ffff127224 */ /* 0x000fc600078e0027 */
[----:B------:R0:W-:Y:S01]  /*18160*/  STL [R1+0x318], R14 ;  /* 0x0003180e01007387 */ /* 0x0001e20000100800 */
[--C-:B------:R-:W-:Y:S02]  /*18170*/  @!P1 IMAD.IADD R47, R47, 0x1, -R4.reuse ;  /* 0x000000012f2f9824 */ /* 0x100fe400078e0a04 */
[--C-:B------:R-:W-:Y:S01]  /*18180*/  @!P4 IMAD.IADD R45, R45, 0x1, -R4.reuse ;  /* 0x000000012d2dc824 */ /* 0x100fe200078e0a04 */
[----:B0-----:R-:W4:Y:S03]  /*18190*/  LDL R14, [R1+0x66f4] ;  /* 0x0066f400010e7983 */ /* 0x001f260000100800 */
[----:B------:R-:W-:Y:S01]  /*181a0*/  @!P3 IMAD.IADD R46, R46, 0x1, -R4 ;  /* 0x000000012e2eb824 */ /* 0x000fe200078e0a04 */
[----:B--2---:R-:W-:Y:S02]  /*181b0*/  ISETP.GE.AND P2, PT, R13, RZ, PT ;  /* 0x000000ff0d00720c */ /* 0x004fe40003f46270 */
[----:B---3--:R-:W-:-:S02]  /*181c0*/  ISETP.GE.AND P1, PT, R59, RZ, PT ;  /* 0x000000ff3b00720c */ /* 0x008fc40003f26270 */
[----:B------:R-:W2:Y:S01]  /*181d0*/  LDL R59, [R1+0x66fc] ;  /* 0x0066fc00013b7983 */ /* 0x000ea20000100800 */
[----:B----4-:R-:W-:Y:S02]  /*181e0*/  ISETP.GE.AND P4, PT, R57, RZ, PT ;  /* 0x000000ff3900720c */ /* 0x010fe40003f86270 */
[----:B------:R-:W-:Y:S01]  /*181f0*/  ISETP.GE.AND P3, PT, R60, RZ, PT ;  /* 0x000000ff3c00720c */ /* 0x000fe20003f66270 */
[----:B------:R-:W3:Y:S05]  /*18200*/  LDL R57, [R1+0x66f8] ;  /* 0x0066f80001397983 */ /* 0x000eea0000100800 */
[----:B------:R-:W-:-:S05]  /*18210*/  @!P2 IMAD.MOV R18, RZ, RZ, -R18 ;  /* 0x000000ffff12a224 */ /* 0x000fca00078e0a12 */
[----:B------:R0:W-:Y:S04]  /*18220*/  STL [R1+0x314], R18 ;  /* 0x0003141201007387 */ /* 0x0001e80000100800 */
[----:B------:R-:W4:Y:S01]  /*18230*/  LDL R60, [R1+0x6700] ;  /* 0x00670000013c7983 */ /* 0x000f220000100800 */
[----:B------:R-:W-:-:S13]  /*18240*/  ISETP.GT.U32.AND P6, PT, R4, R43, PT ;  /* 0x0000002b0400720c */ /* 0x000fda0003fc4070 */
[----:B------:R-:W-:Y:S01]  /*18250*/  @!P6 IMAD.IADD R43, R43, 0x1, -R4 ;  /* 0x000000012b2be824 */ /* 0x000fe200078e0a04 */
[C---:B------:R-:W-:Y:S01]  /*18260*/  ISETP.GT.U32.AND P6, PT, R4.reuse, R48, PT ;  /* 0x000000300400720c */ /* 0x040fe20003fc4070 */
[----:B------:R-:W-:Y:S02]  /*18270*/  IMAD.MOV.U32 R17, RZ, RZ, R40 ;  /* 0x000000ffff117224 */ /* 0x000fe400078e0028 */
[----:B0-----:R-:W-:Y:S01]  /*18280*/  IMAD.MOV.U32 R18, RZ, RZ, R41 ;  /* 0x000000ffff127224 */ /* 0x001fe200078e0029 */
[----:B------:R-:W-:Y:S01]  /*18290*/  ISETP.GT.U32.AND P5, PT, R4, R47, PT ;  /* 0x0000002f0400720c */ /* 0x000fe20003fa4070 */
[----:B------:R-:W-:Y:S02]  /*182a0*/  @!P4 IMAD.MOV R17, RZ, RZ, -R17 ;  /* 0x000000ffff11c224 */ /* 0x000fe400078e0a11 */
[----:B------:R-:W-:-:S06]  /*182b0*/  @!P3 IMAD.MOV R18, RZ, RZ, -R18 ;  /* 0x000000ffff12b224 */ /* 0x000fcc00078e0a12 */
[--C-:B------:R-:W-:Y:S01]  /*182c0*/  @!P6 IMAD.IADD R48, R48, 0x1, -R4.reuse ;  /* 0x000000013030e824 */ /* 0x100fe200078e0a04 */
[C---:B------:R-:W-:Y:S02]  /*182d0*/  ISETP.GT.U32.AND P6, PT, R4.reuse, R44, PT ;  /* 0x0000002c0400720c */ /* 0x040fe40003fc4070 */
[C---:B------:R-:W-:Y:S02]  /*182e0*/  ISETP.GT.U32.AND P0, PT, R4.reuse, R43, PT ;  /* 0x0000002b0400720c */ /* 0x040fe40003f04070 */
[C---:B------:R-:W-:Y:S01]  /*182f0*/  ISETP.GT.U32.AND P3, PT, R4.reuse, R48, PT ;  /* 0x000000300400720c */ /* 0x040fe20003f64070 */
[----:B------:R0:W-:Y:S01]  /*18300*/  STL [R1+0x310], R17 ;  /* 0x0003101101007387 */ /* 0x0001e20000100800 */
[----:B------:R-:W-:Y:S01]  /*18310*/  ISETP.GT.U32.AND P2, PT, R4, R45, PT ;  /* 0x0000002d0400720c */ /* 0x000fe20003f44070 */
[----:B------:R-:W-:Y:S01]  /*18320*/  @!P5 IMAD.IADD R47, R47, 0x1, -R4 ;  /* 0x000000012f2fd824 */ /* 0x000fe200078e0a04 */
[----:B------:R-:W-:Y:S01]  /*18330*/  IABS R12, R58 ;  /* 0x0000003a000c7213 */ /* 0x000fe20000000000 */
[----:B0-----:R-:W-:-:S04]  /*18340*/  IMAD.MOV.U32 R17, RZ, RZ, R42 ;  /* 0x000000ffff117224 */ /* 0x001fc800078e002a */
[----:B------:R-:W-:Y:S01]  /*18350*/  @!P1 IMAD.MOV R17, RZ, RZ, -R17 ;  /* 0x000000ffff119224 */ /* 0x000fe200078e0a11 */
[----:B------:R-:W-:Y:S01]  /*18360*/  ISETP.GT.U32.AND P1, PT, R4, R49, PT ;  /* 0x000000310400720c */ /* 0x000fe20003f24070 */
[--C-:B------:R-:W-:Y:S01]  /*18370*/  @!P6 IMAD.IADD R44, R44, 0x1, -R4.reuse ;  /* 0x000000012c2ce824 */ /* 0x100fe200078e0a04 */
[----:B------:R-:W-:Y:S01]  /*18380*/  ISETP.GT.U32.AND P6, PT, R4, R51, PT ;  /* 0x000000330400720c */ /* 0x000fe20003fc4070 */
[--C-:B------:R-:W-:Y:S01]  /*18390*/  @!P3 IMAD.IADD R48, R48, 0x1, -R4.reuse ;  /* 0x000000013030b824 */ /* 0x100fe200078e0a04 */
[----:B------:R-:W-:Y:S01]  /*183a0*/  ISETP.GE.AND P5, PT, R16, RZ, PT ;  /* 0x000000ff1000720c */ /* 0x000fe20003fa6270 */
[----:B------:R-:W-:Y:S01]  /*183b0*/  IMAD.HI.U32 R13, R0, R12, RZ ;  /* 0x0000000c000d7227 */ /* 0x000fe200078e00ff */
[----:B------:R-:W-:Y:S03]  /*183c0*/  STL [R1+0x30c], R18 ;  /* 0x00030c1201007387 */ /* 0x000fe60000100800 */
[--C-:B------:R-:W-:Y:S01]  /*183d0*/  @!P0 IMAD.IADD R43, R43, 0x1, -R4.reuse ;  /* 0x000000012b2b8824 */ /* 0x100fe200078e0a04 */
[C---:B------:R-:W-:Y:S01]  /*183e0*/  ISETP.GT.U32.AND P0, PT, R4.reuse, R50, PT ;  /* 0x000000320400720c */ /* 0x040fe20003f04070 */
[----:B------:R0:W-:Y:S01]  /*183f0*/  STL [R1+0x308], R17 ;  /* 0x0003081101007387 */ /* 0x0001e20000100800 */
[----:B------:R-:W-:Y:S01]  /*18400*/  @!P2 IMAD.IADD R45, R45, 0x1, -R4 ;  /* 0x000000012d2da824 */ /* 0x000fe200078e0a04 */
[----:B------:R-:W-:Y:S01]  /*18410*/  ISETP.GT.U32.AND P2, PT, R4, R52, PT ;  /* 0x000000340400720c */ /* 0x000fe20003f44070 */
[----:B------:R-:W-:Y:S01]  /*18420*/  IMAD.MOV R13, RZ, RZ, -R13 ;  /* 0x000000ffff0d7224 */ /* 0x000fe200078e0a0d */
[----:B------:R-:W4:Y:S01]  /*18430*/  LDL R16, [R1+0x670c] ;  /* 0x00670c0001107983 */ /* 0x000f220000100800 */
[----:B------:R-:W-:-:S03]  /*18440*/  ISETP.GE.AND P3, PT, R15, RZ, PT ;  /* 0x000000ff0f00720c */ /* 0x000fc60003f66270 */
[----:B0-----:R-:W4:Y:S01]  /*18450*/  LDL R17, [R1+0x6704] ;  /* 0x0067040001117983 */ /* 0x001f220000100800 */
[----:B------:R-:W-:Y:S02]  /*18460*/  IMAD.MOV.U32 R15, RZ, RZ, R43 ;  /* 0x000000ffff0f7224 */ /* 0x000fe400078e002b */
[----:B------:R-:W-:Y:S02]  /*18470*/  IMAD R12, R4, R13, R12 ;  /* 0x0000000d040c7224 */ /* 0x000fe400078e020c */
[----:B------:R-:W-:Y:S02]  /*18480*/  @!P1 IMAD.IADD R49, R49, 0x1, -R4 ;  /* 0x0000000131319824 */ /* 0x000fe400078e0a04 */
[----:B------:R-:W-:Y:S02]  /*18490*/  IMAD.MOV.U32 R13, RZ, RZ, R44 ;  /* 0x000000ffff0d7224 */ /* 0x000fe400078e002c */
[----:B------:R-:W-:Y:S01]  /*184a0*/  @!P5 IMAD.MOV R15, RZ, RZ, -R15 ;  /* 0x000000ffff0fd224 */ /* 0x000fe200078e0a0f */
[----:B------:R-:W-:Y:S01]  /*184b0*/  ISETP.GE.AND P1, PT, R14, RZ, PT ;  /* 0x000000ff0e00720c */ /* 0x000fe20003f26270 */
[----:B------:R-:W-:Y:S01]  /*184c0*/  @!P6 IMAD.IADD R51, R51, 0x1, -R4 ;  /* 0x000000013333e824 */ /* 0x000fe200078e0a04 */
[----:B------:R-:W4:Y:S01]  /*184d0*/  LDL R14, [R1+0x6708] ;  /* 0x00670800010e7983 */ /* 0x000f220000100800 */
[----:B------:R-:W-:-:S02]  /*184e0*/  @!P3 IMAD.MOV R13, RZ, RZ, -R13 ;  /* 0x000000ffff0db224 */ /* 0x000fc400078e0a0d */
[--C-:B------:R-:W-:Y:S02]  /*184f0*/  @!P0 IMAD.IADD R50, R50, 0x1, -R4.reuse ;  /* 0x0000000132328824 */ /* 0x100fe400078e0a04 */
[----:B------:R-:W-:Y:S01]  /*18500*/  @!P2 IMAD.IADD R52, R52, 0x1, -R4 ;  /* 0x000000013434a824 */ /* 0x000fe200078e0a04 */
[----:B--2---:R-:W-:Y:S02]  /*18510*/  ISETP.GE.AND P6, PT, R59, RZ, PT ;  /* 0x000000ff3b00720c */ /* 0x004fe40003fc6270 */
[----:B------:R-:W2:Y:S01]  /*18520*/  LDL R59, [R1+0x6744] ;  /* 0x00674400013b7983 */ /* 0x000ea20000100800 */
[----:B---3--:R-:W-:-:S03]  /*18530*/  ISETP.GE.AND P0, PT, R57, RZ, PT ;  /* 0x000000ff3900720c */ /* 0x008fc60003f06270 */
[----:B------:R0:W-:Y:S04]  /*18540*/  STL [R1+0x304], R15 ;  /* 0x0003040f01007387 */ /* 0x0001e80000100800 */
[----:B0-----:R-:W3:Y:S01]  /*18550*/  LDL R15, [R1+0x6710] ;  /* 0x00671000010f7983 */ /* 0x001ee20000100800 */
[----:B----4-:R-:W-:-:S03]  /*18560*/  ISETP.GE.AND P2, PT, R60, RZ, PT ;  /* 0x000000ff3c00720c */ /* 0x010fc60003f46270 */
[----:B------:R-:W4:Y:S04]  /*18570*/  LDL.LU R57, [R1+0x110] ;  /* 0x0001100001397983 */ /* 0x000f280000300800 */
[----:B------:R0:W-:Y:S04]  /*18580*/  STL [R1+0x300], R13 ;  /* 0x0003000d01007387 */ /* 0x0001e80000100800 */
[----:B------:R-:W2:Y:S01]  /*18590*/  LDL R60, [R1+0x6714] ;  /* 0x00671400013c7983 */ /* 0x000ea20000100800 */
[----:B------:R-:W-:Y:S01]  /*185a0*/  ISETP.GT.U32.AND P4, PT, R4, R46, PT ;  /* 0x0000002e0400720c */ /* 0x000fe20003f84070 */
[----:B------:R-:W-:-:S12]  /*185b0*/  IMAD.MOV.U32 R18, RZ, RZ, R45 ;  /* 0x000000ffff127224 */ /* 0x000fd800078e002d */
[----:B------:R-:W-:Y:S01]  /*185c0*/  @!P4 IMAD.IADD R46, R46, 0x1, -R4 ;  /* 0x000000012e2ec824 */ /* 0x000fe200078e0a04 */
[----:B------:R-:W-:-:S03]  /*185d0*/  ISETP.GT.U32.AND P4, PT, R4, R53, PT ;  /* 0x000000350400720c */ /* 0x000fc60003f84070 */
[----:B0-----:R-:W-:Y:S02]  /*185e0*/  IMAD.MOV.U32 R13, RZ, RZ, R46 ;  /* 0x000000ffff0d7224 */ /* 0x001fe400078e002e */
[----:B------:R-:W-:Y:S02]  /*185f0*/  @!P1 IMAD.MOV R18, RZ, RZ, -R18 ;  /* 0x000000ffff129224 */ /* 0x000fe400078e0a12 */
[----:B------:R-:W-:Y:S01]  /*18600*/  @!P0 IMAD.MOV R13, RZ, RZ, -R13 ;  /* 0x000000ffff0d8224 */ /* 0x000fe200078e0a0d */
[----:B------:R-:W-:-:S05]  /*18610*/  ISETP.GT.U32.AND P0, PT, R4, R52, PT ;  /* 0x000000340400720c */ /* 0x000fca0003f04070 */
[--C-:B------:R-:W-:Y:S01]  /*18620*/  @!P4 IMAD.IADD R53, R53, 0x1, -R4.reuse ;  /* 0x000000013535c824 */ /* 0x100fe200078e0a04 */
[C---:B------:R-:W-:Y:S01]  /*18630*/  ISETP.GT.U32.AND P4, PT, R4.reuse, R49, PT ;  /* 0x000000310400720c */ /* 0x040fe20003f84070 */
[----:B------:R-:W-:Y:S01]  /*18640*/  STL [R1+0x2fc], R18 ;  /* 0x0002fc1201007387 */ /* 0x000fe20000100800 */
[C---:B------:R-:W-:Y:S02]  /*18650*/  ISETP.GT.U32.AND P1, PT, R4.reuse, R51, PT ;  /* 0x000000330400720c */ /* 0x040fe40003f24070 */
[C---:B------:R-:W-:Y:S01]  /*18660*/  ISETP.GT.U32.AND P3, PT, R4.reuse, R53, PT ;  /* 0x000000350400720c */ /* 0x040fe20003f64070 */
[----:B------:R0:W-:Y:S01]  /*18670*/  STL [R1+0x2f8], R13 ;  /* 0x0002f80d01007387 */ /* 0x0001e20000100800 */
[----:B------:R-:W-:Y:S01]  /*18680*/  ISETP.GT.U32.AND P5, PT, R4, R50, PT ;  /* 0x000000320400720c */ /* 0x000fe20003fa4070 */
[----:B------:R-:W-:Y:S01]  /*18690*/  @!P0 IMAD.IADD R52, R52, 0x1, -R4 ;  /* 0x0000000134348824 */ /* 0x000fe200078e0a04 */
[----:B------:R-:W-:Y:S01]  /*186a0*/  ISETP.GT.U32.AND P0, PT, R4, R5, PT ;  /* 0x000000050400720c */ /* 0x000fe20003f04070 */
[----:B0-----:R-:W-:-:S04]  /*186b0*/  IMAD.MOV.U32 R13, RZ, RZ, R48 ;  /* 0x000000ffff0d7224 */ /* 0x001fc800078e0030 */
[----:B------:R-:W-:Y:S02]  /*186c0*/  @!P2 IMAD.MOV R13, RZ, RZ, -R13 ;  /* 0x000000ffff0da224 */ /* 0x000fe400078e0a0d */
[--C-:B------:R-:W-:Y:S02]  /*186d0*/  @!P4 IMAD.IADD R49, R49, 0x1, -R4.reuse ;  /* 0x000000013131c824 */ /* 0x100fe400078e0a04 */
[----:B------:R-:W-:Y:S02]  /*186e0*/  IMAD.MOV.U32 R18, RZ, RZ, R47 ;  /* 0x000000ffff127224 */ /* 0x000fe400078e002f */
[--C-:B------:R-:W-:Y:S02]  /*186f0*/  @!P1 IMAD.IADD R51, R51, 0x1, -R4.reuse ;  /* 0x0000000133339824 */ /* 0x100fe400078e0a04 */
[----:B------:R-:W-:Y:S01]  /*18700*/  @!P3 IMAD.IADD R53, R53, 0x1, -R4 ;  /* 0x000000013535b824 */ /* 0x000fe200078e0a04 */
[----:B------:R-:W-:Y:S02]  /*18710*/  ISETP.GE.AND P2, PT, R17, RZ, PT ;  /* 0x000000ff1100720c */ /* 0x000fe40003f46270 */
[----:B------:R-:W-:Y:S01]  /*18720*/  ISETP.GE.AND P3, PT, R16, RZ, PT ;  /* 0x000000ff1000720c */ /* 0x000fe20003f66270 */
[----:B------:R-:W-:-:S02]  /*18730*/  IMAD.MOV.U32 R16, RZ, RZ, R49 ;  /* 0x000000ffff107224 */ /* 0x000fc400078e0031 */
[----:B------:R-:W-:Y:S02]  /*18740*/  @!P6 IMAD.MOV R18, RZ, RZ, -R18 ;  /* 0x000000ffff12e224 */ /* 0x000fe400078e0a12 */
[----:B------:R-:W-:Y:S01]  /*18750*/  @!P5 IMAD.IADD R50, R50, 0x1, -R4 ;  /* 0x000000013232d824 */ /* 0x000fe200078e0a04 */
[----:B------:R-:W-:-:S05]  /*18760*/  ISETP.GE.AND P1, PT, R14, RZ, PT ;  /* 0x000000ff0e00720c */ /* 0x000fca0003f26270 */
[----:B------:R-:W-:Y:S01]  /*18770*/  @!P2 IMAD.MOV R16, RZ, RZ, -R16 ;  /* 0x000000ffff10a224 */ /* 0x000fe200078e0a10 */
[----:B------:R0:W-:Y:S01]  /*18780*/  STL [R1+0x2f4], R18 ;  /* 0x0002f41201007387 */ /* 0x0001e20000100800 */
[----:B------:R-:W-:-:S03]  /*18790*/  @!P0 IMAD.IADD R5, R5, 0x1, -R4 ;  /* 0x0000000105058824 */ /* 0x000fc600078e0a04 */
[----:B------:R-:W-:Y:S04]  /*187a0*/  STL [R1+0x2f0], R13 ;  /* 0x0002f00d01007387 */ /* 0x000fe80000100800 */
[----:B------:R-:W4:Y:S01]  /*187b0*/  LDL R20, [R1+0x671c] ;  /* 0x00671c0001147983 */ /* 0x000f220000100800 */
[----:B0-----:R-:W-:-:S03]  /*187c0*/  IMAD.MOV.U32 R18, RZ, RZ, R50 ;  /* 0x000000ffff127224 */ /* 0x001fc600078e0032 */
[----:B------:R-:W4:Y:S01]  /*187d0*/  LDL R19, [R1+0x6720] ;  /* 0x0067200001137983 */ /* 0x000f220000100800 */
[----:B------:R-:W-:Y:S01]  /*187e0*/  @!P1 IMAD.MOV R18, RZ, RZ, -R18 ;  /* 0x000000ffff129224 */ /* 0x000fe200078e0a12 */
[----:B------:R-:W-:Y:S01]  /*187f0*/  ISETP.GT.U32.AND P4, PT, R4, R55, PT ;  /* 0x000000370400720c */ /* 0x000fe20003f84070 */
[----:B------:R-:W-:-:S12]  /*18800*/  IMAD.MOV.U32 R17, RZ, RZ, R52 ;  /* 0x000000ffff117224 */ /* 0x000fd800078e0034 */
[----:B------:R-:W-:Y:S01]  /*18810*/  @!P4 IMAD.IADD R55, R55, 0x1, -R4 ;  /* 0x000000013737c824 */ /* 0x000fe200078e0a04 */
[----:B------:R-:W-:-:S13]  /*18820*/  ISETP.GT.U32.AND P5, PT, R4, R2, PT ;  /* 0x000000020400720c */ /* 0x000fda0003fa4070 */
[----:B------:R-:W-:Y:S01]  /*18830*/  @!P5 IMAD.IADD R2, R2, 0x1, -R4 ;  /* 0x000000010202d824 */ /* 0x000fe200078e0a04 */
[----:B--2---:R-:W-:Y:S02]  /*18840*/  ISETP.GE.AND P0, PT, R60, RZ, PT ;  /* 0x000000ff3c00720c */ /* 0x004fe40003f06270 */
[----:B------:R-:W2:Y:S04]  /*18850*/  LDL R60, [R1+0x6718] ;  /* 0x00671800013c7983 */ /* 0x000ea80000100800 */
[----:B------:R0:W-:Y:S02]  /*18860*/  STL [R1+0x2ec], R16 ;  /* 0x0002ec1001007387 */ /* 0x0001e40000100800 */
[----:B0-----:R-:W-:Y:S02]  /*18870*/  IMAD.MOV.U32 R16, RZ, RZ, R51 ;  /* 0x000000ffff107224 */ /* 0x001fe400078e0033 */
[----:B------:R0:W-:Y:S02]  /*18880*/  STL [R1+0x2e8], R18 ;  /* 0x0002e81201007387 */ /* 0x0001e40000100800 */
[----:B------:R-:W-:-:S02]  /*18890*/  @!P3 IMAD.MOV R16, RZ, RZ, -R16 ;  /* 0x000000ffff10b224 */ /* 0x000fc400078e0a10 */
[----:B0-----:R-:W2:Y:S04]  /*188a0*/  LDL R18, [R1+0x6724] ;  /* 0x0067240001127983 */ /* 0x001ea80000100800 */
[----:B------:R0:W-:Y:S04]  /*188b0*/  STL [R1+0x2e4], R16 ;  /* 0x0002e41001007387 */ /* 0x0001e80000100800 */
[----:B0-----:R-:W2:Y:S01]  /*188c0*/  LDL R16, [R1+0x6728] ;  /* 0x0067280001107983 */ /* 0x001ea20000100800 */
[----:B---3--:R-:W-:-:S13]  /*188d0*/  ISETP.GE.AND P4, PT, R15, RZ, PT ;  /* 0x000000ff0f00720c */ /* 0x008fda0003f86270 */
[----:B------:R-:W-:-:S05]  /*188e0*/  @!P4 IMAD.MOV R17, RZ, RZ, -R17 ;  /* 0x000000ffff11c224 */ /* 0x000fca00078e0a11 */
[----:B------:R0:W-:Y:S02]  /*188f0*/  STL [R1+0x2e0], R17 ;  /* 0x0002e01101007387 */ /* 0x0001e40000100800 */
[----:B0-----:R-:W-:-:S04]  /*18900*/  IMAD.MOV.U32 R17, RZ, RZ, R53 ;  /* 0x000000ffff117224 */ /* 0x001fc800078e0035 */
[----:B------:R-:W-:Y:S01]  /*18910*/  @!P0 IMAD.MOV R17, RZ, RZ, -R17 ;  /* 0x000000ffff118224 */ /* 0x000fe200078e0a11 */
[----:B----4-:R-:W-:Y:S02]  /*18920*/  ISETP.GE.AND P5, PT, R57, RZ, PT ;  /* 0x000000ff3900720c */ /* 0x010fe40003fa6270 */
[----:B------:R-:W-:Y:S02]  /*18930*/  IABS R13, R57 ;  /* 0x00000039000d7213 */ /* 0x000fe40000000000 */
[----:B------:R0:W-:Y:S04]  /*18940*/  STL [R1+0x2dc], R17 ;  /* 0x0002dc1101007387 */ /* 0x0001e80000100800 */
[----:B0-----:R-:W3:Y:S04]  /*18950*/  LDL.LU R17, [R1+0x114] ;  /* 0x0001140001117983 */ /* 0x001ee80000300800 */
[----:B------:R-:W4:Y:S01]  /*18960*/  LDL R57, [R1+0x672c] ;  /* 0x00672c0001397983 */ /* 0x000f220000100800 */
[----:B------:R-:W-:-:S02]  /*18970*/  ISETP.GT.U32.AND P6, PT, R4, R54, PT ;  /* 0x000000360400720c */ /* 0x000fc40003fc4070 */
[----:B------:R-:W-:-:S11]  /*18980*/  ISETP.GT.U32.AND P1, PT, R4, R55, PT ;  /* 0x000000370400720c */ /* 0x000fd60003f24070 */
[--C-:B------:R-:W-:Y:S01]  /*18990*/  @!P6 IMAD.IADD R54, R54, 0x1, -R4.reuse ;  /* 0x000000013636e824 */ /* 0x100fe200078e0a04 */
[C---:B------:R-:W-:Y:S01]  /*189a0*/  ISETP.GT.U32.AND P6, PT, R4.reuse, R6, PT ;  /* 0x000000060400720c */ /* 0x040fe20003fc4070 */
[----:B------:R-:W-:Y:S01]  /*189b0*/  @!P1 IMAD.IADD R55, R55, 0x1, -R4 ;  /* 0x0000000137379824 */ /* 0x000fe200078e0a04 */
[----:B------:R-:W-:-:S11]  /*189c0*/  ISETP.GT.U32.AND P1, PT, R4, R9, PT ;  /* 0x000000090400720c */ /* 0x000fd60003f24070 */
[--C-:B------:R-:W-:Y:S01]  /*189d0*/  @!P6 IMAD.IADD R6, R6, 0x1, -R4.reuse ;  /* 0x000000010606e824 */ /* 0x100fe200078e0a04 */
[----:B------:R-:W-:Y:S01]  /*189e0*/  ISETP.GT.U32.AND P6, PT, R4, R5, PT ;  /* 0x000000050400720c */ /* 0x000fe20003fc4070 */
[----:B------:R-:W-:-:S12]  /*189f0*/  @!P1 IMAD.IADD R9, R9, 0x1, -R4 ;  /* 0x0000000109099824 */ /* 0x000fd800078e0a04 */
[----:B------:R-:W-:Y:S01]  /*18a00*/  @!P6 IMAD.IADD R5, R5, 0x1, -R4 ;  /* 0x000000010505e824 */ /* 0x000fe200078e0a04 */
[C---:B------:R-:W-:Y:S02]  /*18a10*/  ISETP.GT.U32.AND P2, PT, R4.reuse, R54, PT ;  /* 0x000000360400720c */ /* 0x040fe40003f44070 */
[C---:B------:R-:W-:Y:S02]  /*18a20*/  ISETP.GT.U32.AND P3, PT, R4.reuse, R2, PT ;  /* 0x000000020400720c */ /* 0x040fe40003f64070 */
[----:B------:R-:W-:Y:S02]  /*18a30*/  IABS R14, R59 ;  /* 0x0000003b000e7213 */ /* 0x000fe40000000000 */
[C---:B------:R-:W-:Y:S02]  /*18a40*/  ISETP.GT.U32.AND P4, PT, R4.reuse, R6, PT ;  /* 0x000000060400720c */ /* 0x040fe40003f84070 */
[----:B------:R-:W-:Y:S01]  /*18a50*/  ISETP.GT.U32.AND P0, PT, R4, R7, PT ;  /* 0x000000070400720c */ /* 0x000fe20003f04070 */
[----:B------:R-:W-:-:S04]  /*18a60*/  IMAD.HI.U32 R15, R0, R14, RZ ;  /* 0x0000000e000f7227 */ /* 0x000fc800078e00ff */
[--C-:B------:R-:W-:Y:S01]  /*18a70*/  @!P2 IMAD.IADD R54, R54, 0x1, -R4.reuse ;  /* 0x000000013636a824 */ /* 0x100fe200078e0a04 */
[----:B------:R-:W-:Y:S01]  /*18a80*/  ISETP.GT.U32.AND P2, PT, R4, R8, PT ;  /* 0x000000080400720c */ /* 0x000fe20003f44070 */
[----:B------:R-:W-:Y:S02]  /*18a90*/  IMAD.MOV R15, RZ, RZ, -R15 ;  /* 0x000000ffff0f7224 */ /* 0x000fe400078e0a0f */
[----:B------:R-:W-:Y:S01]  /*18aa0*/  @!P3 IMAD.IADD R2, R2, 0x1, -R4 ;  /* 0x000000010202b824 */ /* 0x000fe200078e0a04 */
[C---:B------:R-:W-:Y:S01]  /*18ab0*/  ISETP.GT.U32.AND P3, PT, R4.reuse, R10, PT ;  /* 0x0000000a0400720c */ /* 0x040fe20003f64070 */
[----:B------:R-:W-:Y:S02]  /*18ac0*/  IMAD R14, R4, R15, R14 ;  /* 0x0000000f040e7224 */ /* 0x000fe400078e020e */
[----:B------:R-:W-:Y:S01]  /*18ad0*/  @!P4 IMAD.IADD R6, R6, 0x1, -R4 ;  /* 0x000000010606c824 */ /* 0x000fe200078e0a04 */
[----:B------:R-:W-:Y:S01]  /*18ae0*/  ISETP.GE.AND P4, PT, R20, RZ, PT ;  /* 0x000000ff1400720c */ /* 0x000fe20003f86270 */
[----:B------:R-:W-:-:S04]  /*18af0*/  IMAD.HI.U32 R15, R0, R13, RZ ;  /* 0x0000000d000f7227 */ /* 0x000fc800078e00ff */
[--C-:B------:R-:W-:Y:S01]  /*18b00*/  @!P0 IMAD.IADD R7, R7, 0x1, -R4.reuse ;  /* 0x0000000107078824 */ /* 0x100fe200078e0a04 */
[----:B------:R-:W-:Y:S01]  /*18b10*/  ISETP.GE.AND P0, PT, R19, RZ, PT ;  /* 0x000000ff1300720c */ /* 0x000fe20003f06270 */
[----:B------:R-:W-:Y:S02]  /*18b20*/  IMAD.MOV R15, RZ, RZ, -R15 ;  /* 0x000000ffff0f7224 */ /* 0x000fe400078e0a0f */
[--C-:B------:R-:W-:Y:S02]  /*18b30*/  @!P2 IMAD.IADD R8, R8, 0x1, -R4.reuse ;  /* 0x000000010808a824 */ /* 0x100fe400078e0a04 */
[----:B------:R-:W-:Y:S02]  /*18b40*/  IMAD R13, R4, R15, R13 ;  /* 0x0000000f040d7224 */ /* 0x000fe400078e020d */
[----:B------:R-:W-:Y:S02]  /*18b50*/  IMAD.MOV.U32 R15, RZ, RZ, R55 ;  /* 0x000000ffff0f7224 */ /* 0x000fe400078e0037 */
[----:B------:R-:W-:-:S02]  /*18b60*/  @!P3 IMAD.IADD R10, R10, 0x1, -R4 ;  /* 0x000000010a0ab824 */ /* 0x000fc400078e0a04 */
[----:B------:R-:W-:Y:S01]  /*18b70*/  @!P4 IMAD.MOV R15, RZ, RZ, -R15 ;  /* 0x000000ffff0fc224 */ /* 0x000fe200078e0a0f */
[C---:B------:R-:W-:Y:S01]  /*18b80*/  ISETP.GT.U32.AND P4, PT, R4.reuse, R8, PT ;  /* 0x000000080400720c */ /* 0x040fe20003f84070 */
[----:B------:R-:W-:Y:S01]  /*18b90*/  @!P0 IMAD.MOV R2, RZ, RZ, -R2 ;  /* 0x000000ffff028224 */ /* 0x000fe200078e0a02 */
[----:B------:R-:W-:-:S11]  /*18ba0*/  ISETP.GT.U32.AND P0, PT, R4, R10, PT ;  /* 0x0000000a0400720c */ /* 0x000fd60003f04070 */
[--C-:B------:R-:W-:Y:S02]  /*18bb0*/  @!P4 IMAD.IADD R8, R8, 0x1, -R4.reuse ;  /* 0x000000010808c824 */ /* 0x100fe400078e0a04 */
[----:B------:R-:W-:Y:S01]  /*18bc0*/  @!P0 IMAD.IADD R10, R10, 0x1, -R4 ;  /* 0x000000010a0a8824 */ /* 0x000fe200078e0a04 */
[----:B--2---:R-:W-:Y:S02]  /*18bd0*/  ISETP.GE.AND P6, PT, R60, RZ, PT ;  /* 0x000000ff3c00720c */ /* 0x004fe40003fc6270 */
[----:B------:R-:W2:Y:S01]  /*18be0*/  LDL.LU R60, [R1+0x118] ;  /* 0x00011800013c7983 */ /* 0x000ea20000300800 */
[----:B------:R-:W-:-:S03]  /*18bf0*/  ISETP.GE.AND P1, PT, R16, RZ, PT ;  /* 0x000000ff1000720c */ /* 0x000fc60003f26270 */
[----:B------:R-:W2:Y:S01]  /*18c00*/  LDL R16, [R1+0x6734] ;  /* 0x0067340001107983 */ /* 0x000ea20000100800 */
[----:B------:R-:W-:Y:S01]  /*18c10*/  ISETP.GE.AND P2, PT, R18, RZ, PT ;  /* 0x000000ff1200720c */ /* 0x000fe20003f46270 */
[----:B------:R-:W-:-:S05]  /*18c20*/  IMAD.MOV.U32 R18, RZ, RZ, R54 ;  /* 0x000000ffff127224 */ /* 0x000fca00078e0036 */
[----:B------:R-:W-:-:S05]  /*18c30*/  @!P6 IMAD.MOV R18, RZ, RZ, -R18 ;  /* 0x000000ffff12e224 */ /* 0x000fca00078e0a12 */
[----:B------:R-:W-:Y:S04]  /*18c40*/  STL [R1+0x2d8], R18 ;  /* 0x0002d81201007387 */ /* 0x000fe80000100800 */
[----:B------:R-:W-:Y:S04]  /*18c50*/  STL [R1+0x2d4], R15 ;  /* 0x0002d40f01007387 */ /* 0x000fe80000100800 */
[----:B------:R0:W-:Y:S01]  /*18c60*/  STL [R1+0x2d0], R2 ;  /* 0x0002d00201007387 */ /* 0x0001e20000100800 */
[----:B------:R-:W-:Y:S02]  /*18c70*/  @!P2 IMAD.MOV R5, RZ, RZ, -R5 ;  /* 0x000000ffff05a224 */ /* 0x000fe400078e0a05 */
[----:B0-----:R-:W-:-:S04]  /*18c80*/  IMAD.MOV.U32 R2, RZ, RZ, R6 ;  /* 0x000000ffff027224 */ /* 0x001fc800078e0006 */
[----:B------:R-:W-:Y:S01]  /*18c90*/  @!P1 IMAD.MOV R2, RZ, RZ, -R2 ;  /* 0x000000ffff029224 */ /* 0x000fe200078e0a02 */
[----:B------:R-:W-:Y:S01]  /*18ca0*/  STL [R1+0x2cc], R5 ;  /* 0x0002cc0501007387 */ /* 0x000fe20000100800 */
[----:B------:R-:W-:-:S03]  /*18cb0*/  ISETP.GE.AND P0, PT, R3, RZ, PT ;  /* 0x000000ff0300720c */ /* 0x000fc60003f06270 */
[----:B------:R3:W-:Y:S01]  /*18cc0*/  STL [R1+0x2c8], R2 ;  /* 0x0002c80201007387 */ /* 0x0007e20000100800 */
[----:B----4-:R-:W-:-:S03]  /*18cd0*/  ISETP.GE.AND P4, PT, R57, RZ, PT ;  /* 0x000000ff3900720c */ /* 0x010fc60003f86270 */
[----:B------:R-:W4:Y:S04]  /*18ce0*/  LDL.LU R57, [R1+0x11c] ;  /* 0x00011c0001397983 */ /* 0x000f280000300800 */
[----:B------:R-:W4:Y:S01]  /*18cf0*/  LDL.LU R3, [R1+0x120] ;  /* 0x0001200001037983 */ /* 0x000f220000300800 */
        /* <DEDUP_REMOVED lines=12> */
[----:B------:R-:W4:Y:S04]  /*18dc0*/  LDL.LU R56, [R1+0x124] ;  /* 0x0001240001387983 */ /* 0x000f280000300800 */
[----:B------:R-:W-:-:S13]  /*18dd0*/  ISETP.GT.U32.AND P0, PT, R4, R14, PT ;  /* 0x0000000e0400720c */ /* 0x000fda0003f04070 */
[----:B------:R-:W-:Y:S01]  /*18de0*/  @!P0 IMAD.IADD R14, R14, 0x1, -R4 ;  /* 0x000000010e0e8824 */ /* 0x000fe200078e0a04 */
[----:B------:R-:W-:Y:S02]  /*18df0*/  ISETP.GE.AND P0, PT, R58, RZ, PT ;  /* 0x000000ff3a00720c */ /* 0x000fe40003f06270 */
[----:B---3--:R-:W-:Y:S02]  /*18e00*/  IABS R2, R17 ;  /* 0x0000001100027213 */ /* 0x008fe40000000000 */
[----:B------:R-:W-:-:S03]  /*18e10*/  ISETP.GT.U32.AND P6, PT, R4, R12, PT ;  /* 0x0000000c0400720c */ /* 0x000fc60003fc4070 */
[----:B------:R-:W-:-:S10]  /*18e20*/  IMAD.HI.U32 R15, R0, R2, RZ ;  /* 0x00000002000f7227 */ /* 0x000fd400078e00ff */
[----:B------:R-:W-:-:S04]  /*18e30*/  @!P6 IMAD.IADD R12, R12, 0x1, -R4 ;  /* 0x000000010c0ce824 */ /* 0x000fc800078e0a04 */
[----:B------:R-:W-:Y:S01]  /*18e40*/  @!P0 IMAD.MOV R12, RZ, RZ, -R12 ;  /* 0x000000ffff0c8224 */ /* 0x000fe200078e0a0c */
[----:B--2---:R-:W-:Y:S02]  /*18e50*/  IABS R6, R60 ;  /* 0x0000003c00067213 */ /* 0x004fe40000000000 */
[----:B------:R-:W-:Y:S01]  /*18e60*/  ISETP.GE.AND P1, PT, R16, RZ, PT ;  /* 0x000000ff1000720c */ /* 0x000fe20003f26270 */
[----:B------:R-:W-:-:S04]  /*18e70*/  IMAD.MOV.U32 R16, RZ, RZ, R7 ;  /* 0x000000ffff107224 */ /* 0x000fc800078e0007 */
[----:B------:R-:W-:-:S05]  /*18e80*/  @!P4 IMAD.MOV R16, RZ, RZ, -R16 ;  /* 0x000000ffff10c224 */ /* 0x000fca00078e0a10 */
[----:B------:R-:W-:Y:S04]  /*18e90*/  STL [R1+0x2c4], R16 ;  /* 0x0002c41001007387 */ /* 0x000fe80000100800 */
[----:B------:R0:W-:Y:S01]  /*18ea0*/  STL [R1+0x2c0], R8 ;  /* 0x0002c00801007387 */ /* 0x0001e20000100800 */
[----:B------:R-:W-:Y:S02]  /*18eb0*/  @!P1 IMAD.MOV R9, RZ, RZ, -R9 ;  /* 0x000000ffff099224 */ /* 0x000fe400078e0a09 */
[----:B0-----:R-:W-:-:S04]  /*18ec0*/  IMAD.MOV.U32 R8, RZ, RZ, R10 ;  /* 0x000000ffff087224 */ /* 0x001fc800078e000a */
[----:B------:R-:W-:Y:S01]  /*18ed0*/  @!P3 IMAD.MOV R8, RZ, RZ, -R8 ;  /* 0x000000ffff08b224 */ /* 0x000fe200078e0a08 */
[----:B------:R-:W-:Y:S01]  /*18ee0*/  STL [R1+0x2bc], R9 ;  /* 0x0002bc0901007387 */ /* 0x000fe20000100800 */
[----:B------:R-:W-:-:S03]  /*18ef0*/  ISETP.GE.AND P1, PT, R60, RZ, PT ;  /* 0x000000ff3c00720c */ /* 0x000fc60003f26270 */
[----:B------:R0:W-:Y:S04]  /*18f00*/  STL [R1+0x2b8], R8 ;  /* 0x0002b80801007387 */ /* 0x0001e80000100800 */
[----:B------:R-:W2:Y:S04]  /*18f10*/  LDL.LU R60, [R1+0x128] ;  /* 0x00012800013c7983 */ /* 0x000ea80000300800 */
[----:B------:R-:W3:Y:S01]  /*18f20*/  LDL.LU R58, [R1+0x12c] ;  /* 0x00012c00013a7983 */ /* 0x000ee20000300800 */
[C---:B------:R-:W-:Y:S02]  /*18f30*/  ISETP.GT.U32.AND P4, PT, R4.reuse, R11, PT ;  /* 0x0000000b0400720c */ /* 0x040fe40003f84070 */
[----:B------:R-:W-:-:S11]  /*18f40*/  ISETP.GT.U32.AND P3, PT, R4, R13, PT ;  /* 0x0000000d0400720c */ /* 0x000fd60003f64070 */
[--C-:B------:R-:W-:Y:S01]  /*18f50*/  @!P4 IMAD.IADD R11, R11, 0x1, -R4.reuse ;  /* 0x000000010b0bc824 */ /* 0x100fe200078e0a04 */
[----:B------:R-:W-:Y:S01]  /*18f60*/  ISETP.GE.AND P4, PT, R61, RZ, PT ;  /* 0x000000ff3d00720c */ /* 0x000fe20003f86270 */
[----:B------:R-:W-:Y:S01]  /*18f70*/  @!P3 IMAD.IADD R13, R13, 0x1, -R4 ;  /* 0x000000010d0db824 */ /* 0x000fe200078e0a04 */
[----:B------:R-:W-:Y:S01]  /*18f80*/  ISETP.GE.AND P3, PT, R59, RZ, PT ;  /* 0x000000ff3b00720c */ /* 0x000fe20003f66270 */
[----:B------:R-:W3:Y:S04]  /*18f90*/  LDL.LU R61, [R1+0x140] ;  /* 0x00014000013d7983 */ /* 0x000ee80000300800 */
[----:B------:R-:W3:Y:S01]  /*18fa0*/  LDL.LU R59, [R1+0x144] ;  /* 0x00014400013b7983 */ /* 0x000ee20000300800 */
[----:B------:R-:W-:-:S04]  /*18fb0*/  IMAD.MOV R7, RZ, RZ, -R15 ;  /* 0x000000ffff077224 */ /* 0x000fc800078e0a0f */
[----:B0-----:R-:W-:-:S05]  /*18fc0*/  IMAD R8, R4, R7, R2 ;  /* 0x0000000704087224 */ /* 0x001fca00078e0202 */
[----:B------:R-:W-:Y:S01]  /*18fd0*/  ISETP.GT.U32.AND P6, PT, R4, R8, PT ;  /* 0x000000080400720c */ /* 0x000fe20003fc4070 */
[----:B------:R-:W-:-:S12]  /*18fe0*/  @!P4 IMAD.MOV R11, RZ, RZ, -R11 ;  /* 0x000000ffff0bc224 */ /* 0x000fd800078e0a0b */
[----:B------:R-:W-:Y:S01]  /*18ff0*/  @!P6 IMAD.IADD R8, R8, 0x1, -R4 ;  /* 0x000000010808e824 */ /* 0x000fe200078e0a04 */
[----:B------:R-:W-:Y:S04]  /*19000*/  STL [R1+0x2b4], R11 ;  /* 0x0002b40b01007387 */ /* 0x000fe80000100800 */
[----:B------:R-:W-:Y:S01]  /*19010*/  ISETP.GT.U32.AND P0, PT, R4, R8, PT ;  /* 0x000000080400720c */ /* 0x000fe20003f04070 */
[----:B------:R0:W-:Y:S01]  /*19020*/  STL [R1+0x2b0], R12 ;  /* 0x0002b00c01007387 */ /* 0x0001e20000100800 */
[----:B----4-:R-:W-:Y:S01]  /*19030*/  IABS R7, R3 ;  /* 0x0000000300077213 */ /* 0x010fe20000000000 */
[----:B0-----:R-:W-:-:S04]  /*19040*/  IMAD.MOV.U32 R12, RZ, RZ, R14 ;  /* 0x000000ffff0c7224 */ /* 0x001fc800078e000e */
[----:B------:R-:W-:-:S06]  /*19050*/  @!P3 IMAD.MOV R12, RZ, RZ, -R12 ;  /* 0x000000ffff0cb224 */ /* 0x000fcc00078e0a0c */
[----:B------:R-:W-:Y:S01]  /*19060*/  @!P0 IMAD.IADD R8, R8, 0x1, -R4 ;  /* 0x0000000108088824 */ /* 0x000fe200078e0a04 */
[----:B------:R-:W-:Y:S01]  /*19070*/  ISETP.GE.AND P0, PT, R3, RZ, PT ;  /* 0x000000ff0300720c */ /* 0x000fe20003f06270 */
[----:B------:R0:W-:Y:S04]  /*19080*/  STL [R1+0x2ac], R12 ;  /* 0x0002ac0c01007387 */ /* 0x0001e80000100800 */
[----:B------:R-:W4:Y:S01]  /*19090*/  LDL.LU R3, [R1+0x148] ;  /* 0x0001480001037983 */ /* 0x000f220000300800 */
[----:B------:R-:W-:Y:S01]  /*190a0*/  IMAD.HI.U32 R5, R0, R6, RZ ;  /* 0x0000000600057227 */ /* 0x000fe200078e00ff */
[----:B------:R-:W-:-:S03]  /*190b0*/  IABS R2, R57 ;  /* 0x0000003900027213 */ /* 0x000fc60000000000 */
[----:B------:R-:W-:Y:S01]  /*190c0*/  IMAD.MOV R5, RZ, RZ, -R5 ;  /* 0x000000ffff057224 */ /* 0x000fe200078e0a05 */
[----:B------:R-:W-:Y:S01]  /*190d0*/  ISETP.GT.U32.AND P4, PT, R4, R13, PT ;  /* 0x0000000d0400720c */ /* 0x000fe20003f84070 */
[----:B------:R-:W-:-:S04]  /*190e0*/  IMAD.HI.U32 R10, R0, R2, RZ ;  /* 0x00000002000a7227 */ /* 0x000fc800078e00ff */
[----:B------:R-:W-:Y:S02]  /*190f0*/  IMAD R6, R4, R5, R6 ;  /* 0x0000000504067224 */ /* 0x000fe400078e0206 */
[----:B------:R-:W-:-:S03]  /*19100*/  IMAD.HI.U32 R9, R0, R7, RZ ;  /* 0x0000000700097227 */ /* 0x000fc600078e00ff */
[C---:B------:R-:W-:Y:S01]  /*19110*/  ISETP.GT.U32.AND P6, PT, R4.reuse, R6, PT ;  /* 0x000000060400720c */ /* 0x040fe20003fc4070 */
[----:B------:R-:W-:Y:S02]  /*19120*/  IMAD.MOV R10, RZ, RZ, -R10 ;  /* 0x000000ffff0a7224 */ /* 0x000fe400078e0a0a */
[----:B------:R-:W-:Y:S02]  /*19130*/  IMAD.MOV R9, RZ, RZ, -R9 ;  /* 0x000000ffff097224 */ /* 0x000fe400078e0a09 */
[C---:B------:R-:W-:Y:S02]  /*19140*/  IMAD R11, R4.reuse, R10, R2 ;  /* 0x0000000a040b7224 */ /* 0x040fe400078e0202 */
[C---:B------:R-:W-:Y:S02]  /*19150*/  IMAD R7, R4.reuse, R9, R7 ;  /* 0x0000000904077224 */ /* 0x040fe400078e0207 */
[----:B------:R-:W-:Y:S01]  /*19160*/  @!P4 IMAD.IADD R13, R13, 0x1, -R4 ;  /* 0x000000010d0dc824 */ /* 0x000fe200078e0a04 */
[----:B------:R-:W-:-:S03]  /*19170*/  ISETP.GT.U32.AND P4, PT, R4, R11, PT ;  /* 0x0000000b0400720c */ /* 0x000fc60003f84070 */
[----:B------:R-:W-:Y:S01]  /*19180*/  @!P6 IMAD.IADD R6, R6, 0x1, -R4 ;  /* 0x000000010606e824 */ /* 0x000fe200078e0a04 */
[----:B------:R-:W-:Y:S02]  /*19190*/  ISETP.GT.U32.AND P6, PT, R4, R7, PT ;  /* 0x000000070400720c */ /* 0x000fe40003fc4070 */
[----:B------:R-:W-:Y:S02]  /*191a0*/  IABS R5, R56 ;  /* 0x0000003800057213 */ /* 0x000fe40000000000 */
[----:B------:R-:W-:-:S03]  /*191b0*/  ISETP.GE.AND P2, PT, R17, RZ, PT ;  /* 0x000000ff1100720c */ /* 0x000fc60003f46270 */
[----:B------:R-:W-:-:S04]  /*191c0*/  IMAD.HI.U32 R2, R0, R5, RZ ;  /* 0x0000000500027227 */ /* 0x000fc800078e00ff */
[----:B------:R-:W-:Y:S02]  /*191d0*/  @!P4 IMAD.IADD R11, R11, 0x1, -R4 ;  /* 0x000000010b0bc824 */ /* 0x000fe400078e0a04 */
[----:B------:R-:W-:Y:S02]  /*191e0*/  IMAD.MOV R2, RZ, RZ, -R2 ;  /* 0x000000ffff027224 */ /* 0x000fe400078e0a02 */
[----:B------:R-:W-:Y:S02]  /*191f0*/  IMAD.MOV.U32 R15, RZ, RZ, R13 ;  /* 0x000000ffff0f7224 */ /* 0x000fe400078e000d */
[----:B------:R-:W-:Y:S01]  /*19200*/  @!P6 IMAD.IADD R7, R7, 0x1, -R4 ;  /* 0x000000010707e824 */ /* 0x000fe200078e0a04 */
[C---:B------:R-:W-:Y:S01]  /*19210*/  ISETP.GT.U32.AND P6, PT, R4.reuse, R11, PT ;  /* 0x0000000b0400720c */ /* 0x040fe20003fc4070 */
[----:B------:R-:W-:Y:S02]  /*19220*/  IMAD R5, R4, R2, R5 ;  /* 0x0000000204057224 */ /* 0x000fe400078e0205 */
[----:B------:R-:W-:-:S02]  /*19230*/  @!P5 IMAD.MOV R15, RZ, RZ, -R15 ;  /* 0x000000ffff0fd224 */ /* 0x000fc400078e0a0f */
[----:B------:R-:W-:Y:S01]  /*19240*/  @!P2 IMAD.MOV R8, RZ, RZ, -R8 ;  /* 0x000000ffff08a224 */ /* 0x000fe200078e0a08 */
[C---:B------:R-:W-:Y:S02]  /*19250*/  ISETP.GT.U32.AND P4, PT, R4.reuse, R6, PT ;  /* 0x000000060400720c */ /* 0x040fe40003f84070 */
[C---:B------:R-:W-:Y:S01]  /*19260*/  ISETP.GT.U32.AND P5, PT, R4.reuse, R7, PT ;  /* 0x000000070400720c */ /* 0x040fe20003fa4070 */
[----:B------:R-:W-:Y:S01]  /*19270*/  STL [R1+0x44c], R15 ;  /* 0x00044c0f01007387 */ /* 0x000fe20000100800 */
[----:B------:R-:W-:-:S03]  /*19280*/  ISETP.GT.U32.AND P2, PT, R4, R5, PT ;  /* 0x000000050400720c */ /* 0x000fc60003f44070 */
[----:B------:R1:W-:Y:S01]  /*19290*/  STL [R1+0x51c], R8 ;  /* 0x00051c0801007387 */ /* 0x0003e20000100800 */
[--C-:B------:R-:W-:Y:S01]  /*192a0*/  @!P6 IMAD.IADD R11, R11, 0x1, -R4.reuse ;  /* 0x000000010b0be824 */ /* 0x100fe200078e0a04 */
[----:B------:R-:W-:Y:S02]  /*192b0*/  ISETP.GE.AND P3, PT, R57, RZ, PT ;  /* 0x000000ff3900720c */ /* 0x000fe40003f66270 */
[----:B------:R-:W4:Y:S02]  /*192c0*/  LDL.LU R57, [R1+0x14c] ;  /* 0x00014c0001397983 */ /* 0x000f240000300800 */
[--C-:B------:R-:W-:Y:S02]  /*192d0*/  @!P4 IMAD.IADD R6, R6, 0x1, -R4.reuse ;  /* 0x000000010606c824 */ /* 0x100fe400078e0a04 */
[--C-:B------:R-:W-:Y:S01]  /*192e0*/  @!P5 IMAD.IADD R7, R7, 0x1, -R4.reuse ;  /* 0x000000010707d824 */ /* 0x100fe200078e0a04 */
[----:B------:R-:W-:Y:S01]  /*192f0*/  ISETP.GE.AND P4, PT, R56, RZ, PT ;  /* 0x000000ff3800720c */ /* 0x000fe20003f86270 */
[----:B------:R-:W-:Y:S01]  /*19300*/  @!P2 IMAD.IADD R5, R5, 0x1, -R4 ;  /* 0x000000010505a824 */ /* 0x000fe200078e0a04 */
[----:B------:R-:W4:Y:S01]  /*19310*/  LDL.LU R56, [R1+0x160] ;  /* 0x0001600001387983 */ /* 0x000f220000300800 */
[----:B------:R-:W-:-:S03]  /*19320*/  @!P1 IMAD.MOV R6, RZ, RZ, -R6 ;  /* 0x000000ffff069224 */ /* 0x000fc600078e0a06 */
[----:B------:R-:W-:Y:S02]  /*19330*/  ISETP.GT.U32.AND P2, PT, R4, R5, PT ;  /* 0x000000050400720c */ /* 0x000fe40003f44070 */
[----:B------:R4:W-:Y:S01]  /*19340*/  STL [R1+0x4ac], R6 ;  /* 0x0004ac0601007387 */ /* 0x0009e20000100800 */
[----:B------:R-:W-:-:S10]  /*19350*/  @!P0 IMAD.MOV R7, RZ, RZ, -R7 ;  /* 0x000000ffff078224 */ /* 0x000fd400078e0a07 */
[----:B------:R-:W-:Y:S01]  /*19360*/  @!P2 IMAD.IADD R5, R5, 0x1, -R4 ;  /* 0x000000010505a824 */ /* 0x000fe200078e0a04 */
[----:B--2---:R-:W-:Y:S02]  /*19370*/  IABS R14, R60 ;  /* 0x0000003c000e7213 */ /* 0x004fe40000000000 */
[----:B---3--:R-:W-:-:S03]  /*19380*/  IABS R2, R58 ;  /* 0x0000003a00027213 */ /* 0x008fc60000000000 */
[----:B------:R-:W-:-:S04]  /*19390*/  IMAD.HI.U32 R13, R0, R14, RZ ;  /* 0x0000000e000d7227 */ /* 0x000fc800078e00ff */
[----:B------:R-:W-:Y:S02]  /*193a0*/  IMAD.MOV R13, RZ, RZ, -R13 ;  /* 0x000000ffff0d7224 */ /* 0x000fe400078e0a0d */
[----:B0-----:R-:W-:-:S04]  /*193b0*/  IMAD.HI.U32 R12, R0, R2, RZ ;  /* 0x00000002000c7227 */ /* 0x001fc800078e00ff */
[----:B-1----:R-:W-:Y:S02]  /*193c0*/  IMAD R8, R4, R13, R14 ;  /* 0x0000000d04087224 */ /* 0x002fe400078e020e */
[----:B------:R-:W-:-:S03]  /*193d0*/  IMAD.MOV R12, RZ, RZ, -R12 ;  /* 0x000000ffff0c7224 */ /* 0x000fc600078e0a0c */
[C---:B------:R-:W-:Y:S01]  /*193e0*/  ISETP.GT.U32.AND P6, PT, R4.reuse, R8, PT ;  /* 0x000000080400720c */ /* 0x040fe20003fc4070 */
[----:B------:R-:W-:-:S05]  /*193f0*/  IMAD R2, R4, R12, R2 ;  /* 0x0000000c04027224 */ /* 0x000fca00078e0202 */
[----:B------:R-:W-:Y:S02]  /*19400*/  ISETP.GT.U32.AND P5, PT, R4, R2, PT ;  /* 0x000000020400720c */ /* 0x000fe40003fa4070 */
[----:B------:R-:W-:-:S05]  /*19410*/  IABS R10, R59 ;  /* 0x0000003b000a7213 */ /* 0x000fca0000000000 */
[----:B------:R-:W-:Y:S01]  /*19420*/  @!P6 IMAD.IADD R8, R8, 0x1, -R4 ;  /* 0x000000010808e824 */ /* 0x000fe200078e0a04 */
[----:B------:R-:W-:Y:S02]  /*19430*/  ISETP.GE.AND P6, PT, R58, RZ, PT ;  /* 0x000000ff3a00720c */ /* 0x000fe40003fc6270 */
[----:B------:R-:W2:Y:S01]  /*19440*/  LDL.LU R58, [R1+0x164] ;  /* 0x00016400013a7983 */ /* 0x000ea20000300800 */
[----:B------:R-:W-:-:S04]  /*19450*/  IMAD.HI.U32 R12, R0, R10, RZ ;  /* 0x0000000a000c7227 */ /* 0x000fc800078e00ff */
[----:B------:R-:W-:Y:S02]  /*19460*/  @!P5 IMAD.IADD R2, R2, 0x1, -R4 ;  /* 0x000000010202d824 */ /* 0x000fe400078e0a04 */
[----:B------:R-:W-:-:S03]  /*19470*/  IMAD.MOV R12, RZ, RZ, -R12 ;  /* 0x000000ffff0c7224 */ /* 0x000fc600078e0a0c */
[C---:B------:R-:W-:Y:S01]  /*19480*/  ISETP.GT.U32.AND P5, PT, R4.reuse, R2, PT ;  /* 0x000000020400720c */ /* 0x040fe20003fa4070 */
[----:B------:R-:W-:Y:S02]  /*19490*/  IMAD.MOV.U32 R14, RZ, RZ, R11 ;  /* 0x000000ffff0e7224 */ /* 0x000fe400078e000b */
[----:B------:R-:W-:Y:S02]  /*194a0*/  IMAD R10, R4, R12, R10 ;  /* 0x0000000c040a7224 */ /* 0x000fe400078e020a */
[----:B------:R-:W-:Y:S02]  /*194b0*/  IMAD.MOV.U32 R12, RZ, RZ, R5 ;  /* 0x000000ffff0c7224 */ /* 0x000fe400078e0005 */
[----:B------:R-:W-:Y:S02]  /*194c0*/  @!P3 IMAD.MOV R14, RZ, RZ, -R14 ;  /* 0x000000ffff0eb224 */ /* 0x000fe400078e0a0e */
[----:B------:R-:W-:-:S03]  /*194d0*/  @!P4 IMAD.MOV R12, RZ, RZ, -R12 ;  /* 0x000000ffff0cc224 */ /* 0x000fc600078e0a0c */
[----:B------:R-:W-:Y:S01]  /*194e0*/  STL [R1+0x4fc], R14 ;  /* 0x0004fc0e01007387 */ /* 0x000fe20000100800 */
[----:B------:R-:W-:Y:S01]  /*194f0*/  @!P5 IMAD.IADD R2, R2, 0x1, -R4 ;  /* 0x000000010202d824 */ /* 0x000fe200078e0a04 */
[----:B------:R-:W-:Y:S02]  /*19500*/  ISETP.GE.AND P5, PT, R59, RZ, PT ;  /* 0x000000ff3b00720c */ /* 0x000fe40003fa6270 */
[----:B------:R0:W-:Y:S01]  /*19510*/  STL [R1+0x50c], R7 ;  /* 0x00050c0701007387 */ /* 0x0001e20000100800 */
[----:B------:R-:W-:-:S03]  /*19520*/  ISETP.GE.AND P1, PT, R60, RZ, PT ;  /* 0x000000ff3c00720c */ /* 0x000fc60003f26270 */
[----:B------:R-:W-:Y:S01]  /*19530*/  STL [R1+0x518], R12 ;  /* 0x0005180c01007387 */ /* 0x000fe20000100800 */
[----:B------:R-:W-:Y:S02]  /*19540*/  IABS R9, R61 ;  /* 0x0000003d00097213 */ /* 0x000fe40000000000 */
[----:B------:R-:W-:Y:S01]  /*19550*/  ISETP.GE.AND P0, PT, R61, RZ, PT ;  /* 0x000000ff3d00720c */ /* 0x000fe20003f06270 */
[----:B------:R-:W3:Y:S04]  /*19560*/  LDL.LU R59, [R1+0x168] ;  /* 0x00016800013b7983 */ /* 0x000ee80000300800 */
[----:B------:R-:W3:Y:S04]  /*19570*/  LDL.LU R60, [R1+0x16c] ;  /* 0x00016c00013c7983 */ /* 0x000ee80000300800 */
[----:B------:R-:W3:Y:S01]  /*19580*/  LDL.LU R61, [R1+0x170] ;  /* 0x00017000013d7983 */ /* 0x000ee20000300800 */
[----:B------:R-:W-:-:S04]  /*19590*/  IMAD.HI.U32 R13, R0, R9, RZ ;  /* 0x00000009000d7227 */ /* 0x000fc800078e00ff */
[----:B------:R-:W-:-:S04]  /*195a0*/  IMAD.MOV R13, RZ, RZ, -R13 ;  /* 0x000000ffff0d7224 */ /* 0x000fc800078e0a0d */
[----:B------:R-:W-:-:S05]  /*195b0*/  IMAD R9, R4, R13, R9 ;  /* 0x0000000d04097224 */ /* 0x000fca00078e0209 */
[----:B------:R-:W-:Y:S02]  /*195c0*/  ISETP.GT.U32.AND P2, PT, R4, R9, PT ;  /* 0x000000090400720c */ /* 0x000fe40003f44070 */
[----:B----4-:R-:W-:-:S11]  /*195d0*/  IABS R6, R3 ;  /* 0x0000000300067213 */ /* 0x010fd60000000000 */
[----:B------:R-:W-:Y:S01]  /*195e0*/  @!P2 IMAD.IADD R9, R9, 0x1, -R4 ;  /* 0x000000010909a824 */ /* 0x000fe200078e0a04 */
[----:B------:R-:W-:Y:S02]  /*195f0*/  ISETP.GE.AND P2, PT, R3, RZ, PT ;  /* 0x000000ff0300720c */ /* 0x000fe40003f46270 */
[----:B------:R-:W4:Y:S01]  /*19600*/  LDL.LU R3, [R1+0x174] ;  /* 0x0001740001037983 */ /* 0x000f220000300800 */
[----:B------:R-:W-:Y:S01]  /*19610*/  ISETP.GT.U32.AND P3, PT, R4, R8, PT ;  /* 0x000000080400720c */ /* 0x000fe20003f64070 */
[----:B------:R-:W-:-:S04]  /*19620*/  IMAD.HI.U32 R11, R0, R6, RZ ;  /* 0x00000006000b7227 */ /* 0x000fc800078e00ff */
[----:B------:R-:W-:-:S04]  /*19630*/  IMAD.MOV R11, RZ, RZ, -R11 ;  /* 0x000000ffff0b7224 */ /* 0x000fc800078e0a0b */
[----:B------:R-:W-:-:S04]  /*19640*/  IMAD R5, R4, R11, R6 ;  /* 0x0000000b04057224 */ /* 0x000fc800078e0206 */
[----:B------:R-:W-:Y:S01]  /*19650*/  @!P3 IMAD.IADD R8, R8, 0x1, -R4 ;  /* 0x000000010808b824 */ /* 0x000fe200078e0a04 */
[C---:B------:R-:W-:Y:S02]  /*19660*/  ISETP.GT.U32.AND P3, PT, R4.reuse, R5, PT ;  /* 0x000000050400720c */ /* 0x040fe40003f64070 */
[----:B------:R-:W-:Y:S01]  /*19670*/  ISETP.GT.U32.AND P4, PT, R4, R10, PT ;  /* 0x0000000a0400720c */ /* 0x000fe20003f84070 */
[----:B------:R-:W-:-:S10]  /*19680*/  @!P1 IMAD.MOV R8, RZ, RZ, -R8 ;  /* 0x000000ffff089224 */ /* 0x000fd400078e0a08 */
[--C-:B------:R-:W-:Y:S02]  /*19690*/  @!P3 IMAD.IADD R5, R5, 0x1, -R4.reuse ;  /* 0x000000010505b824 */ /* 0x100fe400078e0a04 */
[----:B------:R-:W-:-:S03]  /*196a0*/  @!P4 IMAD.IADD R10, R10, 0x1, -R4 ;  /* 0x000000010a0ac824 */ /* 0x000fc600078e0a04 */
[C---:B------:R-:W-:Y:S02]  /*196b0*/  ISETP.GT.U32.AND P1, PT, R4.reuse, R5, PT ;  /* 0x000000050400720c */ /* 0x040fe40003f24070 */
[----:B------:R-:W-:Y:S01]  /*196c0*/  ISETP.GT.U32.AND P4, PT, R4, R9, PT ;  /* 0x000000090400720c */ /* 0x000fe20003f84070 */
[----:B------:R-:W-:Y:S01]  /*196d0*/  @!P6 IMAD.MOV R2, RZ, RZ, -R2 ;  /* 0x000000ffff02e224 */ /* 0x000fe200078e0a02 */
[----:B0-----:R-:W-:Y:S01]  /*196e0*/  IABS R7, R57 ;  /* 0x0000003900077213 */ /* 0x001fe20000000000 */
[----:B------:R-:W-:Y:S01]  /*196f0*/  STL [R1+0x510], R8 ;  /* 0x0005100801007387 */ /* 0x000fe20000100800 */
[----:B------:R-:W-:-:S03]  /*19700*/  IABS R6, R56 ;  /* 0x0000003800067213 */ /* 0x000fc60000000000 */
[----:B------:R0:W-:Y:S01]  /*19710*/  STL [R1+0x514], R2 ;  /* 0x0005140201007387 */ /* 0x0001e20000100800 */
[----:B------:R-:W-:Y:S01]  /*19720*/  ISETP.GT.U32.AND P3, PT, R4, R10, PT ;  /* 0x0000000a0400720c */ /* 0x000fe20003f64070 */
[----:B------:R-:W-:-:S04]  /*19730*/  IMAD.HI.U32 R11, R0, R7, RZ ;  /* 0x00000007000b7227 */ /* 0x000fc800078e00ff */
[----:B------:R-:W-:Y:S02]  /*19740*/  @!P1 IMAD.IADD R5, R5, 0x1, -R4 ;  /* 0x0000000105059824 */ /* 0x000fe400078e0a04 */
[----:B0-----:R-:W-:Y:S01]  /*19750*/  IMAD.HI.U32 R2, R0, R6, RZ ;  /* 0x0000000600027227 */ /* 0x001fe200078e00ff */
[----:B------:R-:W-:-:S03]  /*19760*/  ISETP.GE.AND P6, PT, R57, RZ, PT ;  /* 0x000000ff3900720c */ /* 0x000fc60003fc6270 */
[----:B------:R-:W-:Y:S02]  /*19770*/  @!P4 IMAD.IADD R9, R9, 0x1, -R4 ;  /* 0x000000010909c824 */ /* 0x000fe400078e0a04 */
[----:B------:R-:W-:Y:S02]  /*19780*/  IMAD.MOV R2, RZ, RZ, -R2 ;  /* 0x000000ffff027224 */ /* 0x000fe400078e0a02 */
[----:B------:R-:W-:Y:S02]  /*19790*/  IMAD.MOV R11, RZ, RZ, -R11 ;  /* 0x000000ffff0b7224 */ /* 0x000fe400078e0a0b */
[C---:B------:R-:W-:Y:S02]  /*197a0*/  IMAD R6, R4.reuse, R2, R6 ;  /* 0x0000000204067224 */ /* 0x040fe400078e0206 */
[----:B------:R-:W-:Y:S02]  /*197b0*/  IMAD.MOV.U32 R15, RZ, RZ, R9 ;  /* 0x000000ffff0f7224 */ /* 0x000fe400078e0009 */
[----:B------:R-:W-:-:S02]  /*197c0*/  IMAD R7, R4, R11, R7 ;  /* 0x0000000b04077224 */ /* 0x000fc400078e0207 */
[----:B------:R-:W-:Y:S01]  /*197d0*/  @!P0 IMAD.MOV R15, RZ, RZ, -R15 ;  /* 0x000000ffff0f8224 */ /* 0x000fe200078e0a0f */
[----:B------:R-:W-:Y:S01]  /*197e0*/  ISETP.GT.U32.AND P0, PT, R4, R6, PT ;  /* 0x000000060400720c */ /* 0x000fe20003f04070 */
[----:B------:R-:W-:Y:S01]  /*197f0*/  @!P3 IMAD.IADD R10, R10, 0x1, -R4 ;  /* 0x000000010a0ab824 */ /* 0x000fe200078e0a04 */
[----:B------:R-:W-:Y:S01]  /*19800*/  ISETP.GT.U32.AND P3, PT, R4, R7, PT ;  /* 0x000000070400720c */ /* 0x000fe20003f64070 */
[----:B------:R-:W-:Y:S02]  /*19810*/  @!P2 IMAD.MOV R5, RZ, RZ, -R5 ;  /* 0x000000ffff05a224 */ /* 0x000fe400078e0a05 */
[----:B------:R-:W-:Y:S01]  /*19820*/  @!P5 IMAD.MOV R10, RZ, RZ, -R10 ;  /* 0x000000ffff0ad224 */ /* 0x000fe200078e0a0a */
[----:B------:R-:W-:-:S07]  /*19830*/  ISETP.GE.AND P4, PT, R56, RZ, PT ;  /* 0x000000ff3800720c */ /* 0x000fce0003f86270 */
[--C-:B------:R-:W-:Y:S02]  /*19840*/  @!P0 IMAD.IADD R6, R6, 0x1, -R4.reuse ;  /* 0x0000000106068824 */ /* 0x100fe400078e0a04 */
[----:B------:R-:W-:-:S03]  /*19850*/  @!P3 IMAD.IADD R7, R7, 0x1, -R4 ;  /* 0x000000010707b824 */ /* 0x000fc600078e0a04 */
[C---:B------:R-:W-:Y:S02]  /*19860*/  ISETP.GT.U32.AND P0, PT, R4.reuse, R6, PT ;  /* 0x000000060400720c */ /* 0x040fe40003f04070 */
[----:B------:R-:W-:-:S11]  /*19870*/  ISETP.GT.U32.AND P3, PT, R4, R7, PT ;  /* 0x000000070400720c */ /* 0x000fd60003f64070 */
[--C-:B------:R-:W-:Y:S02]  /*19880*/  @!P0 IMAD.IADD R6, R6, 0x1, -R4.reuse ;  /* 0x0000000106068824 */ /* 0x100fe400078e0a04 */
[----:B------:R-:W-:Y:S01]  /*19890*/  @!P3 IMAD.IADD R7, R7, 0x1, -R4 ;  /* 0x000000010707b824 */ /* 0x000fe200078e0a04 */
[----:B--2---:R-:W-:Y:S02]  /*198a0*/  IABS R12, R58 ;  /* 0x0000003a000c7213 */ /* 0x004fe40000000000 */
[----:B------:R-:W-:Y:S02]  /*198b0*/  ISETP.GE.AND P1, PT, R58, RZ, PT ;  /* 0x000000ff3a00720c */ /* 0x000fe40003f26270 */
[----:B------:R-:W2:Y:S04]  /*198c0*/  LDL.LU R58, [R1+0x178] ;  /* 0x00017800013a7983 */ /* 0x000ea80000300800 */
[----:B------:R-:W2:Y:S04]  /*198d0*/  LDL.LU R57, [R1+0x17c] ;  /* 0x00017c0001397983 */ /* 0x000ea80000300800 */
[----:B------:R-:W-:Y:S04]  /*198e0*/  STL [R1+0x508], R15 ;  /* 0x0005080f01007387 */ /* 0x000fe80000100800 */
[----:B------:R0:W-:Y:S04]  /*198f0*/  STL [R1+0x504], R10 ;  /* 0x0005040a01007387 */ /* 0x0001e80000100800 */
[----:B------:R1:W-:Y:S04]  /*19900*/  STL [R1+0x500], R5 ;  /* 0x0005000501007387 */ /* 0x0003e80000100800 */
[----:B------:R-:W2:Y:S01]  /*19910*/  LDL.LU R56, [R1+0x180] ;  /* 0x0001800001387983 */ /* 0x000ea20000300800 */
[----:B---3--:R-:W-:-:S02]  /*19920*/  IABS R13, R59 ;  /* 0x0000003b000d7213 */ /* 0x008fc40000000000 */
[----:B------:R-:W-:Y:S02]  /*19930*/  ISETP.GE.AND P2, PT, R59, RZ, PT ;  /* 0x000000ff3b00720c */ /* 0x000fe40003f46270 */
[----:B------:R-:W3:Y:S01]  /*19940*/  LDL.LU R59, [R1+0x184] ;  /* 0x00018400013b7983 */ /* 0x000ee20000300800 */
[----:B------:R-:W-:-:S05]  /*19950*/  IABS R11, R61 ;  /* 0x0000003d000b7213 */ /* 0x000fca0000000000 */
[----:B0-----:R-:W-:-:S04]  /*19960*/  IMAD.HI.U32 R10, R0, R11, RZ ;  /* 0x0000000b000a7227 */ /* 0x001fc800078e00ff */
[----:B------:R-:W-:Y:S02]  /*19970*/  IMAD.MOV R10, RZ, RZ, -R10 ;  /* 0x000000ffff0a7224 */ /* 0x000fe400078e0a0a */
[----:B------:R-:W-:-:S04]  /*19980*/  IMAD.HI.U32 R14, R0, R13, RZ ;  /* 0x0000000d000e7227 */ /* 0x000fc800078e00ff */
[----:B------:R-:W-:Y:S02]  /*19990*/  IMAD R11, R4, R10, R11 ;  /* 0x0000000a040b7224 */ /* 0x000fe400078e020b */
[----:B------:R-:W-:-:S03]  /*199a0*/  IMAD.MOV R14, RZ, RZ, -R14 ;  /* 0x000000ffff0e7224 */ /* 0x000fc600078e0a0e */
[C---:B------:R-:W-:Y:S01]  /*199b0*/  ISETP.GT.U32.AND P0, PT, R4.reuse, R11, PT ;  /* 0x0000000b0400720c */ /* 0x040fe20003f04070 */
[----:B-1----:R-:W-:Y:S02]  /*199c0*/  IMAD R5, R4, R14, R13 ;  /* 0x0000000e04057224 */ /* 0x002fe400078e020d */
[----:B------:R-:W-:Y:S02]  /*199d0*/  IMAD.MOV.U32 R15, RZ, RZ, R7 ;  /* 0x000000ffff0f7224 */ /* 0x000fe400078e0007 */
[----:B------:R-:W-:-:S04]  /*199e0*/  IMAD.HI.U32 R8, R0, R12, RZ ;  /* 0x0000000c00087227 */ /* 0x000fc800078e00ff */
[----:B------:R-:W-:Y:S02]  /*199f0*/  IMAD.MOV.U32 R13, RZ, RZ, R6 ;  /* 0x000000ffff0d7224 */ /* 0x000fe400078e0006 */
[----:B------:R-:W-:Y:S02]  /*19a00*/  @!P6 IMAD.MOV R15, RZ, RZ, -R15 ;  /* 0x000000ffff0fe224 */ /* 0x000fe400078e0a0f */
[----:B------:R-:W-:Y:S02]  /*19a10*/  IMAD.MOV R8, RZ, RZ, -R8 ;  /* 0x000000ffff087224 */ /* 0x000fe400078e0a08 */
[----:B------:R-:W-:Y:S01]  /*19a20*/  @!P4 IMAD.MOV R13, RZ, RZ, -R13 ;  /* 0x000000ffff0dc224 */ /* 0x000fe200078e0a0d */
[----:B------:R-:W-:Y:S01]  /*19a30*/  STL [R1+0x4d8], R15 ;  /* 0x0004d80f01007387 */ /* 0x000fe20000100800 */
[----:B------:R-:W-:Y:S01]  /*19a40*/  IMAD R12, R4, R8, R12 ;  /* 0x00000008040c7224 */ /* 0x000fe200078e020c */
[----:B----4-:R-:W-:Y:S01]  /*19a50*/  IABS R8, R3 ;  /* 0x0000000300087213 */ /* 0x010fe20000000000 */
[----:B------:R-:W-:Y:S01]  /*19a60*/  @!P0 IMAD.IADD R11, R11, 0x1, -R4 ;  /* 0x000000010b0b8824 */ /* 0x000fe200078e0a04 */
[----:B------:R0:W-:Y:S01]  /*19a70*/  STL [R1+0x4e4], R13 ;  /* 0x0004e40d01007387 */ /* 0x0001e20000100800 */
[----:B------:R-:W-:-:S03]  /*19a80*/  ISETP.GE.AND P0, PT, R3, RZ, PT ;  /* 0x000000ff0300720c */ /* 0x000fc60003f06270 */
[----:B------:R-:W4:Y:S01]  /*19a90*/  LDL.LU R3, [R1+0x188] ;  /* 0x0001880001037983 */ /* 0x000f220000300800 */
[C---:B------:R-:W-:Y:S02]  /*19aa0*/  ISETP.GT.U32.AND P5, PT, R4.reuse, R12, PT ;  /* 0x0000000c0400720c */ /* 0x040fe40003fa4070 */
[----:B------:R-:W-:Y:S02]  /*19ab0*/  IABS R2, R60 ;  /* 0x0000003c00027213 */ /* 0x000fe40000000000 */
[----:B------:R-:W-:-:S03]  /*19ac0*/  ISETP.GT.U32.AND P3, PT, R4, R5, PT ;  /* 0x000000050400720c */ /* 0x000fc60003f64070 */
[----:B------:R-:W-:-:S04]  /*19ad0*/  IMAD.HI.U32 R9, R0, R2, RZ ;  /* 0x0000000200097227 */ /* 0x000fc800078e00ff */
[----:B------:R-:W-:Y:S02]  /*19ae0*/  IMAD.MOV R9, RZ, RZ, -R9 ;  /* 0x000000ffff097224 */ /* 0x000fe400078e0a09 */
[----:B------:R-:W-:Y:S02]  /*19af0*/  @!P5 IMAD.IADD R12, R12, 0x1, -R4 ;  /* 0x000000010c0cd824 */ /* 0x000fe400078e0a04 */
[C---:B------:R-:W-:Y:S02]  /*19b00*/  IMAD R2, R4.reuse, R9, R2 ;  /* 0x0000000904027224 */ /* 0x040fe400078e0202 */
[----:B------:R-:W-:Y:S01]  /*19b10*/  @!P3 IMAD.IADD R5, R5, 0x1, -R4 ;  /* 0x000000010505b824 */ /* 0x000fe200078e0a04 */
[C---:B------:R-:W-:Y:S02]  /*19b20*/  ISETP.GT.U32.AND P5, PT, R4.reuse, R12, PT ;  /* 0x0000000c0400720c */ /* 0x040fe40003fa4070 */
[C---:B------:R-:W-:Y:S02]  /*19b30*/  ISETP.GT.U32.AND P6, PT, R4.reuse, R2, PT ;  /* 0x000000020400720c */ /* 0x040fe40003fc4070 */
[----:B------:R-:W-:Y:S01]  /*19b40*/  ISETP.GT.U32.AND P3, PT, R4, R5, PT ;  /* 0x000000050400720c */ /* 0x000fe20003f64070 */
[----:B------:R-:W-:-:S04]  /*19b50*/  IMAD.HI.U32 R9, R0, R8, RZ ;  /* 0x0000000800097227 */ /* 0x000fc800078e00ff */
[----:B------:R-:W-:-:S04]  /*19b60*/  IMAD.MOV R9, RZ, RZ, -R9 ;  /* 0x000000ffff097224 */ /* 0x000fc800078e0a09 */
[--C-:B------:R-:W-:Y:S02]  /*19b70*/  @!P5 IMAD.IADD R12, R12, 0x1, -R4.reuse ;  /* 0x000000010c0cd824 */ /* 0x100fe400078e0a04 */
[----:B------:R-:W-:Y:S02]  /*19b80*/  @!P6 IMAD.IADD R2, R2, 0x1, -R4 ;  /* 0x000000010202e824 */ /* 0x000fe400078e0a04 */
[----:B------:R-:W-:Y:S02]  /*19b90*/  @!P1 IMAD.MOV R12, RZ, RZ, -R12 ;  /* 0x000000ffff0c9224 */ /* 0x000fe400078e0a0c */
[C---:B------:R-:W-:Y:S02]  /*19ba0*/  IMAD R10, R4.reuse, R9, R8 ;  /* 0x00000009040a7224 */ /* 0x040fe400078e0208 */
[----:B------:R-:W-:Y:S01]  /*19bb0*/  @!P3 IMAD.IADD R5, R5, 0x1, -R4 ;  /* 0x000000010505b824 */ /* 0x000fe200078e0a04 */
[----:B------:R-:W-:Y:S01]  /*19bc0*/  ISETP.GT.U32.AND P4, PT, R4, R2, PT ;  /* 0x000000020400720c */ /* 0x000fe20003f84070 */
[----:B------:R-:W-:Y:S01]  /*19bd0*/  STL [R1+0x4e8], R12 ;  /* 0x0004e80c01007387 */ /* 0x000fe20000100800 */
[----:B------:R-:W-:Y:S01]  /*19be0*/  ISETP.GE.AND P3, PT, R61, RZ, PT ;  /* 0x000000ff3d00720c */ /* 0x000fe20003f66270 */
[----:B------:R-:W-:-:S02]  /*19bf0*/  @!P2 IMAD.MOV R5, RZ, RZ, -R5 ;  /* 0x000000ffff05a224 */ /* 0x000fc400078e0a05 */
[----:B------:R-:W4:Y:S01]  /*19c00*/  LDL.LU R61, [R1+0x18c] ;  /* 0x00018c00013d7983 */ /* 0x000f220000300800 */
[----:B------:R-:W-:-:S03]  /*19c10*/  ISETP.GE.AND P6, PT, R60, RZ, PT ;  /* 0x000000ff3c00720c */ /* 0x000fc60003fc6270 */
[----:B------:R-:W4:Y:S01]  /*19c20*/  LDL.LU R17, [R1+0x1b0] ;  /* 0x0001b00001117983 */ /* 0x000f220000300800 */
[----:B------:R-:W-:-:S03]  /*19c30*/  ISETP.GT.U32.AND P1, PT, R4, R11, PT ;  /* 0x0000000b0400720c */ /* 0x000fc60003f24070 */
[----:B------:R3:W-:Y:S04]  /*19c40*/  STL [R1+0x4f0], R5 ;  /* 0x0004f00501007387 */ /* 0x0007e80000100800 */
[----:B------:R-:W4:Y:S01]  /*19c50*/  LDL.LU R60, [R1+0x1b4] ;  /* 0x0001b400013c7983 */ /* 0x000f220000300800 */
[----:B------:R-:W-:Y:S01]  /*19c60*/  @!P4 IMAD.IADD R2, R2, 0x1, -R4 ;  /* 0x000000010202c824 */ /* 0x000fe200078e0a04 */
[----:B------:R-:W-:-:S04]  /*19c70*/  ISETP.GT.U32.AND P5, PT, R4, R10, PT ;  /* 0x0000000a0400720c */ /* 0x000fc80003fa4070 */
[----:B------:R-:W-:-:S04]  /*19c80*/  @!P1 IMAD.IADD R11, R11, 0x1, -R4 ;  /* 0x000000010b0b9824 */ /* 0x000fc800078e0a04 */
[----:B------:R-:W-:-:S05]  /*19c90*/  @!P3 IMAD.MOV R11, RZ, RZ, -R11 ;  /* 0x000000ffff0bb224 */ /* 0x000fca00078e0a0b */
[----:B------:R-:W-:-:S05]  /*19ca0*/  @!P5 IMAD.IADD R10, R10, 0x1, -R4 ;  /* 0x000000010a0ad824 */ /* 0x000fca00078e0a04 */
[----:B------:R-:W-:-:S13]  /*19cb0*/  ISETP.GT.U32.AND P5, PT, R4, R10, PT ;  /* 0x0000000a0400720c */ /* 0x000fda0003fa4070 */
[----:B------:R-:W-:-:S04]  /*19cc0*/  @!P5 IMAD.IADD R10, R10, 0x1, -R4 ;  /* 0x000000010a0ad824 */ /* 0x000fc800078e0a04 */
[----:B0-----:R-:W-:-:S04]  /*19cd0*/  IMAD.MOV.U32 R13, RZ, RZ, R10 ;  /* 0x000000ffff0d7224 */ /* 0x001fc800078e000a */
[----:B------:R-:W-:Y:S01]  /*19ce0*/  @!P0 IMAD.MOV R13, RZ, RZ, -R13 ;  /* 0x000000ffff0d8224 */ /* 0x000fe200078e0a0d */
[----:B--2---:R-:W-:Y:S02]  /*19cf0*/  IABS R8, R58 ;  /* 0x0000003a00087213 */ /* 0x004fe40000000000 */
[----:B------:R-:W-:-:S03]  /*19d00*/  IABS R7, R57 ;  /* 0x0000003900077213 */ /* 0x000fc60000000000 */
[----:B------:R-:W-:-:S04]  /*19d10*/  IMAD.HI.U32 R9, R0, R8, RZ ;  /* 0x0000000800097227 */ /* 0x000fc800078e00ff */
[----:B------:R-:W-:Y:S02]  /*19d20*/  IMAD.MOV R9, RZ, RZ, -R9 ;  /* 0x000000ffff097224 */ /* 0x000fe400078e0a09 */
[----:B------:R-:W-:-:S04]  /*19d30*/  IMAD.HI.U32 R6, R0, R7, RZ ;  /* 0x0000000700067227 */ /* 0x000fc800078e00ff */
[----:B------:R-:W-:Y:S02]  /*19d40*/  IMAD R8, R4, R9, R8 ;  /* 0x0000000904087224 */ /* 0x000fe400078e0208 */
[----:B------:R-:W-:Y:S01]  /*19d50*/  IMAD.MOV R6, RZ, RZ, -R6 ;  /* 0x000000ffff067224 */ /* 0x000fe200078e0a06 */
[----:B------:R-:W-:Y:S02]  /*19d60*/  ISETP.GE.AND P2, PT, R58, RZ, PT ;  /* 0x000000ff3a00720c */ /* 0x000fe40003f46270 */
[C---:B------:R-:W-:Y:S01]  /*19d70*/  ISETP.GT.U32.AND P4, PT, R4.reuse, R8, PT ;  /* 0x000000080400720c */ /* 0x040fe20003f84070 */
[----:B------:R-:W-:Y:S01]  /*19d80*/  IMAD R7, R4, R6, R7 ;  /* 0x0000000604077224 */ /* 0x000fe200078e0207 */
[----:B------:R-:W2:Y:S01]  /*19d90*/  LDL.LU R58, [R1+0x1b8] ;  /* 0x0001b800013a7983 */ /* 0x000ea20000300800 */
[----:B------:R-:W-:-:S04]  /*19da0*/  IMAD.MOV.U32 R6, RZ, RZ, R2 ;  /* 0x000000ffff067224 */ /* 0x000fc800078e0002 */
[----:B------:R-:W-:Y:S01]  /*19db0*/  @!P6 IMAD.MOV R6, RZ, RZ, -R6 ;  /* 0x000000ffff06e224 */ /* 0x000fe200078e0a06 */
[----:B------:R-:W-:-:S04]  /*19dc0*/  ISETP.GT.U32.AND P6, PT, R4, R7, PT ;  /* 0x000000070400720c */ /* 0x000fc80003fc4070 */
[----:B------:R-:W-:Y:S01]  /*19dd0*/  STL [R1+0x4f8], R6 ;  /* 0x0004f80601007387 */ /* 0x000fe20000100800 */
[--C-:B------:R-:W-:Y:S01]  /*19de0*/  @!P4 IMAD.IADD R8, R8, 0x1, -R4.reuse ;  /* 0x000000010808c824 */ /* 0x100fe200078e0a04 */
[----:B---3--:R-:W-:Y:S02]  /*19df0*/  IABS R5, R59 ;  /* 0x0000003b00057213 */ /* 0x008fe40000000000 */
[----:B------:R-:W-:Y:S01]  /*19e00*/  ISETP.GE.AND P4, PT, R59, RZ, PT ;  /* 0x000000ff3b00720c */ /* 0x000fe20003f86270 */
[----:B------:R-:W-:Y:S04]  /*19e10*/  STL [R1+0x4f4], R11 ;  /* 0x0004f40b01007387 */ /* 0x000fe80000100800 */
[----:B------:R-:W3:Y:S01]  /*19e20*/  LDL.LU R59, [R1+0x1bc] ;  /* 0x0001bc00013b7983 */ /* 0x000ee20000300800 */
[----:B------:R-:W-:Y:S01]  /*19e30*/  @!P6 IMAD.IADD R7, R7, 0x1, -R4 ;  /* 0x000000010707e824 */ /* 0x000fe200078e0a04 */
[----:B------:R-:W-:-:S04]  /*19e40*/  ISETP.GT.U32.AND P6, PT, R4, R8, PT ;  /* 0x000000080400720c */ /* 0x000fc80003fc4070 */
[----:B------:R-:W-:Y:S02]  /*19e50*/  ISETP.GT.U32.AND P3, PT, R4, R7, PT ;  /* 0x000000070400720c */ /* 0x000fe40003f64070 */
[----:B------:R-:W-:-:S07]  /*19e60*/  ISETP.GE.AND P1, PT, R57, RZ, PT ;  /* 0x000000ff3900720c */ /* 0x000fce0003f26270 */
[----:B------:R-:W-:-:S04]  /*19e70*/  @!P6 IMAD.IADD R8, R8, 0x1, -R4 ;  /* 0x000000010808e824 */ /* 0x000fc800078e0a04 */
[----:B------:R-:W-:Y:S02]  /*19e80*/  @!P3 IMAD.IADD R7, R7, 0x1, -R4 ;  /* 0x000000010707b824 */ /* 0x000fe400078e0a04 */
[----:B------:R-:W-:-:S04]  /*19e90*/  IMAD.MOV.U32 R18, RZ, RZ, R8 ;  /* 0x000000ffff127224 */ /* 0x000fc800078e0008 */
[----:B------:R-:W-:Y:S01]  /*19ea0*/  @!P2 IMAD.MOV R18, RZ, RZ, -R18 ;  /* 0x000000ffff12a224 */ /* 0x000fe200078e0a12 */
[----:B------:R-:W-:Y:S04]  /*19eb0*/  STL [R1+0x4ec], R13 ;  /* 0x0004ec0d01007387 */ /* 0x000fe80000100800 */
[----:B------:R-:W-:Y:S01]  /*19ec0*/  STL [R1+0x4e0], R18 ;  /* 0x0004e01201007387 */ /* 0x000fe20000100800 */
[----:B----4-:R-:W-:Y:S02]  /*19ed0*/  IABS R2, R3 ;  /* 0x0000000300027213 */ /* 0x010fe40000000000 */
[----:B------:R-:W-:Y:S01]  /*19ee0*/  ISETP.GE.AND P0, PT, R3, RZ, PT ;  /* 0x000000ff0300720c */ /* 0x000fe20003f06270 */
[----:B------:R-:W-:-:S04]  /*19ef0*/  IMAD.MOV.U32 R3, RZ, RZ, R7 ;  /* 0x000000ffff037224 */ /* 0x000fc800078e0007 */
[----:B------:R-:W-:-:S05]  /*19f00*/  @!P1 IMAD.MOV R3, RZ, RZ, -R3 ;  /* 0x000000ffff039224 */ /* 0x000fca00078e0a03 */
[----:B------:R0:W-:Y:S04]  /*19f10*/  STL [R1+0x4dc], R3 ;  /* 0x0004dc0301007387 */ /* 0x0001e80000100800 */
[----:B0-----:R-:W4:Y:S01]  /*19f20*/  LDL.LU R3, [R1+0x1d0] ;  /* 0x0001d00001037983 */ /* 0x001f220000300800 */
[----:B------:R-:W-:Y:S01]  /*19f30*/  IABS R9, R56 ;  /* 0x0000003800097213 */ /* 0x000fe20000000000 */
[----:B------:R-:W-:Y:S01]  /*19f40*/  IMAD.HI.U32 R6, R0, R5, RZ ;  /* 0x0000000500067227 */ /* 0x000fe200078e00ff */
[----:B------:R-:W-:Y:S01]  /*19f50*/  ISETP.GE.AND P5, PT, R56, RZ, PT ;  /* 0x000000ff3800720c */ /* 0x000fe20003fa6270 */
[----:B------:R-:W4:Y:S02]  /*19f60*/  LDL.LU R57, [R1+0x1d4] ;  /* 0x0001d40001397983 */ /* 0x000f240000300800 */
[----:B------:R-:W-:-:S02]  /*19f70*/  IMAD.HI.U32 R12, R0, R9, RZ ;  /* 0x00000009000c7227 */ /* 0x000fc400078e00ff */
[----:B------:R-:W4:Y:S02]  /*19f80*/  LDL.LU R56, [R1+0x1d8] ;  /* 0x0001d80001387983 */ /* 0x000f240000300800 */
[----:B------:R-:W-:Y:S02]  /*19f90*/  IMAD.MOV R12, RZ, RZ, -R12 ;  /* 0x000000ffff0c7224 */ /* 0x000fe400078e0a0c */
[----:B------:R-:W-:Y:S02]  /*19fa0*/  IMAD.MOV R10, RZ, RZ, -R6 ;  /* 0x000000ffff0a7224 */ /* 0x000fe400078e0a06 */
[C---:B------:R-:W-:Y:S02]  /*19fb0*/  IMAD R6, R4.reuse, R12, R9 ;  /* 0x0000000c04067224 */ /* 0x040fe400078e0209 */
[----:B------:R-:W-:-:S03]  /*19fc0*/  IMAD R5, R4, R10, R5 ;  /* 0x0000000a04057224 */ /* 0x000fc600078e0205 */
[----:B------:R-:W-:Y:S01]  /*19fd0*/  ISETP.GT.U32.AND P6, PT, R4, R6, PT ;  /* 0x000000060400720c */ /* 0x000fe20003fc4070 */
[----:B------:R-:W-:Y:S01]  /*19fe0*/  IMAD.HI.U32 R13, R0, R2, RZ ;  /* 0x00000002000d7227 */ /* 0x000fe200078e00ff */
[----:B------:R-:W-:-:S03]  /*19ff0*/  ISETP.GT.U32.AND P3, PT, R4, R5, PT ;  /* 0x000000050400720c */ /* 0x000fc60003f64070 */
[----:B------:R-:W-:-:S04]  /*1a000*/  IMAD.MOV R13, RZ, RZ, -R13 ;  /* 0x000000ffff0d7224 */ /* 0x000fc800078e0a0d */
[----:B------:R-:W-:-:S04]  /*1a010*/  IMAD R2, R4, R13, R2 ;  /* 0x0000000d04027224 */ /* 0x000fc800078e0202 */
[--C-:B------:R-:W-:Y:S01]  /*1a020*/  @!P6 IMAD.IADD R6, R6, 0x1, -R4.reuse ;  /* 0x000000010606e824 */ /* 0x100fe200078e0a04 */
[C---:B------:R-:W-:Y:S01]  /*1a030*/  ISETP.GT.U32.AND P6, PT, R4.reuse, R2, PT ;  /* 0x000000020400720c */ /* 0x040fe20003fc4070 */
[----:B------:R-:W-:Y:S01]  /*1a040*/  @!P3 IMAD.IADD R5, R5, 0x1, -R4 ;  /* 0x000000010505b824 */ /* 0x000fe200078e0a04 */
[----:B------:R-:W-:Y:S02]  /*1a050*/  IABS R10, R17 ;  /* 0x00000011000a7213 */ /* 0x000fe40000000000 */
[----:B------:R-:W-:Y:S02]  /*1a060*/  ISETP.GT.U32.AND P2, PT, R4, R6, PT ;  /* 0x000000060400720c */ /* 0x000fe40003f44070 */
[----:B------:R-:W-:Y:S01]  /*1a070*/  IABS R11, R60 ;  /* 0x0000003c000b7213 */ /* 0x000fe20000000000 */
[----:B------:R-:W-:Y:S01]  /*1a080*/  IMAD.HI.U32 R14, R0, R10, RZ ;  /* 0x0000000a000e7227 */ /* 0x000fe200078e00ff */
[----:B------:R-:W-:-:S03]  /*1a090*/  ISETP.GT.U32.AND P3, PT, R4, R5, PT ;  /* 0x000000050400720c */ /* 0x000fc60003f64070 */
[----:B------:R-:W-:-:S04]  /*1a0a0*/  IMAD.HI.U32 R15, R0, R11, RZ ;  /* 0x0000000b000f7227 */ /* 0x000fc800078e00ff */
[----:B------:R-:W-:Y:S02]  /*1a0b0*/  IMAD.MOV R14, RZ, RZ, -R14 ;  /* 0x000000ffff0e7224 */ /* 0x000fe400078e0a0e */
[----:B------:R-:W-:Y:S02]  /*1a0c0*/  @!P6 IMAD.IADD R2, R2, 0x1, -R4 ;  /* 0x000000010202e824 */ /* 0x000fe400078e0a04 */
[----:B------:R-:W-:Y:S02]  /*1a0d0*/  IMAD.MOV R15, RZ, RZ, -R15 ;  /* 0x000000ffff0f7224 */ /* 0x000fe400078e0a0f */
[----:B------:R-:W-:Y:S02]  /*1a0e0*/  IMAD R10, R4, R14, R10 ;  /* 0x0000000e040a7224 */ /* 0x000fe400078e020a */
[----:B------:R-:W-:Y:S01]  /*1a0f0*/  @!P2 IMAD.IADD R6, R6, 0x1, -R4 ;  /* 0x000000010606a824 */ /* 0x000fe200078e0a04 */
[C---:B------:R-:W-:Y:S01]  /*1a100*/  ISETP.GT.U32.AND P6, PT, R4.reuse, R2, PT ;  /* 0x000000020400720c */ /* 0x040fe20003fc4070 */
[----:B------:R-:W-:-:S02]  /*1a110*/  IMAD R15, R4, R15, R11 ;  /* 0x0000000f040f7224 */ /* 0x000fc400078e020b */
[----:B------:R-:W-:Y:S01]  /*1a120*/  @!P3 IMAD.IADD R5, R5, 0x1, -R4 ;  /* 0x000000010505b824 */ /* 0x000fe200078e0a04 */
[----:B------:R-:W-:Y:S01]  /*1a130*/  ISETP.GT.U32.AND P3, PT, R4, R10, PT ;  /* 0x0000000a0400720c */ /* 0x000fe20003f64070 */
[----:B------:R-:W-:-:S04]  /*1a140*/  IMAD.MOV.U32 R18, RZ, RZ, R6 ;  /* 0x000000ffff127224 */ /* 0x000fc800078e0006 */
[----:B------:R-:W-:Y:S01]  /*1a150*/  @!P5 IMAD.MOV R18, RZ, RZ, -R18 ;  /* 0x000000ffff12d224 */ /* 0x000fe200078e0a12 */
[----:B------:R-:W-:Y:S01]  /*1a160*/  ISETP.GT.U32.AND P5, PT, R4, R15, PT ;  /* 0x0000000f0400720c */ /* 0x000fe20003fa4070 */
[----:B------:R-:W-:Y:S02]  /*1a170*/  IMAD.MOV.U32 R8, RZ, RZ, R5 ;  /* 0x000000ffff087224 */ /* 0x000fe400078e0005 */
[----:B------:R-:W-:-:S04]  /*1a180*/  @!P6 IMAD.IADD R2, R2, 0x1, -R4 ;  /* 0x000000010202e824 */ /* 0x000fc800078e0a04 */
[----:B------:R-:W-:Y:S02]  /*1a190*/  @!P3 IMAD.IADD R10, R10, 0x1, -R4 ;  /* 0x000000010a0ab824 */ /* 0x000fe400078e0a04 */
[----:B------:R-:W-:-:S04]  /*1a1a0*/  @!P4 IMAD.MOV R8, RZ, RZ, -R8 ;  /* 0x000000ffff08c224 */ /* 0x000fc800078e0a08 */
[--C-:B------:R-:W-:Y:S01]  /*1a1b0*/  @!P5 IMAD.IADD R15, R15, 0x1, -R4.reuse ;  /* 0x000000010f0fd824 */ /* 0x100fe200078e0a04 */
[----:B------:R-:W-:Y:S02]  /*1a1c0*/  ISETP.GT.U32.AND P5, PT, R4, R10, PT ;  /* 0x0000000a0400720c */ /* 0x000fe40003fa4070 */
[----:B------:R-:W-:Y:S02]  /*1a1d0*/  IABS R9, R61 ;  /* 0x0000003d00097213 */ /* 0x000fe40000000000 */
[----:B------:R-:W-:Y:S02]  /*1a1e0*/  ISETP.GE.AND P1, PT, R61, RZ, PT ;  /* 0x000000ff3d00720c */ /* 0x000fe40003f26270 */
[----:B------:R-:W4:Y:S04]  /*1a1f0*/  LDL.LU R61, [R1+0x1dc] ;  /* 0x0001dc00013d7983 */ /* 0x000f280000300800 */
[----:B------:R-:W-:Y:S04]  /*1a200*/  STL [R1+0x4d4], R18 ;  /* 0x0004d41201007387 */ /* 0x000fe80000100800 */
[----:B------:R0:W-:Y:S01]  /*1a210*/  STL [R1+0x4d0], R8 ;  /* 0x0004d00801007387 */ /* 0x0001e20000100800 */
[----:B------:R-:W-:-:S02]  /*1a220*/  @!P5 IMAD.IADD R10, R10, 0x1, -R4 ;  /* 0x000000010a0ad824 */ /* 0x000fc400078e0a04 */
[----:B0-----:R-:W-:-:S04]  /*1a230*/  IMAD.MOV.U32 R8, RZ, RZ, R2 ;  /* 0x000000ffff087224 */ /* 0x001fc800078e0002 */
[----:B------:R-:W-:-:S05]  /*1a240*/  @!P0 IMAD.MOV R8, RZ, RZ, -R8 ;  /* 0x000000ffff088224 */ /* 0x000fca00078e0a08 */
[----:B------:R0:W-:Y:S01]  /*1a250*/  STL [R1+0x4cc], R8 ;  /* 0x0004cc0801007387 */ /* 0x0001e20000100800 */
[----:B--2---:R-:W-:-:S05]  /*1a260*/  IABS R12, R58 ;  /* 0x0000003a000c7213 */ /* 0x004fca0000000000 */
[----:B------:R-:W-:-:S04]  /*1a270*/  IMAD.HI.U32 R16, R0, R12, RZ ;  /* 0x0000000c00107227 */ /* 0x000fc800078e00ff */
[----:B------:R-:W-:-:S04]  /*1a280*/  IMAD.MOV R16, RZ, RZ, -R16 ;  /* 0x000000ffff107224 */ /* 0x000fc800078e0a10 */
[----:B------:R-:W-:Y:S01]  /*1a290*/  IMAD R12, R4, R16, R12 ;  /* 0x00000010040c7224 */ /* 0x000fe200078e020c */
[----:B---3--:R-:W-:-:S04]  /*1a2a0*/  IABS R7, R59 ;  /* 0x0000003b00077213 */ /* 0x008fc80000000000 */
[----:B------:R-:W-:Y:S01]  /*1a2b0*/  ISETP.GT.U32.AND P6, PT, R4, R12, PT ;  /* 0x0000000c0400720c */ /* 0x000fe20003fc4070 */
[----:B------:R-:W-:-:S04]  /*1a2c0*/  IMAD.MOV.U32 R5, RZ, RZ, R7 ;  /* 0x000000ffff057224 */ /* 0x000fc800078e0007 */
[----:B------:R-:W-:-:S04]  /*1a2d0*/  IMAD.HI.U32 R7, R0, R5, RZ ;  /* 0x0000000500077227 */ /* 0x000fc800078e00ff */
[----:B------:R-:W-:-:S04]  /*1a2e0*/  IMAD.MOV R7, RZ, RZ, -R7 ;  /* 0x000000ffff077224 */ /* 0x000fc800078e0a07 */
[----:B------:R-:W-:Y:S02]  /*1a2f0*/  @!P6 IMAD.IADD R12, R12, 0x1, -R4 ;  /* 0x000000010c0ce824 */ /* 0x000fe400078e0a04 */
[----:B------:R-:W-:-:S03]  /*1a300*/  IMAD R5, R4, R7, R5 ;  /* 0x0000000704057224 */ /* 0x000fc600078e0205 */
[C---:B------:R-:W-:Y:S02]  /*1a310*/  ISETP.GT.U32.AND P0, PT, R4.reuse, R12, PT ;  /* 0x0000000c0400720c */ /* 0x040fe40003f04070 */
[----:B------:R-:W-:-:S11]  /*1a320*/  ISETP.GT.U32.AND P5, PT, R4, R5, PT ;  /* 0x000000050400720c */ /* 0x000fd60003fa4070 */
[--C-:B------:R-:W-:Y:S01]  /*1a330*/  @!P0 IMAD.IADD R12, R12, 0x1, -R4.reuse ;  /* 0x000000010c0c8824 */ /* 0x100fe200078e0a04 */
[----:B------:R-:W-:Y:S01]  /*1a340*/  ISETP.GE.AND P0, PT, R59, RZ, PT ;  /* 0x000000ff3b00720c */ /* 0x000fe20003f06270 */
[----:B------:R-:W-:Y:S01]  /*1a350*/  @!P5 IMAD.IADD R5, R5, 0x1, -R4 ;  /* 0x000000010505d824 */ /* 0x000fe200078e0a04 */
[----:B------:R-:W2:Y:S01]  /*1a360*/  LDL.LU R59, [R1+0x1f0] ;  /* 0x0001f000013b7983 */ /* 0x000ea20000300800 */
[----:B----4-:R-:W-:Y:S02]  /*1a370*/  IABS R6, R3 ;  /* 0x0000000300067213 */ /* 0x010fe40000000000 */
[----:B------:R-:W-:Y:S02]  /*1a380*/  ISETP.GE.AND P5, PT, R3, RZ, PT ;  /* 0x000000ff0300720c */ /* 0x000fe40003fa6270 */
[----:B------:R-:W3:Y:S01]  /*1a390*/  LDL.LU R3, [R1+0x1f4] ;  /* 0x0001f40001037983 */ /* 0x000ee20000300800 */
[----:B------:R-:W-:-:S04]  /*1a3a0*/  IMAD.HI.U32 R13, R0, R9, RZ ;  /* 0x00000009000d7227 */ /* 0x000fc800078e00ff */
[----:B------:R-:W-:-:S04]  /*1a3b0*/  IMAD.MOV R13, RZ, RZ, -R13 ;  /* 0x000000ffff0d7224 */ /* 0x000fc800078e0a0d */
[----:B------:R-:W-:-:S05]  /*1a3c0*/  IMAD R9, R4, R13, R9 ;  /* 0x0000000d04097224 */ /* 0x000fca00078e0209 */
[----:B------:R-:W-:Y:S01]  /*1a3d0*/  ISETP.GT.U32.AND P2, PT, R4, R9, PT ;  /* 0x000000090400720c */ /* 0x000fe20003f44070 */
[----:B------:R-:W-:Y:S01]  /*1a3e0*/  IMAD.HI.U32 R2, R0, R6, RZ ;  /* 0x0000000600027227 */ /* 0x000fe200078e00ff */
[----:B------:R-:W-:-:S03]  /*1a3f0*/  ISETP.GT.U32.AND P6, PT, R4, R15, PT ;  /* 0x0000000f0400720c */ /* 0x000fc60003fc4070 */
[----:B------:R-:W-:-:S08]  /*1a400*/  IMAD.MOV R2, RZ, RZ, -R2 ;  /* 0x000000ffff027224 */ /* 0x000fd000078e0a02 */
[----:B------:R-:W-:Y:S02]  /*1a410*/  @!P2 IMAD.IADD R9, R9, 0x1, -R4 ;  /* 0x000000010909a824 */ /* 0x000fe400078e0a04 */
[----:B------:R-:W-:-:S03]  /*1a420*/  IMAD R2, R4, R2, R6 ;  /* 0x0000000204027224 */ /* 0x000fc600078e0206 */
[C---:B------:R-:W-:Y:S01]  /*1a430*/  ISETP.GT.U32.AND P3, PT, R4.reuse, R9, PT ;  /* 0x000000090400720c */ /* 0x040fe20003f64070 */
[----:B------:R-:W-:Y:S01]  /*1a440*/  @!P6 IMAD.IADD R15, R15, 0x1, -R4 ;  /* 0x000000010f0fe824 */ /* 0x000fe200078e0a04 */
[----:B------:R-:W-:Y:S02]  /*1a450*/  ISETP.GT.U32.AND P6, PT, R4, R2, PT ;  /* 0x000000020400720c */ /* 0x000fe40003fc4070 */
[----:B------:R-:W-:-:S09]  /*1a460*/  ISETP.GE.AND P4, PT, R17, RZ, PT ;  /* 0x000000ff1100720c */ /* 0x000fd20003f86270 */
[--C-:B------:R-:W-:Y:S02]  /*1a470*/  @!P3 IMAD.IADD R9, R9, 0x1, -R4.reuse ;  /* 0x000000010909b824 */ /* 0x100fe400078e0a04 */
[----:B------:R-:W-:Y:S02]  /*1a480*/  @!P6 IMAD.IADD R2, R2, 0x1, -R4 ;  /* 0x000000010202e824 */ /* 0x000fe400078e0a04 */
[----:B------:R-:W-:Y:S01]  /*1a490*/  IMAD.MOV.U32 R14, RZ, RZ, R9 ;  /* 0x000000ffff0e7224 */ /* 0x000fe200078e0009 */
[----:B------:R-:W-:Y:S02]  /*1a4a0*/  ISETP.GE.AND P3, PT, R58, RZ, PT ;  /* 0x000000ff3a00720c */ /* 0x000fe40003f66270 */
[----:B------:R-:W-:Y:S01]  /*1a4b0*/  ISETP.GT.U32.AND P6, PT, R4, R2, PT ;  /* 0x000000020400720c */ /* 0x000fe20003fc4070 */
[----:B------:R-:W-:Y:S01]  /*1a4c0*/  @!P1 IMAD.MOV R14, RZ, RZ, -R14 ;  /* 0x000000ffff0e9224 */ /* 0x000fe200078e0a0e */
[----:B------:R-:W4:Y:S01]  /*1a4d0*/  LDL.LU R58, [R1+0x1f8] ;  /* 0x0001f800013a7983 */ /* 0x000f220000300800 */
[----:B0-----:R-:W-:-:S02]  /*1a4e0*/  IABS R8, R56 ;  /* 0x0000003800087213 */ /* 0x001fc40000000000 */
[----:B------:R-:W-:Y:S01]  /*1a4f0*/  ISETP.GT.U32.AND P1, PT, R4, R5, PT ;  /* 0x000000050400720c */ /* 0x000fe20003f24070 */
[----:B------:R-:W-:Y:S01]  /*1a500*/  STL [R1+0x4c8], R14 ;  /* 0x0004c80e01007387 */ /* 0x000fe20000100800 */
[----:B------:R-:W-:-:S03]  /*1a510*/  ISETP.GE.AND P2, PT, R60, RZ, PT ;  /* 0x000000ff3c00720c */ /* 0x000fc60003f46270 */
[----:B------:R-:W4:Y:S01]  /*1a520*/  LDL.LU R18, [R1+0x1fc] ;  /* 0x0001fc0001127983 */ /* 0x000f220000300800 */
[----:B------:R-:W-:-:S03]  /*1a530*/  IMAD.HI.U32 R13, R0, R8, RZ ;  /* 0x00000008000d7227 */ /* 0x000fc600078e00ff */
[----:B------:R-:W4:Y:S01]  /*1a540*/  LDL.LU R60, [R1+0x210] ;  /* 0x00021000013c7983 */ /* 0x000f220000300800 */
[----:B------:R-:W-:Y:S02]  /*1a550*/  @!P4 IMAD.MOV R10, RZ, RZ, -R10 ;  /* 0x000000ffff0ac224 */ /* 0x000fe400078e0a0a */
[----:B------:R-:W-:Y:S02]  /*1a560*/  IMAD.MOV R9, RZ, RZ, -R13 ;  /* 0x000000ffff097224 */ /* 0x000fe400078e0a0d */
[--C-:B------:R-:W-:Y:S01]  /*1a570*/  @!P6 IMAD.IADD R2, R2, 0x1, -R4.reuse ;  /* 0x000000010202e824 */ /* 0x100fe200078e0a04 */
[----:B------:R0:W-:Y:S01]  /*1a580*/  STL [R1+0x4c4], R10 ;  /* 0x0004c40a01007387 */ /* 0x0001e20000100800 */
[----:B------:R-:W-:Y:S02]  /*1a590*/  IMAD.MOV.U32 R13, RZ, RZ, R15 ;  /* 0x000000ffff0d7224 */ /* 0x000fe400078e000f */
[----:B------:R-:W-:Y:S02]  /*1a5a0*/  @!P1 IMAD.IADD R5, R5, 0x1, -R4 ;  /* 0x0000000105059824 */ /* 0x000fe400078e0a04 */
[----:B------:R-:W-:-:S02]  /*1a5b0*/  @!P2 IMAD.MOV R13, RZ, RZ, -R13 ;  /* 0x000000ffff0da224 */ /* 0x000fc400078e0a0d */
[----:B------:R-:W-:Y:S02]  /*1a5c0*/  @!P3 IMAD.MOV R12, RZ, RZ, -R12 ;  /* 0x000000ffff0cb224 */ /* 0x000fe400078e0a0c */
[----:B0-----:R-:W-:Y:S02]  /*1a5d0*/  IMAD R10, R4, R9, R8 ;  /* 0x00000009040a7224 */ /* 0x001fe400078e0208 */
[----:B------:R-:W-:Y:S02]  /*1a5e0*/  IMAD.MOV.U32 R8, RZ, RZ, R2 ;  /* 0x000000ffff087224 */ /* 0x000fe400078e0002 */
[----:B------:R-:W-:Y:S02]  /*1a5f0*/  @!P0 IMAD.MOV R5, RZ, RZ, -R5 ;  /* 0x000000ffff058224 */ /* 0x000fe400078e0a05 */
[----:B------:R-:W-:Y:S01]  /*1a600*/  @!P5 IMAD.MOV R8, RZ, RZ, -R8 ;  /* 0x000000ffff08d224 */ /* 0x000fe200078e0a08 */
[----:B------:R-:W-:Y:S04]  /*1a610*/  STL [R1+0x4c0], R13 ;  /* 0x0004c00d01007387 */ /* 0x000fe80000100800 */
[----:B------:R-:W-:Y:S04]  /*1a620*/  STL [R1+0x4b4], R12 ;  /* 0x0004b40c01007387 */ /* 0x000fe80000100800 */
[----:B------:R0:W-:Y:S04]  /*1a630*/  STL [R1+0x4b8], R5 ;  /* 0x0004b80501007387 */ /* 0x0001e80000100800 */
[----:B------:R4:W-:Y:S01]  /*1a640*/  STL [R1+0x4bc], R8 ;  /* 0x0004bc0801007387 */ /* 0x0009e20000100800 */
[----:B--2---:R-:W-:-:S02]  /*1a650*/  ISETP.GE.AND P0, PT, R59, RZ, PT ;  /* 0x000000ff3b00720c */ /* 0x004fc40003f06270 */
[----:B0-----:R-:W-:Y:S02]  /*1a660*/  IABS R5, R59 ;  /* 0x0000003b00057213 */ /* 0x001fe40000000000 */
[----:B------:R-:W2:Y:S01]  /*1a670*/  LDL.LU R59, [R1+0x214] ;  /* 0x00021400013b7983 */ /* 0x000ea20000300800 */
[----:B---3--:R-:W-:Y:S02]  /*1a680*/  ISETP.GE.AND P5, PT, R3, RZ, PT ;  /* 0x000000ff0300720c */ /* 0x008fe40003fa6270 */
[----:B------:R-:W-:Y:S02]  /*1a690*/  IABS R2, R3 ;  /* 0x0000000300027213 */ /* 0x000fe40000000000 */
[----:B------:R-:W3:Y:S04]  /*1a6a0*/  LDL.LU R3, [R1+0x218] ;  /* 0x0002180001037983 */ /* 0x000ee80000300800 */
[----:B------:R-:W2:Y:S01]  /*1a6b0*/  LDL.LU R17, [R1+0x21c] ;  /* 0x00021c0001117983 */ /* 0x000ea20000300800 */
[----:B------:R-:W-:-:S05]  /*1a6c0*/  IABS R11, R57 ;  /* 0x00000039000b7213 */ /* 0x000fca0000000000 */
[----:B------:R-:W-:-:S04]  /*1a6d0*/  IMAD.HI.U32 R7, R0, R11, RZ ;  /* 0x0000000b00077227 */ /* 0x000fc800078e00ff */
[----:B------:R-:W-:-:S04]  /*1a6e0*/  IMAD.MOV R7, RZ, RZ, -R7 ;  /* 0x000000ffff077224 */ /* 0x000fc800078e0a07 */
[----:B------:R-:W-:-:S05]  /*1a6f0*/  IMAD R11, R4, R7, R11 ;  /* 0x00000007040b7224 */ /* 0x000fca00078e020b */
[C---:B------:R-:W-:Y:S02]  /*1a700*/  ISETP.GT.U32.AND P4, PT, R4.reuse, R11, PT ;  /* 0x0000000b0400720c */ /* 0x040fe40003f84070 */
[----:B------:R-:W-:Y:S02]  /*1a710*/  ISETP.GT.U32.AND P6, PT, R4, R10, PT ;  /* 0x0000000a0400720c */ /* 0x000fe40003fc4070 */
[----:B------:R-:W-:Y:S02]  /*1a720*/  ISETP.GE.AND P2, PT, R57, RZ, PT ;  /* 0x000000ff3900720c */ /* 0x000fe40003f46270 */
[----:B------:R-:W2:Y:S07]  /*1a730*/  LDL.LU R57, [R1+0x260] ;  /* 0x0002600001397983 */ /* 0x000eae0000300800 */
[----:B------:R-:W-:-:S05]  /*1a740*/  @!P4 IMAD.IADD R11, R11, 0x1, -R4 ;  /* 0x000000010b0bc824 */ /* 0x000fca00078e0a04 */
[----:B------:R-:W-:Y:S01]  /*1a750*/  ISETP.GT.U32.AND P4, PT, R4, R11, PT ;  /* 0x0000000b0400720c */ /* 0x000fe20003f84070 */
[----:B------:R-:W-:Y:S02]  /*1a760*/  @!P6 IMAD.IADD R10, R10, 0x1, -R4 ;  /* 0x000000010a0ae824 */ /* 0x000fe400078e0a04 */
[----:B------:R-:W-:-:S03]  /*1a770*/  IMAD.HI.U32 R12, R0, R5, RZ ;  /* 0x00000005000c7227 */ /* 0x000fc600078e00ff */
[----:B------:R-:W-:Y:S01]  /*1a780*/  ISETP.GT.U32.AND P6, PT, R4, R10, PT ;  /* 0x0000000a0400720c */ /* 0x000fe20003fc4070 */
[----:B------:R-:W-:-:S06]  /*1a790*/  IMAD.MOV R12, RZ, RZ, -R12 ;  /* 0x000000ffff0c7224 */ /* 0x000fcc00078e0a0c */
[----:B------:R-:W-:-:S04]  /*1a7a0*/  @!P4 IMAD.IADD R11, R11, 0x1, -R4 ;  /* 0x000000010b0bc824 */ /* 0x000fc800078e0a04 */
[----:B------:R-:W-:Y:S01]  /*1a7b0*/  @!P2 IMAD.MOV R11, RZ, RZ, -R11 ;  /* 0x000000ffff0ba224 */ /* 0x000fe200078e0a0b */
[----:B------:R-:W-:Y:S01]  /*1a7c0*/  IABS R6, R61 ;  /* 0x0000003d00067213 */ /* 0x000fe20000000000 */
[----:B------:R-:W-:Y:S01]  /*1a7d0*/  IMAD R5, R4, R12, R5 ;  /* 0x0000000c04057224 */ /* 0x000fe200078e0205 */
[----:B------:R-:W-:Y:S02]  /*1a7e0*/  ISETP.GE.AND P3, PT, R56, RZ, PT ;  /* 0x000000ff3800720c */ /* 0x000fe40003f66270 */
[----:B------:R-:W-:Y:S01]  /*1a7f0*/  STL [R1+0x4b0], R11 ;  /* 0x0004b00b01007387 */ /* 0x000fe20000100800 */
[----:B------:R-:W-:-:S03]  /*1a800*/  @!P6 IMAD.IADD R10, R10, 0x1, -R4 ;  /* 0x000000010a0ae824 */ /* 0x000fc600078e0a04 */
[----:B------:R-:W2:Y:S01]  /*1a810*/  LDL.LU R56, [R1+0x264] ;  /* 0x0002640001387983 */ /* 0x000ea20000300800 */
[----:B------:R-:W-:Y:S01]  /*1a820*/  ISETP.GT.U32.AND P6, PT, R4, R5, PT ;  /* 0x000000050400720c */ /* 0x000fe20003fc4070 */
[----:B------:R-:W-:-:S04]  /*1a830*/  IMAD.HI.U32 R7, R0, R6, RZ ;  /* 0x0000000600077227 */ /* 0x000fc800078e00ff */
[----:B------:R-:W-:-:S04]  /*1a840*/  IMAD.MOV R7, RZ, RZ, -R7 ;  /* 0x000000ffff077224 */ /* 0x000fc800078e0a07 */
[----:B------:R-:W-:Y:S01]  /*1a850*/  IMAD R6, R4, R7, R6 ;  /* 0x0000000704067224 */ /* 0x000fe200078e0206 */
[----:B----4-:R-:W-:Y:S01]  /*1a860*/  IABS R8, R18 ;  /* 0x0000001200087213 */ /* 0x010fe20000000000 */
[----:B------:R-:W-:-:S03]  /*1a870*/  IMAD.HI.U32 R15, R0, R2, RZ ;  /* 0x00000002000f7227 */ /* 0x000fc600078e00ff */
[----:B------:R-:W-:Y:S01]  /*1a880*/  ISETP.GT.U32.AND P4, PT, R4, R6, PT ;  /* 0x000000060400720c */ /* 0x000fe20003f84070 */
[----:B------:R-:W-:Y:S01]  /*1a890*/  @!P6 IMAD.IADD R5, R5, 0x1, -R4 ;  /* 0x000000010505e824 */ /* 0x000fe200078e0a04 */
[----:B------:R-:W-:Y:S01]  /*1a8a0*/  ISETP.GE.AND P1, PT, R61, RZ, PT ;  /* 0x000000ff3d00720c */ /* 0x000fe20003f26270 */
[----:B------:R-:W-:Y:S01]  /*1a8b0*/  IMAD.HI.U32 R13, R0, R8, RZ ;  /* 0x00000008000d7227 */ /* 0x000fe200078e00ff */
[----:B------:R-:W4:Y:S02]  /*1a8c0*/  LDL.LU R61, [R1+0x268] ;  /* 0x00026800013d7983 */ /* 0x000f240000300800 */
[C---:B------:R-:W-:Y:S01]  /*1a8d0*/  ISETP.GT.U32.AND P2, PT, R4.reuse, R5, PT ;  /* 0x000000050400720c */ /* 0x040fe20003f44070 */
[----:B------:R-:W-:Y:S02]  /*1a8e0*/  IMAD.MOV R15, RZ, RZ, -R15 ;  /* 0x000000ffff0f7224 */ /* 0x000fe400078e0a0f */
[----:B------:R-:W-:Y:S02]  /*1a8f0*/  IMAD.MOV R13, RZ, RZ, -R13 ;  /* 0x000000ffff0d7224 */ /* 0x000fe400078e0a0d */
[----:B------:R-:W-:Y:S01]  /*1a900*/  IMAD R2, R4, R15, R2 ;  /* 0x0000000f04027224 */ /* 0x000fe200078e0202 */
[----:B------:R-:W-:Y:S01]  /*1a910*/  IABS R7, R58 ;  /* 0x0000003a00077213 */ /* 0x000fe20000000000 */
[----:B------:R-:W-:Y:S01]  /*1a920*/  @!P4 IMAD.IADD R6, R6, 0x1, -R4 ;  /* 0x000000010606c824 */ /* 0x000fe200078e0a04 */
[----:B------:R-:W-:Y:S01]  /*1a930*/  ISETP.GE.AND P4, PT, R58, RZ, PT ;  /* 0x000000ff3a00720c */ /* 0x000fe20003f86270 */
[C---:B------:R-:W-:Y:S01]  /*1a940*/  IMAD R8, R4.reuse, R13, R8 ;  /* 0x0000000d04087224 */ /* 0x040fe200078e0208 */
[----:B------:R-:W4:Y:S01]  /*1a950*/  LDL.LU R58, [R1+0x26c] ;  /* 0x00026c00013a7983 */ /* 0x000f220000300800 */
[----:B------:R-:W-:Y:S01]  /*1a960*/  @!P3 IMAD.MOV R10, RZ, RZ, -R10 ;  /* 0x000000ffff0ab224 */ /* 0x000fe200078e0a0a */
[C---:B------:R-:W-:Y:S01]  /*1a970*/  ISETP.GT.U32.AND P3, PT, R4.reuse, R2, PT ;  /* 0x000000020400720c */ /* 0x040fe20003f64070 */
[----:B------:R-:W-:Y:S01]  /*1a980*/  @!P2 IMAD.IADD R5, R5, 0x1, -R4 ;  /* 0x000000010505a824 */ /* 0x000fe200078e0a04 */
[----:B------:R-:W-:Y:S01]  /*1a990*/  ISETP.GT.U32.AND P2, PT, R4, R8, PT ;  /* 0x000000080400720c */ /* 0x000fe20003f44070 */
[----:B------:R-:W-:Y:S01]  /*1a9a0*/  IMAD.HI.U32 R14, R0, R7, RZ ;  /* 0x00000007000e7227 */ /* 0x000fe200078e00ff */
[----:B------:R0:W-:Y:S03]  /*1a9b0*/  STL [R1+0x4a8], R10 ;  /* 0x0004a80a01007387 */ /* 0x0001e60000100800 */
[----:B------:R-:W-:Y:S01]  /*1a9c0*/  IMAD.MOV R14, RZ, RZ, -R14 ;  /* 0x000000ffff0e7224 */ /* 0x000fe200078e0a0e */
[----:B------:R-:W-:-:S05]  /*1a9d0*/  ISETP.GT.U32.AND P6, PT, R4, R6, PT ;  /* 0x000000060400720c */ /* 0x000fca0003fc4070 */
[--C-:B------:R-:W-:Y:S02]  /*1a9e0*/  @!P3 IMAD.IADD R2, R2, 0x1, -R4.reuse ;  /* 0x000000010202b824 */ /* 0x100fe400078e0a04 */
[----:B------:R-:W-:Y:S02]  /*1a9f0*/  @!P2 IMAD.IADD R8, R8, 0x1, -R4 ;  /* 0x000000010808a824 */ /* 0x000fe400078e0a04 */
[C---:B------:R-:W-:Y:S01]  /*1aa00*/  IMAD R7, R4.reuse, R14, R7 ;  /* 0x0000000e04077224 */ /* 0x040fe200078e0207 */
[----:B------:R-:W-:-:S03]  /*1aa10*/  ISETP.GT.U32.AND P2, PT, R4, R2, PT ;  /* 0x000000020400720c */ /* 0x000fc60003f44070 */
[----:B------:R-:W-:-:S04]  /*1aa20*/  @!P6 IMAD.IADD R6, R6, 0x1, -R4 ;  /* 0x000000010606e824 */ /* 0x000fc800078e0a04 */
[----:B------:R-:W-:-:S06]  /*1aa30*/  IMAD.MOV.U32 R19, RZ, RZ, R6 ;  /* 0x000000ffff137224 */ /* 0x000fcc00078e0006 */
[----:B------:R-:W-:Y:S02]  /*1aa40*/  @!P2 IMAD.IADD R2, R2, 0x1, -R4 ;  /* 0x000000010202a824 */ /* 0x000fe400078e0a04 */
[----:B------:R-:W-:Y:S02]  /*1aa50*/  IMAD.MOV.U32 R6, RZ, RZ, R5 ;  /* 0x000000ffff067224 */ /* 0x000fe400078e0005 */
[----:B------:R-:W-:Y:S02]  /*1aa60*/  @!P1 IMAD.MOV R19, RZ, RZ, -R19 ;  /* 0x000000ffff139224 */ /* 0x000fe400078e0a13 */
[----:B------:R-:W-:Y:S02]  /*1aa70*/  @!P0 IMAD.MOV R6, RZ, RZ, -R6 ;  /* 0x000000ffff068224 */ /* 0x000fe400078e0a06 */
[----:B------:R-:W-:Y:S01]  /*1aa80*/  @!P5 IMAD.MOV R2, RZ, RZ, -R2 ;  /* 0x000000ffff02d224 */ /* 0x000fe200078e0a02 */
[----:B------:R-:W-:Y:S01]  /*1aa90*/  ISETP.GT.U32.AND P6, PT, R4, R7, PT ;  /* 0x000000070400720c */ /* 0x000fe20003fc4070 */
[----:B------:R-:W-:Y:S04]  /*1aaa0*/  STL [R1+0x4a4], R19 ;  /* 0x0004a41301007387 */ /* 0x000fe80000100800 */
[----:B------:R-:W-:Y:S04]  /*1aab0*/  STL [R1+0x4a0], R6 ;  /* 0x0004a00601007387 */ /* 0x000fe80000100800 */
[----:B------:R-:W-:Y:S04]  /*1aac0*/  STL [R1+0x49c], R2 ;  /* 0x00049c0201007387 */ /* 0x000fe80000100800 */
[----:B------:R-:W-:-:S05]  /*1aad0*/  @!P6 IMAD.IADD R7, R7, 0x1, -R4 ;  /* 0x000000010707e824 */ /* 0x000fca00078e0a04 */
[----:B------:R-:W-:-:S13]  /*1aae0*/  ISETP.GT.U32.AND P1, PT, R4, R7, PT ;  /* 0x000000070400720c */ /* 0x000fda0003f24070 */
[----:B------:R-:W-:Y:S01]  /*1aaf0*/  @!P1 IMAD.IADD R7, R7, 0x1, -R4 ;  /* 0x0000000107079824 */ /* 0x000fe200078e0a04 */
[----:B------:R-:W-:Y:S02]  /*1ab00*/  IABS R9, R60 ;  /* 0x0000003c00097213 */ /* 0x000fe40000000000 */
[----:B---3--:R-:W-:-:S05]  /*1ab10*/  IABS R13, R3 ;  /* 0x00000003000d7213 */ /* 0x008fca0000000000 */
[----:B0-----:R-:W-:-:S04]  /*1ab20*/  IMAD.MOV.U32 R10, RZ, RZ, R13 ;  /* 0x000000ffff0a7224 */ /* 0x001fc800078e000d */
[----:B------:R-:W-:-:S04]  /*1ab30*/  IMAD.HI.U32 R14, R0, R10, RZ ;  /* 0x0000000a000e7227 */ /* 0x000fc800078e00ff */
[----:B------:R-:W-:-:S04]  /*1ab40*/  IMAD.MOV R14, RZ, RZ, -R14 ;  /* 0x000000ffff0e7224 */ /* 0x000fc800078e0a0e */
[----:B------:R-:W-:-:S05]  /*1ab50*/  IMAD R10, R4, R14, R10 ;  /* 0x0000000e040a7224 */ /* 0x000fca00078e020a */
[----:B------:R-:W-:Y:S02]  /*1ab60*/  ISETP.GT.U32.AND P2, PT, R4, R10, PT ;  /* 0x0000000a0400720c */ /* 0x000fe40003f44070 */
[----:B--2---:R-:W-:-:S11]  /*1ab70*/  IABS R15, R59 ;  /* 0x0000003b000f7213 */ /* 0x004fd60000000000 */
[----:B------:R-:W-:Y:S01]  /*1ab80*/  @!P2 IMAD.IADD R10, R10, 0x1, -R4 ;  /* 0x000000010a0aa824 */ /* 0x000fe200078e0a04 */
[----:B------:R-:W-:Y:S02]  /*1ab90*/  ISETP.GE.AND P2, PT, R59, RZ, PT ;  /* 0x000000ff3b00720c */ /* 0x000fe40003f46270 */
[----:B------:R-:W2:Y:S01]  /*1aba0*/  LDL.LU R59, [R1+0x288] ;  /* 0x00028800013b7983 */ /* 0x000ea20000300800 */
        /* <DEDUP_REMOVED lines=11> */
[----:B------:R-:W-:Y:S01]  /*1ac60*/  @!P1 IMAD.IADD R11, R11, 0x1, -R4 ;  /* 0x000000010b0b9824 */ /* 0x000fe200078e0a04 */
[----:B------:R-:W-:Y:S01]  /*1ac70*/  ISETP.GE.AND P1, PT, R3, RZ, PT ;  /* 0x000000ff0300720c */ /* 0x000fe20003f26270 */
[----:B------:R-:W-:-:S04]  /*1ac80*/  IMAD.MOV.U32 R3, RZ, RZ, R7 ;  /* 0x000000ffff037224 */ /* 0x000fc800078e0007 */
[----:B------:R-:W-:-:S06]  /*1ac90*/  @!P4 IMAD.MOV R3, RZ, RZ, -R3 ;  /* 0x000000ffff03c224 */ /* 0x000fcc00078e0a03 */
[----:B------:R-:W-:Y:S01]  /*1aca0*/  @!P0 IMAD.IADD R15, R15, 0x1, -R4 ;  /* 0x000000010f0f8824 */ /* 0x000fe200078e0a04 */
[----:B------:R-:W-:Y:S02]  /*1acb0*/  ISETP.GE.AND P0, PT, R60, RZ, PT ;  /* 0x000000ff3c00720c */ /* 0x000fe40003f06270 */
[----:B------:R-:W3:Y:S04]  /*1acc0*/  LDL.LU R60, [R1+0x28c] ;  /* 0x00028c00013c7983 */ /* 0x000ee80000300800 */
[----:B------:R0:W-:Y:S04]  /*1acd0*/  STL [R1+0x498], R3 ;  /* 0x0004980301007387 */ /* 0x0001e80000100800 */
[----:B0-----:R-:W3:Y:S01]  /*1ace0*/  LDL.LU R3, [R1+0x290] ;  /* 0x0002900001037983 */ /* 0x001ee20000300800 */
[----:B------:R-:W-:-:S04]  /*1acf0*/  IMAD.HI.U32 R12, R0, R9, RZ ;  /* 0x00000009000c7227 */ /* 0x000fc800078e00ff */
[----:B------:R-:W-:-:S04]  /*1ad00*/  IMAD.MOV R12, RZ, RZ, -R12 ;  /* 0x000000ffff0c7224 */ /* 0x000fc800078e0a0c */
[----:B------:R-:W-:-:S05]  /*1ad10*/  IMAD R9, R4, R12, R9 ;  /* 0x0000000c04097224 */ /* 0x000fca00078e0209 */
[----:B------:R-:W-:Y:S02]  /*1ad20*/  ISETP.GT.U32.AND P3, PT, R4, R9, PT ;  /* 0x000000090400720c */ /* 0x000fe40003f64070 */
[----:B------:R-:W-:-:S05]  /*1ad30*/  IABS R12, R57 ;  /* 0x00000039000c7213 */ /* 0x000fca0000000000 */
[----:B------:R-:W-:-:S06]  /*1ad40*/  IMAD.HI.U32 R16, R0, R12, RZ ;  /* 0x0000000c00107227 */ /* 0x000fcc00078e00ff */
[----:B------:R-:W-:Y:S01]  /*1ad50*/  @!P3 IMAD.IADD R9, R9, 0x1, -R4 ;  /* 0x000000010909b824 */ /* 0x000fe200078e0a04 */
[----:B------:R-:W-:-:S04]  /*1ad60*/  ISETP.GT.U32.AND P3, PT, R4, R8, PT ;  /* 0x000000080400720c */ /* 0x000fc80003f64070 */
[----:B------:R-:W-:Y:S01]  /*1ad70*/  ISETP.GT.U32.AND P6, PT, R4, R9, PT ;  /* 0x000000090400720c */ /* 0x000fe20003fc4070 */
[----:B------:R-:W-:-:S04]  /*1ad80*/  IMAD.MOV R16, RZ, RZ, -R16 ;  /* 0x000000ffff107224 */ /* 0x000fc800078e0a10 */
[----:B------:R-:W-:-:S04]  /*1ad90*/  IMAD R12, R4, R16, R12 ;  /* 0x00000010040c7224 */ /* 0x000fc800078e020c */
[----:B------:R-:W-:-:S04]  /*1ada0*/  @!P3 IMAD.IADD R8, R8, 0x1, -R4 ;  /* 0x000000010808b824 */ /* 0x000fc800078e0a04 */
[----:B------:R-:W-:Y:S01]  /*1adb0*/  @!P6 IMAD.IADD R9, R9, 0x1, -R4 ;  /* 0x000000010909e824 */ /* 0x000fe200078e0a04 */
[----:B------:R-:W-:Y:S02]  /*1adc0*/  ISETP.GT.U32.AND P6, PT, R4, R12, PT ;  /* 0x0000000c0400720c */ /* 0x000fe40003fc4070 */
[----:B------:R-:W-:Y:S02]  /*1add0*/  ISETP.GE.AND P3, PT, R18, RZ, PT ;  /* 0x000000ff1200720c */ /* 0x000fe40003f66270 */
[----:B------:R-:W-:Y:S01]  /*1ade0*/  IABS R5, R56 ;  /* 0x0000003800057213 */ /* 0x000fe20000000000 */
[----:B------:R-:W-:Y:S01]  /*1adf0*/  IMAD.MOV.U32 R2, RZ, RZ, R8 ;  /* 0x000000ffff027224 */ /* 0x000fe200078e0008 */
[----:B------:R-:W-:-:S03]  /*1ae00*/  ISETP.GT.U32.AND P5, PT, R4, R10, PT ;  /* 0x0000000a0400720c */ /* 0x000fc60003fa4070 */
[----:B------:R-:W-:-:S04]  /*1ae10*/  IMAD.HI.U32 R13, R0, R5, RZ ;  /* 0x00000005000d7227 */ /* 0x000fc800078e00ff */
[----:B------:R-:W-:Y:S02]  /*1ae20*/  @!P6 IMAD.IADD R12, R12, 0x1, -R4 ;  /* 0x000000010c0ce824 */ /* 0x000fe400078e0a04 */
[----:B------:R-:W-:Y:S02]  /*1ae30*/  @!P3 IMAD.MOV R2, RZ, RZ, -R2 ;  /* 0x000000ffff02b224 */ /* 0x000fe400078e0a02 */
[----:B------:R-:W-:Y:S01]  /*1ae40*/  IMAD.MOV R13, RZ, RZ, -R13 ;  /* 0x000000ffff0d7224 */ /* 0x000fe200078e0a0d */
[C---:B------:R-:W-:Y:S01]  /*1ae50*/  ISETP.GT.U32.AND P3, PT, R4.reuse, R12, PT ;  /* 0x0000000c0400720c */ /* 0x040fe20003f64070 */
[----:B------:R-:W-:Y:S01]  /*1ae60*/  IMAD.MOV.U32 R7, RZ, RZ, R9 ;  /* 0x000000ffff077224 */ /* 0x000fe200078e0009 */
[----:B------:R0:W-:Y:S01]  /*1ae70*/  STL [R1+0x494], R2 ;  /* 0x0004940201007387 */ /* 0x0001e20000100800 */
[----:B------:R-:W-:Y:S02]  /*1ae80*/  IMAD R5, R4, R13, R5 ;  /* 0x0000000d04057224 */ /* 0x000fe400078e0205 */
[----:B------:R-:W-:-:S02]  /*1ae90*/  @!P0 IMAD.MOV R7, RZ, RZ, -R7 ;  /* 0x000000ffff078224 */ /* 0x000fc400078e0a07 */
[----:B------:R-:W-:Y:S01]  /*1aea0*/  @!P5 IMAD.IADD R10, R10, 0x1, -R4 ;  /* 0x000000010a0ad824 */ /* 0x000fe200078e0a04 */
[----:B------:R-:W-:Y:S01]  /*1aeb0*/  ISETP.GT.U32.AND P4, PT, R4, R5, PT ;  /* 0x000000050400720c */ /* 0x000fe20003f84070 */
[----:B0-----:R-:W-:-:S04]  /*1aec0*/  IMAD.MOV.U32 R2, RZ, RZ, R15 ;  /* 0x000000ffff027224 */ /* 0x001fc800078e000f */
[----:B------:R-:W-:Y:S01]  /*1aed0*/  @!P2 IMAD.MOV R2, RZ, RZ, -R2 ;  /* 0x000000ffff02a224 */ /* 0x000fe200078e0a02 */
[----:B------:R-:W-:Y:S01]  /*1aee0*/  STL [R1+0x490], R7 ;  /* 0x0004900701007387 */ /* 0x000fe20000100800 */
[----:B------:R-:W-:Y:S01]  /*1aef0*/  @!P3 IMAD.IADD R12, R12, 0x1, -R4 ;  /* 0x000000010c0cb824 */ /* 0x000fe200078e0a04 */
[----:B----4-:R-:W-:Y:S01]  /*1af00*/  IABS R6, R61 ;  /* 0x0000003d00067213 */ /* 0x010fe20000000000 */
[----:B------:R-:W-:Y:S01]  /*1af10*/  IMAD.MOV.U32 R8, RZ, RZ, R10 ;  /* 0x000000ffff087224 */ /* 0x000fe200078e000a */
[----:B------:R0:W-:Y:S01]  /*1af20*/  STL [R1+0x48c], R2 ;  /* 0x00048c0201007387 */ /* 0x0001e20000100800 */
[----:B------:R-:W-:-:S03]  /*1af30*/  ISETP.GE.AND P3, PT, R61, RZ, PT ;  /* 0x000000ff3d00720c */ /* 0x000fc60003f66270 */
[----:B------:R-:W4:Y:S01]  /*1af40*/  LDL.LU R61, [R1+0x294] ;  /* 0x00029400013d7983 */ /* 0x000f220000300800 */
[----:B------:R-:W-:Y:S01]  /*1af50*/  @!P1 IMAD.MOV R8, RZ, RZ, -R8 ;  /* 0x000000ffff089224 */ /* 0x000fe200078e0a08 */
[----:B------:R-:W-:Y:S01]  /*1af60*/  IABS R16, R58 ;  /* 0x0000003a00107213 */ /* 0x000fe20000000000 */
[----:B------:R-:W-:Y:S01]  /*1af70*/  @!P4 IMAD.IADD R5, R5, 0x1, -R4 ;  /* 0x000000010505c824 */ /* 0x000fe200078e0a04 */
[----:B------:R-:W-:Y:S02]  /*1af80*/  ISETP.GE.AND P4, PT, R58, RZ, PT ;  /* 0x000000ff3a00720c */ /* 0x000fe40003f86270 */
[----:B------:R1:W-:Y:S04]  /*1af90*/  STL [R1+0x488], R8 ;  /* 0x0004880801007387 */ /* 0x0003e80000100800 */
[----:B------:R-:W4:Y:S01]  /*1afa0*/  LDL.LU R58, [R1+0x298] ;  /* 0x00029800013a7983 */ /* 0x000f220000300800 */
[----:B------:R-:W-:-:S02]  /*1afb0*/  ISETP.GT.U32.AND P6, PT, R4, R11, PT ;  /* 0x0000000b0400720c */ /* 0x000fc40003fc4070 */
[----:B------:R-:W-:Y:S02]  /*1afc0*/  ISETP.GE.AND P0, PT, R17, RZ, PT ;  /* 0x000000ff1100720c */ /* 0x000fe40003f06270 */
[----:B------:R-:W-:-:S09]  /*1afd0*/  ISETP.GE.AND P5, PT, R57, RZ, PT ;  /* 0x000000ff3900720c */ /* 0x000fd20003fa6270 */
[----:B------:R-:W-:-:S04]  /*1afe0*/  @!P6 IMAD.IADD R11, R11, 0x1, -R4 ;  /* 0x000000010b0be824 */ /* 0x000fc800078e0a04 */
[----:B0-----:R-:W-:-:S04]  /*1aff0*/  IMAD.MOV.U32 R2, RZ, RZ, R11 ;  /* 0x000000ffff027224 */ /* 0x001fc800078e000b */
[----:B------:R-:W-:Y:S02]  /*1b000*/  @!P0 IMAD.MOV R2, RZ, RZ, -R2 ;  /* 0x000000ffff028224 */ /* 0x000fe400078e0a02 */
[----:B------:R-:W-:-:S03]  /*1b010*/  IMAD.MOV.U32 R10, RZ, RZ, R12 ;  /* 0x000000ffff0a7224 */ /* 0x000fc600078e000c */
[----:B------:R-:W-:Y:S01]  /*1b020*/  STL [R1+0x484], R2 ;  /* 0x0004840201007387 */ /* 0x000fe20000100800 */
[----:B------:R-:W-:Y:S02]  /*1b030*/  @!P5 IMAD.MOV R10, RZ, RZ, -R10 ;  /* 0x000000ffff0ad224 */ /* 0x000fe400078e0a0a */
[----:B------:R-:W-:-:S04]  /*1b040*/  IMAD.HI.U32 R14, R0, R6, RZ ;  /* 0x00000006000e7227 */ /* 0x000fc800078e00ff */
[----:B------:R-:W-:-:S04]  /*1b050*/  IMAD.MOV R14, RZ, RZ, -R14 ;  /* 0x000000ffff0e7224 */ /* 0x000fc800078e0a0e */
[----:B------:R-:W-:-:S05]  /*1b060*/  IMAD R6, R4, R14, R6 ;  /* 0x0000000e04067224 */ /* 0x000fca00078e0206 */
[C---:B------:R-:W-:Y:S02]  /*1b070*/  ISETP.GT.U32.AND P2, PT, R4.reuse, R6, PT ;  /* 0x000000060400720c */ /* 0x040fe40003f44070 */
[----:B------:R-:W-:-:S11]  /*1b080*/  ISETP.GT.U32.AND P1, PT, R4, R5, PT ;  /* 0x000000050400720c */ /* 0x000fd60003f24070 */
[----:B------:R-:W-:-:S05]  /*1b090*/  @!P2 IMAD.IADD R6, R6, 0x1, -R4 ;  /* 0x000000010606a824 */ /* 0x000fca00078e0a04 */
[----:B------:R-:W-:Y:S02]  /*1b0a0*/  ISETP.GT.U32.AND P2, PT, R4, R6, PT ;  /* 0x000000060400720c */ /* 0x000fe40003f44070 */
[----:B------:R-:W-:Y:S01]  /*1b0b0*/  ISETP.GE.AND P6, PT, R56, RZ, PT ;  /* 0x000000ff3800720c */ /* 0x000fe20003fc6270 */
[----:B------:R-:W-:-:S04]  /*1b0c0*/  @!P1 IMAD.IADD R5, R5, 0x1, -R4 ;  /* 0x0000000105059824 */ /* 0x000fc800078e0a04 */
[----:B------:R-:W-:-:S06]  /*1b0d0*/  IMAD.MOV.U32 R14, RZ, RZ, R5 ;  /* 0x000000ffff0e7224 */ /* 0x000fcc00078e0005 */
[----:B------:R-:W-:Y:S02]  /*1b0e0*/  @!P2 IMAD.IADD R6, R6, 0x1, -R4 ;  /* 0x000000010606a824 */ /* 0x000fe400078e0a04 */
[----:B------:R-:W-:Y:S01]  /*1b0f0*/  @!P6 IMAD.MOV R14, RZ, RZ, -R14 ;  /* 0x000000ffff0ee224 */ /* 0x000fe200078e0a0e */
[----:B--2---:R-:W-:Y:S02]  /*1b100*/  ISETP.GE.AND P0, PT, R59, RZ, PT ;  /* 0x000000ff3b00720c */ /* 0x004fe40003f06270 */
[----:B-1----:R-:W-:Y:S02]  /*1b110*/  IABS R8, R59 ;  /* 0x0000003b00087213 */ /* 0x002fe40000000000 */
[----:B------:R-:W2:Y:S04]  /*1b120*/  LDL.LU R59, [R1+0x29c] ;  /* 0x00029c00013b7983 */ /* 0x000ea80000300800 */
[----:B------:R-:W-:Y:S04]  /*1b130*/  STL [R1+0x480], R10 ;  /* 0x0004800a01007387 */ /* 0x000fe80000100800 */
[----:B------:R-:W2:Y:S04]  /*1b140*/  LDL.LU R57, [R1+0x348] ;  /* 0x0003480001397983 */ /* 0x000ea80000300800 */
[----:B------:R-:W2:Y:S04]  /*1b150*/  LDL.LU R56, [R1+0x34c] ;  /* 0x00034c0001387983 */ /* 0x000ea80000300800 */
[----:B------:R-:W-:Y:S01]  /*1b160*/  STL [R1+0x47c], R14 ;  /* 0x00047c0e01007387 */ /* 0x000fe20000100800 */
[----:B---3--:R-:W-:-:S02]  /*1b170*/  IABS R9, R3 ;  /* 0x0000000300097213 */ /* 0x008fc40000000000 */
[----:B------:R-:W-:Y:S01]  /*1b180*/  ISETP.GE.AND P2, PT, R3, RZ, PT ;  /* 0x000000ff0300720c */ /* 0x000fe20003f46270 */
[----:B------:R-:W-:-:S04]  /*1b190*/  IMAD.MOV.U32 R3, RZ, RZ, R6 ;  /* 0x000000ffff037224 */ /* 0x000fc800078e0006 */
[----:B------:R-:W-:-:S05]  /*1b1a0*/  @!P3 IMAD.MOV R3, RZ, RZ, -R3 ;  /* 0x000000ffff03b224 */ /* 0x000fca00078e0a03 */
[----:B------:R0:W-:Y:S04]  /*1b1b0*/  STL [R1+0x468], R3 ;  /* 0x0004680301007387 */ /* 0x0001e80000100800 */
[----:B0-----:R-:W3:Y:S01]  /*1b1c0*/  LDL.LU R3, [R1+0x360] ;  /* 0x0003600001037983 */ /* 0x001ee20000300800 */
[----:B------:R-:W-:-:S04]  /*1b1d0*/  IMAD.HI.U32 R7, R0, R16, RZ ;  /* 0x0000001000077227 */ /* 0x000fc800078e00ff */
[----:B------:R-:W-:-:S04]  /*1b1e0*/  IMAD.MOV R7, RZ, RZ, -R7 ;  /* 0x000000ffff077224 */ /* 0x000fc800078e0a07 */
[----:B------:R-:W-:-:S05]  /*1b1f0*/  IMAD R7, R4, R7, R16 ;  /* 0x0000000704077224 */ /* 0x000fca00078e0210 */
[----:B------:R-:W-:Y:S01]  /*1b200*/  ISETP.GT.U32.AND P5, PT, R4, R7, PT ;  /* 0x000000070400720c */ /* 0x000fe20003fa4070 */
[----:B------:R-:W-:Y:S01]  /*1b210*/  IMAD.HI.U32 R13, R0, R8, RZ ;  /* 0x00000008000d7227 */ /* 0x000fe200078e00ff */
[----:B------:R-:W-:Y:S02]  /*1b220*/  IABS R2, R60 ;  /* 0x0000003c00027213 */ /* 0x000fe40000000000 */
[----:B------:R-:W-:Y:S02]  /*1b230*/  ISETP.GE.AND P1, PT, R60, RZ, PT ;  /* 0x000000ff3c00720c */ /* 0x000fe40003f26270 */
[----:B------:R-:W3:Y:S01]  /*1b240*/  LDL.LU R60, [R1+0x368] ;  /* 0x00036800013c7983 */ /* 0x000ee20000300800 */
[----:B------:R-:W-:-:S04]  /*1b250*/  IMAD.HI.U32 R12, R0, R2, RZ ;  /* 0x00000002000c7227 */ /* 0x000fc800078e00ff */
[----:B------:R-:W-:Y:S02]  /*1b260*/  IMAD.MOV R13, RZ, RZ, -R13 ;  /* 0x000000ffff0d7224 */ /* 0x000fe400078e0a0d */
[----:B------:R-:W-:Y:S02]  /*1b270*/  @!P5 IMAD.IADD R7, R7, 0x1, -R4 ;  /* 0x000000010707d824 */ /* 0x000fe400078e0a04 */
[----:B------:R-:W-:Y:S02]  /*1b280*/  IMAD.MOV R12, RZ, RZ, -R12 ;  /* 0x000000ffff0c7224 */ /* 0x000fe400078e0a0c */
[C---:B------:R-:W-:Y:S01]  /*1b290*/  IMAD R8, R4.reuse, R13, R8 ;  /* 0x0000000d04087224 */ /* 0x040fe200078e0208 */
[----:B------:R-:W-:Y:S01]  /*1b2a0*/  ISETP.GT.U32.AND P5, PT, R4, R7, PT ;  /* 0x000000070400720c */ /* 0x000fe20003fa4070 */
[----:B------:R-:W-:-:S03]  /*1b2b0*/  IMAD.HI.U32 R10, R0, R9, RZ ;  /* 0x00000009000a7227 */ /* 0x000fc600078e00ff */
[C---:B------:R-:W-:Y:S01]  /*1b2c0*/  ISETP.GT.U32.AND P6, PT, R4.reuse, R8, PT ;  /* 0x000000080400720c */ /* 0x040fe20003fc4070 */
[----:B------:R-:W-:Y:S02]  /*1b2d0*/  IMAD R2, R4, R12, R2 ;  /* 0x0000000c04027224 */ /* 0x000fe400078e0202 */
[----:B------:R-:W-:-:S03]  /*1b2e0*/  IMAD.MOV R10, RZ, RZ, -R10 ;  /* 0x000000ffff0a7224 */ /* 0x000fc600078e0a0a */
[C---:B------:R-:W-:Y:S01]  /*1b2f0*/  ISETP.GT.U32.AND P3, PT, R4.reuse, R2, PT ;  /* 0x000000020400720c */ /* 0x040fe20003f64070 */
[----:B------:R-:W-:Y:S02]  /*1b300*/  IMAD R9, R4, R10, R9 ;  /* 0x0000000a04097224 */ /* 0x000fe400078e0209 */
[----:B------:R-:W-:-:S03]  /*1b310*/  @!P5 IMAD.IADD R7, R7, 0x1, -R4 ;  /* 0x000000010707d824 */ /* 0x000fc600078e0a04 */
[----:B------:R-:W-:Y:S01]  /*1b320*/  ISETP.GT.U32.AND P5, PT, R4, R9, PT ;  /* 0x000000090400720c */ /* 0x000fe20003fa4070 */
[----:B------:R-:W-:-:S06]  /*1b330*/  @!P6 IMAD.IADD R8, R8, 0x1, -R4 ;  /* 0x000000010808e824 */ /* 0x000fcc00078e0a04 */
[----:B------:R-:W-:Y:S01]  /*1b340*/  @!P3 IMAD.IADD R2, R2, 0x1, -R4 ;  /* 0x000000010202b824 */ /* 0x000fe200078e0a04 */
[----:B----4-:R-:W-:-:S05]  /*1b350*/  IABS R11, R61 ;  /* 0x0000003d000b7213 */ /* 0x010fca0000000000 */
[----:B------:R-:W-:-:S04]  /*1b360*/  IMAD.HI.U32 R5, R0, R11, RZ ;  /* 0x0000000b00057227 */ /* 0x000fc800078e00ff */
[----:B------:R-:W-:Y:S01]  /*1b370*/  IMAD.MOV R5, RZ, RZ, -R5 ;  /* 0x000000ffff057224 */ /* 0x000fe200078e0a05 */
[----:B------:R-:W-:Y:S02]  /*1b380*/  IABS R6, R58 ;  /* 0x0000003a00067213 */ /* 0x000fe40000000000 */
[C---:B------:R-:W-:Y:S01]  /*1b390*/  ISETP.GT.U32.AND P3, PT, R4.reuse, R8, PT ;  /* 0x000000080400720c */ /* 0x040fe20003f64070 */
[----:B------:R-:W-:Y:S02]  /*1b3a0*/  IMAD R11, R4, R5, R11 ;  /* 0x00000005040b7224 */ /* 0x000fe400078e020b */
[----:B------:R-:W-:-:S04]  /*1b3b0*/  IMAD.HI.U32 R5, R0, R6, RZ ;  /* 0x0000000600057227 */ /* 0x000fc800078e00ff */
[----:B------:R-:W-:Y:S02]  /*1b3c0*/  IMAD.MOV R5, RZ, RZ, -R5 ;  /* 0x000000ffff057224 */ /* 0x000fe400078e0a05 */
[----:B------:R-:W-:Y:S02]  /*1b3d0*/  @!P5 IMAD.IADD R9, R9, 0x1, -R4 ;  /* 0x000000010909d824 */ /* 0x000fe400078e0a04 */
[----:B------:R-:W-:-:S03]  /*1b3e0*/  IMAD R6, R4, R5, R6 ;  /* 0x0000000504067224 */ /* 0x000fc600078e0206 */
[----:B------:R-:W-:Y:S01]  /*1b3f0*/  ISETP.GT.U32.AND P5, PT, R4, R9, PT ;  /* 0x000000090400720c */ /* 0x000fe20003fa4070 */
[----:B------:R-:W-:Y:S01]  /*1b400*/  @!P3 IMAD.IADD R8, R8, 0x1, -R4 ;  /* 0x000000010808b824 */ /* 0x000fe200078e0a04 */
[----:B------:R-:W-:Y:S01]  /*1b410*/  ISETP.GT.U32.AND P3, PT, R4, R6, PT ;  /* 0x000000060400720c */ /* 0x000fe20003f64070 */
[----:B------:R-:W-:-:S04]  /*1b420*/  IMAD.MOV.U32 R14, RZ, RZ, R7 ;  /* 0x000000ffff0e7224 */ /* 0x000fc800078e0007 */
[----:B------:R-:W-:-:S05]  /*1b430*/  @!P4 IMAD.MOV R14, RZ, RZ, -R14 ;  /* 0x000000ffff0ec224 */ /* 0x000fca00078e0a0e */
[----:B------:R-:W-:Y:S01]  /*1b440*/  STL [R1+0x478], R14 ;  /* 0x0004780e01007387 */ /* 0x000fe20000100800 */
[--C-:B------:R-:W-:Y:S01]  /*1b450*/  @!P5 IMAD.IADD R9, R9, 0x1, -R4.reuse ;  /* 0x000000010909d824 */ /* 0x100fe200078e0a04 */
[----:B------:R-:W-:Y:S02]  /*1b460*/  ISETP.GE.AND P5, PT, R61, RZ, PT ;  /* 0x000000ff3d00720c */ /* 0x000fe40003fa6270 */
[----:B------:R-:W4:Y:S01]  /*1b470*/  LDL.LU R61, [R1+0x384] ;  /* 0x00038400013d7983 */ /* 0x000f220000300800 */
[----:B------:R-:W-:Y:S01]  /*1b480*/  @!P3 IMAD.IADD R6, R6, 0x1, -R4 ;  /* 0x000000010606b824 */ /* 0x000fe200078e0a04 */
[----:B------:R-:W-:Y:S02]  /*1b490*/  ISETP.GE.AND P3, PT, R58, RZ, PT ;  /* 0x000000ff3a00720c */ /* 0x000fe40003f66270 */
[----:B------:R-:W4:Y:S01]  /*1b4a0*/  LDL.LU R58, [R1+0x38c] ;  /* 0x00038c00013a7983 */ /* 0x000f220000300800 */
[C---:B------:R-:W-:Y:S02]  /*1b4b0*/  ISETP.GT.U32.AND P6, PT, R4.reuse, R11, PT ;  /* 0x0000000b0400720c */ /* 0x040fe40003fc4070 */
[----:B------:R-:W-:-:S11]  /*1b4c0*/  ISETP.GT.U32.AND P4, PT, R4, R2, PT ;  /* 0x000000020400720c */ /* 0x000fd60003f84070 */
[--C-:B------:R-:W-:Y:S02]  /*1b4d0*/  @!P6 IMAD.IADD R11, R11, 0x1, -R4.reuse ;  /* 0x000000010b0be824 */ /* 0x100fe400078e0a04 */
[----:B------:R-:W-:-:S03]  /*1b4e0*/  @!P4 IMAD.IADD R2, R2, 0x1, -R4 ;  /* 0x000000010202c824 */ /* 0x000fc600078e0a04 */
[----:B------:R-:W-:-:S13]  /*1b4f0*/  ISETP.GT.U32.AND P6, PT, R4, R11, PT ;  /* 0x0000000b0400720c */ /* 0x000fda0003fc4070 */
[----:B------:R-:W-:Y:S02]  /*1b500*/  @!P6 IMAD.IADD R11, R11, 0x1, -R4 ;  /* 0x000000010b0be824 */ /* 0x000fe400078e0a04 */
[----:B------:R-:W-:Y:S02]  /*1b510*/  IMAD.MOV.U32 R15, RZ, RZ, R8 ;  /* 0x000000ffff0f7224 */ /* 0x000fe400078e0008 */
[----:B------:R-:W-:Y:S02]  /*1b520*/  @!P1 IMAD.MOV R2, RZ, RZ, -R2 ;  /* 0x000000ffff029224 */ /* 0x000fe400078e0a02 */
[----:B------:R-:W-:Y:S02]  /*1b530*/  @!P0 IMAD.MOV R15, RZ, RZ, -R15 ;  /* 0x000000ffff0f8224 */ /* 0x000fe400078e0a0f */
[----:B------:R-:W-:Y:S01]  /*1b540*/  @!P2 IMAD.MOV R9, RZ, RZ, -R9 ;  /* 0x000000ffff09a224 */ /* 0x000fe200078e0a09 */
[----:B--2---:R-:W-:-:S05]  /*1b550*/  IABS R13, R59 ;  /* 0x0000003b000d7213 */ /* 0x004fca0000000000 */
[----:B------:R-:W-:Y:S01]  /*1b560*/  IMAD.HI.U32 R10, R0, R13, RZ ;  /* 0x0000000d000a7227 */ /* 0x000fe200078e00ff */
[----:B------:R-:W-:-:S03]  /*1b570*/  IABS R12, R57 ;  /* 0x00000039000c7213 */ /* 0x000fc60000000000 */
[----:B------:R-:W-:-:S04]  /*1b580*/  IMAD.MOV R10, RZ, RZ, -R10 ;  /* 0x000000ffff0a7224 */ /* 0x000fc800078e0a0a */
[----:B------:R-:W-:Y:S02]  /*1b590*/  IMAD R13, R4, R10, R13 ;  /* 0x0000000a040d7224 */ /* 0x000fe400078e020d */
[----:B------:R-:W-:-:S03]  /*1b5a0*/  IMAD.MOV.U32 R7, RZ, RZ, R12 ;  /* 0x000000ffff077224 */ /* 0x000fc600078e000c */
[----:B------:R-:W-:Y:S01]  /*1b5b0*/  ISETP.GT.U32.AND P4, PT, R4, R13, PT ;  /* 0x0000000d0400720c */ /* 0x000fe20003f84070 */
[----:B------:R-:W-:-:S04]  /*1b5c0*/  IMAD.HI.U32 R10, R0, R7, RZ ;  /* 0x00000007000a7227 */ /* 0x000fc800078e00ff */
[----:B------:R-:W-:-:S04]  /*1b5d0*/  IMAD.MOV R10, RZ, RZ, -R10 ;  /* 0x000000ffff0a7224 */ /* 0x000fc800078e0a0a */
[----:B------:R-:W-:-:S04]  /*1b5e0*/  IMAD R7, R4, R10, R7 ;  /* 0x0000000a04077224 */ /* 0x000fc800078e0207 */
[--C-:B------:R-:W-:Y:S01]  /*1b5f0*/  @!P4 IMAD.IADD R13, R13, 0x1, -R4.reuse ;  /* 0x000000010d0dc824 */ /* 0x100fe200078e0a04 */
[C---:B------:R-:W-:Y:S02]  /*1b600*/  ISETP.GT.U32.AND P6, PT, R4.reuse, R7, PT ;  /* 0x000000070400720c */ /* 0x040fe40003fc4070 */
[----:B------:R-:W-:Y:S02]  /*1b610*/  ISETP.GE.AND P4, PT, R59, RZ, PT ;  /* 0x000000ff3b00720c */ /* 0x000fe40003f86270 */
[----:B------:R-:W2:Y:S09]  /*1b620*/  LDL.LU R59, [R1+0x3a0] ;  /* 0x0003a000013b7983 */ /* 0x000eb20000300800 */
[----:B------:R-:W-:Y:S01]  /*1b630*/  @!P6 IMAD.IADD R7, R7, 0x1, -R4 ;  /* 0x000000010707e824 */ /* 0x000fe200078e0a04 */
[----:B------:R-:W-:Y:S04]  /*1b640*/  STL [R1+0x474], R15 ;  /* 0x0004740f01007387 */ /* 0x000fe80000100800 */
[----:B------:R-:W-:Y:S01]  /*1b650*/  ISETP.GT.U32.AND P1, PT, R4, R7, PT ;  /* 0x000000070400720c */ /* 0x000fe20003f24070 */
[----:B------:R0:W-:Y:S02]  /*1b660*/  STL [R1+0x470], R2 ;  /* 0x0004700201007387 */ /* 0x0001e40000100800 */
[----:B0-----:R-:W-:-:S04]  /*1b670*/  IMAD.MOV.U32 R2, RZ, RZ, R11 ;  /* 0x000000ffff027224 */ /* 0x001fc800078e000b */
[----:B------:R-:W-:Y:S01]  /*1b680*/  @!P5 IMAD.MOV R2, RZ, RZ, -R2 ;  /* 0x000000ffff02d224 */ /* 0x000fe200078e0a02 */
[----:B------:R-:W-:Y:S05]  /*1b690*/  STL [R1+0x46c], R9 ;  /* 0x00046c0901007387 */ /* 0x000fea0000100800 */
[----:B------:R-:W-:Y:S01]  /*1b6a0*/  @!P1 IMAD.IADD R7, R7, 0x1, -R4 ;  /* 0x0000000107079824 */ /* 0x000fe200078e0a04 */
[----:B------:R0:W-:Y:S01]  /*1b6b0*/  STL [R1+0x450], R2 ;  /* 0x0004500201007387 */ /* 0x0001e20000100800 */
[----:B---3--:R-:W-:Y:S02]  /*1b6c0*/  IABS R10, R3 ;  /* 0x00000003000a7213 */ /* 0x008fe40000000000 */
[----:B------:R-:W-:-:S02]  /*1b6d0*/  ISETP.GE.AND P1, PT, R3, RZ, PT ;  /* 0x000000ff0300720c */ /* 0x000fc40003f26270 */
[----:B------:R-:W3:Y:S01]  /*1b6e0*/  LDL.LU R3, [R1+0x3a8] ;  /* 0x0003a80001037983 */ /* 0x000ee20000300800 */
[----:B------:R-:W-:-:S05]  /*1b6f0*/  IABS R5, R56 ;  /* 0x0000003800057213 */ /* 0x000fca0000000000 */
[----:B------:R-:W-:-:S04]  /*1b700*/  IMAD.HI.U32 R14, R0, R5, RZ ;  /* 0x00000005000e7227 */ /* 0x000fc800078e00ff */
[----:B------:R-:W-:Y:S01]  /*1b710*/  IMAD.MOV R14, RZ, RZ, -R14 ;  /* 0x000000ffff0e7224 */ /* 0x000fe200078e0a0e */
[----:B------:R-:W-:-:S03]  /*1b720*/  ISETP.GT.U32.AND P6, PT, R4, R13, PT ;  /* 0x0000000d0400720c */ /* 0x000fc60003fc4070 */
[----:B------:R-:W-:Y:S02]  /*1b730*/  IMAD R5, R4, R14, R5 ;  /* 0x0000000e04057224 */ /* 0x000fe400078e0205 */
[----:B------:R-:W-:-:S04]  /*1b740*/  IMAD.HI.U32 R14, R0, R10, RZ ;  /* 0x0000000a000e7227 */ /* 0x000fc800078e00ff */
[----:B------:R-:W-:Y:S01]  /*1b750*/  IMAD.MOV R14, RZ, RZ, -R14 ;  /* 0x000000ffff0e7224 */ /* 0x000fe200078e0a0e */
[----:B------:R-:W-:-:S03]  /*1b760*/  ISETP.GT.U32.AND P5, PT, R4, R5, PT ;  /* 0x000000050400720c */ /* 0x000fc60003fa4070 */
[C---:B0-----:R-:W-:Y:S01]  /*1b770*/  IMAD R2, R4.reuse, R14, R10 ;  /* 0x0000000e04027224 */ /* 0x041fe200078e020a */
[----:B------:R-:W-:Y:S01]  /*1b780*/  ISETP.GT.U32.AND P0, PT, R4, R6, PT ;  /* 0x000000060400720c */ /* 0x000fe20003f04070 */
[----:B------:R-:W-:-:S03]  /*1b790*/  @!P6 IMAD.IADD R13, R13, 0x1, -R4 ;  /* 0x000000010d0de824 */ /* 0x000fc600078e0a04 */
[----:B------:R-:W-:-:S05]  /*1b7a0*/  ISETP.GT.U32.AND P6, PT, R4, R2, PT ;  /* 0x000000020400720c */ /* 0x000fca0003fc4070 */
[----:B------:R-:W-:Y:S01]  /*1b7b0*/  @!P5 IMAD.IADD R5, R5, 0x1, -R4 ;  /* 0x000000010505d824 */ /* 0x000fe200078e0a04 */
[----:B------:R-:W-:-:S03]  /*1b7c0*/  IABS R12, R60 ;  /* 0x0000003c000c7213 */ /* 0x000fc60000000000 */
[----:B------:R-:W-:-:S04]  /*1b7d0*/  @!P0 IMAD.IADD R6, R6, 0x1, -R4 ;  /* 0x0000000106068824 */ /* 0x000fc800078e0a04 */
[----:B------:R-:W-:Y:S01]  /*1b7e0*/  @!P6 IMAD.IADD R2, R2, 0x1, -R4 ;  /* 0x000000010202e824 */ /* 0x000fe200078e0a04 */
[----:B------:R-:W-:Y:S01]  /*1b7f0*/  ISETP.GT.U32.AND P6, PT, R4, R5, PT ;  /* 0x000000050400720c */ /* 0x000fe20003fc4070 */
[----:B------:R-:W-:Y:S02]  /*1b800*/  IMAD.MOV.U32 R14, RZ, RZ, R6 ;  /* 0x000000ffff0e7224 */ /* 0x000fe400078e0006 */
[----:B------:R-:W-:Y:S01]  /*1b810*/  IMAD.HI.U32 R8, R0, R12, RZ ;  /* 0x0000000c00087227 */ /* 0x000fe200078e00ff */
[----:B------:R-:W-:-:S03]  /*1b820*/  ISETP.GE.AND P2, PT, R57, RZ, PT ;  /* 0x000000ff3900720c */ /* 0x000fc60003f46270 */
[----:B------:R-:W-:Y:S01]  /*1b830*/  @!P3 IMAD.MOV R14, RZ, RZ, -R14 ;  /* 0x000000ffff0eb224 */ /* 0x000fe200078e0a0e */
[----:B------:R-:W-:Y:S01]  /*1b840*/  ISETP.GE.AND P0, PT, R56, RZ, PT ;  /* 0x000000ff3800720c */ /* 0x000fe20003f06270 */
[----:B------:R-:W-:Y:S02]  /*1b850*/  IMAD.MOV R8, RZ, RZ, -R8 ;  /* 0x000000ffff087224 */ /* 0x000fe400078e0a08 */
[----:B------:R-:W-:Y:S01]  /*1b860*/  @!P4 IMAD.MOV R13, RZ, RZ, -R13 ;  /* 0x000000ffff0dc224 */ /* 0x000fe200078e0a0d */
[----:B------:R-:W-:Y:S01]  /*1b870*/  STL [R1+0x454], R14 ;  /* 0x0004540e01007387 */ /* 0x000fe20000100800 */
[C---:B------:R-:W-:Y:S02]  /*1b880*/  IMAD R12, R4.reuse, R8, R12 ;  /* 0x00000008040c7224 */ /* 0x040fe400078e020c */
[----:B------:R-:W-:Y:S01]  /*1b890*/  @!P6 IMAD.IADD R5, R5, 0x1, -R4 ;  /* 0x000000010505e824 */ /* 0x000fe200078e0a04 */
[----:B------:R-:W3:Y:S04]  /*1b8a0*/  LDL.LU R56, [R1+0x3d4] ;  /* 0x0003d40001387983 */ /* 0x000ee80000300800 */
[----:B------:R-:W3:Y:S01]  /*1b8b0*/  LDL.LU R23, [R1+0x3dc] ;  /* 0x0003dc0001177983 */ /* 0x000ee20000300800 */
[----:B------:R-:W-:-:S03]  /*1b8c0*/  ISETP.GT.U32.AND P5, PT, R4, R12, PT ;  /* 0x0000000c0400720c */ /* 0x000fc60003fa4070 */
[----:B------:R-:W3:Y:S04]  /*1b8d0*/  LDL.LU R22, [R1+0x3f0] ;  /* 0x0003f00001167983 */ /* 0x000ee80000300800 */
[----:B------:R0:W-:Y:S01]  /*1b8e0*/  STL [R1+0x458], R13 ;  /* 0x0004580d01007387 */ /* 0x0001e20000100800 */
[----:B------:R-:W-:Y:S02]  /*1b8f0*/  @!P2 IMAD.MOV R7, RZ, RZ, -R7 ;  /* 0x000000ffff07a224 */ /* 0x000fe400078e0a07 */
[----:B0-----:R-:W-:-:S04]  /*1b900*/  IMAD.MOV.U32 R13, RZ, RZ, R5 ;  /* 0x000000ffff0d7224 */ /* 0x001fc800078e0005 */
[----:B------:R-:W-:Y:S01]  /*1b910*/  @!P0 IMAD.MOV R13, RZ, RZ, -R13 ;  /* 0x000000ffff0d8224 */ /* 0x000fe200078e0a0d */
[----:B------:R-:W-:Y:S04]  /*1b920*/  STL [R1+0x45c], R7 ;  /* 0x00045c0701007387 */ /* 0x000fe80000100800 */
[----:B------:R0:W-:Y:S01]  /*1b930*/  STL [R1+0x460], R13 ;  /* 0x0004600d01007387 */ /* 0x0001e20000100800 */
[----:B------:R-:W-:-:S03]  /*1b940*/  @!P5 IMAD.IADD R12, R12, 0x1, -R4 ;  /* 0x000000010c0cd824 */ /* 0x000fc600078e0a04 */
[----:B------:R-:W3:Y:S01]  /*1b950*/  LDL.LU R21, [R1+0x3f4] ;  /* 0x0003f40001157983 */ /* 0x000ee20000300800 */
[----:B------:R-:W-:Y:S02]  /*1b960*/  ISETP.GT.U32.AND P5, PT, R4, R2, PT ;  /* 0x000000020400720c */ /* 0x000fe40003fa4070 */
[----:B------:R-:W-:Y:S02]  /*1b970*/  ISETP.GE.AND P3, PT, R60, RZ, PT ;  /* 0x000000ff3c00720c */ /* 0x000fe40003f66270 */
[----:B------:R-:W3:Y:S09]  /*1b980*/  LDL.LU R60, [R1+0x3f8] ;  /* 0x0003f800013c7983 */ /* 0x000ef20000300800 */
[----:B------:R-:W-:-:S04]  /*1b990*/  @!P5 IMAD.IADD R2, R2, 0x1, -R4 ;  /* 0x000000010202d824 */ /* 0x000fc800078e0a04 */
[----:B------:R-:W-:Y:S01]  /*1b9a0*/  @!P1 IMAD.MOV R2, RZ, RZ, -R2 ;  /* 0x000000ffff029224 */ /* 0x000fe200078e0a02 */
[----:B----4-:R-:W-:Y:S02]  /*1b9b0*/  IABS R11, R61 ;  /* 0x0000003d000b7213 */ /* 0x010fe40000000000 */
[----:B------:R-:W-:Y:S02]  /*1b9c0*/  ISETP.GE.AND P2, PT, R61, RZ, PT ;  /* 0x000000ff3d00720c */ /* 0x000fe40003f46270 */
[----:B------:R1:W-:Y:S04]  /*1b9d0*/  STL [R1+0x464], R2 ;  /* 0x0004640201007387 */ /* 0x0003e80000100800 */
[----:B------:R-:W4:Y:S01]  /*1b9e0*/  LDL.LU R57, [R1+0x3fc] ;  /* 0x0003fc0001397983 */ /* 0x000f220000300800 */
[----:B------:R-:W-:-:S03]  /*1b9f0*/  IABS R10, R58 ;  /* 0x0000003a000a7213 */ /* 0x000fc60000000000 */
[----:B------:R-:W4:Y:S01]  /*1ba00*/  LDL.LU R61, [R1+0x410] ;  /* 0x00041000013d7983 */ /* 0x000f220000300800 */
[----:B------:R-:W-:-:S03]  /*1ba10*/  ISETP.GE.AND P0, PT, R58, RZ, PT ;  /* 0x000000ff3a00720c */ /* 0x000fc60003f06270 */
[----:B------:R-:W4:Y:S01]  /*1ba20*/  LDL.LU R58, [R1+0x414] ;  /* 0x00041400013a7983 */ /* 0x000f220000300800 */
[----:B------:R-:W-:-:S04]  /*1ba30*/  IMAD.HI.U32 R6, R0, R11, RZ ;  /* 0x0000000b00067227 */ /* 0x000fc800078e00ff */
[----:B------:R-:W-:-:S04]  /*1ba40*/  IMAD.MOV R6, RZ, RZ, -R6 ;  /* 0x000000ffff067224 */ /* 0x000fc800078e0a06 */
[----:B------:R-:W-:-:S05]  /*1ba50*/  IMAD R11, R4, R6, R11 ;  /* 0x00000006040b7224 */ /* 0x000fca00078e020b */
[----:B------:R-:W-:-:S13]  /*1ba60*/  ISETP.GT.U32.AND P6, PT, R4, R11, PT ;  /* 0x0000000b0400720c */ /* 0x000fda0003fc4070 */
[----:B------:R-:W-:-:S05]  /*1ba70*/  @!P6 IMAD.IADD R11, R11, 0x1, -R4 ;  /* 0x000000010b0be824 */ /* 0x000fca00078e0a04 */
[----:B------:R-:W-:Y:S01]  /*1ba80*/  ISETP.GT.U32.AND P1, PT, R4, R11, PT ;  /* 0x0000000b0400720c */ /* 0x000fe20003f24070 */
[----:B------:R-:W-:-:S04]  /*1ba90*/  IMAD.HI.U32 R8, R0, R10, RZ ;  /* 0x0000000a00087227 */ /* 0x000fc800078e00ff */
[----:B------:R-:W-:-:S04]  /*1baa0*/  IMAD.MOV R8, RZ, RZ, -R8 ;  /* 0x000000ffff087224 */ /* 0x000fc800078e0a08 */
[----:B------:R-:W-:-:S04]  /*1bab0*/  IMAD R10, R4, R8, R10 ;  /* 0x00000008040a7224 */ /* 0x000fc800078e020a */
[----:B------:R-:W-:Y:S01]  /*1bac0*/  @!P1 IMAD.IADD R11, R11, 0x1, -R4 ;  /* 0x000000010b0b9824 */ /* 0x000fe200078e0a04 */
[----:B--2---:R-:W-:Y:S02]  /*1bad0*/  IABS R9, R59 ;  /* 0x0000003b00097213 */ /* 0x004fe40000000000 */
[----:B------:R-:W-:Y:S02]  /*1bae0*/  ISETP.GE.AND P6, PT, R59, RZ, PT ;  /* 0x000000ff3b00720c */ /* 0x000fe40003fc6270 */
[----:B------:R-:W2:Y:S01]  /*1baf0*/  LDL.LU R59, [R1+0x418] ;  /* 0x00041800013b7983 */ /* 0x000ea20000300800 */
[----:B---3--:R-:W-:Y:S02]  /*1bb00*/  IABS R8, R3 ;  /* 0x0000000300087213 */ /* 0x008fe40000000000 */
[----:B------:R-:W-:Y:S02]  /*1bb10*/  ISETP.GE.AND P1, PT, R3, RZ, PT ;  /* 0x000000ff0300720c */ /* 0x000fe40003f26270 */
[----:B------:R-:W3:Y:S01]  /*1bb20*/  LDL.LU R3, [R1+0x41c] ;  /* 0x00041c0001037983 */ /* 0x000ee20000300800 */
[----:B------:R-:W-:Y:S01]  /*1bb30*/  ISETP.GT.U32.AND P5, PT, R4, R10, PT ;  /* 0x0000000a0400720c */ /* 0x000fe20003fa4070 */
[----:B------:R-:W-:Y:S01]  /*1bb40*/  IMAD.HI.U32 R6, R0, R9, RZ ;  /* 0x0000000900067227 */ /* 0x000fe200078e00ff */
[----:B------:R-:W-:-:S03]  /*1bb50*/  ISETP.GT.U32.AND P4, PT, R4, R12, PT ;  /* 0x0000000c0400720c */ /* 0x000fc60003f84070 */
[----:B------:R-:W-:-:S04]  /*1bb60*/  IMAD.MOV R6, RZ, RZ, -R6 ;  /* 0x000000ffff067224 */ /* 0x000fc800078e0a06 */
[----:B------:R-:W-:-:S04]  /*1bb70*/  IMAD R9, R4, R6, R9 ;  /* 0x0000000604097224 */ /* 0x000fc800078e0209 */
[----:B------:R-:W-:Y:S02]  /*1bb80*/  @!P5 IMAD.IADD R10, R10, 0x1, -R4 ;  /* 0x000000010a0ad824 */ /* 0x000fe400078e0a04 */
[----:B0-----:R-:W-:-:S03]  /*1bb90*/  IMAD.HI.U32 R13, R0, R8, RZ ;  /* 0x00000008000d7227 */ /* 0x001fc600078e00ff */
[----:B------:R-:W-:Y:S01]  /*1bba0*/  ISETP.GT.U32.AND P5, PT, R4, R10, PT ;  /* 0x0000000a0400720c */ /* 0x000fe20003fa4070 */
[----:B------:R-:W-:Y:S01]  /*1bbb0*/  @!P4 IMAD.IADD R12, R12, 0x1, -R4 ;  /* 0x000000010c0cc824 */ /* 0x000fe200078e0a04 */
[----:B------:R-:W-:Y:S01]  /*1bbc0*/  ISETP.GT.U32.AND P4, PT, R4, R9, PT ;  /* 0x000000090400720c */ /* 0x000fe20003f84070 */
[----:B------:R-:W-:-:S04]  /*1bbd0*/  IMAD.MOV R13, RZ, RZ, -R13 ;  /* 0x000000ffff0d7224 */ /* 0x000fc800078e0a0d */
[----:B------:R-:W-:-:S06]  /*1bbe0*/  IMAD R8, R4, R13, R8 ;  /* 0x0000000d04087224 */ /* 0x000fcc00078e0208 */
[--C-:B------:R-:W-:Y:S01]  /*1bbf0*/  @!P5 IMAD.IADD R10, R10, 0x1, -R4.reuse ;  /* 0x000000010a0ad824 */ /* 0x100fe200078e0a04 */
[----:B------:R-:W-:Y:S01]  /*1bc00*/  ISETP.GT.U32.AND P5, PT, R4, R8, PT ;  /* 0x000000080400720c */ /* 0x000fe20003fa4070 */
[----:B------:R-:W-:-:S05]  /*1bc10*/  @!P4 IMAD.IADD R9, R9, 0x1, -R4 ;  /* 0x000000010909c824 */ /* 0x000fca00078e0a04 */
[----:B------:R-:W-:Y:S02]  /*1bc20*/  ISETP.GT.U32.AND P4, PT, R4, R9, PT ;  /* 0x000000090400720c */ /* 0x000fe40003f84070 */
[----:B------:R-:W-:Y:S02]  /*1bc30*/  IABS R7, R56 ;  /* 0x0000003800077213 */ /* 0x000fe40000000000 */
[----:B------:R-:W-:-:S03]  /*1bc40*/  IABS R6, R23 ;  /* 0x0000001700067213 */ /* 0x000fc60000000000 */
[----:B-1----:R-:W-:-:S04]  /*1bc50*/  IMAD.HI.U32 R2, R0, R7, RZ ;  /* 0x0000000700027227 */ /* 0x002fc800078e00ff */
[----:B------:R-:W-:-:S04]  /*1bc60*/  IMAD.HI.U32 R14, R0, R6, RZ ;  /* 0x00000006000e7227 */ /* 0x000fc800078e00ff */
[----:B------:R-:W-:Y:S02]  /*1bc70*/  IMAD.MOV R2, RZ, RZ, -R2 ;  /* 0x000000ffff027224 */ /* 0x000fe400078e0a02 */
[----:B------:R-:W-:Y:S02]  /*1bc80*/  IMAD.MOV R14, RZ, RZ, -R14 ;  /* 0x000000ffff0e7224 */ /* 0x000fe400078e0a0e */
[C---:B------:R-:W-:Y:S02]  /*1bc90*/  IMAD R7, R4.reuse, R2, R7 ;  /* 0x0000000204077224 */ /* 0x040fe400078e0207 */
[----:B------:R-:W-:Y:S02]  /*1bca0*/  IMAD R6, R4, R14, R6 ;  /* 0x0000000e04067224 */ /* 0x000fe400078e0206 */
[----:B------:R-:W-:-:S03]  /*1bcb0*/  @!P5 IMAD.IADD R8, R8, 0x1, -R4 ;  /* 0x000000010808d824 */ /* 0x000fc600078e0a04 */
[----:B------:R-:W-:Y:S02]  /*1bcc0*/  ISETP.GT.U32.AND P5, PT, R4, R6, PT ;  /* 0x000000060400720c */ /* 0x000fe40003fa4070 */
[----:B------:R-:W-:Y:S02]  /*1bcd0*/  IABS R5, R22 ;  /* 0x0000001600057213 */ /* 0x000fe40000000000 */
[----:B------:R-:W-:-:S05]  /*1bce0*/  IABS R2, R21 ;  /* 0x0000001500027213 */ /* 0x000fca0000000000 */
[----:B------:R-:W-:-:S04]  /*1bcf0*/  IMAD.HI.U32 R16, R0, R2, RZ ;  /* 0x0000000200107227 */ /* 0x000fc800078e00ff */
[----:B------:R-:W-:Y:S02]  /*1bd00*/  IMAD.MOV R16, RZ, RZ, -R16 ;  /* 0x000000ffff107224 */ /* 0x000fe400078e0a10 */
[----:B------:R-:W-:Y:S01]  /*1bd10*/  @!P4 IMAD.IADD R9, R9, 0x1, -R4 ;  /* 0x000000010909c824 */ /* 0x000fe200078e0a04 */
[----:B------:R-:W-:Y:S01]  /*1bd20*/  ISETP.GT.U32.AND P4, PT, R4, R7, PT ;  /* 0x000000070400720c */ /* 0x000fe20003f84070 */
[----:B------:R-:W-:-:S04]  /*1bd30*/  IMAD.HI.U32 R13, R0, R5, RZ ;  /* 0x00000005000d7227 */ /* 0x000fc800078e00ff */
[----:B------:R-:W-:Y:S02]  /*1bd40*/  IMAD R2, R4, R16, R2 ;  /* 0x0000001004027224 */ /* 0x000fe400078e0202 */
[----:B------:R-:W-:Y:S02]  /*1bd50*/  IMAD.MOV R13, RZ, RZ, -R13 ;  /* 0x000000ffff0d7224 */ /* 0x000fe400078e0a0d */
[--C-:B------:R-:W-:Y:S01]  /*1bd60*/  @!P5 IMAD.IADD R6, R6, 0x1, -R4.reuse ;  /* 0x000000010606d824 */ /* 0x100fe200078e0a04 */
[C---:B------:R-:W-:Y:S01]  /*1bd70*/  ISETP.GT.U32.AND P5, PT, R4.reuse, R2, PT ;  /* 0x000000020400720c */ /* 0x040fe20003fa4070 */
[C---:B------:R-:W-:Y:S02]  /*1bd80*/  IMAD R5, R4.reuse, R13, R5 ;  /* 0x0000000d04057224 */ /* 0x040fe400078e0205 */
[----:B------:R-:W-:Y:S01]  /*1bd90*/  @!P4 IMAD.IADD R7, R7, 0x1, -R4 ;  /* 0x000000010707c824 */ /* 0x000fe200078e0a04 */
[----:B------:R-:W-:Y:S02]  /*1bda0*/  IABS R13, R60 ;  /* 0x0000003c000d7213 */ /* 0x000fe40000000000 */
[----:B------:R-:W-:-:S02]  /*1bdb0*/  ISETP.GT.U32.AND P4, PT, R4, R5, PT ;  /* 0x000000050400720c */ /* 0x000fc40003f84070 */
[----:B----4-:R-:W-:Y:S01]  /*1bdc0*/  IABS R14, R57 ;  /* 0x00000039000e7213 */ /* 0x010fe20000000000 */
[----:B------:R-:W-:Y:S01]  /*1bdd0*/  @!P3 IMAD.MOV R12, RZ, RZ, -R12 ;  /* 0x000000ffff0cb224 */ /* 0x000fe200078e0a0c */
[----:B------:R-:W-:Y:S01]  /*1bde0*/  IABS R15, R61 ;  /* 0x0000003d000f7213 */ /* 0x000fe20000000000 */
[----:B------:R-:W-:Y:S01]  /*1bdf0*/  @!P2 IMAD.MOV R11, RZ, RZ, -R11 ;  /* 0x000000ffff0ba224 */ /* 0x000fe200078e0a0b */
[----:B------:R-:W-:Y:S01]  /*1be00*/  ISETP.GT.U32.AND P3, PT, R4, R8, PT ;  /* 0x000000080400720c */ /* 0x000fe20003f64070 */
[----:B------:R-:W-:Y:S01]  /*1be10*/  IMAD.HI.U32 R17, R0, R13, RZ ;  /* 0x0000000d00117227 */ /* 0x000fe200078e00ff */
[----:B------:R-:W-:Y:S02]  /*1be20*/  ISETP.GT.U32.AND P2, PT, R4, R7, PT ;  /* 0x000000070400720c */ /* 0x000fe40003f44070 */
[----:B------:R-:W-:Y:S01]  /*1be30*/  IABS R16, R58 ;  /* 0x0000003a00107213 */ /* 0x000fe20000000000 */
[----:B------:R-:W-:Y:S02]  /*1be40*/  @!P5 IMAD.IADD R2, R2, 0x1, -R4 ;  /* 0x000000010202d824 */ /* 0x000fe400078e0a04 */
[----:B------:R-:W-:Y:S01]  /*1be50*/  @!P0 IMAD.MOV R10, RZ, RZ, -R10 ;  /* 0x000000ffff0a8224 */ /* 0x000fe200078e0a0a */
[----:B------:R-:W-:Y:S01]  /*1be60*/  ISETP.GT.U32.AND P0, PT, R4, R6, PT ;  /* 0x000000060400720c */ /* 0x000fe20003f04070 */
[----:B------:R-:W-:Y:S01]  /*1be70*/  IMAD.HI.U32 R18, R0, R14, RZ ;  /* 0x0000000e00127227 */ /* 0x000fe200078e00ff */
[----:B------:R-:W-:-:S03]  /*1be80*/  ISETP.GT.U32.AND P5, PT, R4, R2, PT ;  /* 0x000000020400720c */ /* 0x000fc60003fa4070 */
[----:B------:R-:W-:-:S04]  /*1be90*/  IMAD.HI.U32 R19, R0, R15, RZ ;  /* 0x0000000f00137227 */ /* 0x000fc800078e00ff */
[----:B------:R-:W-:Y:S02]  /*1bea0*/  IMAD.MOV R17, RZ, RZ, -R17 ;  /* 0x000000ffff117224 */ /* 0x000fe400078e0a11 */
[----:B------:R-:W-:Y:S02]  /*1beb0*/  IMAD.MOV R18, RZ, RZ, -R18 ;  /* 0x000000ffff127224 */ /* 0x000fe400078e0a12 */
[----:B------:R-:W-:Y:S02]  /*1bec0*/  IMAD.MOV R19, RZ, RZ, -R19 ;  /* 0x000000ffff137224 */ /* 0x000fe400078e0a13 */
[----:B------:R-:W-:-:S04]  /*1bed0*/  IMAD.HI.U32 R20, R0, R16, RZ ;  /* 0x0000001000147227 */ /* 0x000fc800078e00ff */
[----:B------:R-:W-:Y:S02]  /*1bee0*/  @!P4 IMAD.IADD R5, R5, 0x1, -R4 ;  /* 0x000000010505c824 */ /* 0x000fe400078e0a04 */
[C---:B------:R-:W-:Y:S02]  /*1bef0*/  IMAD R13, R4.reuse, R17, R13 ;  /* 0x00000011040d7224 */ /* 0x040fe400078e020d */
[C---:B------:R-:W-:Y:S02]  /*1bf00*/  IMAD R14, R4.reuse, R18, R14 ;  /* 0x00000012040e7224 */ /* 0x040fe400078e020e */
[C---:B------:R-:W-:Y:S02]  /*1bf10*/  IMAD R15, R4.reuse, R19, R15 ;  /* 0x00000013040f7224 */ /* 0x040fe400078e020f */
[----:B------:R-:W-:Y:S02]  /*1bf20*/  IMAD.MOV R20, RZ, RZ, -R20 ;  /* 0x000000ffff147224 */ /* 0x000fe400078e0a14 */
[----:B------:R-:W-:Y:S01]  /*1bf30*/  @!P6 IMAD.MOV R9, RZ, RZ, -R9 ;  /* 0x000000ffff09e224 */ /* 0x000fe200078e0a09 */
[----:B------:R-:W-:Y:S01]  /*1bf40*/  ISETP.GT.U32.AND P6, PT, R4, R5, PT ;  /* 0x000000050400720c */ /* 0x000fe20003fc4070 */
[--C-:B------:R-:W-:Y:S01]  /*1bf50*/  @!P3 IMAD.IADD R8, R8, 0x1, -R4.reuse ;  /* 0x000000010808b824 */ /* 0x100fe200078e0a04 */
[C---:B------:R-:W-:Y:S01]  /*1bf60*/  ISETP.GT.U32.AND P3, PT, R4.reuse, R13, PT ;  /* 0x0000000d0400720c */ /* 0x040fe20003f64070 */
[----:B------:R-:W-:Y:S01]  /*1bf70*/  @!P2 IMAD.IADD R7, R7, 0x1, -R4 ;  /* 0x000000010707a824 */ /* 0x000fe200078e0a04 */
[C---:B------:R-:W-:Y:S01]  /*1bf80*/  ISETP.GT.U32.AND P2, PT, R4.reuse, R14, PT ;  /* 0x0000000e0400720c */ /* 0x040fe20003f44070 */
[----:B------:R-:W-:-:S02]  /*1bf90*/  IMAD R16, R4, R20, R16 ;  /* 0x0000001404107224 */ /* 0x000fc400078e0210 */
[--C-:B------:R-:W-:Y:S01]  /*1bfa0*/  @!P0 IMAD.IADD R6, R6, 0x1, -R4.reuse ;  /* 0x0000000106068824 */ /* 0x100fe200078e0a04 */
[----:B------:R-:W-:Y:S01]  /*1bfb0*/  ISETP.GT.U32.AND P0, PT, R4, R15, PT ;  /* 0x0000000f0400720c */ /* 0x000fe20003f04070 */
[--C-:B------:R-:W-:Y:S01]  /*1bfc0*/  @!P5 IMAD.IADD R2, R2, 0x1, -R4.reuse ;  /* 0x000000010202d824 */ /* 0x100fe200078e0a04 */
[----:B------:R-:W-:Y:S02]  /*1bfd0*/  ISETP.GE.AND P4, PT, R56, RZ, PT ;  /* 0x000000ff3800720c */ /* 0x000fe40003f86270 */
[----:B------:R-:W-:Y:S01]  /*1bfe0*/  ISETP.GT.U32.AND P5, PT, R4, R16, PT ;  /* 0x000000100400720c */ /* 0x000fe20003fa4070 */
[--C-:B------:R-:W-:Y:S01]  /*1bff0*/  @!P6 IMAD.IADD R5, R5, 0x1, -R4.reuse ;  /* 0x000000010505e824 */ /* 0x100fe200078e0a04 */
[----:B------:R-:W-:Y:S01]  /*1c000*/  ISETP.GE.AND P6, PT, R23, RZ, PT ;  /* 0x000000ff1700720c */ /* 0x000fe20003fc6270 */
[--C-:B------:R-:W-:Y:S01]  /*1c010*/  @!P3 IMAD.IADD R13, R13, 0x1, -R4.reuse ;  /* 0x000000010d0db824 */ /* 0x100fe200078e0a04 */
[----:B------:R-:W-:Y:S01]  /*1c020*/  ISETP.GE.AND P3, PT, R22, RZ, PT ;  /* 0x000000ff1600720c */ /* 0x000fe20003f66270 */
[--C-:B------:R-:W-:Y:S01]  /*1c030*/  @!P2 IMAD.IADD R14, R14, 0x1, -R4.reuse ;  /* 0x000000010e0ea824 */ /* 0x100fe200078e0a04 */
[----:B------:R-:W-:Y:S01]  /*1c040*/  ISETP.GE.AND P2, PT, R21, RZ, PT ;  /* 0x000000ff1500720c */ /* 0x000fe20003f46270 */
[----:B------:R-:W-:Y:S02]  /*1c050*/  STL [R1+0x448], R12 ;  /* 0x0004480c01007387 */ /* 0x000fe40000100800 */
[----:B------:R-:W-:-:S02]  /*1c060*/  @!P0 IMAD.IADD R15, R15, 0x1, -R4 ;  /* 0x000000010f0f8824 */ /* 0x000fc400078e0a04 */
[----:B------:R-:W-:Y:S01]  /*1c070*/  STL [R1+0x444], R11 ;  /* 0x0004440b01007387 */ /* 0x000fe20000100800 */
[----:B------:R-:W-:Y:S01]  /*1c080*/  @!P4 IMAD.MOV R7, RZ, RZ, -R7 ;  /* 0x000000ffff07c224 */ /* 0x000fe200078e0a07 */
[----:B------:R-:W-:Y:S01]  /*1c090*/  ISETP.GT.U32.AND P4, PT, R4, R14, PT ;  /* 0x0000000e0400720c */ /* 0x000fe20003f84070 */
[----:B------:R-:W-:Y:S01]  /*1c0a0*/  @!P5 IMAD.IADD R16, R16, 0x1, -R4 ;  /* 0x000000011010d824 */ /* 0x000fe200078e0a04 */
[----:B------:R-:W4:Y:S01]  /*1c0b0*/  LDL.LU R56, [R1+0x7a0] ;  /* 0x0007a00001387983 */ /* 0x000f220000300800 */
[----:B------:R-:W-:Y:S02]  /*1c0c0*/  ISETP.GE.AND P0, PT, R60, RZ, PT ;  /* 0x000000ff3c00720c */ /* 0x000fe40003f06270 */
[----:B------:R-:W-:Y:S01]  /*1c0d0*/  ISETP.GT.U32.AND P5, PT, R4, R15, PT ;  /* 0x0000000f0400720c */ /* 0x000fe20003fa4070 */
[----:B------:R2:W-:Y:S04]  /*1c0e0*/  STL [R1+0x440], R10 ;  /* 0x0004400a01007387 */ /* 0x0005e80000100800 */
[----:B------:R3:W-:Y:S01]  /*1c0f0*/  STL [R1+0x43c], R9 ;  /* 0x00043c0901007387 */ /* 0x0007e20000100800 */
[----:B------:R-:W-:-:S03]  /*1c100*/  @!P1 IMAD.MOV R8, RZ, RZ, -R8 ;  /* 0x000000ffff089224 */ /* 0x000fc600078e0a08 */
[----:B------:R-:W4:Y:S01]  /*1c110*/  LDL.LU R60, [R1+0x7a4] ;  /* 0x0007a400013c7983 */ /* 0x000f220000300800 */
[----:B------:R-:W-:Y:S02]  /*1c120*/  @!P6 IMAD.MOV R6, RZ, RZ, -R6 ;  /* 0x000000ffff06e224 */ /* 0x000fe400078e0a06 */
[----:B------:R-:W-:Y:S01]  /*1c130*/  @!P3 IMAD.MOV R5, RZ, RZ, -R5 ;  /* 0x000000ffff05b224 */ /* 0x000fe200078e0a05 */
[----:B------:R-:W-:Y:S01]  /*1c140*/  STL [R1+0x438], R8 ;  /* 0x0004380801007387 */ /* 0x000fe20000100800 */
[----:B------:R-:W-:-:S03]  /*1c150*/  @!P2 IMAD.MOV R2, RZ, RZ, -R2 ;  /* 0x000000ffff02a224 */ /* 0x000fc600078e0a02 */
[----:B------:R-:W-:Y:S01]  /*1c160*/  STL [R1+0x434], R7 ;  /* 0x0004340701007387 */ /* 0x000fe20000100800 */
[--C-:B------:R-:W-:Y:S01]  /*1c170*/  @!P4 IMAD.IADD R14, R14, 0x1, -R4.reuse ;  /* 0x000000010e0ec824 */ /* 0x100fe200078e0a04 */
[----:B------:R-:W-:Y:S02]  /*1c180*/  ISETP.GE.AND P4, PT, R61, RZ, PT ;  /* 0x000000ff3d00720c */ /* 0x000fe40003f86270 */
[----:B------:R-:W-:Y:S01]  /*1c190*/  STL [R1+0x430], R6 ;  /* 0x0004300601007387 */ /* 0x000fe20000100800 */
[----:B------:R-:W-:Y:S01]  /*1c1a0*/  @!P5 IMAD.IADD R15, R15, 0x1, -R4 ;  /* 0x000000010f0fd824 */ /* 0x000fe200078e0a04 */
[----:B------:R-:W-:Y:S02]  /*1c1b0*/  ISETP.GE.AND P5, PT, R58, RZ, PT ;  /* 0x000000ff3a00720c */ /* 0x000fe40003fa6270 */
[----:B------:R-:W-:Y:S04]  /*1c1c0*/  STL [R1+0x42c], R5 ;  /* 0x00042c0501007387 */ /* 0x000fe80000100800 */
[----:B------:R0:W-:Y:S04]  /*1c1d0*/  STL [R1+0x428], R2 ;  /* 0x0004280201007387 */ /* 0x0001e80000100800 */
[----:B------:R-:W4:Y:S04]  /*1c1e0*/  LDL.LU R61, [R1+0x7a8] ;  /* 0x0007a800013d7983 */ /* 0x000f280000300800 */
[----:B------:R-:W4:Y:S01]  /*1c1f0*/  LDL.LU R58, [R1+0x7ac] ;  /* 0x0007ac00013a7983 */ /* 0x000f220000300800 */
[----:B--2---:R-:W-:-:S05]  /*1c200*/  IABS R10, R59 ;  /* 0x0000003b000a7213 */ /* 0x004fca0000000000 */
[----:B------:R-:W-:-:S04]  /*1c210*/  IMAD.HI.U32 R12, R0, R10, RZ ;  /* 0x0000000a000c7227 */ /* 0x000fc800078e00ff */
[----:B------:R-:W-:-:S04]  /*1c220*/  IMAD.MOV R12, RZ, RZ, -R12 ;  /* 0x000000ffff0c7224 */ /* 0x000fc800078e0a0c */
[----:B------:R-:W-:-:S05]  /*1c230*/  IMAD R10, R4, R12, R10 ;  /* 0x0000000c040a7224 */ /* 0x000fca00078e020a */
[----:B------:R-:W-:-:S13]  /*1c240*/  ISETP.GT.U32.AND P3, PT, R4, R10, PT ;  /* 0x0000000a0400720c */ /* 0x000fda0003f64070 */
[----:B------:R-:W-:Y:S01]  /*1c250*/  @!P3 IMAD.IADD R10, R10, 0x1, -R4 ;  /* 0x000000010a0ab824 */ /* 0x000fe200078e0a04 */
[----:B---3--:R-:W-:Y:S02]  /*1c260*/  IABS R9, R3 ;  /* 0x0000000300097213 */ /* 0x008fe40000000000 */
[----:B------:R-:W-:Y:S02]  /*1c270*/  ISETP.GE.AND P3, PT, R3, RZ, PT ;  /* 0x000000ff0300720c */ /* 0x000fe40003f66270 */
[----:B------:R-:W2:Y:S01]  /*1c280*/  LDL.LU R3, [R1+0x7c0] ;  /* 0x0007c00001037983 */ /* 0x000ea20000300800 */
[----:B------:R-:W-:Y:S01]  /*1c290*/  ISETP.GT.U32.AND P1, PT, R4, R13, PT ;  /* 0x0000000d0400720c */ /* 0x000fe20003f24070 */
[----:B------:R-:W-:-:S04]  /*1c2a0*/  IMAD.HI.U32 R11, R0, R9, RZ ;  /* 0x00000009000b7227 */ /* 0x000fc800078e00ff */
[----:B------:R-:W-:-:S04]  /*1c2b0*/  IMAD.MOV R11, RZ, RZ, -R11 ;  /* 0x000000ffff0b7224 */ /* 0x000fc800078e0a0b */
[----:B------:R-:W-:-:S04]  /*1c2c0*/  IMAD R9, R4, R11, R9 ;  /* 0x0000000b04097224 */ /* 0x000fc800078e0209 */
[----:B------:R-:W-:Y:S01]  /*1c2d0*/  @!P1 IMAD.IADD R13, R13, 0x1, -R4 ;  /* 0x000000010d0d9824 */ /* 0x000fe200078e0a04 */
[C---:B------:R-:W-:Y:S02]  /*1c2e0*/  ISETP.GT.U32.AND P1, PT, R4.reuse, R9, PT ;  /* 0x000000090400720c */ /* 0x040fe40003f24070 */
[----:B------:R-:W-:Y:S02]  /*1c2f0*/  ISETP.GE.AND P2, PT, R57, RZ, PT ;  /* 0x000000ff3900720c */ /* 0x000fe40003f46270 */
[----:B------:R-:W-:Y:S01]  /*1c300*/  ISETP.GT.U32.AND P6, PT, R4, R16, PT ;  /* 0x000000100400720c */ /* 0x000fe20003fc4070 */
[----:B0-----:R-:W-:Y:S02]  /*1c310*/  IMAD.MOV.U32 R2, RZ, RZ, R13 ;  /* 0x000000ffff027224 */ /* 0x001fe400078e000d */
[----:B------:R-:W-:Y:S02]  /*1c320*/  IMAD.MOV.U32 R5, RZ, RZ, R14 ;  /* 0x000000ffff057224 */ /* 0x000fe400078e000e */
[----:B------:R-:W-:-:S04]  /*1c330*/  @!P0 IMAD.MOV R2, RZ, RZ, -R2 ;  /* 0x000000ffff028224 */ /* 0x000fc800078e0a02 */
[--C-:B------:R-:W-:Y:S02]  /*1c340*/  @!P1 IMAD.IADD R9, R9, 0x1, -R4.reuse ;  /* 0x0000000109099824 */ /* 0x100fe400078e0a04 */
[----:B------:R-:W-:Y:S02]  /*1c350*/  @!P2 IMAD.MOV R5, RZ, RZ, -R5 ;  /* 0x000000ffff05a224 */ /* 0x000fe400078e0a05 */
[----:B------:R-:W-:Y:S01]  /*1c360*/  @!P6 IMAD.IADD R16, R16, 0x1, -R4 ;  /* 0x000000011010e824 */ /* 0x000fe200078e0a04 */
[----:B------:R-:W-:Y:S02]  /*1c370*/  ISETP.GT.U32.AND P2, PT, R4, R9, PT ;  /* 0x000000090400720c */ /* 0x000fe40003f44070 */
[----:B------:R-:W-:Y:S01]  /*1c380*/  ISETP.GE.AND P6, PT, R59, RZ, PT ;  /* 0x000000ff3b00720c */ /* 0x000fe20003fc6270 */
[----:B------:R-:W-:Y:S01]  /*1c390*/  IMAD.MOV.U32 R8, RZ, RZ, R15 ;  /* 0x000000ffff087224 */ /* 0x000fe200078e000f */
[----:B------:R-:W3:Y:S04]  /*1c3a0*/  LDL.LU R59, [R1+0x7c4] ;  /* 0x0007c400013b7983 */ /* 0x000ee80000300800 */
[----:B------:R-:W-:Y:S01]  /*1c3b0*/  STL [R1+0x424], R2 ;  /* 0x0004240201007387 */ /* 0x000fe20000100800 */
[----:B------:R-:W-:-:S03]  /*1c3c0*/  @!P4 IMAD.MOV R8, RZ, RZ, -R8 ;  /* 0x000000ffff08c224 */ /* 0x000fc600078e0a08 */
[----:B------:R0:W-:Y:S01]  /*1c3d0*/  STL [R1+0x420], R5 ;  /* 0x0004200501007387 */ /* 0x0001e20000100800 */
[----:B------:R-:W-:Y:S02]  /*1c3e0*/  @!P2 IMAD.IADD R9, R9, 0x1, -R4 ;  /* 0x000000010909a824 */ /* 0x000fe400078e0a04 */
[----:B0-----:R-:W-:Y:S01]  /*1c3f0*/  IMAD.MOV.U32 R5, RZ, RZ, R16 ;  /* 0x000000ffff057224 */ /* 0x001fe200078e0010 */
[----:B------:R-:W-:Y:S03]  /*1c400*/  STL [R1+0x348], R8 ;  /* 0x0003480801007387 */ /* 0x000fe60000100800 */
[----:B------:R-:W-:Y:S01]  /*1c410*/  @!P5 IMAD.MOV R5, RZ, RZ, -R5 ;  /* 0x000000ffff05d224 */ /* 0x000fe200078e0a05 */
[----:B------:R-:W3:Y:S04]  /*1c420*/  LDL.LU R21, [R1+0x7c8] ;  /* 0x0007c80001157983 */ /* 0x000ee80000300800 */
[----:B------:R0:W-:Y:S01]  /*1c430*/  STL [R1+0x41c], R5 ;  /* 0x00041c0501007387 */ /* 0x0001e20000100800 */
[----:B------:R-:W-:Y:S01]  /*1c440*/  ISETP.GT.U32.AND P0, PT, R4, R10, PT ;  /* 0x0000000a0400720c */ /* 0x000fe20003f04070 */
[----:B------:R-:W-:-:S12]  /*1c450*/  @!P3 IMAD.MOV R9, RZ, RZ, -R9 ;  /* 0x000000ffff09b224 */ /* 0x000fd800078e0a09 */
[----:B------:R-:W-:-:S04]  /*1c460*/  @!P0 IMAD.IADD R10, R10, 0x1, -R4 ;  /* 0x000000010a0a8824 */ /* 0x000fc800078e0a04 */
[----:B------:R-:W-:Y:S01]  /*1c470*/  @!P6 IMAD.MOV R10, RZ, RZ, -R10 ;  /* 0x000000ffff0ae224 */ /* 0x000fe200078e0a0a */
[----:B----4-:R-:W-:-:S05]  /*1c480*/  IABS R7, R60 ;  /* 0x0000003c00077213 */ /* 0x010fca0000000000 */
[----:B------:R-:W-:-:S04]  /*1c490*/  IMAD.HI.U32 R2, R0, R7, RZ ;  /* 0x0000000700027227 */ /* 0x000fc800078e00ff */
[----:B------:R-:W-:-:S04]  /*1c4a0*/  IMAD.MOV R2, RZ, RZ, -R2 ;  /* 0x000000ffff027224 */ /* 0x000fc800078e0a02 */
[----:B------:R-:W-:Y:S01]  /*1c4b0*/  IMAD R7, R4, R2, R7 ;  /* 0x0000000204077224 */ /* 0x000fe200078e0207 */
[----:B------:R-:W-:Y:S02]  /*1c4c0*/  ISETP.GE.AND P2, PT, R58, RZ, PT ;  /* 0x000000ff3a00720c */ /* 0x000fe40003f46270 */
[----:B------:R-:W-:Y:S02]  /*1c4d0*/  IABS R2, R58 ;  /* 0x0000003a00027213 */ /* 0x000fe40000000000 */
[----:B------:R-:W4:Y:S04]  /*1c4e0*/  LDL.LU R58, [R1+0x7cc] ;  /* 0x0007cc00013a7983 */ /* 0x000f280000300800 */
[----:B------:R-:W-:Y:S01]  /*1c4f0*/  STL [R1+0x408], R10 ;  /* 0x0004080a01007387 */ /* 0x000fe20000100800 */
[----:B--2---:R-:W-:-:S02]  /*1c500*/  IABS R13, R3 ;  /* 0x00000003000d7213 */ /* 0x004fc40000000000 */
[----:B------:R-:W-:Y:S02]  /*1c510*/  ISETP.GE.AND P3, PT, R3, RZ, PT ;  /* 0x000000ff0300720c */ /* 0x000fe40003f66270 */
[----:B------:R-:W2:Y:S01]  /*1c520*/  LDL.LU R3, [R1+0x7f0] ;  /* 0x0007f00001037983 */ /* 0x000ea20000300800 */
[----:B------:R-:W-:-:S05]  /*1c530*/  IABS R11, R56 ;  /* 0x00000038000b7213 */ /* 0x000fca0000000000 */
[----:B------:R-:W-:-:S04]  /*1c540*/  IMAD.HI.U32 R6, R0, R11, RZ ;  /* 0x0000000b00067227 */ /* 0x000fc800078e00ff */
[----:B------:R-:W-:-:S04]  /*1c550*/  IMAD.MOV R6, RZ, RZ, -R6 ;  /* 0x000000ffff067224 */ /* 0x000fc800078e0a06 */
[----:B------:R-:W-:-:S05]  /*1c560*/  IMAD R6, R4, R6, R11 ;  /* 0x0000000604067224 */ /* 0x000fca00078e020b */
[----:B------:R-:W-:Y:S02]  /*1c570*/  ISETP.GT.U32.AND P1, PT, R4, R6, PT ;  /* 0x000000060400720c */ /* 0x000fe40003f24070 */
[----:B------:R-:W-:Y:S02]  /*1c580*/  ISETP.GE.AND P4, PT, R56, RZ, PT ;  /* 0x000000ff3800720c */ /* 0x000fe40003f86270 */
[----:B------:R-:W2:Y:S04]  /*1c590*/  LDL.LU R56, [R1+0x7f4] ;  /* 0x0007f40001387983 */ /* 0x000ea80000300800 */
[----:B------:R1:W-:Y:S04]  /*1c5a0*/  STL [R1+0x418], R9 ;  /* 0x0004180901007387 */ /* 0x0003e80000100800 */
[----:B------:R-:W2:Y:S01]  /*1c5b0*/  LDL.LU R57, [R1+0x7f8] ;  /* 0x0007f80001397983 */ /* 0x000ea20000300800 */
[----:B------:R-:W-:Y:S01]  /*1c5c0*/  @!P1 IMAD.IADD R6, R6, 0x1, -R4 ;  /* 0x0000000106069824 */ /* 0x000fe200078e0a04 */
[----:B------:R-:W-:-:S02]  /*1c5d0*/  ISETP.GT.U32.AND P1, PT, R4, R7, PT ;  /* 0x000000070400720c */ /* 0x000fc40003f24070 */
[----:B0-----:R-:W-:Y:S02]  /*1c5e0*/  IABS R5, R61 ;  /* 0x0000003d00057213 */ /* 0x001fe40000000000 */
[----:B------:R-:W-:-:S03]  /*1c5f0*/  ISETP.GT.U32.AND P6, PT, R4, R6, PT ;  /* 0x000000060400720c */ /* 0x000fc60003fc4070 */
[----:B------:R-:W-:Y:S01]  /*1c600*/  IMAD.HI.U32 R8, R0, R5, RZ ;  /* 0x0000000500087227 */ /* 0x000fe200078e00ff */
[----:B------:R-:W-:Y:S02]  /*1c610*/  ISETP.GE.AND P5, PT, R60, RZ, PT ;  /* 0x000000ff3c00720c */ /* 0x000fe40003fa6270 */
[----:B------:R-:W2:Y:S03]  /*1c620*/  LDL.LU R60, [R1+0x7fc] ;  /* 0x0007fc00013c7983 */ /* 0x000ea60000300800 */
[----:B------:R-:W-:Y:S02]  /*1c630*/  @!P1 IMAD.IADD R7, R7, 0x1, -R4 ;  /* 0x0000000107079824 */ /* 0x000fe400078e0a04 */
[----:B------:R-:W-:-:S03]  /*1c640*/  IMAD.MOV R8, RZ, RZ, -R8 ;  /* 0x000000ffff087224 */ /* 0x000fc600078e0a08 */
[C---:B------:R-:W-:Y:S01]  /*1c650*/  ISETP.GT.U32.AND P1, PT, R4.reuse, R7, PT ;  /* 0x000000070400720c */ /* 0x040fe20003f24070 */
[----:B------:R-:W-:Y:S02]  /*1c660*/  IMAD R5, R4, R8, R5 ;  /* 0x0000000804057224 */ /* 0x000fe400078e0205 */
[----:B------:R-:W-:-:S04]  /*1c670*/  IMAD.HI.U32 R8, R0, R2, RZ ;  /* 0x0000000200087227 */ /* 0x000fc800078e00ff */
[----:B------:R-:W-:Y:S02]  /*1c680*/  IMAD.MOV R8, RZ, RZ, -R8 ;  /* 0x000000ffff087224 */ /* 0x000fe400078e0a08 */
[----:B------:R-:W-:-:S04]  /*1c690*/  IMAD.HI.U32 R14, R0, R13, RZ ;  /* 0x0000000d000e7227 */ /* 0x000fc800078e00ff */
[----:B------:R-:W-:Y:S02]  /*1c6a0*/  @!P6 IMAD.IADD R6, R6, 0x1, -R4 ;  /* 0x000000010606e824 */ /* 0x000fe400078e0a04 */
[C---:B------:R-:W-:Y:S02]  /*1c6b0*/  IMAD R2, R4.reuse, R8, R2 ;  /* 0x0000000804027224 */ /* 0x040fe400078e0202 */
[----:B------:R-:W-:Y:S02]  /*1c6c0*/  IMAD.MOV R14, RZ, RZ, -R14 ;  /* 0x000000ffff0e7224 */ /* 0x000fe400078e0a0e */
[----:B------:R-:W-:Y:S02]  /*1c6d0*/  @!P1 IMAD.IADD R7, R7, 0x1, -R4 ;  /* 0x0000000107079824 */ /* 0x000fe400078e0a04 */
[----:B------:R-:W-:Y:S01]  /*1c6e0*/  IMAD.MOV.U32 R16, RZ, RZ, R6 ;  /* 0x000000ffff107224 */ /* 0x000fe200078e0006 */
[C---:B------:R-:W-:Y:S01]  /*1c6f0*/  ISETP.GT.U32.AND P6, PT, R4.reuse, R5, PT ;  /* 0x000000050400720c */ /* 0x040fe20003fc4070 */
[C---:B------:R-:W-:Y:S01]  /*1c700*/  IMAD R13, R4.reuse, R14, R13 ;  /* 0x0000000e040d7224 */ /* 0x040fe200078e020d */
[----:B------:R-:W-:Y:S01]  /*1c710*/  ISETP.GT.U32.AND P1, PT, R4, R2, PT ;  /* 0x000000020400720c */ /* 0x000fe20003f24070 */
[----:B------:R-:W-:-:S02]  /*1c720*/  IMAD.MOV.U32 R15, RZ, RZ, R7 ;  /* 0x000000ffff0f7224 */ /* 0x000fc400078e0007 */
[----:B------:R-:W-:Y:S01]  /*1c730*/  @!P4 IMAD.MOV R16, RZ, RZ, -R16 ;  /* 0x000000ffff10c224 */ /* 0x000fe200078e0a10 */
[----:B------:R-:W-:Y:S01]  /*1c740*/  ISETP.GT.U32.AND P4, PT, R4, R13, PT ;  /* 0x0000000d0400720c */ /* 0x000fe20003f84070 */
[----:B------:R-:W-:Y:S01]  /*1c750*/  @!P5 IMAD.MOV R15, RZ, RZ, -R15 ;  /* 0x000000ffff0fd224 */ /* 0x000fe200078e0a0f */
[----:B------:R-:W-:Y:S02]  /*1c760*/  ISETP.GE.AND P0, PT, R61, RZ, PT ;  /* 0x000000ff3d00720c */ /* 0x000fe40003f06270 */
[----:B------:R-:W-:Y:S04]  /*1c770*/  STL [R1+0x40c], R16 ;  /* 0x00040c1001007387 */ /* 0x000fe80000100800 */
[----:B------:R0:W-:Y:S04]  /*1c780*/  STL [R1+0x414], R15 ;  /* 0x0004140f01007387 */ /* 0x0001e80000100800 */
[----:B------:R-:W2:Y:S01]  /*1c790*/  LDL.LU R61, [R1+0x810] ;  /* 0x00081000013d7983 */ /* 0x000ea20000300800 */
[----:B------:R-:W-:-:S02]  /*1c7a0*/  @!P6 IMAD.IADD R5, R5, 0x1, -R4 ;  /* 0x000000010505e824 */ /* 0x000fc400078e0a04 */
[--C-:B------:R-:W-:Y:S02]  /*1c7b0*/  @!P1 IMAD.IADD R2, R2, 0x1, -R4.reuse ;  /* 0x0000000102029824 */ /* 0x100fe400078e0a04 */
[----:B------:R-:W-:Y:S01]  /*1c7c0*/  @!P4 IMAD.IADD R13, R13, 0x1, -R4 ;  /* 0x000000010d0dc824 */ /* 0x000fe200078e0a04 */
[C---:B------:R-:W-:Y:S02]  /*1c7d0*/  ISETP.GT.U32.AND P6, PT, R4.reuse, R5, PT ;  /* 0x000000050400720c */ /* 0x040fe40003fc4070 */
[----:B------:R-:W-:Y:S02]  /*1c7e0*/  ISETP.GT.U32.AND P4, PT, R4, R2, PT ;  /* 0x000000020400720c */ /* 0x000fe40003f84070 */
[----:B---3--:R-:W-:-:S09]  /*1c7f0*/  IABS R12, R59 ;  /* 0x0000003b000c7213 */ /* 0x008fd20000000000 */
[--C-:B------:R-:W-:Y:S01]  /*1c800*/  @!P6 IMAD.IADD R5, R5, 0x1, -R4.reuse ;  /* 0x000000010505e824 */ /* 0x100fe200078e0a04 */
[----:B------:R-:W-:Y:S01]  /*1c810*/  ISETP.GE.AND P6, PT, R59, RZ, PT ;  /* 0x000000ff3b00720c */ /* 0x000fe20003fc6270 */
[----:B------:R-:W-:Y:S01]  /*1c820*/  @!P4 IMAD.IADD R2, R2, 0x1, -R4 ;  /* 0x000000010202c824 */ /* 0x000fe200078e0a04 */
[----:B------:R-:W3:Y:S01]  /*1c830*/  LDL.LU R59, [R1+0x814] ;  /* 0x00081400013b7983 */ /* 0x000ee20000300800 */
[----:B------:R-:W-:-:S04]  /*1c840*/  IMAD.HI.U32 R11, R0, R12, RZ ;  /* 0x0000000c000b7227 */ /* 0x000fc800078e00ff */
[----:B------:R-:W-:Y:S02]  /*1c850*/  IMAD.MOV.U32 R14, RZ, RZ, R5 ;  /* 0x000000ffff0e7224 */ /* 0x000fe400078e0005 */
[----:B------:R-:W-:Y:S02]  /*1c860*/  IMAD.MOV R11, RZ, RZ, -R11 ;  /* 0x000000ffff0b7224 */ /* 0x000fe400078e0a0b */
[----:B------:R-:W-:Y:S02]  /*1c870*/  @!P0 IMAD.MOV R14, RZ, RZ, -R14 ;  /* 0x000000ffff0e8224 */ /* 0x000fe400078e0a0e */
[----:B------:R-:W-:-:S03]  /*1c880*/  IMAD R12, R4, R11, R12 ;  /* 0x0000000b040c7224 */ /* 0x000fc600078e020c */
[----:B------:R0:W-:Y:S01]  /*1c890*/  STL [R1+0x410], R14 ;  /* 0x0004100e01007387 */ /* 0x0001e20000100800 */
[----:B-1----:R-:W-:-:S05]  /*1c8a0*/  IABS R9, R21 ;  /* 0x0000001500097213 */ /* 0x002fca0000000000 */
[----:B------:R-:W-:-:S04]  /*1c8b0*/  IMAD.HI.U32 R8, R0, R9, RZ ;  /* 0x0000000900087227 */ /* 0x000fc800078e00ff */
[----:B------:R-:W-:Y:S01]  /*1c8c0*/  IMAD.MOV R8, RZ, RZ, -R8 ;  /* 0x000000ffff087224 */ /* 0x000fe200078e0a08 */
[----:B----4-:R-:W-:-:S05]  /*1c8d0*/  IABS R10, R58 ;  /* 0x0000003a000a7213 */ /* 0x010fca0000000000 */
[----:B------:R-:W-:-:S04]  /*1c8e0*/  IMAD.HI.U32 R6, R0, R10, RZ ;  /* 0x0000000a00067227 */ /* 0x000fc800078e00ff */
[----:B------:R-:W-:-:S04]  /*1c8f0*/  IMAD.MOV R6, RZ, RZ, -R6 ;  /* 0x000000ffff067224 */ /* 0x000fc800078e0a06 */
[----:B------:R-:W-:-:S05]  /*1c900*/  IMAD R10, R4, R6, R10 ;  /* 0x00000006040a7224 */ /* 0x000fca00078e020a */
[----:B------:R-:W-:-:S13]  /*1c910*/  ISETP.GT.U32.AND P4, PT, R4, R10, PT ;  /* 0x0000000a0400720c */ /* 0x000fda0003f84070 */
[----:B------:R-:W-:Y:S01]  /*1c920*/  @!P4 IMAD.IADD R10, R10, 0x1, -R4 ;  /* 0x000000010a0ac824 */ /* 0x000fe200078e0a04 */
[----:B--2---:R-:W-:Y:S02]  /*1c930*/  IABS R11, R3 ;  /* 0x00000003000b7213 */ /* 0x004fe40000000000 */
[----:B------:R-:W-:Y:S02]  /*1c940*/  ISETP.GE.AND P4, PT, R3, RZ, PT ;  /* 0x000000ff0300720c */ /* 0x000fe40003f86270 */
[----:B------:R-:W2:Y:S01]  /*1c950*/  LDL.LU R3, [R1+0x818] ;  /* 0x0008180001037983 */ /* 0x000ea20000300800 */
[----:B------:R-:W-:-:S05]  /*1c960*/  IMAD R9, R4, R8, R9 ;  /* 0x0000000804097224 */ /* 0x000fca00078e0209 */
[----:B------:R-:W-:-:S13]  /*1c970*/  ISETP.GT.U32.AND P1, PT, R4, R9, PT ;  /* 0x000000090400720c */ /* 0x000fda0003f24070 */
[----:B------:R-:W-:-:S05]  /*1c980*/  @!P1 IMAD.IADD R9, R9, 0x1, -R4 ;  /* 0x0000000109099824 */ /* 0x000fca00078e0a04 */
[----:B------:R-:W-:-:S13]  /*1c990*/  ISETP.GT.U32.AND P1, PT, R4, R9, PT ;  /* 0x000000090400720c */ /* 0x000fda0003f24070 */
[----:B------:R-:W-:Y:S01]  /*1c9a0*/  @!P1 IMAD.IADD R9, R9, 0x1, -R4 ;  /* 0x0000000109099824 */ /* 0x000fe200078e0a04 */
[----:B------:R-:W-:Y:S02]  /*1c9b0*/  ISETP.GE.AND P1, PT, R58, RZ, PT ;  /* 0x000000ff3a00720c */ /* 0x000fe40003f26270 */
[----:B------:R-:W4:Y:S01]  /*1c9c0*/  LDL.LU R58, [R1+0x81c] ;  /* 0x00081c00013a7983 */ /* 0x000f220000300800 */
[----:B------:R-:W-:Y:S01]  /*1c9d0*/  ISETP.GT.U32.AND P5, PT, R4, R12, PT ;  /* 0x0000000c0400720c */ /* 0x000fe20003fa4070 */
[----:B------:R-:W-:Y:S01]  /*1c9e0*/  IMAD.HI.U32 R5, R0, R11, RZ ;  /* 0x0000000b00057227 */ /* 0x000fe200078e00ff */
[----:B------:R-:W-:-:S11]  /*1c9f0*/  IABS R6, R56 ;  /* 0x0000003800067213 */ /* 0x000fd60000000000 */
[----:B------:R-:W-:Y:S01]  /*1ca00*/  @!P5 IMAD.IADD R12, R12, 0x1, -R4 ;  /* 0x000000010c0cd824 */ /* 0x000fe200078e0a04 */
[----:B------:R-:W-:-:S04]  /*1ca10*/  ISETP.GT.U32.AND P5, PT, R4, R13, PT ;  /* 0x0000000d0400720c */ /* 0x000fc80003fa4070 */
[----:B------:R-:W-:Y:S01]  /*1ca20*/  ISETP.GT.U32.AND P0, PT, R4, R12, PT ;  /* 0x0000000c0400720c */ /* 0x000fe20003f04070 */
[----:B------:R-:W-:Y:S01]  /*1ca30*/  IMAD.MOV R5, RZ, RZ, -R5 ;  /* 0x000000ffff057224 */ /* 0x000fe200078e0a05 */
[----:B------:R-:W-:Y:S01]  /*1ca40*/  IABS R8, R57 ;  /* 0x0000003900087213 */ /* 0x000fe20000000000 */
[----:B0-----:R-:W-:-:S04]  /*1ca50*/  IMAD.HI.U32 R15, R0, R6, RZ ;  /* 0x00000006000f7227 */ /* 0x001fc800078e00ff */
[----:B------:R-:W-:Y:S02]  /*1ca60*/  IMAD R11, R4, R5, R11 ;  /* 0x00000005040b7224 */ /* 0x000fe400078e020b */
[----:B------:R-:W-:-:S04]  /*1ca70*/  IMAD.HI.U32 R14, R0, R8, RZ ;  /* 0x00000008000e7227 */ /* 0x000fc800078e00ff */
[--C-:B------:R-:W-:Y:S01]  /*1ca80*/  @!P0 IMAD.IADD R12, R12, 0x1, -R4.reuse ;  /* 0x000000010c0c8824 */ /* 0x100fe200078e0a04 */
[C---:B------:R-:W-:Y:S01]  /*1ca90*/  ISETP.GT.U32.AND P0, PT, R4.reuse, R11, PT ;  /* 0x0000000b0400720c */ /* 0x040fe20003f04070 */
[----:B------:R-:W-:Y:S02]  /*1caa0*/  IMAD.MOV R15, RZ, RZ, -R15 ;  /* 0x000000ffff0f7224 */ /* 0x000fe400078e0a0f */
[----:B------:R-:W-:Y:S02]  /*1cab0*/  @!P5 IMAD.IADD R13, R13, 0x1, -R4 ;  /* 0x000000010d0dd824 */ /* 0x000fe400078e0a04 */
[----:B------:R-:W-:Y:S02]  /*1cac0*/  IMAD.MOV R14, RZ, RZ, -R14 ;  /* 0x000000ffff0e7224 */ /* 0x000fe400078e0a0e */
[C---:B------:R-:W-:Y:S02]  /*1cad0*/  IMAD R6, R4.reuse, R15, R6 ;  /* 0x0000000f04067224 */ /* 0x040fe400078e0206 */
[----:B------:R-:W-:-:S02]  /*1cae0*/  IMAD R8, R4, R14, R8 ;  /* 0x0000000e04087224 */ /* 0x000fc400078e0208 */
[----:B------:R-:W-:Y:S01]  /*1caf0*/  @!P3 IMAD.MOV R13, RZ, RZ, -R13 ;  /* 0x000000ffff0db224 */ /* 0x000fe200078e0a0d */
[C---:B------:R-:W-:Y:S01]  /*1cb00*/  ISETP.GT.U32.AND P3, PT, R4.reuse, R6, PT ;  /* 0x000000060400720c */ /* 0x040fe20003f64070 */
[----:B------:R-:W-:Y:S02]  /*1cb10*/  IMAD.MOV.U32 R16, RZ, RZ, R2 ;  /* 0x000000ffff107224 */ /* 0x000fe400078e0002 */
[----:B------:R-:W-:Y:S01]  /*1cb20*/  @!P6 IMAD.MOV R12, RZ, RZ, -R12 ;  /* 0x000000ffff0ce224 */ /* 0x000fe200078e0a0c */
[C---:B------:R-:W-:Y:S01]  /*1cb30*/  ISETP.GT.U32.AND P6, PT, R4.reuse, R8, PT ;  /* 0x000000080400720c */ /* 0x040fe20003fc4070 */
[----:B------:R-:W-:Y:S01]  /*1cb40*/  @!P0 IMAD.IADD R11, R11, 0x1, -R4 ;  /* 0x000000010b0b8824 */ /* 0x000fe200078e0a04 */
[----:B------:R-:W-:Y:S01]  /*1cb50*/  ISETP.GE.AND P5, PT, R21, RZ, PT ;  /* 0x000000ff1500720c */ /* 0x000fe20003fa6270 */
[----:B------:R-:W-:Y:S01]  /*1cb60*/  @!P2 IMAD.MOV R16, RZ, RZ, -R16 ;  /* 0x000000ffff10a224 */ /* 0x000fe200078e0a10 */
[----:B------:R-:W-:Y:S02]  /*1cb70*/  IABS R7, R60 ;  /* 0x0000003c00077213 */ /* 0x000fe40000000000 */
[----:B------:R-:W-:-:S02]  /*1cb80*/  ISETP.GT.U32.AND P0, PT, R4, R10, PT ;  /* 0x0000000a0400720c */ /* 0x000fc40003f04070 */
[----:B------:R-:W-:Y:S01]  /*1cb90*/  ISETP.GT.U32.AND P2, PT, R4, R11, PT ;  /* 0x0000000b0400720c */ /* 0x000fe20003f44070 */
[----:B------:R-:W-:Y:S01]  /*1cba0*/  IMAD.HI.U32 R5, R0, R7, RZ ;  /* 0x0000000700057227 */ /* 0x000fe200078e00ff */
[----:B------:R-:W-:Y:S03]  /*1cbb0*/  STL [R1+0x34c], R16 ;  /* 0x00034c1001007387 */ /* 0x000fe60000100800 */
[--C-:B------:R-:W-:Y:S01]  /*1cbc0*/  @!P3 IMAD.IADD R6, R6, 0x1, -R4.reuse ;  /* 0x000000010606b824 */ /* 0x100fe200078e0a04 */
[----:B------:R0:W-:Y:S01]  /*1cbd0*/  STL [R1+0x394], R13 ;  /* 0x0003940d01007387 */ /* 0x0001e20000100800 */
[----:B------:R-:W-:Y:S02]  /*1cbe0*/  IMAD.MOV R5, RZ, RZ, -R5 ;  /* 0x000000ffff057224 */ /* 0x000fe400078e0a05 */
[----:B------:R-:W-:Y:S01]  /*1cbf0*/  @!P6 IMAD.IADD R8, R8, 0x1, -R4 ;  /* 0x000000010808e824 */ /* 0x000fe200078e0a04 */
[C---:B------:R-:W-:Y:S01]  /*1cc00*/  ISETP.GT.U32.AND P6, PT, R4.reuse, R6, PT ;  /* 0x000000060400720c */ /* 0x040fe20003fc4070 */
[----:B------:R-:W-:-:S02]  /*1cc10*/  IMAD R7, R4, R5, R7 ;  /* 0x0000000504077224 */ /* 0x000fc400078e0207 */
[----:B0-----:R-:W-:Y:S01]  /*1cc20*/  IMAD.MOV.U32 R13, RZ, RZ, R9 ;  /* 0x000000ffff0d7224 */ /* 0x001fe200078e0009 */
[----:B------:R2:W-:Y:S03]  /*1cc30*/  STL [R1+0x3f8], R12 ;  /* 0x0003f80c01007387 */ /* 0x0005e60000100800 */
[----:B------:R-:W-:Y:S01]  /*1cc40*/  @!P5 IMAD.MOV R13, RZ, RZ, -R13 ;  /* 0x000000ffff0dd224 */ /* 0x000fe200078e0a0d */
[----:B------:R-:W-:Y:S02]  /*1cc50*/  ISETP.GE.AND P5, PT, R56, RZ, PT ;  /* 0x000000ff3800720c */ /* 0x000fe40003fa6270 */
[----:B------:R-:W4:Y:S01]  /*1cc60*/  LDL.LU R56, [R1+0x840] ;  /* 0x0008400001387983 */ /* 0x000f220000300800 */
[--C-:B------:R-:W-:Y:S01]  /*1cc70*/  @!P0 IMAD.IADD R10, R10, 0x1, -R4.reuse ;  /* 0x000000010a0a8824 */ /* 0x100fe200078e0a04 */
[----:B------:R-:W-:Y:S01]  /*1cc80*/  ISETP.GT.U32.AND P0, PT, R4, R7, PT ;  /* 0x000000070400720c */ /* 0x000fe20003f04070 */
[----:B------:R-:W-:-:S02]  /*1cc90*/  @!P2 IMAD.IADD R11, R11, 0x1, -R4 ;  /* 0x000000010b0ba824 */ /* 0x000fc400078e0a04 */
[----:B------:R-:W-:Y:S01]  /*1cca0*/  @!P1 IMAD.MOV R10, RZ, RZ, -R10 ;  /* 0x000000ffff0a9224 */ /* 0x000fe200078e0a0a */
[----:B------:R-:W-:Y:S01]  /*1ccb0*/  STL [R1+0x404], R13 ;  /* 0x0004040d01007387 */ /* 0x000fe20000100800 */
[----:B------:R-:W-:Y:S01]  /*1ccc0*/  @!P4 IMAD.MOV R11, RZ, RZ, -R11 ;  /* 0x000000ffff0bc224 */ /* 0x000fe200078e0a0b */
[----:B------:R-:W-:Y:S02]  /*1ccd0*/  ISETP.GE.AND P3, PT, R60, RZ, PT ;  /* 0x000000ff3c00720c */ /* 0x000fe40003f66270 */
[----:B------:R-:W4:Y:S01]  /*1cce0*/  LDL.LU R60, [R1+0x844] ;  /* 0x00084400013c7983 */ /* 0x000f220000300800 */
[----:B------:R-:W-:Y:S01]  /*1ccf0*/  @!P6 IMAD.IADD R6, R6, 0x1, -R4 ;  /* 0x000000010606e824 */ /* 0x000fe200078e0a04 */
[----:B------:R-:W-:Y:S02]  /*1cd00*/  IABS R5, R61 ;  /* 0x0000003d00057213 */ /* 0x000fe40000000000 */
[----:B------:R-:W-:Y:S01]  /*1cd10*/  STL [R1+0x400], R10 ;  /* 0x0004000a01007387 */ /* 0x000fe20000100800 */
[----:B------:R-:W-:-:S03]  /*1cd20*/  ISETP.GE.AND P6, PT, R61, RZ, PT ;  /* 0x000000ff3d00720c */ /* 0x000fc60003fc6270 */
[----:B------:R-:W-:Y:S04]  /*1cd30*/  STL [R1+0x3fc], R11 ;  /* 0x0003fc0b01007387 */ /* 0x000fe80000100800 */
[----:B------:R-:W4:Y:S01]  /*1cd40*/  LDL.LU R61, [R1+0x848] ;  /* 0x00084800013d7983 */ /* 0x000f220000300800 */
[----:B------:R-:W-:Y:S02]  /*1cd50*/  @!P0 IMAD.IADD R7, R7, 0x1, -R4 ;  /* 0x0000000107078824 */ /* 0x000fe400078e0a04 */
[----:B------:R-:W-:-:S03]  /*1cd60*/  IMAD.HI.U32 R9, R0, R5, RZ ;  /* 0x0000000500097227 */ /* 0x000fc600078e00ff */
[----:B------:R-:W-:Y:S01]  /*1cd70*/  ISETP.GT.U32.AND P0, PT, R4, R7, PT ;  /* 0x000000070400720c */ /* 0x000fe20003f04070 */
[----:B------:R-:W-:-:S04]  /*1cd80*/  IMAD.MOV R9, RZ, RZ, -R9 ;  /* 0x000000ffff097224 */ /* 0x000fc800078e0a09 */
[----:B------:R-:W-:Y:S01]  /*1cd90*/  IMAD R5, R4, R9, R5 ;  /* 0x0000000904057224 */ /* 0x000fe200078e0205 */
[----:B---3--:R-:W-:-:S04]  /*1cda0*/  IABS R2, R59 ;  /* 0x0000003b00027213 */ /* 0x008fc80000000000 */
[----:B------:R-:W-:-:S03]  /*1cdb0*/  ISETP.GT.U32.AND P4, PT, R4, R5, PT ;  /* 0x000000050400720c */ /* 0x000fc60003f84070 */
[--C-:B------:R-:W-:Y:S01]  /*1cdc0*/  @!P0 IMAD.IADD R7, R7, 0x1, -R4.reuse ;  /* 0x0000000107078824 */ /* 0x100fe200078e0a04 */
[----:B------:R-:W-:Y:S02]  /*1cdd0*/  ISETP.GE.AND P0, PT, R59, RZ, PT ;  /* 0x000000ff3b00720c */ /* 0x000fe40003f06270 */
[----:B------:R-:W3:Y:S07]  /*1cde0*/  LDL.LU R59, [R1+0x84c] ;  /* 0x00084c00013b7983 */ /* 0x000eee0000300800 */
[----:B------:R-:W-:Y:S01]  /*1cdf0*/  @!P4 IMAD.IADD R5, R5, 0x1, -R4 ;  /* 0x000000010505c824 */ /* 0x000fe200078e0a04 */
[----:B------:R-:W-:Y:S01]  /*1ce00*/  ISETP.GT.U32.AND P1, PT, R4, R8, PT ;  /* 0x000000080400720c */ /* 0x000fe20003f24070 */
[----:B------:R-:W-:-:S04]  /*1ce10*/  IMAD.HI.U32 R9, R0, R2, RZ ;  /* 0x0000000200097227 */ /* 0x000fc800078e00ff */
[----:B------:R-:W-:-:S04]  /*1ce20*/  IMAD.MOV R9, RZ, RZ, -R9 ;  /* 0x000000ffff097224 */ /* 0x000fc800078e0a09 */
[----:B------:R-:W-:-:S04]  /*1ce30*/  IMAD R2, R4, R9, R2 ;  /* 0x0000000904027224 */ /* 0x000fc800078e0202 */
[----:B------:R-:W-:Y:S01]  /*1ce40*/  @!P1 IMAD.IADD R8, R8, 0x1, -R4 ;  /* 0x0000000108089824 */ /* 0x000fe200078e0a04 */
[----:B------:R-:W-:Y:S02]  /*1ce50*/  ISETP.GT.U32.AND P1, PT, R4, R2, PT ;  /* 0x000000020400720c */ /* 0x000fe40003f24070 */
[----:B------:R-:W-:Y:S01]  /*1ce60*/  ISETP.GE.AND P2, PT, R57, RZ, PT ;  /* 0x000000ff3900720c */ /* 0x000fe20003f46270 */
[----:B------:R-:W-:-:S10]  /*1ce70*/  IMAD.MOV.U32 R14, RZ, RZ, R8 ;  /* 0x000000ffff0e7224 */ /* 0x000fd400078e0008 */
[----:B------:R-:W-:Y:S01]  /*1ce80*/  @!P1 IMAD.IADD R2, R2, 0x1, -R4 ;  /* 0x0000000102029824 */ /* 0x000fe200078e0a04 */
[----:B------:R-:W-:Y:S01]  /*1ce90*/  ISETP.GT.U32.AND P1, PT, R4, R5, PT ;  /* 0x000000050400720c */ /* 0x000fe20003f24070 */
[----:B------:R-:W-:Y:S02]  /*1cea0*/  @!P2 IMAD.MOV R14, RZ, RZ, -R14 ;  /* 0x000000ffff0ea224 */ /* 0x000fe400078e0a0e */
[----:B------:R-:W-:Y:S01]  /*1ceb0*/  @!P3 IMAD.MOV R7, RZ, RZ, -R7 ;  /* 0x000000ffff07b224 */ /* 0x000fe200078e0a07 */
[----:B--2---:R-:W-:Y:S02]  /*1cec0*/  IABS R12, R3 ;  /* 0x00000003000c7213 */ /* 0x004fe40000000000 */
[----:B------:R-:W-:Y:S01]  /*1ced0*/  ISETP.GE.AND P4, PT, R3, RZ, PT ;  /* 0x000000ff0300720c */ /* 0x000fe20003f86270 */
[----:B------:R-:W-:-:S04]  /*1cee0*/  IMAD.MOV.U32 R3, RZ, RZ, R6 ;  /* 0x000000ffff037224 */ /* 0x000fc800078e0006 */
[----:B------:R-:W-:-:S05]  /*1cef0*/  @!P5 IMAD.MOV R3, RZ, RZ, -R3 ;  /* 0x000000ffff03d224 */ /* 0x000fca00078e0a03 */
[----:B------:R0:W-:Y:S04]  /*1cf00*/  STL [R1+0x3e4], R3 ;  /* 0x0003e40301007387 */ /* 0x0001e80000100800 */
[----:B0-----:R-:W2:Y:S01]  /*1cf10*/  LDL.LU R3, [R1+0x860] ;  /* 0x0008600001037983 */ /* 0x001ea20000300800 */
[----:B------:R-:W-:-:S03]  /*1cf20*/  @!P1 IMAD.IADD R5, R5, 0x1, -R4 ;  /* 0x0000000105059824 */ /* 0x000fc600078e0a04 */
[----:B------:R0:W-:Y:S04]  /*1cf30*/  STL [R1+0x3f0], R14 ;  /* 0x0003f00e01007387 */ /* 0x0001e80000100800 */
[----:B------:R3:W-:Y:S01]  /*1cf40*/  STL [R1+0x3f4], R7 ;  /* 0x0003f40701007387 */ /* 0x0007e20000100800 */
[----:B----4-:R-:W-:Y:S02]  /*1cf50*/  IABS R10, R58 ;  /* 0x0000003a000a7213 */ /* 0x010fe40000000000 */
[----:B------:R-:W-:Y:S02]  /*1cf60*/  ISETP.GE.AND P1, PT, R58, RZ, PT ;  /* 0x000000ff3a00720c */ /* 0x000fe40003f26270 */
[----:B------:R-:W4:Y:S01]  /*1cf70*/  LDL.LU R58, [R1+0x864] ;  /* 0x00086400013a7983 */ /* 0x000f220000300800 */
[----:B------:R-:W-:-:S04]  /*1cf80*/  IMAD.HI.U32 R11, R0, R10, RZ ;  /* 0x0000000a000b7227 */ /* 0x000fc800078e00ff */
[----:B------:R-:W-:-:S04]  /*1cf90*/  IMAD.MOV R11, RZ, RZ, -R11 ;  /* 0x000000ffff0b7224 */ /* 0x000fc800078e0a0b */
[----:B------:R-:W-:-:S05]  /*1cfa0*/  IMAD R10, R4, R11, R10 ;  /* 0x0000000b040a7224 */ /* 0x000fca00078e020a */
[C---:B------:R-:W-:Y:S02]  /*1cfb0*/  ISETP.GT.U32.AND P3, PT, R4.reuse, R10, PT ;  /* 0x0000000a0400720c */ /* 0x040fe40003f64070 */
[----:B------:R-:W-:Y:S01]  /*1cfc0*/  ISETP.GT.U32.AND P5, PT, R4, R2, PT ;  /* 0x000000020400720c */ /* 0x000fe20003fa4070 */
[----:B------:R-:W-:-:S04]  /*1cfd0*/  IMAD.HI.U32 R13, R0, R12, RZ ;  /* 0x0000000c000d7227 */ /* 0x000fc800078e00ff */
[----:B------:R-:W-:-:S06]  /*1cfe0*/  IMAD.MOV R13, RZ, RZ, -R13 ;  /* 0x000000ffff0d7224 */ /* 0x000fcc00078e0a0d */
[----:B------:R-:W-:Y:S02]  /*1cff0*/  @!P3 IMAD.IADD R10, R10, 0x1, -R4 ;  /* 0x000000010a0ab824 */ /* 0x000fe400078e0a04 */
[----:B------:R-:W-:Y:S02]  /*1d000*/  IMAD R12, R4, R13, R12 ;  /* 0x0000000d040c7224 */ /* 0x000fe400078e020c */
[----:B------:R-:W-:Y:S01]  /*1d010*/  @!P5 IMAD.IADD R2, R2, 0x1, -R4 ;  /* 0x000000010202d824 */ /* 0x000fe200078e0a04 */
[C---:B------:R-:W-:Y:S02]  /*1d020*/  ISETP.GT.U32.AND P3, PT, R4.reuse, R10, PT ;  /* 0x0000000a0400720c */ /* 0x040fe40003f64070 */
[----:B------:R-:W-:Y:S01]  /*1d030*/  ISETP.GT.U32.AND P2, PT, R4, R12, PT ;  /* 0x0000000c0400720c */ /* 0x000fe20003f44070 */
[----:B0-----:R-:W-:-:S04]  /*1d040*/  IMAD.MOV.U32 R14, RZ, RZ, R2 ;  /* 0x000000ffff0e7224 */ /* 0x001fc800078e0002 */
[----:B------:R-:W-:-:S06]  /*1d050*/  @!P0 IMAD.MOV R14, RZ, RZ, -R14 ;  /* 0x000000ffff0e8224 */ /* 0x000fcc00078e0a0e */
[----:B------:R-:W-:Y:S01]  /*1d060*/  @!P3 IMAD.IADD R10, R10, 0x1, -R4 ;  /* 0x000000010a0ab824 */ /* 0x000fe200078e0a04 */
[----:B------:R-:W-:-:S05]  /*1d070*/  IABS R9, R56 ;  /* 0x0000003800097213 */ /* 0x000fca0000000000 */
[----:B------:R-:W-:-:S04]  /*1d080*/  IMAD.HI.U32 R6, R0, R9, RZ ;  /* 0x0000000900067227 */ /* 0x000fc800078e00ff */
[----:B------:R-:W-:Y:S01]  /*1d090*/  IMAD.MOV R6, RZ, RZ, -R6 ;  /* 0x000000ffff067224 */ /* 0x000fe200078e0a06 */
[----:B------:R-:W-:-:S03]  /*1d0a0*/  IABS R8, R60 ;  /* 0x0000003c00087213 */ /* 0x000fc60000000000 */
[----:B------:R-:W-:Y:S02]  /*1d0b0*/  IMAD R9, R4, R6, R9 ;  /* 0x0000000604097224 */ /* 0x000fe400078e0209 */
[----:B------:R-:W-:Y:S01]  /*1d0c0*/  IMAD.HI.U32 R6, R0, R8, RZ ;  /* 0x0000000800067227 */ /* 0x000fe200078e00ff */
[----:B------:R-:W-:-:S03]  /*1d0d0*/  IABS R11, R61 ;  /* 0x0000003d000b7213 */ /* 0x000fc60000000000 */
[----:B------:R-:W-:Y:S02]  /*1d0e0*/  IMAD.MOV R6, RZ, RZ, -R6 ;  /* 0x000000ffff067224 */ /* 0x000fe400078e0a06 */
[----:B------:R-:W-:-:S04]  /*1d0f0*/  IMAD.HI.U32 R13, R0, R11, RZ ;  /* 0x0000000b000d7227 */ /* 0x000fc800078e00ff */
[C---:B------:R-:W-:Y:S02]  /*1d100*/  IMAD R8, R4.reuse, R6, R8 ;  /* 0x0000000604087224 */ /* 0x040fe400078e0208 */
[----:B------:R-:W-:Y:S01]  /*1d110*/  IMAD.MOV R13, RZ, RZ, -R13 ;  /* 0x000000ffff0d7224 */ /* 0x000fe200078e0a0d */
[C---:B------:R-:W-:Y:S02]  /*1d120*/  ISETP.GT.U32.AND P5, PT, R4.reuse, R9, PT ;  /* 0x000000090400720c */ /* 0x040fe40003fa4070 */
[C---:B------:R-:W-:Y:S01]  /*1d130*/  ISETP.GT.U32.AND P0, PT, R4.reuse, R8, PT ;  /* 0x000000080400720c */ /* 0x040fe20003f04070 */
[----:B------:R-:W-:Y:S02]  /*1d140*/  IMAD R2, R4, R13, R11 ;  /* 0x0000000d04027224 */ /* 0x000fe400078e020b */
[----:B------:R-:W-:-:S03]  /*1d150*/  @!P2 IMAD.IADD R12, R12, 0x1, -R4 ;  /* 0x000000010c0ca824 */ /* 0x000fc600078e0a04 */
[C---:B------:R-:W-:Y:S01]  /*1d160*/  ISETP.GT.U32.AND P3, PT, R4.reuse, R2, PT ;  /* 0x000000020400720c */ /* 0x040fe20003f64070 */
[----:B------:R-:W-:Y:S01]  /*1d170*/  @!P6 IMAD.MOV R5, RZ, RZ, -R5 ;  /* 0x000000ffff05e224 */ /* 0x000fe200078e0a05 */
[----:B---3--:R-:W-:Y:S02]  /*1d180*/  IABS R7, R59 ;  /* 0x0000003b00077213 */ /* 0x008fe40000000000 */
[----:B------:R-:W-:Y:S01]  /*1d190*/  ISETP.GT.U32.AND P6, PT, R4, R12, PT ;  /* 0x0000000c0400720c */ /* 0x000fe20003fc4070 */
[--C-:B------:R-:W-:Y:S01]  /*1d1a0*/  @!P5 IMAD.IADD R9, R9, 0x1, -R4.reuse ;  /* 0x000000010909d824 */ /* 0x100fe200078e0a04 */
[----:B------:R0:W-:Y:S01]  /*1d1b0*/  STL [R1+0x3ec], R5 ;  /* 0x0003ec0501007387 */ /* 0x0001e20000100800 */
[----:B------:R-:W-:-:S03]  /*1d1c0*/  @!P0 IMAD.IADD R8, R8, 0x1, -R4 ;  /* 0x0000000108088824 */ /* 0x000fc600078e0a04 */
[----:B------:R-:W-:-:S03]  /*1d1d0*/  ISETP.GT.U32.AND P5, PT, R4, R9, PT ;  /* 0x000000090400720c */ /* 0x000fc60003fa4070 */
[----:B------:R-:W-:Y:S02]  /*1d1e0*/  @!P3 IMAD.IADD R2, R2, 0x1, -R4 ;  /* 0x000000010202b824 */ /* 0x000fe400078e0a04 */
[----:B0-----:R-:W-:Y:S01]  /*1d1f0*/  IMAD.HI.U32 R5, R0, R7, RZ ;  /* 0x0000000700057227 */ /* 0x001fe200078e00ff */
[----:B------:R-:W-:-:S03]  /*1d200*/  ISETP.GT.U32.AND P3, PT, R4, R8, PT ;  /* 0x000000080400720c */ /* 0x000fc60003f64070 */
[----:B------:R-:W-:Y:S01]  /*1d210*/  IMAD.MOV R5, RZ, RZ, -R5 ;  /* 0x000000ffff057224 */ /* 0x000fe200078e0a05 */
[----:B------:R-:W-:Y:S01]  /*1d220*/  ISETP.GE.AND P2, PT, R56, RZ, PT ;  /* 0x000000ff3800720c */ /* 0x000fe20003f46270 */
[--C-:B------:R-:W-:Y:S02]  /*1d230*/  @!P6 IMAD.IADD R12, R12, 0x1, -R4.reuse ;  /* 0x000000010c0ce824 */ /* 0x100fe400078e0a04 */
[----:B------:R-:W-:Y:S01]  /*1d240*/  IMAD R7, R4, R5, R7 ;  /* 0x0000000504077224 */ /* 0x000fe200078e0207 */
[----:B------:R-:W-:Y:S01]  /*1d250*/  ISETP.GE.AND P6, PT, R60, RZ, PT ;  /* 0x000000ff3c00720c */ /* 0x000fe20003fc6270 */
[--C-:B------:R-:W-:Y:S01]  /*1d260*/  @!P5 IMAD.IADD R9, R9, 0x1, -R4.reuse ;  /* 0x000000010909d824 */ /* 0x100fe200078e0a04 */
[----:B------:R-:W3:Y:S02]  /*1d270*/  LDL.LU R56, [R1+0x868] ;  /* 0x0008680001387983 */ /* 0x000ee40000300800 */
[----:B------:R-:W-:Y:S01]  /*1d280*/  ISETP.GT.U32.AND P0, PT, R4, R7, PT ;  /* 0x000000070400720c */ /* 0x000fe20003f04070 */
[----:B------:R-:W-:-:S02]  /*1d290*/  @!P3 IMAD.IADD R8, R8, 0x1, -R4 ;  /* 0x000000010808b824 */ /* 0x000fc400078e0a04 */
[----:B------:R-:W-:Y:S02]  /*1d2a0*/  @!P4 IMAD.MOV R12, RZ, RZ, -R12 ;  /* 0x000000ffff0cc224 */ /* 0x000fe400078e0a0c */
[----:B------:R-:W-:Y:S01]  /*1d2b0*/  @!P1 IMAD.MOV R10, RZ, RZ, -R10 ;  /* 0x000000ffff0a9224 */ /* 0x000fe200078e0a0a */
[----:B------:R-:W-:Y:S01]  /*1d2c0*/  STL [R1+0x3e8], R14 ;  /* 0x0003e80e01007387 */ /* 0x000fe20000100800 */
[----:B------:R-:W-:Y:S01]  /*1d2d0*/  @!P2 IMAD.MOV R9, RZ, RZ, -R9 ;  /* 0x000000ffff09a224 */ /* 0x000fe200078e0a09 */
[----:B------:R-:W-:Y:S02]  /*1d2e0*/  ISETP.GE.AND P5, PT, R61, RZ, PT ;  /* 0x000000ff3d00720c */ /* 0x000fe40003fa6270 */
[----:B------:R-:W3:Y:S04]  /*1d2f0*/  LDL.LU R60, [R1+0x86c] ;  /* 0x00086c00013c7983 */ /* 0x000ee80000300800 */
[----:B------:R-:W-:Y:S01]  /*1d300*/  STL [R1+0x3a0], R12 ;  /* 0x0003a00c01007387 */ /* 0x000fe20000100800 */
[----:B------:R-:W-:Y:S01]  /*1d310*/  @!P0 IMAD.IADD R7, R7, 0x1, -R4 ;  /* 0x0000000107078824 */ /* 0x000fe200078e0a04 */
[----:B------:R-:W-:-:S02]  /*1d320*/  ISETP.GE.AND P0, PT, R59, RZ, PT ;  /* 0x000000ff3b00720c */ /* 0x000fc40003f06270 */
[----:B------:R-:W-:Y:S04]  /*1d330*/  STL [R1+0x3a8], R10 ;  /* 0x0003a80a01007387 */ /* 0x000fe80000100800 */
[----:B------:R-:W3:Y:S04]  /*1d340*/  LDL.LU R61, [R1+0x890] ;  /* 0x00089000013d7983 */ /* 0x000ee80000300800 */
[----:B------:R-:W-:Y:S04]  /*1d350*/  STL [R1+0x3b4], R9 ;  /* 0x0003b40901007387 */ /* 0x000fe80000100800 */
[----:B------:R-:W3:Y:S01]  /*1d360*/  LDL.LU R59, [R1+0x894] ;  /* 0x00089400013b7983 */ /* 0x000ee20000300800 */
[----:B--2---:R-:W-:-:S02]  /*1d370*/  IABS R6, R3 ;  /* 0x0000000300067213 */ /* 0x004fc40000000000 */
[----:B------:R-:W-:Y:S01]  /*1d380*/  ISETP.GE.AND P3, PT, R3, RZ, PT ;  /* 0x000000ff0300720c */ /* 0x000fe20003f66270 */
[----:B------:R-:W-:-:S04]  /*1d390*/  IMAD.MOV.U32 R3, RZ, RZ, R8 ;  /* 0x000000ffff037224 */ /* 0x000fc800078e0008 */
[----:B------:R-:W-:-:S05]  /*1d3a0*/  @!P6 IMAD.MOV R3, RZ, RZ, -R3 ;  /* 0x000000ffff03e224 */ /* 0x000fca00078e0a03 */
[----:B------:R0:W-:Y:S04]  /*1d3b0*/  STL [R1+0x3dc], R3 ;  /* 0x0003dc0301007387 */ /* 0x0001e80000100800 */
[----:B0-----:R-:W2:Y:S01]  /*1d3c0*/  LDL.LU R3, [R1+0x898] ;  /* 0x0008980001037983 */ /* 0x001ea20000300800 */
[----:B----4-:R-:W-:Y:S02]  /*1d3d0*/  IABS R5, R58 ;  /* 0x0000003a00057213 */ /* 0x010fe40000000000 */
[----:B------:R-:W-:Y:S02]  /*1d3e0*/  ISETP.GE.AND P6, PT, R58, RZ, PT ;  /* 0x000000ff3a00720c */ /* 0x000fe40003fc6270 */
[----:B------:R-:W4:Y:S01]  /*1d3f0*/  LDL.LU R58, [R1+0x89c] ;  /* 0x00089c00013a7983 */ /* 0x000f220000300800 */
[----:B------:R-:W-:Y:S01]  /*1d400*/  IMAD.HI.U32 R11, R0, R6, RZ ;  /* 0x00000006000b7227 */ /* 0x000fe200078e00ff */
[----:B------:R-:W-:-:S02]  /*1d410*/  ISETP.GT.U32.AND P4, PT, R4, R2, PT ;  /* 0x000000020400720c */ /* 0x000fc40003f84070 */
[C---:B------:R-:W-:Y:S01]  /*1d420*/  ISETP.GT.U32.AND P2, PT, R4.reuse, R7, PT ;  /* 0x000000070400720c */ /* 0x040fe20003f44070 */
[----:B------:R-:W-:Y:S01]  /*1d430*/  IMAD.MOV R11, RZ, RZ, -R11 ;  /* 0x000000ffff0b7224 */ /* 0x000fe200078e0a0b */
[----:B------:R-:W4:Y:S03]  /*1d440*/  LDL.LU R21, [R1+0x8b0] ;  /* 0x0008b00001157983 */ /* 0x000f260000300800 */
[----:B------:R-:W-:Y:S02]  /*1d450*/  IMAD R6, R4, R11, R6 ;  /* 0x0000000b04067224 */ /* 0x000fe400078e0206 */
[----:B------:R-:W-:-:S03]  /*1d460*/  IMAD.HI.U32 R11, R0, R5, RZ ;  /* 0x00000005000b7227 */ /* 0x000fc600078e00ff */
[----:B------:R-:W-:Y:S01]  /*1d470*/  ISETP.GT.U32.AND P1, PT, R4, R6, PT ;  /* 0x000000060400720c */ /* 0x000fe20003f24070 */
[----:B------:R-:W-:-:S04]  /*1d480*/  IMAD.MOV R11, RZ, RZ, -R11 ;  /* 0x000000ffff0b7224 */ /* 0x000fc800078e0a0b */
[----:B------:R-:W-:Y:S02]  /*1d490*/  IMAD R5, R4, R11, R5 ;  /* 0x0000000b04057224 */ /* 0x000fe400078e0205 */
[----:B------:R-:W-:-:S03]  /*1d4a0*/  @!P4 IMAD.IADD R2, R2, 0x1, -R4 ;  /* 0x000000010202c824 */ /* 0x000fc600078e0a04 */
[----:B------:R-:W-:-:S03]  /*1d4b0*/  ISETP.GT.U32.AND P4, PT, R4, R5, PT ;  /* 0x000000050400720c */ /* 0x000fc60003f84070 */
[----:B------:R-:W-:-:S05]  /*1d4c0*/  @!P1 IMAD.IADD R6, R6, 0x1, -R4 ;  /* 0x0000000106069824 */ /* 0x000fca00078e0a04 */
[----:B------:R-:W-:Y:S01]  /*1d4d0*/  ISETP.GT.U32.AND P1, PT, R4, R6, PT ;  /* 0x000000060400720c */ /* 0x000fe20003f24070 */
[----:B------:R-:W-:-:S04]  /*1d4e0*/  IMAD.MOV.U32 R9, RZ, RZ, R2 ;  /* 0x000000ffff097224 */ /* 0x000fc800078e0002 */
[----:B------:R-:W-:Y:S02]  /*1d4f0*/  @!P4 IMAD.IADD R5, R5, 0x1, -R4 ;  /* 0x000000010505c824 */ /* 0x000fe400078e0a04 */
[----:B------:R-:W-:-:S03]  /*1d500*/  @!P5 IMAD.MOV R9, RZ, RZ, -R9 ;  /* 0x000000ffff09d224 */ /* 0x000fc600078e0a09 */
[----:B------:R-:W-:Y:S01]  /*1d510*/  ISETP.GT.U32.AND P4, PT, R4, R5, PT ;  /* 0x000000050400720c */ /* 0x000fe20003f84070 */
[--C-:B------:R-:W-:Y:S02]  /*1d520*/  @!P2 IMAD.IADD R7, R7, 0x1, -R4.reuse ;  /* 0x000000010707a824 */ /* 0x100fe400078e0a04 */
[----:B------:R-:W-:Y:S01]  /*1d530*/  @!P1 IMAD.IADD R6, R6, 0x1, -R4 ;  /* 0x0000000106069824 */ /* 0x000fe200078e0a04 */
[----:B------:R0:W-:Y:S01]  /*1d540*/  STL [R1+0x3d4], R9 ;  /* 0x0003d40901007387 */ /* 0x0001e20000100800 */
[----:B------:R-:W-:Y:S02]  /*1d550*/  @!P0 IMAD.MOV R7, RZ, RZ, -R7 ;  /* 0x000000ffff078224 */ /* 0x000fe400078e0a07 */
[----:B0-----:R-:W-:-:S06]  /*1d560*/  IMAD.MOV.U32 R9, RZ, RZ, R6 ;  /* 0x000000ffff097224 */ /* 0x001fcc00078e0006 */
[----:B------:R-:W-:Y:S02]  /*1d570*/  @!P4 IMAD.IADD R5, R5, 0x1, -R4 ;  /* 0x000000010505c824 */ /* 0x000fe400078e0a04 */
[----:B------:R-:W-:Y:S01]  /*1d580*/  @!P3 IMAD.MOV R9, RZ, RZ, -R9 ;  /* 0x000000ffff09b224 */ /* 0x000fe200078e0a09 */
[----:B------:R0:W-:Y:S04]  /*1d590*/  STL [R1+0x3bc], R7 ;  /* 0x0003bc0701007387 */ /* 0x0001e80000100800 */
[----:B------:R-:W-:Y:S01]  /*1d5a0*/  STL [R1+0x3cc], R9 ;  /* 0x0003cc0901007387 */ /* 0x000fe20000100800 */
[----:B---3--:R-:W-:Y:S02]  /*1d5b0*/  IABS R12, R56 ;  /* 0x00000038000c7213 */ /* 0x008fe40000000000 */
[----:B------:R-:W-:-:S02]  /*1d5c0*/  IABS R10, R60 ;  /* 0x0000003c000a7213 */ /* 0x000fc40000000000 */
[----:B------:R-:W-:Y:S02]  /*1d5d0*/  ISETP.GE.AND P5, PT, R60, RZ, PT ;  /* 0x000000ff3c00720c */ /* 0x000fe40003fa6270 */
[----:B------:R-:W3:Y:S01]  /*1d5e0*/  LDL.LU R60, [R1+0x8b4] ;  /* 0x0008b400013c7983 */ /* 0x000ee20000300800 */
[----:B------:R-:W-:Y:S01]  /*1d5f0*/  IMAD.HI.U32 R8, R0, R12, RZ ;  /* 0x0000000c00087227 */ /* 0x000fe200078e00ff */
[----:B------:R-:W-:Y:S02]  /*1d600*/  IABS R14, R61 ;  /* 0x0000003d000e7213 */ /* 0x000fe40000000000 */
[----:B------:R-:W-:Y:S02]  /*1d610*/  ISETP.GE.AND P0, PT, R61, RZ, PT ;  /* 0x000000ff3d00720c */ /* 0x000fe40003f06270 */
[----:B------:R-:W3:Y:S01]  /*1d620*/  LDL.LU R61, [R1+0x8b8] ;  /* 0x0008b800013d7983 */ /* 0x000ee20000300800 */
[----:B------:R-:W-:Y:S01]  /*1d630*/  IMAD.MOV R8, RZ, RZ, -R8 ;  /* 0x000000ffff087224 */ /* 0x000fe200078e0a08 */
[----:B------:R-:W-:-:S03]  /*1d640*/  ISETP.GE.AND P3, PT, R59, RZ, PT ;  /* 0x000000ff3b00720c */ /* 0x000fc60003f66270 */
[----:B------:R-:W-:Y:S01]  /*1d650*/  IMAD R12, R4, R8, R12 ;  /* 0x00000008040c7224 */ /* 0x000fe200078e020c */
[----:B------:R-:W-:-:S04]  /*1d660*/  IABS R8, R59 ;  /* 0x0000003b00087213 */ /* 0x000fc80000000000 */
[----:B------:R-:W-:-:S13]  /*1d670*/  ISETP.GT.U32.AND P1, PT, R4, R12, PT ;  /* 0x0000000c0400720c */ /* 0x000fda0003f24070 */
[----:B------:R-:W-:-:S05]  /*1d680*/  @!P1 IMAD.IADD R12, R12, 0x1, -R4 ;  /* 0x000000010c0c9824 */ /* 0x000fca00078e0a04 */
[----:B------:R-:W-:Y:S02]  /*1d690*/  ISETP.GT.U32.AND P1, PT, R4, R12, PT ;  /* 0x0000000c0400720c */ /* 0x000fe40003f24070 */
[----:B------:R-:W-:-:S11]  /*1d6a0*/  ISETP.GE.AND P2, PT, R56, RZ, PT ;  /* 0x000000ff3800720c */ /* 0x000fd60003f46270 */
[----:B------:R-:W-:-:S04]  /*1d6b0*/  @!P1 IMAD.IADD R12, R12, 0x1, -R4 ;  /* 0x000000010c0c9824 */ /* 0x000fc800078e0a04 */
[----:B------:R-:W-:-:S04]  /*1d6c0*/  IMAD.MOV.U32 R15, RZ, RZ, R12 ;  /* 0x000000ffff0f7224 */ /* 0x000fc800078e000c */
[----:B------:R-:W-:Y:S01]  /*1d6d0*/  @!P2 IMAD.MOV R15, RZ, RZ, -R15 ;  /* 0x000000ffff0fa224 */ /* 0x000fe200078e0a0f */
[----:B--2---:R-:W-:Y:S02]  /*1d6e0*/  ISETP.GE.AND P4, PT, R3, RZ, PT ;  /* 0x000000ff0300720c */ /* 0x004fe40003f86270 */
[----:B0-----:R-:W-:Y:S01]  /*1d6f0*/  IABS R7, R3 ;  /* 0x0000000300077213 */ /* 0x001fe20000000000 */
[----:B------:R-:W-:-:S04]  /*1d700*/  IMAD.MOV.U32 R3, RZ, RZ, R5 ;  /* 0x000000ffff037224 */ /* 0x000fc800078e0005 */
[----:B------:R-:W-:-:S05]  /*1d710*/  @!P6 IMAD.MOV R3, RZ, RZ, -R3 ;  /* 0x000000ffff03e224 */ /* 0x000fca00078e0a03 */
[----:B------:R0:W-:Y:S04]  /*1d720*/  STL [R1+0x3c4], R3 ;  /* 0x0003c40301007387 */ /* 0x0001e80000100800 */
[----:B0-----:R-:W2:Y:S04]  /*1d730*/  LDL.LU R3, [R1+0x8bc] ;  /* 0x0008bc0001037983 */ /* 0x001ea80000300800 */
[----:B------:R-:W2:Y:S01]  /*1d740*/  LDL.LU R59, [R1+0x8e0] ;  /* 0x0008e000013b7983 */ /* 0x000ea20000300800 */
[----:B----4-:R-:W-:Y:S02]  /*1d750*/  IABS R6, R58 ;  /* 0x0000003a00067213 */ /* 0x010fe40000000000 */
[----:B------:R-:W-:Y:S01]  /*1d760*/  ISETP.GE.AND P2, PT, R58, RZ, PT ;  /* 0x000000ff3a00720c */ /* 0x000fe20003f46270 */
[----:B------:R-:W4:Y:S04]  /*1d770*/  LDL.LU R57, [R1+0x8e4] ;  /* 0x0008e40001397983 */ /* 0x000f280000300800 */
[----:B------:R0:W-:Y:S04]  /*1d780*/  STL [R1+0x3b0], R15 ;  /* 0x0003b00f01007387 */ /* 0x0001e80000100800 */
[----:B------:R-:W4:Y:S01]  /*1d790*/  LDL.LU R58, [R1+0x8e8] ;  /* 0x0008e800013a7983 */ /* 0x000f220000300800 */
[----:B------:R-:W-:-:S04]  /*1d7a0*/  IMAD.HI.U32 R2, R0, R10, RZ ;  /* 0x0000000a00027227 */ /* 0x000fc800078e00ff */
[----:B------:R-:W-:-:S04]  /*1d7b0*/  IMAD.MOV R2, RZ, RZ, -R2 ;  /* 0x000000ffff027224 */ /* 0x000fc800078e0a02 */
[----:B------:R-:W-:Y:S02]  /*1d7c0*/  IMAD R10, R4, R2, R10 ;  /* 0x00000002040a7224 */ /* 0x000fe400078e020a */
[----:B------:R-:W-:-:S03]  /*1d7d0*/  IMAD.HI.U32 R2, R0, R14, RZ ;  /* 0x0000000e00027227 */ /* 0x000fc600078e00ff */
[----:B------:R-:W-:Y:S01]  /*1d7e0*/  ISETP.GT.U32.AND P6, PT, R4, R10, PT ;  /* 0x0000000a0400720c */ /* 0x000fe20003fc4070 */
[----:B------:R-:W-:-:S04]  /*1d7f0*/  IMAD.MOV R2, RZ, RZ, -R2 ;  /* 0x000000ffff027224 */ /* 0x000fc800078e0a02 */
[----:B------:R-:W-:-:S05]  /*1d800*/  IMAD R14, R4, R2, R14 ;  /* 0x00000002040e7224 */ /* 0x000fca00078e020e */
[----:B------:R-:W-:-:S03]  /*1d810*/  ISETP.GT.U32.AND P1, PT, R4, R14, PT ;  /* 0x0000000e0400720c */ /* 0x000fc60003f24070 */
[----:B------:R-:W-:-:S05]  /*1d820*/  @!P6 IMAD.IADD R10, R10, 0x1, -R4 ;  /* 0x000000010a0ae824 */ /* 0x000fca00078e0a04 */
[----:B------:R-:W-:Y:S01]  /*1d830*/  ISETP.GT.U32.AND P6, PT, R4, R10, PT ;  /* 0x0000000a0400720c */ /* 0x000fe20003fc4070 */
[----:B------:R-:W-:-:S04]  /*1d840*/  IMAD.HI.U32 R13, R0, R8, RZ ;  /* 0x00000008000d7227 */ /* 0x000fc800078e00ff */
[----:B------:R-:W-:Y:S02]  /*1d850*/  @!P1 IMAD.IADD R14, R14, 0x1, -R4 ;  /* 0x000000010e0e9824 */ /* 0x000fe400078e0a04 */
[----:B------:R-:W-:-:S03]  /*1d860*/  IMAD.HI.U32 R11, R0, R7, RZ ;  /* 0x00000007000b7227 */ /* 0x000fc600078e00ff */
[----:B------:R-:W-:Y:S01]  /*1d870*/  ISETP.GT.U32.AND P1, PT, R4, R14, PT ;  /* 0x0000000e0400720c */ /* 0x000fe20003f24070 */
[----:B------:R-:W-:-:S04]  /*1d880*/  IMAD.HI.U32 R9, R0, R6, RZ ;  /* 0x0000000600097227 */ /* 0x000fc800078e00ff */
[----:B------:R-:W-:Y:S02]  /*1d890*/  IMAD.MOV R13, RZ, RZ, -R13 ;  /* 0x000000ffff0d7224 */ /* 0x000fe400078e0a0d */
[----:B------:R-:W-:Y:S02]  /*1d8a0*/  IMAD.MOV R11, RZ, RZ, -R11 ;  /* 0x000000ffff0b7224 */ /* 0x000fe400078e0a0b */
[----:B------:R-:W-:Y:S01]  /*1d8b0*/  @!P6 IMAD.IADD R10, R10, 0x1, -R4 ;  /* 0x000000010a0ae824 */ /* 0x000fe200078e0a04 */
[----:B------:R-:W-:Y:S01]  /*1d8c0*/  IABS R5, R21 ;  /* 0x0000001500057213 */ /* 0x000fe20000000000 */
[C---:B------:R-:W-:Y:S02]  /*1d8d0*/  IMAD R8, R4.reuse, R13, R8 ;  /* 0x0000000d04087224 */ /* 0x040fe400078e0208 */
[----:B------:R-:W-:Y:S02]  /*1d8e0*/  IMAD.MOV R9, RZ, RZ, -R9 ;  /* 0x000000ffff097224 */ /* 0x000fe400078e0a09 */
[----:B------:R-:W-:-:S02]  /*1d8f0*/  IMAD R7, R4, R11, R7 ;  /* 0x0000000b04077224 */ /* 0x000fc400078e0207 */
[----:B------:R-:W-:Y:S01]  /*1d900*/  IMAD.MOV.U32 R12, RZ, RZ, R10 ;  /* 0x000000ffff0c7224 */ /* 0x000fe200078e000a */
[C---:B------:R-:W-:Y:S01]  /*1d910*/  ISETP.GT.U32.AND P6, PT, R4.reuse, R8, PT ;  /* 0x000000080400720c */ /* 0x040fe20003fc4070 */
[----:B------:R-:W-:Y:S02]  /*1d920*/  IMAD R6, R4, R9, R6 ;  /* 0x0000000904067224 */ /* 0x000fe400078e0206 */
[----:B------:R-:W-:-:S04]  /*1d930*/  IMAD.HI.U32 R2, R0, R5, RZ ;  /* 0x0000000500027227 */ /* 0x000fc800078e00ff */
[----:B------:R-:W-:Y:S01]  /*1d940*/  @!P5 IMAD.MOV R12, RZ, RZ, -R12 ;  /* 0x000000ffff0cd224 */ /* 0x000fe200078e0a0c */
[----:B------:R-:W-:Y:S01]  /*1d950*/  ISETP.GT.U32.AND P5, PT, R4, R7, PT ;  /* 0x000000070400720c */ /* 0x000fe20003fa4070 */
[----:B------:R-:W-:Y:S01]  /*1d960*/  @!P1 IMAD.IADD R14, R14, 0x1, -R4 ;  /* 0x000000010e0e9824 */ /* 0x000fe200078e0a04 */
[----:B------:R-:W-:Y:S01]  /*1d970*/  ISETP.GT.U32.AND P1, PT, R4, R6, PT ;  /* 0x000000060400720c */ /* 0x000fe20003f24070 */
[----:B------:R-:W-:-:S04]  /*1d980*/  IMAD.MOV R2, RZ, RZ, -R2 ;  /* 0x000000ffff027224 */ /* 0x000fc800078e0a02 */
[----:B------:R-:W-:Y:S02]  /*1d990*/  IMAD R5, R4, R2, R5 ;  /* 0x0000000204057224 */ /* 0x000fe400078e0205 */
[----:B------:R-:W-:-:S03]  /*1d9a0*/  @!P6 IMAD.IADD R8, R8, 0x1, -R4 ;  /* 0x000000010808e824 */ /* 0x000fc600078e0a04 */
[C---:B------:R-:W-:Y:S01]  /*1d9b0*/  ISETP.GT.U32.AND P6, PT, R4.reuse, R5, PT ;  /* 0x000000050400720c */ /* 0x040fe20003fc4070 */
[----:B------:R-:W-:Y:S01]  /*1d9c0*/  @!P5 IMAD.IADD R7, R7, 0x1, -R4 ;  /* 0x000000010707d824 */ /* 0x000fe200078e0a04 */
[----:B------:R-:W-:Y:S01]  /*1d9d0*/  ISETP.GT.U32.AND P5, PT, R4, R8, PT ;  /* 0x000000080400720c */ /* 0x000fe20003fa4070 */
[----:B------:R-:W-:Y:S02]  /*1d9e0*/  IMAD.MOV.U32 R16, RZ, RZ, R14 ;  /* 0x000000ffff107224 */ /* 0x000fe400078e000e */
[----:B------:R-:W-:Y:S01]  /*1d9f0*/  @!P1 IMAD.IADD R6, R6, 0x1, -R4 ;  /* 0x0000000106069824 */ /* 0x000fe200078e0a04 */
[C---:B------:R-:W-:Y:S01]  /*1da00*/  ISETP.GT.U32.AND P1, PT, R4.reuse, R7, PT ;  /* 0x000000070400720c */ /* 0x040fe20003f24070 */
[----:B------:R-:W-:Y:S01]  /*1da10*/  @!P0 IMAD.MOV R16, RZ, RZ, -R16 ;  /* 0x000000ffff108224 */ /* 0x000fe200078e0a10 */
[----:B------:R1:W-:Y:S02]  /*1da20*/  STL [R1+0x398], R12 ;  /* 0x0003980c01007387 */ /* 0x0003e40000100800 */
[----:B------:R-:W-:-:S02]  /*1da30*/  ISETP.GT.U32.AND P0, PT, R4, R6, PT ;  /* 0x000000060400720c */ /* 0x000fc40003f04070 */
[----:B------:R-:W4:Y:S01]  /*1da40*/  LDL.LU R56, [R1+0x8ec] ;  /* 0x0008ec0001387983 */ /* 0x000f220000300800 */
[--C-:B------:R-:W-:Y:S02]  /*1da50*/  @!P6 IMAD.IADD R5, R5, 0x1, -R4.reuse ;  /* 0x000000010505e824 */ /* 0x100fe400078e0a04 */
[----:B------:R-:W-:-:S03]  /*1da60*/  @!P5 IMAD.IADD R8, R8, 0x1, -R4 ;  /* 0x000000010808d824 */ /* 0x000fc600078e0a04 */
[----:B------:R-:W-:Y:S01]  /*1da70*/  ISETP.GT.U32.AND P6, PT, R4, R5, PT ;  /* 0x000000050400720c */ /* 0x000fe20003fc4070 */
[----:B------:R-:W-:Y:S01]  /*1da80*/  @!P1 IMAD.IADD R7, R7, 0x1, -R4 ;  /* 0x0000000107079824 */ /* 0x000fe200078e0a04 */
[----:B---3--:R-:W-:-:S05]  /*1da90*/  IABS R11, R60 ;  /* 0x0000003c000b7213 */ /* 0x008fca0000000000 */
[----:B------:R-:W-:-:S04]  /*1daa0*/  IMAD.MOV.U32 R2, RZ, RZ, R11 ;  /* 0x000000ffff027224 */ /* 0x000fc800078e000b */
[----:B------:R-:W-:Y:S01]  /*1dab0*/  IMAD.HI.U32 R10, R0, R2, RZ ;  /* 0x00000002000a7227 */ /* 0x000fe200078e00ff */
[----:B------:R-:W-:-:S03]  /*1dac0*/  IABS R13, R61 ;  /* 0x0000003d000d7213 */ /* 0x000fc60000000000 */
[----:B------:R-:W-:Y:S02]  /*1dad0*/  IMAD.MOV R10, RZ, RZ, -R10 ;  /* 0x000000ffff0a7224 */ /* 0x000fe400078e0a0a */
[----:B0-----:R-:W-:-:S04]  /*1dae0*/  IMAD.HI.U32 R15, R0, R13, RZ ;  /* 0x0000000d000f7227 */ /* 0x001fc800078e00ff */
[----:B------:R-:W-:Y:S02]  /*1daf0*/  IMAD.MOV R15, RZ, RZ, -R15 ;  /* 0x000000ffff0f7224 */ /* 0x000fe400078e0a0f */
[C---:B------:R-:W-:Y:S02]  /*1db00*/  IMAD R2, R4.reuse, R10, R2 ;  /* 0x0000000a04027224 */ /* 0x040fe400078e0202 */
[----:B------:R-:W-:-:S03]  /*1db10*/  IMAD R13, R4, R15, R13 ;  /* 0x0000000f040d7224 */ /* 0x000fc600078e020d */
[----:B------:R-:W-:Y:S01]  /*1db20*/  ISETP.GT.U32.AND P5, PT, R4, R2, PT ;  /* 0x000000020400720c */ /* 0x000fe20003fa4070 */
[--C-:B------:R-:W-:Y:S01]  /*1db30*/  @!P0 IMAD.IADD R6, R6, 0x1, -R4.reuse ;  /* 0x0000000106068824 */ /* 0x100fe200078e0a04 */
[----:B------:R-:W-:Y:S01]  /*1db40*/  ISETP.GT.U32.AND P1, PT, R4, R13, PT ;  /* 0x0000000d0400720c */ /* 0x000fe20003f24070 */
[----:B------:R-:W-:Y:S01]  /*1db50*/  @!P6 IMAD.IADD R5, R5, 0x1, -R4 ;  /* 0x000000010505e824 */ /* 0x000fe200078e0a04 */
[----:B------:R-:W-:Y:S01]  /*1db60*/  ISETP.GE.AND P6, PT, R21, RZ, PT ;  /* 0x000000ff1500720c */ /* 0x000fe20003fc6270 */
[----:B------:R-:W-:-:S08]  /*1db70*/  @!P4 IMAD.MOV R7, RZ, RZ, -R7 ;  /* 0x000000ffff07c224 */ /* 0x000fd000078e0a07 */
[--C-:B------:R-:W-:Y:S02]  /*1db80*/  @!P5 IMAD.IADD R2, R2, 0x1, -R4.reuse ;  /* 0x000000010202d824 */ /* 0x100fe400078e0a04 */
[----:B------:R-:W-:Y:S02]  /*1db90*/  @!P1 IMAD.IADD R13, R13, 0x1, -R4 ;  /* 0x000000010d0d9824 */ /* 0x000fe400078e0a04 */
[----:B------:R-:W-:Y:S02]  /*1dba0*/  @!P3 IMAD.MOV R8, RZ, RZ, -R8 ;  /* 0x000000ffff08b224 */ /* 0x000fe400078e0a08 */
[----:B------:R-:W-:Y:S01]  /*1dbb0*/  @!P2 IMAD.MOV R6, RZ, RZ, -R6 ;  /* 0x000000ffff06a224 */ /* 0x000fe200078e0a06 */
[----:B------:R-:W-:Y:S01]  /*1dbc0*/  STL [R1+0x38c], R16 ;  /* 0x00038c1001007387 */ /* 0x000fe20000100800 */
[----:B------:R-:W-:Y:S01]  /*1dbd0*/  @!P6 IMAD.MOV R5, RZ, RZ, -R5 ;  /* 0x000000ffff05e224 */ /* 0x000fe200078e0a05 */
[----:B------:R-:W-:Y:S02]  /*1dbe0*/  ISETP.GE.AND P5, PT, R60, RZ, PT ;  /* 0x000000ff3c00720c */ /* 0x000fe40003fa6270 */
[----:B------:R-:W-:Y:S04]  /*1dbf0*/  STL [R1+0x384], R8 ;  /* 0x0003840801007387 */ /* 0x000fe80000100800 */
[----:B------:R-:W-:Y:S04]  /*1dc00*/  STL [R1+0x37c], R7 ;  /* 0x00037c0701007387 */ /* 0x000fe80000100800 */
[----:B------:R0:W-:Y:S04]  /*1dc10*/  STL [R1+0x378], R6 ;  /* 0x0003780601007387 */ /* 0x0001e80000100800 */
[----:B------:R-:W3:Y:S01]  /*1dc20*/  LDL.LU R60, [R1+0x900] ;  /* 0x00090000013c7983 */ /* 0x000ee20000300800 */
[----:B------:R-:W-:-:S03]  /*1dc30*/  ISETP.GE.AND P6, PT, R61, RZ, PT ;  /* 0x000000ff3d00720c */ /* 0x000fc60003fc6270 */
[----:B------:R0:W-:Y:S01]  /*1dc40*/  STL [R1+0x370], R5 ;  /* 0x0003700501007387 */ /* 0x0001e20000100800 */
[----:B--2---:R-:W-:-:S05]  /*1dc50*/  IABS R9, R3 ;  /* 0x0000000300097213 */ /* 0x004fca0000000000 */
[----:B-1----:R-:W-:-:S04]  /*1dc60*/  IMAD.HI.U32 R12, R0, R9, RZ ;  /* 0x00000009000c7227 */ /* 0x002fc800078e00ff */
[----:B------:R-:W-:Y:S01]  /*1dc70*/  IMAD.MOV R12, RZ, RZ, -R12 ;  /* 0x000000ffff0c7224 */ /* 0x000fe200078e0a0c */
[----:B------:R-:W-:-:S03]  /*1dc80*/  IABS R11, R59 ;  /* 0x0000003b000b7213 */ /* 0x000fc60000000000 */
[----:B------:R-:W-:Y:S02]  /*1dc90*/  IMAD R9, R4, R12, R9 ;  /* 0x0000000c04097224 */ /* 0x000fe400078e0209 */
[----:B------:R-:W-:-:S03]  /*1dca0*/  IMAD.HI.U32 R15, R0, R11, RZ ;  /* 0x0000000b000f7227 */ /* 0x000fc600078e00ff */
[----:B------:R-:W-:Y:S01]  /*1dcb0*/  ISETP.GT.U32.AND P0, PT, R4, R9, PT ;  /* 0x000000090400720c */ /* 0x000fe20003f04070 */
[----:B------:R-:W-:-:S04]  /*1dcc0*/  IMAD.MOV R15, RZ, RZ, -R15 ;  /* 0x000000ffff0f7224 */ /* 0x000fc800078e0a0f */
[----:B------:R-:W-:-:S05]  /*1dcd0*/  IMAD R11, R4, R15, R11 ;  /* 0x0000000f040b7224 */ /* 0x000fca00078e020b */
[----:B------:R-:W-:-:S03]  /*1dce0*/  ISETP.GT.U32.AND P1, PT, R4, R11, PT ;  /* 0x0000000b0400720c */ /* 0x000fc60003f24070 */
[----:B------:R-:W-:Y:S01]  /*1dcf0*/  @!P0 IMAD.IADD R9, R9, 0x1, -R4 ;  /* 0x0000000109098824 */ /* 0x000fe200078e0a04 */
[----:B------:R-:W-:-:S04]  /*1dd00*/  ISETP.GT.U32.AND P0, PT, R4, R2, PT ;  /* 0x000000020400720c */ /* 0x000fc80003f04070 */
[----:B------:R-:W-:-:S05]  /*1dd10*/  ISETP.GT.U32.AND P4, PT, R4, R9, PT ;  /* 0x000000090400720c */ /* 0x000fca0003f84070 */
[----:B------:R-:W-:-:S04]  /*1dd20*/  @!P1 IMAD.IADD R11, R11, 0x1, -R4 ;  /* 0x000000010b0b9824 */ /* 0x000fc800078e0a04 */
[--C-:B------:R-:W-:Y:S01]  /*1dd30*/  @!P0 IMAD.IADD R2, R2, 0x1, -R4.reuse ;  /* 0x0000000102028824 */ /* 0x100fe200078e0a04 */
[----:B------:R-:W-:Y:S02]  /*1dd40*/  ISETP.GE.AND P0, PT, R3, RZ, PT ;  /* 0x000000ff0300720c */ /* 0x000fe40003f06270 */
[----:B------:R-:W2:Y:S01]  /*1dd50*/  LDL.LU R3, [R1+0x904] ;  /* 0x0009040001037983 */ /* 0x000ea20000300800 */
[----:B------:R-:W-:Y:S01]  /*1dd60*/  ISETP.GT.U32.AND P1, PT, R4, R11, PT ;  /* 0x0000000b0400720c */ /* 0x000fe20003f24070 */
[----:B------:R-:W-:Y:S01]  /*1dd70*/  @!P4 IMAD.IADD R9, R9, 0x1, -R4 ;  /* 0x000000010909c824 */ /* 0x000fe200078e0a04 */
[----:B------:R-:W-:Y:S01]  /*1dd80*/  ISETP.GE.AND P4, PT, R59, RZ, PT ;  /* 0x000000ff3b00720c */ /* 0x000fe20003f86270 */
[----:B------:R-:W2:Y:S04]  /*1dd90*/  LDL.LU R61, [R1+0x908] ;  /* 0x00090800013d7983 */ /* 0x000ea80000300800 */
[----:B------:R-:W2:Y:S01]  /*1dda0*/  LDL.LU R59, [R1+0x90c] ;  /* 0x00090c00013b7983 */ /* 0x000ea20000300800 */
[----:B------:R-:W-:Y:S01]  /*1ddb0*/  @!P5 IMAD.MOV R2, RZ, RZ, -R2 ;  /* 0x000000ffff02d224 */ /* 0x000fe200078e0a02 */
[----:B----4-:R-:W-:-:S04]  /*1ddc0*/  IABS R12, R58 ;  /* 0x0000003a000c7213 */ /* 0x010fc80000000000 */
[----:B------:R-:W-:Y:S01]  /*1ddd0*/  @!P1 IMAD.IADD R11, R11, 0x1, -R4 ;  /* 0x000000010b0b9824 */ /* 0x000fe200078e0a04 */
[----:B------:R1:W-:Y:S01]  /*1dde0*/  STL [R1+0x368], R2 ;  /* 0x0003680201007387 */ /* 0x0003e20000100800 */
[----:B------:R-:W-:-:S03]  /*1ddf0*/  ISETP.GE.AND P1, PT, R58, RZ, PT ;  /* 0x000000ff3a00720c */ /* 0x000fc60003f26270 */
[----:B------:R-:W4:Y:S01]  /*1de00*/  LDL.LU R58, [R1+0x930] ;  /* 0x00093000013a7983 */ /* 0x000f220000300800 */
[----:B------:R-:W-:-:S05]  /*1de10*/  IABS R10, R57 ;  /* 0x00000039000a7213 */ /* 0x000fca0000000000 */
[----:B------:R-:W-:-:S04]  /*1de20*/  IMAD.HI.U32 R14, R0, R10, RZ ;  /* 0x0000000a000e7227 */ /* 0x000fc800078e00ff */
[----:B------:R-:W-:-:S04]  /*1de30*/  IMAD.MOV R14, RZ, RZ, -R14 ;  /* 0x000000ffff0e7224 */ /* 0x000fc800078e0a0e */
[C---:B------:R-:W-:Y:S01]  /*1de40*/  IMAD R10, R4.reuse, R14, R10 ;  /* 0x0000000e040a7224 */ /* 0x040fe200078e020a */
[----:B------:R-:W-:Y:S01]  /*1de50*/  ISETP.GT.U32.AND P3, PT, R4, R13, PT ;  /* 0x0000000d0400720c */ /* 0x000fe20003f64070 */
[----:B------:R-:W-:-:S03]  /*1de60*/  IMAD.HI.U32 R15, R0, R12, RZ ;  /* 0x0000000c000f7227 */ /* 0x000fc600078e00ff */
[----:B------:R-:W-:Y:S01]  /*1de70*/  ISETP.GT.U32.AND P2, PT, R4, R10, PT ;  /* 0x0000000a0400720c */ /* 0x000fe20003f44070 */
[----:B------:R-:W-:-:S04]  /*1de80*/  IMAD.MOV R15, RZ, RZ, -R15 ;  /* 0x000000ffff0f7224 */ /* 0x000fc800078e0a0f */
[----:B------:R-:W-:-:S04]  /*1de90*/  IMAD R12, R4, R15, R12 ;  /* 0x0000000f040c7224 */ /* 0x000fc800078e020c */
[----:B------:R-:W-:Y:S01]  /*1dea0*/  @!P3 IMAD.IADD R13, R13, 0x1, -R4 ;  /* 0x000000010d0db824 */ /* 0x000fe200078e0a04 */
[----:B------:R-:W-:-:S03]  /*1deb0*/  ISETP.GT.U32.AND P3, PT, R4, R12, PT ;  /* 0x0000000c0400720c */ /* 0x000fc60003f64070 */
[----:B------:R-:W-:-:S05]  /*1dec0*/  @!P2 IMAD.IADD R10, R10, 0x1, -R4 ;  /* 0x000000010a0aa824 */ /* 0x000fca00078e0a04 */
[----:B------:R-:W-:Y:S01]  /*1ded0*/  ISETP.GT.U32.AND P2, PT, R4, R10, PT ;  /* 0x0000000a0400720c */ /* 0x000fe20003f44070 */
[----:B0-----:R-:W-:Y:S01]  /*1dee0*/  IMAD.MOV.U32 R6, RZ, RZ, R13 ;  /* 0x000000ffff067224 */ /* 0x001fe200078e000d */
[----:B------:R-:W-:Y:S01]  /*1def0*/  IABS R34, R56 ;  /* 0x0000003800227213 */ /* 0x000fe20000000000 */
[----:B------:R-:W-:Y:S01]  /*1df00*/  IMAD.MOV.U32 R5, RZ, RZ, R9 ;  /* 0x000000ffff057224 */ /* 0x000fe200078e0009 */
[----:B------:R-:W-:Y:S01]  /*1df10*/  ISETP.GE.AND P5, PT, R57, RZ, PT ;  /* 0x000000ff3900720c */ /* 0x000fe20003fa6270 */
[----:B------:R-:W-:Y:S02]  /*1df20*/  @!P6 IMAD.MOV R6, RZ, RZ, -R6 ;  /* 0x000000ffff06e224 */ /* 0x000fe400078e0a06 */
[----:B-1----:R-:W-:-:S04]  /*1df30*/  IMAD.HI.U32 R2, R0, R34, RZ ;  /* 0x0000002200027227 */ /* 0x002fc800078e00ff */
[----:B------:R-:W-:Y:S02]  /*1df40*/  @!P3 IMAD.IADD R12, R12, 0x1, -R4 ;  /* 0x000000010c0cb824 */ /* 0x000fe400078e0a04 */
[----:B------:R-:W-:Y:S01]  /*1df50*/  @!P0 IMAD.MOV R5, RZ, RZ, -R5 ;  /* 0x000000ffff058224 */ /* 0x000fe200078e0a05 */
[----:B------:R-:W-:Y:S01]  /*1df60*/  STL [R1+0x360], R6 ;  /* 0x0003600601007387 */ /* 0x000fe20000100800 */
[----:B------:R-:W-:Y:S01]  /*1df70*/  IMAD.MOV R2, RZ, RZ, -R2 ;  /* 0x000000ffff027224 */ /* 0x000fe200078e0a02 */
[----:B------:R-:W-:Y:S01]  /*1df80*/  ISETP.GT.U32.AND P6, PT, R4, R12, PT ;  /* 0x0000000c0400720c */ /* 0x000fe20003fc4070 */
[----:B------:R-:W-:Y:S01]  /*1df90*/  @!P2 IMAD.IADD R10, R10, 0x1, -R4 ;  /* 0x000000010a0aa824 */ /* 0x000fe200078e0a04 */
[----:B------:R0:W-:Y:S01]  /*1dfa0*/  STL [R1+0x35c], R5 ;  /* 0x00035c0501007387 */ /* 0x0001e20000100800 */
[----:B------:R-:W-:Y:S02]  /*1dfb0*/  IMAD R34, R4, R2, R34 ;  /* 0x0000000204227224 */ /* 0x000fe400078e0222 */
[----:B------:R-:W-:-:S02]  /*1dfc0*/  IMAD.MOV.U32 R2, RZ, RZ, R10 ;  /* 0x000000ffff027224 */ /* 0x000fc400078e000a */
[----:B0-----:R-:W-:Y:S02]  /*1dfd0*/  IMAD.MOV.U32 R5, RZ, RZ, R11 ;  /* 0x000000ffff057224 */ /* 0x001fe400078e000b */
[----:B------:R-:W-:Y:S02]  /*1dfe0*/  @!P5 IMAD.MOV R2, RZ, RZ, -R2 ;  /* 0x000000ffff02d224 */ /* 0x000fe400078e0a02 */
[----:B------:R-:W-:Y:S02]  /*1dff0*/  @!P4 IMAD.MOV R5, RZ, RZ, -R5 ;  /* 0x000000ffff05c224 */ /* 0x000fe400078e0a05 */
[----:B------:R-:W-:-:S03]  /*1e000*/  @!P6 IMAD.IADD R12, R12, 0x1, -R4 ;  /* 0x000000010c0ce824 */ /* 0x000fc600078e0a04 */
[----:B------:R0:W-:Y:S02]  /*1e010*/  STL [R1+0x358], R5 ;  /* 0x0003580501007387 */ /* 0x0001e40000100800 */
[----:B0-----:R-:W-:-:S04]  /*1e020*/  IMAD.MOV.U32 R5, RZ, RZ, R12 ;  /* 0x000000ffff057224 */ /* 0x001fc800078e000c */
[----:B------:R-:W-:Y:S01]  /*1e030*/  @!P1 IMAD.MOV R5, RZ, RZ, -R5 ;  /* 0x000000ffff059224 */ /* 0x000fe200078e0a05 */
[----:B------:R-:W-:Y:S02]  /*1e040*/  ISETP.GE.AND P3, PT, R56, RZ, PT ;  /* 0x000000ff3800720c */ /* 0x000fe40003f66270 */
[----:B---3--:R-:W-:Y:S02]  /*1e050*/  ISETP.GE.AND P0, PT, R60, RZ, PT ;  /* 0x000000ff3c00720c */ /* 0x008fe40003f06270 */
[----:B------:R-:W-:Y:S02]  /*1e060*/  IABS R42, R60 ;  /* 0x0000003c002a7213 */ /* 0x000fe40000000000 */
[----:B--2---:R-:W-:Y:S02]  /*1e070*/  ISETP.GE.AND P4, PT, R3, RZ, PT ;  /* 0x000000ff0300720c */ /* 0x004fe40003f86270 */
[----:B------:R-:W-:Y:S02]  /*1e080*/  IABS R47, R3 ;  /* 0x00000003002f7213 */ /* 0x000fe40000000000 */
[----:B------:R-:W2:Y:S04]  /*1e090*/  LDL.LU R3, [R1+0x934] ;  /* 0x0009340001037983 */ /* 0x000ea80000300800 */
[----:B------:R-:W-:Y:S01]  /*1e0a0*/  STL [R1+0x350], R2 ;  /* 0x0003500201007387 */ /* 0x000fe20000100800 */
[----:B------:R-:W-:-:S02]  /*1e0b0*/  ISETP.GE.AND P6, PT, R59, RZ, PT ;  /* 0x000000ff3b00720c */ /* 0x000fc40003fc6270 */
[----:B------:R-:W-:Y:S01]  /*1e0c0*/  IABS R6, R59 ;  /* 0x0000003b00067213 */ /* 0x000fe20000000000 */
[----:B------:R-:W3:Y:S04]  /*1e0d0*/  LDL R60, [R1+0x6748] ;  /* 0x00674800013c7983 */ /* 0x000ee80000100800 */
[----:B------:R-:W3:Y:S01]  /*1e0e0*/  LDL R59, [R1+0x674c] ;  /* 0x00674c00013b7983 */ /* 0x000ee20000100800 */
[----:B----4-:R-:W-:-:S03]  /*1e0f0*/  ISETP.GE.AND P1, PT, R58, RZ, PT ;  /* 0x000000ff3a00720c */ /* 0x010fc60003f26270 */
[----:B------:R0:W-:Y:S04]  /*1e100*/  STL [R1+0x354], R5 ;  /* 0x0003540501007387 */ /* 0x0001e80000100800 */
[----:B------:R-:W4:Y:S04]  /*1e110*/  LDL R57, [R1+0x6754] ;  /* 0x0067540001397983 */ /* 0x000f280000100800 */
[----:B------:R-:W4:Y:S01]  /*1e120*/  LDL R56, [R1+0x6758] ;  /* 0x0067580001387983 */ /* 0x000f220000100800 */
[----:B0-----:R-:W-:-:S03]  /*1e130*/  IABS R5, R58 ;  /* 0x0000003a00057213 */ /* 0x001fc60000000000 */
[----:B------:R-:W4:Y:S04]  /*1e140*/  LDL R58, [R1+0x6750] ;  /* 0x00675000013a7983 */ /* 0x000f280000100800 */
[----:B------:R-:W4:Y:S01]  /*1e150*/  LDL R22, [R1+0x676c] ;  /* 0x00676c0001167983 */ /* 0x000f220000100800 */
[----:B------:R-:W-:Y:S01]  /*1e160*/  ISETP.GT.U32.AND P2, PT, R4, R34, PT ;  /* 0x000000220400720c */ /* 0x000fe20003f44070 */
[----:B------:R-:W-:-:S04]  /*1e170*/  IMAD.HI.U32 R7, R0, R42, RZ ;  /* 0x0000002a00077227 */ /* 0x000fc800078e00ff */
[----:B------:R-:W-:Y:S02]  /*1e180*/  IMAD.MOV R7, RZ, RZ, -R7 ;  /* 0x000000ffff077224 */ /* 0x000fe400078e0a07 */
[----:B------:R-:W-:Y:S01]  /*1e190*/  IMAD.HI.U32 R2, R0, R47, RZ ;  /* 0x0000002f00027227 */ /* 0x000fe200078e00ff */
[----:B------:R-:W-:-:S03]  /*1e1a0*/  IABS R51, R61 ;  /* 0x0000003d00337213 */ /* 0x000fc60000000000 */
[----:B------:R-:W-:Y:S02]  /*1e1b0*/  IMAD R42, R4, R7, R42 ;  /* 0x00000007042a7224 */ /* 0x000fe400078e022a */
[----:B------:R-:W-:Y:S02]  /*1e1c0*/  @!P2 IMAD.IADD R34, R34, 0x1, -R4 ;  /* 0x000000012222a824 */ /* 0x000fe400078e0a04 */
[----:B------:R-:W-:Y:S02]  /*1e1d0*/  IMAD.MOV R2, RZ, RZ, -R2 ;  /* 0x000000ffff027224 */ /* 0x000fe400078e0a02 */
[----:B------:R-:W-:Y:S01]  /*1e1e0*/  IMAD.HI.U32 R9, R0, R6, RZ ;  /* 0x0000000600097227 */ /* 0x000fe200078e00ff */
[----:B------:R-:W-:-:S03]  /*1e1f0*/  ISETP.GT.U32.AND P2, PT, R4, R34, PT ;  /* 0x000000220400720c */ /* 0x000fc60003f44070 */
[----:B------:R-:W-:Y:S02]  /*1e200*/  IMAD R47, R4, R2, R47 ;  /* 0x00000002042f7224 */ /* 0x000fe400078e022f */
[----:B------:R-:W-:-:S04]  /*1e210*/  IMAD.HI.U32 R10, R0, R51, RZ ;  /* 0x00000033000a7227 */ /* 0x000fc800078e00ff */
[----:B------:R-:W-:-:S04]  /*1e220*/  IMAD.HI.U32 R8, R0, R5, RZ ;  /* 0x0000000500087227 */ /* 0x000fc800078e00ff */
[----:B------:R-:W-:Y:S02]  /*1e230*/  IMAD.MOV R9, RZ, RZ, -R9 ;  /* 0x000000ffff097224 */ /* 0x000fe400078e0a09 */
[----:B------:R-:W-:Y:S02]  /*1e240*/  IMAD.MOV R10, RZ, RZ, -R10 ;  /* 0x000000ffff0a7224 */ /* 0x000fe400078e0a0a */
[----:B------:R-:W-:Y:S02]  /*1e250*/  IMAD.MOV R8, RZ, RZ, -R8 ;  /* 0x000000ffff087224 */ /* 0x000fe400078e0a08 */
[C---:B------:R-:W-:Y:S02]  /*1e260*/  IMAD R6, R4.reuse, R9, R6 ;  /* 0x0000000904067224 */ /* 0x040fe400078e0206 */
[----:B------:R-:W-:Y:S01]  /*1e270*/  IMAD R51, R4, R10, R51 ;  /* 0x0000000a04337224 */ /* 0x000fe200078e0233 */
[----:B------:R-:W-:Y:S01]  /*1e280*/  ISETP.GE.AND P5, PT, R61, RZ, PT ;  /* 0x000000ff3d00720c */ /* 0x000fe20003fa6270 */
[----:B------:R-:W-:Y:S01]  /*1e290*/  @!P2 IMAD.IADD R34, R34, 0x1, -R4 ;  /* 0x000000012222a824 */ /* 0x000fe200078e0a04 */
[----:B------:R-:W4:Y:S01]  /*1e2a0*/  LDL R61, [R1+0x675c] ;  /* 0x00675c00013d7983 */ /* 0x000f220000100800 */
[----:B------:R-:W-:Y:S01]  /*1e2b0*/  IMAD R5, R4, R8, R5 ;  /* 0x0000000804057224 */ /* 0x000fe200078e0205 */
[----:B--2---:R-:W-:-:S02]  /*1e2c0*/  IABS R2, R3 ;  /* 0x0000000300027213 */ /* 0x004fc40000000000 */
[----:B---3--:R-:W-:Y:S02]  /*1e2d0*/  IABS R7, R60 ;  /* 0x0000003c00077213 */ /* 0x008fe40000000000 */
[----:B------:R-:W-:-:S03]  /*1e2e0*/  IABS R12, R59 ;  /* 0x0000003b000c7213 */ /* 0x000fc60000000000 */
[C---:B------:R-:W-:Y:S01]  /*1e2f0*/  IMAD.HI.U32 R14, R0.reuse, R7, RZ ;  /* 0x00000007000e7227 */ /* 0x040fe200078e00ff */
[----:B------:R-:W-:Y:S01]  /*1e300*/  ISETP.GE.AND P2, PT, R3, RZ, PT ;  /* 0x000000ff0300720c */ /* 0x000fe20003f46270 */
[----:B------:R-:W2:Y:S02]  /*1e310*/  LDL R60, [R1+0x6760] ;  /* 0x00676000013c7983 */ /* 0x000ea40000100800 */
[C---:B------:R-:W-:Y:S02]  /*1e320*/  IMAD.HI.U32 R13, R0.reuse, R12, RZ ;  /* 0x0000000c000d7227 */ /* 0x040fe400078e00ff */
[----:B------:R-:W3:Y:S02]  /*1e330*/  LDL R3, [R1+0x67d8] ;  /* 0x0067d80001037983 */ /* 0x000ee40000100800 */
[----:B------:R-:W-:Y:S02]  /*1e340*/  IMAD.MOV R14, RZ, RZ, -R14 ;  /* 0x000000ffff0e7224 */ /* 0x000fe400078e0a0e */
[----:B------:R-:W-:Y:S01]  /*1e350*/  IMAD.MOV R13, RZ, RZ, -R13 ;  /* 0x000000ffff0d7224 */ /* 0x000fe200078e0a0d */
[----:B----4-:R-:W-:Y:S01]  /*1e360*/  IABS R8, R57 ;  /* 0x0000003900087213 */ /* 0x010fe20000000000 */
[----:B------:R-:W-:Y:S01]  /*1e370*/  IMAD.HI.U32 R9, R0, R2, RZ ;  /* 0x0000000200097227 */ /* 0x000fe200078e00ff */
[----:B------:R-:W4:Y:S03]  /*1e380*/  LDL R59, [R1+0x6764] ;  /* 0x00676400013b7983 */ /* 0x000f260000100800 */
[C---:B------:R-:W-:Y:S01]  /*1e390*/  IMAD R14, R4.reuse, R14, R7 ;  /* 0x0000000e040e7224 */ /* 0x040fe200078e0207 */
[----:B------:R-:W-:Y:S01]  /*1e3a0*/  IABS R10, R58 ;  /* 0x0000003a000a7213 */ /* 0x000fe20000000000 */
[----:B------:R-:W-:Y:S01]  /*1e3b0*/  IMAD R12, R4, R13, R12 ;  /* 0x0000000d040c7224 */ /* 0x000fe200078e020c */
[----:B------:R-:W3:Y:S01]  /*1e3c0*/  LDL R58, [R1+0x6768] ;  /* 0x00676800013a7983 */ /* 0x000ee20000100800 */
[----:B------:R-:W-:-:S03]  /*1e3d0*/  IMAD.MOV R9, RZ, RZ, -R9 ;  /* 0x000000ffff097224 */ /* 0x000fc600078e0a09 */
[----:B------:R-:W-:Y:S01]  /*1e3e0*/  STL [R1+0x10], R14 ;  /* 0x0000100e01007387 */ /* 0x000fe20000100800 */
[----:B------:R-:W-:Y:S02]  /*1e3f0*/  IMAD R2, R4, R9, R2 ;  /* 0x0000000904027224 */ /* 0x000fe400078e0202 */
[C---:B------:R-:W-:Y:S01]  /*1e400*/  IMAD.HI.U32 R11, R0.reuse, R10, RZ ;  /* 0x0000000a000b7227 */ /* 0x040fe200078e00ff */
[----:B------:R-:W4:Y:S03]  /*1e410*/  LDL R24, [R1+0x6770] ;  /* 0x0067700001187983 */ /* 0x000f260000100800 */
[----:B------:R-:W-:Y:S01]  /*1e420*/  IMAD.HI.U32 R9, R0, R8, RZ ;  /* 0x0000000800097227 */ /* 0x000fe200078e00ff */
[----:B------:R-:W-:Y:S04]  /*1e430*/  STL [R1+0xc], R12 ;  /* 0x00000c0c01007387 */ /* 0x000fe80000100800 */
[----:B------:R-:W4:Y:S01]  /*1e440*/  LDL R23, [R1+0x6774] ;  /* 0x0067740001177983 */ /* 0x000f220000100800 */
[----:B------:R-:W-:-:S02]  /*1e450*/  IMAD.MOV R11, RZ, RZ, -R11 ;  /* 0x000000ffff0b7224 */ /* 0x000fc400078e0a0b */
[----:B------:R-:W-:Y:S02]  /*1e460*/  IMAD.MOV R9, RZ, RZ, -R9 ;  /* 0x000000ffff097224 */ /* 0x000fe400078e0a09 */
[C---:B------:R-:W-:Y:S02]  /*1e470*/  IMAD R10, R4.reuse, R11, R10 ;  /* 0x0000000b040a7224 */ /* 0x040fe400078e020a */
[----:B------:R-:W-:-:S03]  /*1e480*/  IMAD R8, R4, R9, R8 ;  /* 0x0000000904087224 */ /* 0x000fc600078e0208 */
[----:B------:R0:W-:Y:S01]  /*1e490*/  STL [R1+0x8], R10 ;  /* 0x0000080a01007387 */ /* 0x0001e20000100800 */
[----:B------:R-:W-:-:S03]  /*1e4a0*/  IABS R7, R56 ;  /* 0x0000003800077213 */ /* 0x000fc60000000000 */
[----:B------:R1:W-:Y:S04]  /*1e4b0*/  STL [R1+0x4], R8 ;  /* 0x0000040801007387 */ /* 0x0003e80000100800 */
[----:B------:R-:W4:Y:S04]  /*1e4c0*/  LDL R21, [R1+0x6778] ;  /* 0x0067780001157983 */ /* 0x000f280000100800 */
[----:B------:R-:W4:Y:S01]  /*1e4d0*/  LDL R56, [R1+0x677c] ;  /* 0x00677c0001387983 */ /* 0x000f220000100800 */
[----:B------:R-:W-:-:S03]  /*1e4e0*/  IMAD.HI.U32 R9, R0, R7, RZ ;  /* 0x0000000700097227 */ /* 0x000fc600078e00ff */
[----:B------:R-:W4:Y:S01]  /*1e4f0*/  LDL R57, [R1+0x6780] ;  /* 0x0067800001397983 */ /* 0x000f220000100800 */
[----:B------:R-:W-:-:S04]  /*1e500*/  IMAD.MOV R9, RZ, RZ, -R9 ;  /* 0x000000ffff097224 */ /* 0x000fc800078e0a09 */
[----:B------:R-:W-:Y:S01]  /*1e510*/  IMAD R7, R4, R9, R7 ;  /* 0x0000000904077224 */ /* 0x000fe200078e0207 */
[----:B0-----:R-:W-:-:S04]  /*1e520*/  IABS R10, R22 ;  /* 0x00000016000a7213 */ /* 0x001fc80000000000 */
[----:B------:R0:W-:Y:S04]  /*1e530*/  STL [R1], R7 ;  /* 0x0000000701007387 */ /* 0x0001e80000100800 */
[----:B------:R-:W4:Y:S01]  /*1e540*/  LDL R22, [R1+0x6784] ;  /* 0x0067840001167983 */ /* 0x000f220000100800 */
[----:B------:R-:W-:Y:S01]  /*1e550*/  IABS R61, R61 ;  /* 0x0000003d003d7213 */ /* 0x000fe20000000000 */
[C---:B------:R-:W-:Y:S02]  /*1e560*/  IMAD.HI.U32 R12, R0.reuse, R10, RZ ;  /* 0x0000000a000c7227 */ /* 0x040fe400078e00ff */
[----:B------:R-:W4:Y:S02]  /*1e570*/  LDL R25, [R1+0x6788] ;  /* 0x0067880001197983 */ /* 0x000f240000100800 */
[----:B-1----:R-:W-:-:S04]  /*1e580*/  IMAD.HI.U32 R8, R0, R61, RZ ;  /* 0x0000003d00087227 */ /* 0x002fc800078e00ff */
[----:B------:R-:W-:Y:S02]  /*1e590*/  IMAD.MOV R8, RZ, RZ, -R8 ;  /* 0x000000ffff087224 */ /* 0x000fe400078e0a08 */
[----:B------:R-:W-:Y:S02]  /*1e5a0*/  IMAD.MOV R12, RZ, RZ, -R12 ;  /* 0x000000ffff0c7224 */ /* 0x000fe400078e0a0c */
[C---:B------:R-:W-:Y:S02]  /*1e5b0*/  IMAD R61, R4.reuse, R8, R61 ;  /* 0x00000008043d7224 */ /* 0x040fe400078e023d */
[----:B------:R-:W-:Y:S01]  /*1e5c0*/  IMAD R10, R4, R12, R10 ;  /* 0x0000000c040a7224 */ /* 0x000fe200078e020a */
[----:B--2---:R-:W-:-:S05]  /*1e5d0*/  IABS R60, R60 ;  /* 0x0000003c003c7213 */ /* 0x004fca0000000000 */
[----:B------:R-:W-:-:S04]  /*1e5e0*/  IMAD.HI.U32 R11, R0, R60, RZ ;  /* 0x0000003c000b7227 */ /* 0x000fc800078e00ff */
[----:B------:R-:W-:Y:S01]  /*1e5f0*/  IMAD.MOV R11, RZ, RZ, -R11 ;  /* 0x000000ffff0b7224 */ /* 0x000fe200078e0a0b */
[----:B---3--:R-:W-:Y:S02]  /*1e600*/  IABS R58, R58 ;  /* 0x0000003a003a7213 */ /* 0x008fe40000000000 */
[----:B----4-:R-:W-:-:S03]  /*1e610*/  IABS R59, R59 ;  /* 0x0000003b003b7213 */ /* 0x010fc60000000000 */
[----:B0-----:R-:W-:Y:S01]  /*1e620*/  IMAD.HI.U32 R7, R0, R58, RZ ;  /* 0x0000003a00077227 */ /* 0x001fe200078e00ff */
[----:B------:R-:W-:Y:S02]  /*1e630*/  IABS R13, R23 ;  /* 0x00000017000d7213 */ /* 0x000fe40000000000 */
[----:B------:R-:W2:Y:S01]  /*1e640*/  LDL R23, [R1+0x678c] ;  /* 0x00678c0001177983 */ /* 0x000ea20000100800 */
[----:B------:R-:W-:Y:S02]  /*1e650*/  IMAD.MOV R7, RZ, RZ, -R7 ;  /* 0x000000ffff077224 */ /* 0x000fe400078e0a07 */
[----:B------:R-:W-:Y:S02]  /*1e660*/  IMAD R60, R4, R11, R60 ;  /* 0x0000000b043c7224 */ /* 0x000fe400078e023c */
[----:B------:R-:W-:Y:S01]  /*1e670*/  IMAD.HI.U32 R9, R0, R59, RZ ;  /* 0x0000003b00097227 */ /* 0x000fe200078e00ff */
[----:B------:R-:W-:-:S03]  /*1e680*/  IABS R8, R24 ;  /* 0x0000001800087213 */ /* 0x000fc60000000000 */
[----:B------:R-:W-:Y:S02]  /*1e690*/  IMAD R58, R4, R7, R58 ;  /* 0x00000007043a7224 */ /* 0x000fe400078e023a */
[----:B------:R-:W-:Y:S01]  /*1e6a0*/  IMAD.MOV R9, RZ, RZ, -R9 ;  /* 0x000000ffff097224 */ /* 0x000fe200078e0a09 */
[----:B------:R-:W-:Y:S02]  /*1e6b0*/  IABS R11, R21 ;  /* 0x00000015000b7213 */ /* 0x000fe40000000000 */
[----:B------:R-:W3:Y:S01]  /*1e6c0*/  LDL R21, [R1+0x6790] ;  /* 0x0067900001157983 */ /* 0x000ee20000100800 */
[----:B------:R-:W-:-:S03]  /*1e6d0*/  IABS R7, R56 ;  /* 0x0000003800077213 */ /* 0x000fc60000000000 */
[----:B------:R-:W4:Y:S01]  /*1e6e0*/  LDL R56, [R1+0x6794] ;  /* 0x0067940001387983 */ /* 0x000f220000100800 */
[----:B------:R-:W-:-:S04]  /*1e6f0*/  IMAD.HI.U32 R14, R0, R13, RZ ;  /* 0x0000000d000e7227 */ /* 0x000fc800078e00ff */
[----:B------:R-:W-:Y:S02]  /*1e700*/  IMAD R59, R4, R9, R59 ;  /* 0x00000009043b7224 */ /* 0x000fe400078e023b */
[----:B------:R-:W-:-:S04]  /*1e710*/  IMAD.HI.U32 R9, R0, R8, RZ ;  /* 0x0000000800097227 */ /* 0x000fc800078e00ff */
[----:B------:R-:W-:-:S04]  /*1e720*/  IMAD.HI.U32 R12, R0, R11, RZ ;  /* 0x0000000b000c7227 */ /* 0x000fc800078e00ff */
[----:B------:R-:W-:Y:S02]  /*1e730*/  IMAD.MOV R14, RZ, RZ, -R14 ;  /* 0x000000ffff0e7224 */ /* 0x000fe400078e0a0e */
[----:B------:R-:W-:Y:S02]  /*1e740*/  IMAD.MOV R9, RZ, RZ, -R9 ;  /* 0x000000ffff097224 */ /* 0x000fe400078e0a09 */
[----:B------:R-:W-:Y:S02]  /*1e750*/  IMAD.MOV R12, RZ, RZ, -R12 ;  /* 0x000000ffff0c7224 */ /* 0x000fe400078e0a0c */
[C---:B------:R-:W-:Y:S01]  /*1e760*/  IMAD R13, R4.reuse, R14, R13 ;  /* 0x0000000e040d7224 */ /* 0x040fe200078e020d */
[----:B------:R0:W-:Y:S01]  /*1e770*/  STL [R1+0x3c], R10 ;  /* 0x00003c0a01007387 */ /* 0x0001e20000100800 */
[C---:B------:R-:W-:Y:S01]  /*1e780*/  IMAD R55, R4.reuse, R9, R8 ;  /* 0x0000000904377224 */ /* 0x040fe200078e0208 */
[----:B------:R-:W-:Y:S01]  /*1e790*/  IABS R8, R57 ;  /* 0x0000003900087213 */ /* 0x000fe20000000000 */
[----:B------:R-:W-:Y:S01]  /*1e7a0*/  IMAD R11, R4, R12, R11 ;  /* 0x0000000c040b7224 */ /* 0x000fe200078e020b */
[----:B------:R-:W4:Y:S01]  /*1e7b0*/  LDL R57, [R1+0x6798] ;  /* 0x0067980001397983 */ /* 0x000f220000100800 */
[----:B------:R-:W-:-:S03]  /*1e7c0*/  IABS R9, R22 ;  /* 0x0000001600097213 */ /* 0x000fc60000000000 */
[----:B------:R-:W-:Y:S04]  /*1e7d0*/  STL [R1+0x34], R13 ;  /* 0x0000340d01007387 */ /* 0x000fe80000100800 */
[----:B------:R-:W4:Y:S04]  /*1e7e0*/  LDL R24, [R1+0x679c] ;  /* 0x00679c0001187983 */ /* 0x000f280000100800 */
[----:B------:R1:W-:Y:S04]  /*1e7f0*/  STL [R1+0x30], R11 ;  /* 0x0000300b01007387 */ /* 0x0003e80000100800 */
[----:B------:R-:W4:Y:S01]  /*1e800*/  LDL R22, [R1+0x67a0] ;  /* 0x0067a00001167983 */ /* 0x000f220000100800 */
[----:B0-----:R-:W-:-:S04]  /*1e810*/  IMAD.HI.U32 R10, R0, R7, RZ ;  /* 0x00000007000a7227 */ /* 0x001fc800078e00ff */
[----:B------:R-:W-:-:S04]  /*1e820*/  IMAD.MOV R10, RZ, RZ, -R10 ;  /* 0x000000ffff0a7224 */ /* 0x000fc800078e0a0a */
[----:B------:R-:W-:Y:S02]  /*1e830*/  IMAD R7, R4, R10, R7 ;  /* 0x0000000a04077224 */ /* 0x000fe400078e0207 */
[----:B-1----:R-:W-:-:S03]  /*1e840*/  IMAD.HI.U32 R11, R0, R8, RZ ;  /* 0x00000008000b7227 */ /* 0x002fc600078e00ff */
[----:B------:R3:W-:Y:S01]  /*1e850*/  STL [R1+0x2c], R7 ;  /* 0x00002c0701007387 */ /* 0x0007e20000100800 */
[----:B------:R-:W-:-:S04]  /*1e860*/  IMAD.HI.U32 R14, R0, R9, RZ ;  /* 0x00000009000e7227 */ /* 0x000fc800078e00ff */
[----:B------:R-:W-:Y:S02]  /*1e870*/  IMAD.MOV R11, RZ, RZ, -R11 ;  /* 0x000000ffff0b7224 */ /* 0x000fe400078e0a0b */
[----:B------:R-:W-:Y:S02]  /*1e880*/  IMAD.MOV R14, RZ, RZ, -R14 ;  /* 0x000000ffff0e7224 */ /* 0x000fe400078e0a0e */
[C---:B------:R-:W-:Y:S02]  /*1e890*/  IMAD R8, R4.reuse, R11, R8 ;  /* 0x0000000b04087224 */ /* 0x040fe400078e0208 */
[----:B------:R-:W-:Y:S01]  /*1e8a0*/  IMAD R14, R4, R14, R9 ;  /* 0x0000000e040e7224 */ /* 0x000fe200078e0209 */
[----:B------:R-:W-:-:S05]  /*1e8b0*/  IABS R12, R25 ;  /* 0x00000019000c7213 */ /* 0x000fca0000000000 */
[----:B------:R-:W-:-:S04]  /*1e8c0*/  IMAD.HI.U32 R13, R0, R12, RZ ;  /* 0x0000000c000d7227 */ /* 0x000fc800078e00ff */
[----:B------:R-:W-:-:S04]  /*1e8d0*/  IMAD.MOV R13, RZ, RZ, -R13 ;  /* 0x000000ffff0d7224 */ /* 0x000fc800078e0a0d */
[----:B------:R-:W-:Y:S01]  /*1e8e0*/  IMAD R12, R4, R13, R12 ;  /* 0x0000000d040c7224 */ /* 0x000fe200078e020c */
[----:B--2---:R-:W-:Y:S02]  /*1e8f0*/  IABS R10, R23 ;  /* 0x00000017000a7213 */ /* 0x004fe40000000000 */
[----:B------:R-:W2:Y:S04]  /*1e900*/  LDL R23, [R1+0x67a4] ;  /* 0x0067a40001177983 */ /* 0x000ea80000100800 */
[----:B------:R0:W-:Y:S01]  /*1e910*/  STL [R1+0x28], R8 ;  /* 0x0000280801007387 */ /* 0x0001e20000100800 */
[----:B------:R-:W-:Y:S01]  /*1e920*/  IMAD.HI.U32 R11, R0, R10, RZ ;  /* 0x0000000a000b7227 */ /* 0x000fe200078e00ff */
[----:B---3--:R-:W-:Y:S02]  /*1e930*/  IABS R7, R21 ;  /* 0x0000001500077213 */ /* 0x008fe40000000000 */
[----:B------:R-:W3:Y:S01]  /*1e940*/  LDL R21, [R1+0x67a8] ;  /* 0x0067a80001157983 */ /* 0x000ee20000100800 */
[----:B----4-:R-:W-:-:S03]  /*1e950*/  IABS R9, R56 ;  /* 0x0000003800097213 */ /* 0x010fc60000000000 */
[----:B------:R-:W-:Y:S04]  /*1e960*/  STL [R1+0x24], R14 ;  /* 0x0000240e01007387 */ /* 0x000fe80000100800 */
[----:B------:R-:W4:Y:S01]  /*1e970*/  LDL R56, [R1+0x67ac] ;  /* 0x0067ac0001387983 */ /* 0x000f220000100800 */
[----:B0-----:R-:W-:-:S04]  /*1e980*/  IMAD.HI.U32 R8, R0, R7, RZ ;  /* 0x0000000700087227 */ /* 0x001fc800078e00ff */
[----:B------:R-:W-:Y:S02]  /*1e990*/  IMAD.MOV R11, RZ, RZ, -R11 ;  /* 0x000000ffff0b7224 */ /* 0x000fe400078e0a0b */
[----:B------:R-:W-:Y:S02]  /*1e9a0*/  IMAD.MOV R8, RZ, RZ, -R8 ;  /* 0x000000ffff087224 */ /* 0x000fe400078e0a08 */
[C---:B------:R-:W-:Y:S02]  /*1e9b0*/  IMAD R10, R4.reuse, R11, R10 ;  /* 0x0000000b040a7224 */ /* 0x040fe400078e020a */
[----:B------:R-:W-:Y:S01]  /*1e9c0*/  IMAD R7, R4, R8, R7 ;  /* 0x0000000804077224 */ /* 0x000fe200078e0207 */
[----:B------:R-:W-:Y:S04]  /*1e9d0*/  STL [R1+0x20], R12 ;  /* 0x0000200c01007387 */ /* 0x000fe80000100800 */
[----:B------:R0:W-:Y:S04]  /*1e9e0*/  STL [R1+0x1c], R10 ;  /* 0x00001c0a01007387 */ /* 0x0001e80000100800 */
[----:B------:R1:W-:Y:S04]  /*1e9f0*/  STL [R1+0x18], R7 ;  /* 0x0000180701007387 */ /* 0x0003e80000100800 */
[----:B------:R-:W4:Y:S01]  /*1ea00*/  LDL R27, [R1+0x67b0] ;  /* 0x0067b000011b7983 */ /* 0x000f220000100800 */
[----:B------:R-:W-:Y:S01]  /*1ea10*/  IABS R11, R22 ;  /* 0x00000016000b7213 */ /* 0x000fe20000000000 */
[----:B0-----:R-:W-:-:S02]  /*1ea20*/  IMAD.HI.U32 R10, R0, R9, RZ ;  /* 0x00000009000a7227 */ /* 0x001fc400078e00ff */
[----:B------:R-:W4:Y:S01]  /*1ea30*/  LDL R22, [R1+0x67b8] ;  /* 0x0067b80001167983 */ /* 0x000f220000100800 */
[----:B------:R-:W-:Y:S01]  /*1ea40*/  IABS R13, R24 ;  /* 0x00000018000d7213 */ /* 0x000fe20000000000 */
[----:B------:R-:W-:Y:S02]  /*1ea50*/  IMAD.MOV R10, RZ, RZ, -R10 ;  /* 0x000000ffff0a7224 */ /* 0x000fe400078e0a0a */
[----:B------:R-:W4:Y:S01]  /*1ea60*/  LDL R26, [R1+0x67b4] ;  /* 0x0067b400011a7983 */ /* 0x000f220000100800 */
[----:B------:R-:W-:Y:S01]  /*1ea70*/  IABS R57, R57 ;  /* 0x0000003900397213 */ /* 0x000fe20000000000 */
[C---:B------:R-:W-:Y:S02]  /*1ea80*/  IMAD.HI.U32 R14, R0.reuse, R13, RZ ;  /* 0x0000000d000e7227 */ /* 0x040fe400078e00ff */
[----:B------:R-:W4:Y:S02]  /*1ea90*/  LDL R24, [R1+0x67bc] ;  /* 0x0067bc0001187983 */ /* 0x000f240000100800 */
[----:B------:R-:W-:-:S04]  /*1eaa0*/  IMAD.HI.U32 R12, R0, R11, RZ ;  /* 0x0000000b000c7227 */ /* 0x000fc800078e00ff */
[----:B------:R-:W-:Y:S02]  /*1eab0*/  IMAD R9, R4, R10, R9 ;  /* 0x0000000a04097224 */ /* 0x000fe400078e0209 */
[----:B------:R-:W-:Y:S02]  /*1eac0*/  IMAD.MOV R14, RZ, RZ, -R14 ;  /* 0x000000ffff0e7224 */ /* 0x000fe400078e0a0e */
[----:B-1----:R-:W-:-:S04]  /*1ead0*/  IMAD.HI.U32 R7, R0, R57, RZ ;  /* 0x0000003900077227 */ /* 0x002fc800078e00ff */
[----:B------:R-:W-:Y:S02]  /*1eae0*/  IMAD.MOV R12, RZ, RZ, -R12 ;  /* 0x000000ffff0c7224 */ /* 0x000fe400078e0a0c */
[C---:B------:R-:W-:Y:S01]  /*1eaf0*/  IMAD R13, R4.reuse, R14, R13 ;  /* 0x0000000e040d7224 */ /* 0x040fe200078e020d */
[----:B------:R3:W-:Y:S01]  /*1eb00*/  STL [R1+0x14], R9 ;  /* 0x0000140901007387 */ /* 0x0007e20000100800 */
[----:B------:R-:W-:Y:S02]  /*1eb10*/  IMAD.MOV R7, RZ, RZ, -R7 ;  /* 0x000000ffff077224 */ /* 0x000fe400078e0a07 */
[C---:B------:R-:W-:Y:S01]  /*1eb20*/  IMAD R11, R4.reuse, R12, R11 ;  /* 0x0000000c040b7224 */ /* 0x040fe200078e020b */
[----:B------:R-:W4:Y:S01]  /*1eb30*/  LDL R25, [R1+0x67c0] ;  /* 0x0067c00001197983 */ /* 0x000f220000100800 */
[----:B------:R-:W-:-:S03]  /*1eb40*/  IMAD R57, R4, R7, R57 ;  /* 0x0000000704397224 */ /* 0x000fc600078e0239 */
[----:B------:R-:W-:Y:S01]  /*1eb50*/  STL [R1+0x68], R13 ;  /* 0x0000680d01007387 */ /* 0x000fe20000100800 */
[----:B--2---:R-:W-:-:S03]  /*1eb60*/  IABS R8, R23 ;  /* 0x0000001700087213 */ /* 0x004fc60000000000 */
[----:B------:R-:W2:Y:S02]  /*1eb70*/  LDL R23, [R1+0x67c4] ;  /* 0x0067c40001177983 */ /* 0x000ea40000100800 */
[----:B------:R-:W-:-:S04]  /*1eb80*/  IMAD.HI.U32 R10, R0, R8, RZ ;  /* 0x00000008000a7227 */ /* 0x000fc800078e00ff */
[----:B------:R-:W-:Y:S01]  /*1eb90*/  IMAD.MOV R10, RZ, RZ, -R10 ;  /* 0x000000ffff0a7224 */ /* 0x000fe200078e0a0a */
[----:B------:R-:W-:Y:S03]  /*1eba0*/  STL [R1+0x64], R11 ;  /* 0x0000640b01007387 */ /* 0x000fe60000100800 */
[----:B------:R-:W-:Y:S01]  /*1ebb0*/  IMAD R8, R4, R10, R8 ;  /* 0x0000000a04087224 */ /* 0x000fe200078e0208 */
[----:B---3--:R-:W-:Y:S02]  /*1ebc0*/  IABS R9, R21 ;  /* 0x0000001500097213 */ /* 0x008fe40000000000 */
[----:B----4-:R-:W-:Y:S02]  /*1ebd0*/  IABS R7, R56 ;  /* 0x0000003800077213 */ /* 0x010fe40000000000 */
[----:B------:R-:W3:Y:S04]  /*1ebe0*/  LDL R56, [R1+0x67c8] ;  /* 0x0067c80001387983 */ /* 0x000ee80000100800 */
[----:B------:R0:W-:Y:S04]  /*1ebf0*/  STL [R1+0x60], R8 ;  /* 0x0000600801007387 */ /* 0x0001e80000100800 */
[----:B------:R-:W4:Y:S01]  /*1ec00*/  LDL R21, [R1+0x67cc] ;  /* 0x0067cc0001157983 */ /* 0x000f220000100800 */
[----:B0-----:R-:W-:-:S03]  /*1ec10*/  IABS R8, R22 ;  /* 0x0000001600087213 */ /* 0x001fc60000000000 */
[----:B------:R-:W3:Y:S01]  /*1ec20*/  LDL R22, [R1+0x67d0] ;  /* 0x0067d00001167983 */ /* 0x000ee20000100800 */
[----:B------:R-:W-:Y:S01]  /*1ec30*/  IMAD.HI.U32 R12, R0, R9, RZ ;  /* 0x00000009000c7227 */ /* 0x000fe200078e00ff */
[----:B------:R-:W-:-:S03]  /*1ec40*/  IABS R13, R27 ;  /* 0x0000001b000d7213 */ /* 0x000fc60000000000 */
[----:B------:R-:W-:Y:S01]  /*1ec50*/  IMAD.MOV R12, RZ, RZ, -R12 ;  /* 0x000000ffff0c7224 */ /* 0x000fe200078e0a0c */
[----:B------:R-:W-:-:S03]  /*1ec60*/  IABS R11, R26 ;  /* 0x0000001a000b7213 */ /* 0x000fc60000000000 */
[----:B------:R-:W-:Y:S02]  /*1ec70*/  IMAD R9, R4, R12, R9 ;  /* 0x0000000c04097224 */ /* 0x000fe400078e0209 */
[----:B------:R-:W-:-:S03]  /*1ec80*/  IMAD.HI.U32 R10, R0, R7, RZ ;  /* 0x00000007000a7227 */ /* 0x000fc600078e00ff */
[----:B------:R0:W-:Y:S01]  /*1ec90*/  STL [R1+0x5c], R9 ;  /* 0x00005c0901007387 */ /* 0x0001e20000100800 */
[----:B------:R-:W-:-:S04]  /*1eca0*/  IMAD.HI.U32 R14, R0, R13, RZ ;  /* 0x0000000d000e7227 */ /* 0x000fc800078e00ff */
[----:B------:R-:W-:-:S04]  /*1ecb0*/  IMAD.HI.U32 R12, R0, R11, RZ ;  /* 0x0000000b000c7227 */ /* 0x000fc800078e00ff */
[----:B------:R-:W-:Y:S02]  /*1ecc0*/  IMAD.MOV R10, RZ, RZ, -R10 ;  /* 0x000000ffff0a7224 */ /* 0x000fe400078e0a0a */
[----:B0-----:R-:W-:-:S04]  /*1ecd0*/  IMAD.HI.U32 R9, R0, R8, RZ ;  /* 0x0000000800097227 */ /* 0x001fc800078e00ff */
[----:B------:R-:W-:Y:S02]  /*1ece0*/  IMAD.MOV R14, RZ, RZ, -R14 ;  /* 0x000000ffff0e7224 */ /* 0x000fe400078e0a0e */
[----:B------:R-:W-:Y:S02]  /*1ecf0*/  IMAD.MOV R12, RZ, RZ, -R12 ;  /* 0x000000ffff0c7224 */ /* 0x000fe400078e0a0c */
[----:B------:R-:W-:Y:S02]  /*1ed00*/  IMAD.MOV R9, RZ, RZ, -R9 ;  /* 0x000000ffff097224 */ /* 0x000fe400078e0a09 */
[C---:B------:R-:W-:Y:S02]  /*1ed10*/  IMAD R7, R4.reuse, R10, R7 ;  /* 0x0000000a04077224 */ /* 0x040fe400078e0207 */
[C---:B------:R-:W-:Y:S01]  /*1ed20*/  IMAD R13, R4.reuse, R14, R13 ;  /* 0x0000000e040d7224 */ /* 0x040fe200078e020d */
[----:B------:R-:W-:Y:S01]  /*1ed30*/  IABS R10, R24 ;  /* 0x00000018000a7213 */ /* 0x000fe20000000000 */
[C---:B------:R-:W-:Y:S01]  /*1ed40*/  IMAD R11, R4.reuse, R12, R11 ;  /* 0x0000000c040b7224 */ /* 0x040fe200078e020b */
[----:B------:R-:W3:Y:S01]  /*1ed50*/  LDL R24, [R1+0x67d4] ;  /* 0x0067d40001187983 */ /* 0x000ee20000100800 */
[----:B------:R-:W-:-:S03]  /*1ed60*/  IMAD R8, R4, R9, R8 ;  /* 0x0000000904087224 */ /* 0x000fc600078e0208 */
[----:B------:R0:W-:Y:S04]  /*1ed70*/  STL [R1+0x58], R7 ;  /* 0x0000580701007387 */ /* 0x0001e80000100800 */
[----:B------:R-:W-:Y:S04]  /*1ed80*/  STL [R1+0x54], R13 ;  /* 0x0000540d01007387 */ /* 0x000fe80000100800 */
[----:B------:R1:W-:Y:S04]  /*1ed90*/  STL [R1+0x50], R11 ;  /* 0x0000500b01007387 */ /* 0x0003e80000100800 */
[----:B------:R4:W-:Y:S01]  /*1eda0*/  STL [R1+0x4c], R8 ;  /* 0x00004c0801007387 */ /* 0x0009e20000100800 */
[----:B0-----:R-:W-:Y:S01]  /*1edb0*/  IABS R7, R25 ;  /* 0x0000001900077213 */ /* 0x001fe20000000000 */
[----:B-1----:R-:W-:-:S04]  /*1edc0*/  IMAD.HI.U32 R11, R0, R10, RZ ;  /* 0x0000000a000b7227 */ /* 0x002fc800078e00ff */
        /* <DEDUP_REMOVED lines=8> */
[----:B------:R-:W4:Y:S04]  /*1ee50*/  LDL R21, [R1+0x67dc] ;  /* 0x0067dc0001157983 */ /* 0x000f280000100800 */
[----:B------:R0:W-:Y:S01]  /*1ee60*/  STL [R1+0x48], R10 ;  /* 0x0000480a01007387 */ /* 0x0001e20000100800 */
[----:B---3--:R-:W-:-:S03]  /*1ee70*/  IABS R9, R22 ;  /* 0x0000001600097213 */ /* 0x008fc60000000000 */
[----:B------:R-:W3:Y:S01]  /*1ee80*/  LDL R22, [R1+0x67e4] ;  /* 0x0067e40001167983 */ /* 0x000ee20000100800 */
[----:B------:R-:W-:Y:S01]  /*1ee90*/  IABS R56, R56 ;  /* 0x0000003800387213 */ /* 0x000fe20000000000 */
[----:B------:R-:W-:-:S04]  /*1eea0*/  IMAD.HI.U32 R13, R0, R12, RZ ;  /* 0x0000000c000d7227 */ /* 0x000fc800078e00ff */
[----:B------:R-:W-:-:S04]  /*1eeb0*/  IMAD.HI.U32 R11, R0, R56, RZ ;  /* 0x00000038000b7227 */ /* 0x000fc800078e00ff */
[----:B------:R-:W-:Y:S02]  /*1eec0*/  IMAD.MOV R11, RZ, RZ, -R11 ;  /* 0x000000ffff0b7224 */ /* 0x000fe400078e0a0b */
[----:B0-----:R-:W-:-:S04]  /*1eed0*/  IMAD.HI.U32 R10, R0, R8, RZ ;  /* 0x00000008000a7227 */ /* 0x001fc800078e00ff */
[----:B------:R-:W-:Y:S02]  /*1eee0*/  IMAD.MOV R13, RZ, RZ, -R13 ;  /* 0x000000ffff0d7224 */ /* 0x000fe400078e0a0d */
[C---:B------:R-:W-:Y:S02]  /*1eef0*/  IMAD R56, R4.reuse, R11, R56 ;  /* 0x0000000b04387224 */ /* 0x040fe400078e0238 */
[----:B------:R-:W-:Y:S02]  /*1ef00*/  IMAD.MOV R10, RZ, RZ, -R10 ;  /* 0x000000ffff0a7224 */ /* 0x000fe400078e0a0a */
[C---:B------:R-:W-:Y:S01]  /*1ef10*/  IMAD R12, R4.reuse, R13, R12 ;  /* 0x0000000d040c7224 */ /* 0x040fe200078e020c */
[----:B------:R0:W-:Y:S01]  /*1ef20*/  STL [R1+0x44], R7 ;  /* 0x0000440701007387 */ /* 0x0001e20000100800 */
[----:B------:R-:W-:-:S03]  /*1ef30*/  IMAD R8, R4, R10, R8 ;  /* 0x0000000a04087224 */ /* 0x000fc600078e0208 */
[----:B------:R-:W3:Y:S04]  /*1ef40*/  LDL R26, [R1+0x67e8] ;  /* 0x0067e800011a7983 */ /* 0x000ee80000100800 */
[----:B------:R-:W-:Y:S04]  /*1ef50*/  STL [R1+0x6a9c], R56 ;  /* 0x006a9c3801007387 */ /* 0x000fe80000100800 */
[----:B------:R1:W-:Y:S01]  /*1ef60*/  STL [R1+0x40], R12 ;  /* 0x0000400c01007387 */ /* 0x0003e20000100800 */
[----:B------:R-:W-:Y:S01]  /*1ef70*/  IMAD.HI.U32 R11, R0, R9, RZ ;  /* 0x00000009000b7227 */ /* 0x000fe200078e00ff */
[----:B0-----:R-:W-:-:S02]  /*1ef80*/  IABS R7, R24 ;  /* 0x0000001800077213 */ /* 0x001fc40000000000 */
[----:B------:R-:W3:Y:S04]  /*1ef90*/  LDL R25, [R1+0x67ec] ;  /* 0x0067ec0001197983 */ /* 0x000ee80000100800 */
[----:B------:R-:W3:Y:S04]  /*1efa0*/  LDL R24, [R1+0x67f0] ;  /* 0x0067f00001187983 */ /* 0x000ee80000100800 */
[----:B------:R-:W-:Y:S01]  /*1efb0*/  STL [R1+0x94], R8 ;  /* 0x0000940801007387 */ /* 0x000fe20000100800 */
[----:B------:R-:W-:-:S03]  /*1efc0*/  IMAD.MOV R11, RZ, RZ, -R11 ;  /* 0x000000ffff0b7224 */ /* 0x000fc600078e0a0b */
[----:B------:R0:W-:Y:S01]  /*1efd0*/  STL [R1+0x6a98], R3 ;  /* 0x006a980301007387 */ /* 0x0001e20000100800 */
[----:B-1----:R-:W-:Y:S01]  /*1efe0*/  IMAD.HI.U32 R12, R0, R7, RZ ;  /* 0x00000007000c7227 */ /* 0x002fe200078e00ff */
[----:B------:R-:W-:-:S03]  /*1eff0*/  IABS R13, R3 ;  /* 0x00000003000d7213 */ /* 0x000fc60000000000 */
[----:B------:R-:W-:Y:S02]  /*1f000*/  IMAD.MOV R12, RZ, RZ, -R12 ;  /* 0x000000ffff0c7224 */ /* 0x000fe400078e0a0c */
[C---:B0-----:R-:W-:Y:S01]  /*1f010*/  IMAD R3, R4.reuse, R11, R9 ;  /* 0x0000000b04037224 */ /* 0x041fe200078e0209 */
[----:B--2---:R-:W-:Y:S02]  /*1f020*/  IABS R8, R23 ;  /* 0x0000001700087213 */ /* 0x004fe40000000000 */
[----:B----4-:R-:W-:Y:S02]  /*1f030*/  IABS R10, R21 ;  /* 0x00000015000a7213 */ /* 0x010fe40000000000 */
[----:B------:R-:W2:Y:S04]  /*1f040*/  LDL R21, [R1+0x67f4] ;  /* 0x0067f40001157983 */ /* 0x000ea80000100800 */
[----:B------:R0:W-:Y:S04]  /*1f050*/  STL [R1+0x90], R3 ;  /* 0x0000900301007387 */ /* 0x0001e80000100800 */
[----:B------:R-:W4:Y:S01]  /*1f060*/  LDL R23, [R1+0x67f8] ;  /* 0x0067f80001177983 */ /* 0x000f220000100800 */
[----:B0-----:R-:W-:-:S05]  /*1f070*/  IMAD R3, R4, R12, R7 ;  /* 0x0000000c04037224 */ /* 0x001fca00078e0207 */
[----:B------:R0:W-:Y:S01]  /*1f080*/  STL [R1+0x8c], R3 ;  /* 0x00008c0301007387 */ /* 0x0001e20000100800 */
[----:B---3--:R-:W-:-:S03]  /*1f090*/  IABS R12, R22 ;  /* 0x00000016000c7213 */ /* 0x008fc60000000000 */
[----:B------:R-:W3:Y:S01]  /*1f0a0*/  LDL R22, [R1+0x67fc] ;  /* 0x0067fc0001167983 */ /* 0x000ee20000100800 */
[----:B------:R-:W-:-:S04]  /*1f0b0*/  IMAD.HI.U32 R14, R0, R13, RZ ;  /* 0x0000000d000e7227 */ /* 0x000fc800078e00ff */
[----:B------:R-:W-:-:S04]  /*1f0c0*/  IMAD.HI.U32 R11, R0, R10, RZ ;  /* 0x0000000a000b7227 */ /* 0x000fc800078e00ff */
[----:B------:R-:W-:-:S04]  /*1f0d0*/  IMAD.HI.U32 R9, R0, R8, RZ ;  /* 0x0000000800097227 */ /* 0x000fc800078e00ff */
[----:B------:R-:W-:Y:S02]  /*1f0e0*/  IMAD.MOV R14, RZ, RZ, -R14 ;  /* 0x000000ffff0e7224 */ /* 0x000fe400078e0a0e */
[----:B------:R-:W-:Y:S02]  /*1f0f0*/  IMAD.MOV R11, RZ, RZ, -R11 ;  /* 0x000000ffff0b7224 */ /* 0x000fe400078e0a0b */
[----:B------:R-:W-:Y:S02]  /*1f100*/  IMAD.MOV R9, RZ, RZ, -R9 ;  /* 0x000000ffff097224 */ /* 0x000fe400078e0a09 */
[C---:B------:R-:W-:Y:S02]  /*1f110*/  IMAD R13, R4.reuse, R14, R13 ;  /* 0x0000000e040d7224 */ /* 0x040fe400078e020d */
[C---:B------:R-:W-:Y:S02]  /*1f120*/  IMAD R10, R4.reuse, R11, R10 ;  /* 0x0000000b040a7224 */ /* 0x040fe400078e020a */
[----:B0-----:R-:W-:Y:S01]  /*1f130*/  IMAD R3, R4, R9, R8 ;  /* 0x0000000904037224 */ /* 0x001fe200078e0208 */
[----:B------:R-:W-:Y:S01]  /*1f140*/  STL [R1+0x88], R13 ;  /* 0x0000880d01007387 */ /* 0x000fe20000100800 */
[----:B------:R-:W-:Y:S01]  /*1f150*/  IMAD.HI.U32 R11, R0, R12, RZ ;  /* 0x0000000c000b7227 */ /* 0x000fe200078e00ff */
[----:B------:R-:W-:-:S02]  /*1f160*/  IABS R7, R26 ;  /* 0x0000001a00077213 */ /* 0x000fc40000000000 */
[----:B------:R0:W-:Y:S01]  /*1f170*/  STL [R1+0x84], R10 ;  /* 0x0000840a01007387 */ /* 0x0001e20000100800 */
[----:B------:R-:W-:-:S03]  /*1f180*/  IMAD.MOV R11, RZ, RZ, -R11 ;  /* 0x000000ffff0b7224 */ /* 0x000fc600078e0a0b */
[----:B------:R1:W-:Y:S04]  /*1f190*/  STL [R1+0x80], R3 ;  /* 0x0000800301007387 */ /* 0x0003e80000100800 */
[----:B------:R-:W3:Y:S01]  /*1f1a0*/  LDL R27, [R1+0x6804] ;  /* 0x00680400011b7983 */ /* 0x000ee20000100800 */
[----:B0-----:R-:W-:-:S03]  /*1f1b0*/  IABS R10, R25 ;  /* 0x00000019000a7213 */ /* 0x001fc60000000000 */
[----:B------:R-:W3:Y:S01]  /*1f1c0*/  LDL R25, [R1+0x6808] ;  /* 0x0068080001197983 */ /* 0x000ee20000100800 */
[----:B------:R-:W-:Y:S01]  /*1f1d0*/  IABS R9, R24 ;  /* 0x0000001800097213 */ /* 0x000fe20000000000 */
[----:B------:R-:W-:Y:S02]  /*1f1e0*/  IMAD.HI.U32 R13, R0, R7, RZ ;  /* 0x00000007000d7227 */ /* 0x000fe400078e00ff */
[----:B------:R-:W3:Y:S02]  /*1f1f0*/  LDL R28, [R1+0x6800] ;  /* 0x00680000011c7983 */ /* 0x000ee40000100800 */
[----:B-1----:R-:W-:Y:S02]  /*1f200*/  IMAD R3, R4, R11, R12 ;  /* 0x0000000b04037224 */ /* 0x002fe400078e020c */
[----:B------:R-:W-:-:S04]  /*1f210*/  IMAD.HI.U32 R11, R0, R10, RZ ;  /* 0x0000000a000b7227 */ /* 0x000fc800078e00ff */
[----:B------:R-:W-:Y:S02]  /*1f220*/  IMAD.MOV R13, RZ, RZ, -R13 ;  /* 0x000000ffff0d7224 */ /* 0x000fe400078e0a0d */
[----:B------:R-:W-:Y:S01]  /*1f230*/  IMAD.HI.U32 R12, R0, R9, RZ ;  /* 0x00000009000c7227 */ /* 0x000fe200078e00ff */
[----:B------:R0:W-:Y:S03]  /*1f240*/  STL [R1+0x7c], R3 ;  /* 0x00007c0301007387 */ /* 0x0001e60000100800 */
[----:B------:R-:W-:Y:S02]  /*1f250*/  IMAD.MOV R11, RZ, RZ, -R11 ;  /* 0x000000ffff0b7224 */ /* 0x000fe400078e0a0b */
[----:B------:R-:W-:Y:S02]  /*1f260*/  IMAD.MOV R12, RZ, RZ, -R12 ;  /* 0x000000ffff0c7224 */ /* 0x000fe400078e0a0c */
[----:B------:R-:W-:-:S02]  /*1f270*/  IMAD R10, R4, R11, R10 ;  /* 0x0000000b040a7224 */ /* 0x000fc400078e020a */
[C---:B0-----:R-:W-:Y:S02]  /*1f280*/  IMAD R3, R4.reuse, R13, R7 ;  /* 0x0000000d04037224 */ /* 0x041fe400078e0207 */
[----:B------:R-:W-:Y:S01]  /*1f290*/  IMAD R9, R4, R12, R9 ;  /* 0x0000000c04097224 */ /* 0x000fe200078e0209 */
[----:B--2---:R-:W-:Y:S02]  /*1f2a0*/  IABS R8, R21 ;  /* 0x0000001500087213 */ /* 0x004fe40000000000 */
[----:B------:R-:W2:Y:S03]  /*1f2b0*/  LDL R21, [R1+0x680c] ;  /* 0x00680c0001157983 */ /* 0x000ea60000100800 */
[----:B------:R-:W-:Y:S01]  /*1f2c0*/  IMAD.HI.U32 R14, R0, R8, RZ ;  /* 0x00000008000e7227 */ /* 0x000fe200078e00ff */
[----:B------:R0:W-:Y:S03]  /*1f2d0*/  STL [R1+0x78], R3 ;  /* 0x0000780301007387 */ /* 0x0001e60000100800 */
[----:B------:R-:W-:Y:S01]  /*1f2e0*/  IMAD.MOV R13, RZ, RZ, -R14 ;  /* 0x000000ffff0d7224 */ /* 0x000fe200078e0a0e */
[----:B------:R-:W2:Y:S01]  /*1f2f0*/  LDL R26, [R1+0x6810] ;  /* 0x00681000011a7983 */ /* 0x000ea20000100800 */
[----:B----4-:R-:W-:-:S03]  /*1f300*/  IABS R7, R23 ;  /* 0x0000001700077213 */ /* 0x010fc60000000000 */
[----:B------:R1:W-:Y:S01]  /*1f310*/  STL [R1+0x74], R10 ;  /* 0x0000740a01007387 */ /* 0x0003e20000100800 */
[----:B0-----:R-:W-:-:S03]  /*1f320*/  IMAD R3, R4, R13, R8 ;  /* 0x0000000d04037224 */ /* 0x001fc600078e0208 */
[----:B------:R-:W4:Y:S04]  /*1f330*/  LDL R24, [R1+0x6814] ;  /* 0x0068140001187983 */ /* 0x000f280000100800 */
[----:B------:R0:W-:Y:S04]  /*1f340*/  STL [R1+0x70], R9 ;  /* 0x0000700901007387 */ /* 0x0001e80000100800 */
[----:B------:R-:W4:Y:S01]  /*1f350*/  LDL R23, [R1+0x6818] ;  /* 0x0068180001177983 */ /* 0x000f220000100800 */
[----:B---3--:R-:W-:-:S03]  /*1f360*/  IABS R14, R22 ;  /* 0x00000016000e7213 */ /* 0x008fc60000000000 */
[----:B------:R3:W-:Y:S04]  /*1f370*/  STL [R1+0x6c], R3 ;  /* 0x00006c0301007387 */ /* 0x0007e80000100800 */
[----:B------:R-:W4:Y:S01]  /*1f380*/  LDL R22, [R1+0x681c] ;  /* 0x00681c0001167983 */ /* 0x000f220000100800 */
[----:B------:R-:W-:Y:S02]  /*1f390*/  IMAD.MOV.U32 R8, RZ, RZ, R14 ;  /* 0x000000ffff087224 */ /* 0x000fe400078e000e */
[----:B-1----:R-:W-:-:S04]  /*1f3a0*/  IMAD.HI.U32 R10, R0, R7, RZ ;  /* 0x00000007000a7227 */ /* 0x002fc800078e00ff */
[----:B------:R-:W-:-:S04]  /*1f3b0*/  IMAD.HI.U32 R14, R0, R8, RZ ;  /* 0x00000008000e7227 */ /* 0x000fc800078e00ff */
[----:B------:R-:W-:-:S04]  /*1f3c0*/  IMAD.MOV R13, RZ, RZ, -R10 ;  /* 0x000000ffff0d7224 */ /* 0x000fc800078e0a0a */
[----:B------:R-:W-:Y:S01]  /*1f3d0*/  IMAD R7, R4, R13, R7 ;  /* 0x0000000d04077224 */ /* 0x000fe200078e0207 */
[----:B------:R-:W-:Y:S02]  /*1f3e0*/  IABS R11, R27 ;  /* 0x0000001b000b7213 */ /* 0x000fe40000000000 */
[----:B------:R-:W-:-:S03]  /*1f3f0*/  IABS R12, R25 ;  /* 0x00000019000c7213 */ /* 0x000fc60000000000 */
[----:B------:R-:W-:Y:S01]  /*1f400*/  IMAD.MOV.U32 R10, RZ, RZ, R11 ;  /* 0x000000ffff0a7224 */ /* 0x000fe200078e000b */
[----:B------:R-:W4:Y:S01]  /*1f410*/  LDL R25, [R1+0x6820] ;  /* 0x0068200001197983 */ /* 0x000f220000100800 */
[----:B0-----:R-:W-:Y:S01]  /*1f420*/  IABS R9, R28 ;  /* 0x0000001c00097213 */ /* 0x001fe20000000000 */
[----:B------:R-:W-:Y:S02]  /*1f430*/  IMAD.MOV.U32 R11, RZ, RZ, R12 ;  /* 0x000000ffff0b7224 */ /* 0x000fe400078e000c */
[----:B------:R-:W-:Y:S02]  /*1f440*/  IMAD.MOV R12, RZ, RZ, -R14 ;  /* 0x000000ffff0c7224 */ /* 0x000fe400078e0a0e */
[----:B------:R-:W-:-:S04]  /*1f450*/  IMAD.HI.U32 R13, R0, R9, RZ ;  /* 0x00000009000d7227 */ /* 0x000fc800078e00ff */
[----:B------:R-:W-:-:S04]  /*1f460*/  IMAD.HI.U32 R14, R0, R10, RZ ;  /* 0x0000000a000e7227 */ /* 0x000fc800078e00ff */
[----:B------:R-:W-:-:S04]  /*1f470*/  IMAD.HI.U32 R15, R0, R11, RZ ;  /* 0x0000000b000f7227 */ /* 0x000fc800078e00ff */
[C---:B---3--:R-:W-:Y:S02]  /*1f480*/  IMAD R3, R4.reuse, R12, R8 ;  /* 0x0000000c04037224 */ /* 0x048fe400078e0208 */
[----:B------:R-:W-:Y:S02]  /*1f490*/  IMAD.MOV R8, RZ, RZ, -R13 ;  /* 0x000000ffff087224 */ /* 0x000fe400078e0a0d */
[----:B------:R-:W-:Y:S02]  /*1f4a0*/  IMAD.MOV R13, RZ, RZ, -R14 ;  /* 0x000000ffff0d7224 */ /* 0x000fe400078e0a0e */
[----:B------:R-:W-:Y:S01]  /*1f4b0*/  IMAD.MOV R14, RZ, RZ, -R15 ;  /* 0x000000ffff0e7224 */ /* 0x000fe200078e0a0f */
[----:B------:R0:W-:Y:S01]  /*1f4c0*/  STL [R1+0xa8], R3 ;  /* 0x0000a80301007387 */ /* 0x0001e20000100800 */
[C---:B------:R-:W-:Y:S02]  /*1f4d0*/  IMAD R8, R4.reuse, R8, R9 ;  /* 0x0000000804087224 */ /* 0x040fe400078e0209 */
[----:B------:R-:W-:-:S02]  /*1f4e0*/  IMAD R9, R4, R13, R10 ;  /* 0x0000000d04097224 */ /* 0x000fc400078e020a */
[----:B0-----:R-:W-:Y:S01]  /*1f4f0*/  IMAD R3, R4, R14, R11 ;  /* 0x0000000e04037224 */ /* 0x001fe200078e020b */
[----:B--2---:R-:W-:Y:S02]  /*1f500*/  IABS R12, R21 ;  /* 0x00000015000c7213 */ /* 0x004fe40000000000 */
[----:B------:R-:W2:Y:S04]  /*1f510*/  LDL R21, [R1+0x6824] ;  /* 0x0068240001157983 */ /* 0x000ea80000100800 */
[----:B------:R-:W-:Y:S04]  /*1f520*/  STL [R1+0xa4], R8 ;  /* 0x0000a40801007387 */ /* 0x000fe80000100800 */
[----:B------:R4:W-:Y:S04]  /*1f530*/  STL [R1+0xa0], R9 ;  /* 0x0000a00901007387 */ /* 0x0009e80000100800 */
[----:B------:R0:W-:Y:S01]  /*1f540*/  STL [R1+0x9c], R3 ;  /* 0x00009c0301007387 */ /* 0x0001e20000100800 */
[----:B----4-:R-:W-:-:S03]  /*1f550*/  IABS R9, R24 ;  /* 0x0000001800097213 */ /* 0x010fc60000000000 */
[----:B------:R-:W3:Y:S01]  /*1f560*/  LDL R24, [R1+0x6828] ;  /* 0x0068280001187983 */ /* 0x000ee20000100800 */
[----:B------:R-:W-:-:S03]  /*1f570*/  IABS R11, R23 ;  /* 0x00000017000b7213 */ /* 0x000fc60000000000 */
[----:B------:R-:W4:Y:S01]  /*1f580*/  LDL R23, [R1+0x682c] ;  /* 0x00682c0001177983 */ /* 0x000f220000100800 */
[----:B------:R-:W-:-:S03]  /*1f590*/  IABS R13, R22 ;  /* 0x00000016000d7213 */ /* 0x000fc60000000000 */
[----:B------:R-:W4:Y:S01]  /*1f5a0*/  LDL R22, [R1+0x6830] ;  /* 0x0068300001167983 */ /* 0x000f220000100800 */
[----:B------:R-:W-:Y:S01]  /*1f5b0*/  IABS R15, R26 ;  /* 0x0000001a000f7213 */ /* 0x000fe20000000000 */
[----:B------:R-:W-:-:S04]  /*1f5c0*/  IMAD.HI.U32 R10, R0, R12, RZ ;  /* 0x0000000c000a7227 */ /* 0x000fc800078e00ff */
[----:B------:R-:W-:Y:S02]  /*1f5d0*/  IMAD.MOV.U32 R8, RZ, RZ, R15 ;  /* 0x000000ffff087224 */ /* 0x000fe400078e000f */
[----:B------:R-:W-:Y:S02]  /*1f5e0*/  IMAD.MOV R14, RZ, RZ, -R10 ;  /* 0x000000ffff0e7224 */ /* 0x000fe400078e0a0a */
[----:B------:R-:W-:-:S04]  /*1f5f0*/  IMAD.HI.U32 R15, R0, R8, RZ ;  /* 0x00000008000f7227 */ /* 0x000fc800078e00ff */
[----:B------:R-:W-:Y:S02]  /*1f600*/  IMAD.MOV.U32 R10, RZ, RZ, R11 ;  /* 0x000000ffff0a7224 */ /* 0x000fe400078e000b */
[----:B------:R-:W-:Y:S02]  /*1f610*/  IMAD.MOV.U32 R11, RZ, RZ, R13 ;  /* 0x000000ffff0b7224 */ /* 0x000fe400078e000d */
[----:B------:R-:W-:Y:S02]  /*1f620*/  IMAD.MOV R13, RZ, RZ, -R15 ;  /* 0x000000ffff0d7224 */ /* 0x000fe400078e0a0f */
[----:B0-----:R-:W-:Y:S02]  /*1f630*/  IMAD R3, R4, R14, R12 ;  /* 0x0000000e04037224 */ /* 0x001fe400078e020c */
[----:B------:R-:W-:-:S04]  /*1f640*/  IMAD.HI.U32 R14, R0, R9, RZ ;  /* 0x00000009000e7227 */ /* 0x000fc800078e00ff */
[----:B------:R-:W-:-:S04]  /*1f650*/  IMAD.HI.U32 R15, R0, R10, RZ ;  /* 0x0000000a000f7227 */ /* 0x000fc800078e00ff */
[----:B------:R-:W-:-:S04]  /*1f660*/  IMAD.HI.U32 R16, R0, R11, RZ ;  /* 0x0000000b00107227 */ /* 0x000fc800078e00ff */
[C---:B------:R-:W-:Y:S02]  /*1f670*/  IMAD R8, R4.reuse, R13, R8 ;  /* 0x0000000d04087224 */ /* 0x040fe400078e0208 */
[----:B------:R-:W-:Y:S02]  /*1f680*/  IMAD.MOV R13, RZ, RZ, -R14 ;  /* 0x000000ffff0d7224 */ /* 0x000fe400078e0a0e */
[----:B------:R-:W-:Y:S02]  /*1f690*/  IMAD.MOV R14, RZ, RZ, -R15 ;  /* 0x000000ffff0e7224 */ /* 0x000fe400078e0a0f */
[----:B------:R-:W-:Y:S01]  /*1f6a0*/  IMAD.MOV R15, RZ, RZ, -R16 ;  /* 0x000000ffff0f7224 */ /* 0x000fe200078e0a10 */
[----:B------:R0:W-:Y:S01]  /*1f6b0*/  STL [R1+0x98], R3 ;  /* 0x0000980301007387 */ /* 0x0001e20000100800 */
[C---:B------:R-:W-:Y:S01]  /*1f6c0*/  IMAD R9, R4.reuse, R13, R9 ;  /* 0x0000000d04097224 */ /* 0x040fe200078e0209 */
[----:B------:R-:W-:Y:S01]  /*1f6d0*/  IABS R12, R25 ;  /* 0x00000019000c7213 */ /* 0x000fe20000000000 */
[C---:B------:R-:W-:Y:S01]  /*1f6e0*/  IMAD R10, R4.reuse, R14, R10 ;  /* 0x0000000e040a7224 */ /* 0x040fe200078e020a */
[----:B------:R-:W-:Y:S01]  /*1f6f0*/  STL [R1+0x6a8c], R8 ;  /* 0x006a8c0801007387 */ /* 0x000fe20000100800 */
[----:B------:R-:W-:-:S03]  /*1f700*/  IMAD R11, R4, R15, R11 ;  /* 0x0000000f040b7224 */ /* 0x000fc600078e020b */
[----:B------:R-:W4:Y:S01]  /*1f710*/  LDL R25, [R1+0x6834] ;  /* 0x0068340001197983 */ /* 0x000f220000100800 */
[----:B--2---:R-:W-:-:S03]  /*1f720*/  IABS R16, R21 ;  /* 0x0000001500107213 */ /* 0x004fc60000000000 */
[----:B------:R-:W2:Y:S02]  /*1f730*/  LDL R21, [R1+0x6838] ;  /* 0x0068380001157983 */ /* 0x000ea40000100800 */
[----:B------:R-:W-:Y:S02]  /*1f740*/  IMAD.MOV.U32 R13, RZ, RZ, R16 ;  /* 0x000000ffff0d7224 */ /* 0x000fe400078e0010 */
[----:B------:R-:W-:Y:S04]  /*1f750*/  STL [R1+0x6a7c], R9 ;  /* 0x006a7c0901007387 */ /* 0x000fe80000100800 */
[----:B------:R-:W-:Y:S04]  /*1f760*/  STL [R1+0x6a80], R10 ;  /* 0x006a800a01007387 */ /* 0x000fe80000100800 */
[----:B------:R-:W-:Y:S01]  /*1f770*/  STL [R1+0x6a84], R11 ;  /* 0x006a840b01007387 */ /* 0x000fe20000100800 */
[----:B---3--:R-:W-:-:S03]  /*1f780*/  IABS R14, R24 ;  /* 0x00000018000e7213 */ /* 0x008fc60000000000 */
[----:B------:R-:W3:Y:S01]  /*1f790*/  LDL R24, [R1+0x683c] ;  /* 0x00683c0001187983 */ /* 0x000ee20000100800 */
[----:B----4-:R-:W-:-:S03]  /*1f7a0*/  IABS R16, R23 ;  /* 0x0000001700107213 */ /* 0x010fc60000000000 */
[----:B------:R-:W4:Y:S01]  /*1f7b0*/  LDL R23, [R1+0x6840] ;  /* 0x0068400001177983 */ /* 0x000f220000100800 */
[----:B------:R-:W-:-:S03]  /*1f7c0*/  IABS R17, R22 ;  /* 0x0000001600117213 */ /* 0x000fc60000000000 */
[----:B------:R-:W4:Y:S01]  /*1f7d0*/  LDL R22, [R1+0x6844] ;  /* 0x0068440001167983 */ /* 0x000f220000100800 */
[----:B------:R-:W-:-:S04]  /*1f7e0*/  IMAD.HI.U32 R15, R0, R12, RZ ;  /* 0x0000000c000f7227 */ /* 0x000fc800078e00ff */
[----:B------:R-:W-:Y:S02]  /*1f7f0*/  IMAD.MOV R18, RZ, RZ, -R15 ;  /* 0x000000ffff127224 */ /* 0x000fe400078e0a0f */
[----:B------:R-:W-:-:S04]  /*1f800*/  IMAD.HI.U32 R19, R0, R13, RZ ;  /* 0x0000000d00137227 */ /* 0x000fc800078e00ff */
[----:B------:R-:W-:Y:S02]  /*1f810*/  IMAD.MOV.U32 R15, RZ, RZ, R16 ;  /* 0x000000ffff0f7224 */ /* 0x000fe400078e0010 */
[----:B------:R-:W-:Y:S02]  /*1f820*/  IMAD.MOV.U32 R16, RZ, RZ, R17 ;  /* 0x000000ffff107224 */ /* 0x000fe400078e0011 */
[----:B------:R-:W-:Y:S02]  /*1f830*/  IMAD R12, R4, R18, R12 ;  /* 0x00000012040c7224 */ /* 0x000fe400078e020c */
[----:B------:R-:W-:Y:S02]  /*1f840*/  IMAD.MOV R17, RZ, RZ, -R19 ;  /* 0x000000ffff117224 */ /* 0x000fe400078e0a13 */
[----:B------:R-:W-:-:S04]  /*1f850*/  IMAD.HI.U32 R18, R0, R14, RZ ;  /* 0x0000000e00127227 */ /* 0x000fc800078e00ff */
[----:B------:R-:W-:-:S04]  /*1f860*/  IMAD.HI.U32 R19, R0, R15, RZ ;  /* 0x0000000f00137227 */ /* 0x000fc800078e00ff */
[----:B------:R-:W-:-:S04]  /*1f870*/  IMAD.HI.U32 R20, R0, R16, RZ ;  /* 0x0000001000147227 */ /* 0x000fc800078e00ff */
[C---:B------:R-:W-:Y:S02]  /*1f880*/  IMAD R13, R4.reuse, R17, R13 ;  /* 0x00000011040d7224 */ /* 0x040fe400078e020d */
[----:B------:R-:W-:Y:S02]  /*1f890*/  IMAD.MOV R18, RZ, RZ, -R18 ;  /* 0x000000ffff127224 */ /* 0x000fe400078e0a12 */
[----:B------:R-:W-:Y:S02]  /*1f8a0*/  IMAD.MOV R19, RZ, RZ, -R19 ;  /* 0x000000ffff137224 */ /* 0x000fe400078e0a13 */
[----:B------:R-:W-:Y:S01]  /*1f8b0*/  IMAD.MOV R20, RZ, RZ, -R20 ;  /* 0x000000ffff147224 */ /* 0x000fe200078e0a14 */
[----:B------:R-:W-:Y:S01]  /*1f8c0*/  STL [R1+0x6a88], R12 ;  /* 0x006a880c01007387 */ /* 0x000fe20000100800 */
[C---:B------:R-:W-:Y:S02]  /*1f8d0*/  IMAD R14, R4.reuse, R18, R14 ;  /* 0x00000012040e7224 */ /* 0x040fe400078e020e */
[C---:B------:R-:W-:Y:S01]  /*1f8e0*/  IMAD R15, R4.reuse, R19, R15 ;  /* 0x00000013040f7224 */ /* 0x040fe200078e020f */
[----:B------:R-:W-:Y:S01]  /*1f8f0*/  STL [R1+0x6a90], R13 ;  /* 0x006a900d01007387 */ /* 0x000fe20000100800 */
[----:B------:R-:W-:-:S03]  /*1f900*/  IMAD R16, R4, R20, R16 ;  /* 0x0000001404107224 */ /* 0x000fc600078e0210 */
[----:B------:R-:W4:Y:S01]  /*1f910*/  LDL R26, [R1+0x684c] ;  /* 0x00684c00011a7983 */ /* 0x000f220000100800 */
[----:B------:R-:W-:-:S03]  /*1f920*/  IABS R17, R25 ;  /* 0x0000001900117213 */ /* 0x000fc60000000000 */
[----:B------:R-:W4:Y:S02]  /*1f930*/  LDL R30, [R1+0x6848] ;  /* 0x00684800011e7983 */ /* 0x000f240000100800 */
[----:B------:R-:W-:Y:S02]  /*1f940*/  IMAD.HI.U32 R20, R0, R17, RZ ;  /* 0x0000001100147227 */ /* 0x000fe400078e00ff */
[----:B------:R-:W-:Y:S04]  /*1f950*/  STL [R1+0x6a94], R14 ;  /* 0x006a940e01007387 */ /* 0x000fe80000100800 */
[----:B------:R-:W-:Y:S04]  /*1f960*/  STL [R1+0x6a68], R15 ;  /* 0x006a680f01007387 */ /* 0x000fe80000100800 */
[----:B------:R-:W-:Y:S04]  /*1f970*/  STL [R1+0x6a6c], R16 ;  /* 0x006a6c1001007387 */ /* 0x000fe80000100800 */
[----:B------:R-:W4:Y:S04]  /*1f980*/  LDL R28, [R1+0x6854] ;  /* 0x00685400011c7983 */ /* 0x000f280000100800 */
[----:B------:R-:W4:Y:S04]  /*1f990*/  LDL R27, [R1+0x6858] ;  /* 0x00685800011b7983 */ /* 0x000f280000100800 */
[----:B------:R-:W4:Y:S01]  /*1f9a0*/  LDL R29, [R1+0x6850] ;  /* 0x00685000011d7983 */ /* 0x000f220000100800 */
[----:B0-----:R-:W-:-:S04]  /*1f9b0*/  IMAD.MOV.U32 R3, RZ, RZ, R34 ;  /* 0x000000ffff037224 */ /* 0x001fc800078e0022 */
[----:B------:R-:W-:Y:S01]  /*1f9c0*/  @!P3 IMAD.MOV R3, RZ, RZ, -R3 ;  /* 0x000000ffff03b224 */ /* 0x000fe200078e0a03 */
[----:B--2---:R-:W-:-:S05]  /*1f9d0*/  IABS R21, R21 ;  /* 0x0000001500157213 */ /* 0x004fca0000000000 */
[----:B------:R-:W-:Y:S01]  /*1f9e0*/  IMAD.MOV.U32 R18, RZ, RZ, R21 ;  /* 0x000000ffff127224 */ /* 0x000fe200078e0015 */
[----:B---3--:R-:W-:-:S03]  /*1f9f0*/  IABS R19, R24 ;  /* 0x0000001800137213 */ /* 0x008fc60000000000 */
[----:B------:R-:W-:Y:S01]  /*1fa00*/  IMAD.HI.U32 R24, R0, R18, RZ ;  /* 0x0000001200187227 */ /* 0x000fe200078e00ff */
[----:B----4-:R-:W-:-:S03]  /*1fa10*/  IABS R21, R23 ;  /* 0x0000001700157213 */ /* 0x010fc60000000000 */
[----:B------:R-:W-:Y:S02]  /*1fa20*/  IMAD.MOV R23, RZ, RZ, -R20 ;  /* 0x000000ffff177224 */ /* 0x000fe400078e0a14 */
[----:B------:R-:W-:Y:S01]  /*1fa30*/  IMAD.MOV.U32 R20, RZ, RZ, R21 ;  /* 0x000000ffff147224 */ /* 0x000fe200078e0015 */
[----:B------:R-:W-:Y:S01]  /*1fa40*/  IABS R22, R22 ;  /* 0x0000001600167213 */ /* 0x000fe20000000000 */
[----:B------:R-:W-:-:S04]  /*1fa50*/  IMAD R17, R4, R23, R17 ;  /* 0x0000001704117224 */ /* 0x000fc800078e0211 */
[----:B------:R-:W-:Y:S02]  /*1fa60*/  IMAD.MOV.U32 R21, RZ, RZ, R22 ;  /* 0x000000ffff157224 */ /* 0x000fe400078e0016 */
[----:B------:R-:W-:Y:S02]  /*1fa70*/  IMAD.MOV R22, RZ, RZ, -R24 ;  /* 0x000000ffff167224 */ /* 0x000fe400078e0a18 */
[----:B------:R-:W-:-:S04]  /*1fa80*/  IMAD.HI.U32 R23, R0, R19, RZ ;  /* 0x0000001300177227 */ /* 0x000fc800078e00ff */
[----:B------:R-:W-:Y:S01]  /*1fa90*/  IMAD R18, R4, R22, R18 ;  /* 0x0000001604127224 */ /* 0x000fe200078e0212 */
[----:B------:R-:W-:Y:S01]  /*1faa0*/  STL [R1+0x6a70], R17 ;  /* 0x006a701101007387 */ /* 0x000fe20000100800 */
[----:B------:R-:W-:-:S03]  /*1fab0*/  IMAD.MOV R23, RZ, RZ, -R23 ;  /* 0x000000ffff177224 */ /* 0x000fc600078e0a17 */
[----:B------:R-:W-:Y:S01]  /*1fac0*/  STL [R1+0x6a74], R18 ;  /* 0x006a741201007387 */ /* 0x000fe20000100800 */
[----:B------:R-:W-:-:S03]  /*1fad0*/  IMAD R19, R4, R23, R19 ;  /* 0x0000001704137224 */ /* 0x000fc600078e0213 */
[----:B------:R-:W2:Y:S04]  /*1fae0*/  LDL R31, [R1+0x6860] ;  /* 0x00686000011f7983 */ /* 0x000ea80000100800 */
[----:B------:R-:W3:Y:S04]  /*1faf0*/  LDL R36, [R1+0x685c] ;  /* 0x00685c0001247983 */ /* 0x000ee80000100800 */
[----:B------:R-:W4:Y:S04]  /*1fb00*/  LDL R35, [R1+0x6864] ;  /* 0x0068640001237983 */ /* 0x000f280000100800 */
[----:B------:R-:W4:Y:S04]  /*1fb10*/  LDL R33, [R1+0x6868] ;  /* 0x0068680001217983 */ /* 0x000f280000100800 */
[----:B------:R-:W-:Y:S04]  /*1fb20*/  STL [R1+0x6a78], R19 ;  /* 0x006a781301007387 */ /* 0x000fe80000100800 */
[----:B------:R-:W4:Y:S04]  /*1fb30*/  LDL R32, [R1+0x686c] ;  /* 0x00686c0001207983 */ /* 0x000f280000100800 */
        /* <DEDUP_REMOVED lines=10> */
[----:B------:R0:W-:Y:S04]  /*1fbe0*/  STL [R1+0x2a8], R3 ;  /* 0x0002a80301007387 */ /* 0x0001e80000100800 */
[----:B------:R-:W4:Y:S04]  /*1fbf0*/  LDL R54, [R1+0x6898] ;  /* 0x0068980001367983 */ /* 0x000f280000100800 */
[----:B------:R-:W4:Y:S04]  /*1fc00*/  LDL R53, [R1+0x689c] ;  /* 0x00689c0001357983 */ /* 0x000f280000100800 */
[----:B------:R-:W4:Y:S04]  /*1fc10*/  LDL R52, [R1+0x68a0] ;  /* 0x0068a00001347983 */ /* 0x000f280000100800 */
[----:B------:R-:W4:Y:S04]  /*1fc20*/  LDL R49, [R1+0x68a8] ;  /* 0x0068a80001317983 */ /* 0x000f280000100800 */
[----:B------:R-:W4:Y:S04]  /*1fc30*/  LDL R50, [R1+0x68a4] ;  /* 0x0068a40001327983 */ /* 0x000f280000100800 */
[----:B0-----:R-:W4:Y:S01]  /*1fc40*/  LDL R3, [R1+0x68b0] ;  /* 0x0068b00001037983 */ /* 0x001f220000100800 */
[----:B------:R-:W-:Y:S01]  /*1fc50*/  IMAD.HI.U32 R25, R0, R21, RZ ;  /* 0x0000001500197227 */ /* 0x000fe200078e00ff */
[----:B------:R-:W-:-:S02]  /*1fc60*/  IABS R26, R26 ;  /* 0x0000001a001a7213 */ /* 0x000fc40000000000 */
[----:B------:R-:W-:Y:S01]  /*1fc70*/  IABS R22, R30 ;  /* 0x0000001e00167213 */ /* 0x000fe20000000000 */
[----:B------:R-:W-:Y:S01]  /*1fc80*/  IMAD.HI.U32 R24, R0, R20, RZ ;  /* 0x0000001400187227 */ /* 0x000fe200078e00ff */
[----:B------:R-:W-:Y:S01]  /*1fc90*/  IABS R27, R27 ;  /* 0x0000001b001b7213 */ /* 0x000fe20000000000 */
[----:B------:R-:W4:Y:S02]  /*1fca0*/  LDL R8, [R1+0x68ac] ;  /* 0x0068ac0001087983 */ /* 0x000f240000100800 */
[----:B------:R-:W-:Y:S02]  /*1fcb0*/  IMAD.MOV R25, RZ, RZ, -R25 ;  /* 0x000000ffff197224 */ /* 0x000fe400078e0a19 */
[----:B------:R-:W-:Y:S01]  /*1fcc0*/  IMAD.MOV R24, RZ, RZ, -R24 ;  /* 0x000000ffff187224 */ /* 0x000fe200078e0a18 */
[C---:B------:R-:W-:Y:S01]  /*1fcd0*/  ISETP.GT.U32.AND P3, PT, R4.reuse, R42, PT ;  /* 0x0000002a0400720c */ /* 0x040fe20003f64070 */
[----:B------:R-:W-:Y:S01]  /*1fce0*/  IMAD R21, R4, R25, R21 ;  /* 0x0000001904157224 */ /* 0x000fe200078e0215 */
[----:B------:R-:W4:Y:S01]  /*1fcf0*/  LDL R56, [R1+0x68b4] ;  /* 0x0068b40001387983 */ /* 0x000f220000100800 */
[----:B------:R-:W-:Y:S01]  /*1fd00*/  IMAD.MOV.U32 R23, RZ, RZ, R26 ;  /* 0x000000ffff177224 */ /* 0x000fe200078e001a */
[----:B------:R-:W-:Y:S01]  /*1fd10*/  IABS R26, R28 ;  /* 0x0000001c001a7213 */ /* 0x000fe20000000000 */
[----:B------:R-:W-:-:S04]  /*1fd20*/  IMAD.HI.U32 R25, R0, R22, RZ ;  /* 0x0000001600197227 */ /* 0x000fc800078e00ff */
[----:B------:R-:W-:Y:S01]  /*1fd30*/  IMAD R20, R4, R24, R20 ;  /* 0x0000001804147224 */ /* 0x000fe200078e0214 */
[----:B------:R-:W-:Y:S01]  /*1fd40*/  IABS R24, R29 ;  /* 0x0000001d00187213 */ /* 0x000fe20000000000 */
        /* <DEDUP_REMOVED lines=8> */
[----:B------:R-:W-:Y:S02]  /*1fdd0*/  IMAD R23, R4, R27, R23 ;  /* 0x0000001b04177224 */ /* 0x000fe400078e0217 */
[----:B------:R-:W-:Y:S02]  /*1fde0*/  IMAD.MOV R28, RZ, RZ, -R28 ;  /* 0x000000ffff1c7224 */ /* 0x000fe400078e0a1c */
[----:B------:R-:W-:-:S04]  /*1fdf0*/  IMAD.HI.U32 R29, R0, R25, RZ ;  /* 0x00000019001d7227 */ /* 0x000fc800078e00ff */
[----:B------:R-:W-:Y:S02]  /*1fe00*/  IMAD.MOV R30, RZ, RZ, -R30 ;  /* 0x000000ffff1e7224 */ /* 0x000fe400078e0a1e */
[C---:B------:R-:W-:Y:S02]  /*1fe10*/  IMAD R24, R4.reuse, R28, R24 ;  /* 0x0000001c04187224 */ /* 0x040fe400078e0218 */
[----:B------:R-:W-:Y:S02]  /*1fe20*/  IMAD.MOV R29, RZ, RZ, -R29 ;  /* 0x000000ffff1d7224 */ /* 0x000fe400078e0a1d */
[C---:B------:R-:W-:Y:S02]  /*1fe30*/  IMAD R26, R4.reuse, R30, R26 ;  /* 0x0000001e041a7224 */ /* 0x040fe400078e021a */
[----:B------:R-:W-:Y:S02]  /*1fe40*/  IMAD R25, R4, R29, R25 ;  /* 0x0000001d04197224 */ /* 0x000fe400078e0219 */
[----:B------:R-:W-:-:S05]  /*1fe50*/  @!P3 IMAD.IADD R42, R42, 0x1, -R4 ;  /* 0x000000012a2ab824 */ /* 0x000fca00078e0a04 */
[----:B------:R-:W-:-:S13]  /*1fe60*/  ISETP.GT.U32.AND P3, PT, R4, R42, PT ;  /* 0x0000002a0400720c */ /* 0x000fda0003f64070 */
[----:B------:R-:W-:-:S04]  /*1fe70*/  @!P3 IMAD.IADD R42, R42, 0x1, -R4 ;  /* 0x000000012a2ab824 */ /* 0x000fc800078e0a04 */
[----:B------:R-:W-:-:S04]  /*1fe80*/  IMAD.MOV.U32 R9, RZ, RZ, R42 ;  /* 0x000000ffff097224 */ /* 0x000fc800078e002a */
[----:B------:R-:W-:Y:S01]  /*1fe90*/  @!P0 IMAD.MOV R9, RZ, RZ, -R9 ;  /* 0x000000ffff098224 */ /* 0x000fe200078e0a09 */
[----:B--2---:R-:W-:Y:S02]  /*1fea0*/  IABS R31, R31 ;  /* 0x0000001f001f7213 */ /* 0x004fe40000000000 */
[----:B---3--:R-:W-:-:S03]  /*1feb0*/  IABS R27, R36 ;  /* 0x00000024001b7213 */ /* 0x008fc60000000000 */
[----:B------:R-:W-:Y:S02]  /*1fec0*/  IMAD.MOV.U32 R28, RZ, RZ, R31 ;  /* 0x000000ffff1c7224 */ /* 0x000fe400078e001f */
[----:B------:R-:W-:Y:S01]  /*1fed0*/  IMAD.HI.U32 R30, R0, R27, RZ ;  /* 0x0000001b001e7227 */ /* 0x000fe200078e00ff */
[----:B----4-:R-:W-:-:S03]  /*1fee0*/  IABS R31, R33 ;  /* 0x00000021001f7213 */ /* 0x010fc60000000000 */
[----:B------:R-:W-:Y:S01]  /*1fef0*/  IMAD.MOV R33, RZ, RZ, -R30 ;  /* 0x000000ffff217224 */ /* 0x000fe200078e0a1e */
[----:B------:R-:W-:Y:S01]  /*1ff00*/  IABS R29, R35 ;  /* 0x00000023001d7213 */ /* 0x000fe20000000000 */
[----:B------:R-:W-:Y:S01]  /*1ff10*/  IMAD.HI.U32 R35, R0, R28, RZ ;  /* 0x0000001c00237227 */ /* 0x000fe200078e00ff */
[----:B------:R-:W-:-:S03]  /*1ff20*/  IABS R32, R32 ;  /* 0x0000002000207213 */ /* 0x000fc60000000000 */
[----:B------:R-:W-:Y:S02]  /*1ff30*/  IMAD.MOV.U32 R30, RZ, RZ, R31 ;  /* 0x000000ffff1e7224 */ /* 0x000fe400078e001f */
[----:B------:R-:W-:Y:S02]  /*1ff40*/  IMAD.MOV.U32 R31, RZ, RZ, R32 ;  /* 0x000000ffff1f7224 */ /* 0x000fe400078e0020 */
[----:B------:R-:W-:Y:S02]  /*1ff50*/  IMAD.MOV R32, RZ, RZ, -R35 ;  /* 0x000000ffff207224 */ /* 0x000fe400078e0a23 */
[----:B------:R-:W-:Y:S02]  /*1ff60*/  IMAD R27, R4, R33, R27 ;  /* 0x00000021041b7224 */ /* 0x000fe400078e021b */
[----:B------:R-:W-:-:S04]  /*1ff70*/  IMAD.HI.U32 R33, R0, R29, RZ ;  /* 0x0000001d00217227 */ /* 0x000fc800078e00ff */
[----:B------:R-:W-:Y:S01]  /*1ff80*/  IMAD.HI.U32 R36, R0, R31, RZ ;  /* 0x0000001f00247227 */ /* 0x000fe200078e00ff */
[----:B------:R-:W-:-:S03]  /*1ff90*/  IABS R37, R37 ;  /* 0x0000002500257213 */ /* 0x000fc60000000000 */
[----:B------:R-:W-:Y:S01]  /*1ffa0*/  IMAD R28, R4, R32, R28 ;  /* 0x00000020041c7224 */ /* 0x000fe200078e021c */
[----:B------:R-:W-:Y:S01]  /*1ffb0*/  IABS R32, R41 ;  /* 0x0000002900207213 */ /* 0x000fe20000000000 */
[----:B------:R-:W-:-:S04]  /*1ffc0*/  IMAD.HI.U32 R35, R0, R30, RZ ;  /* 0x0000001e00237227 */ /* 0x000fc800078e00ff */
[----:B------:R-:W-:Y:S02]  /*1ffd0*/  IMAD.MOV R33, RZ, RZ, -R33 ;  /* 0x000000ffff217224 */ /* 0x000fe400078e0a21 */
[----:B------:R-:W-:Y:S02]  /*1ffe0*/  IMAD.MOV R36, RZ, RZ, -R36 ;  /* 0x000000ffff247224 */ /* 0x000fe400078e0a24 */
[----:B------:R-:W-:Y:S02]  /*1fff0*/  IMAD.MOV R35, RZ, RZ, -R35 ;  /* 0x000000ffff237224 */ /* 0x000fe400078e0a23 */
[C---:B------:R-:W-:Y:S02]  /*20000*/  IMAD R29, R4.reuse, R33, R29 ;  /* 0x00000021041d7224 */ /* 0x040fe400078e021d */
[----:B------:R-:W-:Y:S02]  /*20010*/  IMAD R31, R4, R36, R31 ;  /* 0x00000024041f7224 */ /* 0x000fe400078e021f */
[----:B------:R-:W-:Y:S01]  /*20020*/  IMAD.MOV.U32 R33, RZ, RZ, R37 ;  /* 0x000000ffff217224 */ /* 0x000fe200078e0025 */
[----:B------:R-:W-:Y:S01]  /*20030*/  IABS R37, R39 ;  /* 0x0000002700257213 */ /* 0x000fe20000000000 */
[----:B------:R-:W-:Y:S01]  /*20040*/  IMAD.HI.U32 R36, R0, R32, RZ ;  /* 0x0000002000247227 */ /* 0x000fe200078e00ff */
[----:B------:R-:W-:-:S03]  /*20050*/  IABS R38, R38 ;  /* 0x0000002600267213 */ /* 0x000fc60000000000 */
        /* <DEDUP_REMOVED lines=17> */
[----:B------:R-:W-:Y:S01]  /*20170*/  IMAD R36, R4, R39, R37 ;  /* 0x0000002704247224 */ /* 0x000fe200078e0225 */
[----:B------:R-:W-:Y:S02]  /*20180*/  IABS R37, R48 ;  /* 0x0000003000257213 */ /* 0x000fe40000000000 */
[----:B------:R-:W-:Y:S02]  /*20190*/  IABS R41, R43 ;  /* 0x0000002b00297213 */ /* 0x000fe40000000000 */
[----:B------:R-:W-:Y:S01]  /*201a0*/  IABS R38, R46 ;  /* 0x0000002e00267213 */ /* 0x000fe20000000000 */
[----:B------:R-:W-:Y:S01]  /*201b0*/  IMAD.HI.U32 R43, R0, R37, RZ ;  /* 0x00000025002b7227 */ /* 0x000fe200078e00ff */
[----:B------:R-:W-:Y:S02]  /*201c0*/  IABS R40, R44 ;  /* 0x0000002c00287213 */ /* 0x000fe40000000000 */
[----:B------:R-:W-:Y:S01]  /*201d0*/  IABS R39, R45 ;  /* 0x0000002d00277213 */ /* 0x000fe20000000000 */
[----:B------:R-:W-:-:S02]  /*201e0*/  IMAD.MOV R43, RZ, RZ, -R43 ;  /* 0x000000ffff2b7224 */ /* 0x000fc400078e0a2b */
[----:B------:R-:W-:-:S04]  /*201f0*/  IMAD.HI.U32 R48, R0, R41, RZ ;  /* 0x0000002900307227 */ /* 0x000fc800078e00ff */
[----:B------:R-:W-:-:S04]  /*20200*/  IMAD.HI.U32 R44, R0, R38, RZ ;  /* 0x00000026002c7227 */ /* 0x000fc800078e00ff */
[----:B------:R-:W-:-:S04]  /*20210*/  IMAD.HI.U32 R45, R0, R40, RZ ;  /* 0x00000028002d7227 */ /* 0x000fc800078e00ff */
[----:B------:R-:W-:Y:S02]  /*20220*/  IMAD R37, R4, R43, R37 ;  /* 0x0000002b04257224 */ /* 0x000fe400078e0225 */
[----:B------:R-:W-:Y:S02]  /*20230*/  IMAD.MOV R43, RZ, RZ, -R48 ;  /* 0x000000ffff2b7224 */ /* 0x000fe400078e0a30 */
[----:B------:R-:W-:-:S04]  /*20240*/  IMAD.HI.U32 R46, R0, R39, RZ ;  /* 0x00000027002e7227 */ /* 0x000fc800078e00ff */
[----:B------:R-:W-:Y:S02]  /*20250*/  IMAD.MOV R44, RZ, RZ, -R44 ;  /* 0x000000ffff2c7224 */ /* 0x000fe400078e0a2c */
[----:B------:R-:W-:Y:S02]  /*20260*/  IMAD.MOV R45, RZ, RZ, -R45 ;  /* 0x000000ffff2d7224 */ /* 0x000fe400078e0a2d */
[C---:B------:R-:W-:Y:S01]  /*20270*/  IMAD R41, R4.reuse, R43, R41 ;  /* 0x0000002b04297224 */ /* 0x040fe200078e0229 */
[----:B------:R-:W-:Y:S01]  /*20280*/  IABS R43, R54 ;  /* 0x00000036002b7213 */ /* 0x000fe20000000000 */
[----:B------:R-:W-:Y:S01]  /*20290*/  IMAD.MOV R46, RZ, RZ, -R46 ;  /* 0x000000ffff2e7224 */ /* 0x000fe200078e0a2e */
[----:B------:R-:W-:Y:S01]  /*202a0*/  IABS R48, R50 ;  /* 0x0000003200307213 */ /* 0x000fe20000000000 */
[C---:B------:R-:W-:Y:S01]  /*202b0*/  IMAD R38, R4.reuse, R44, R38 ;  /* 0x0000002c04267224 */ /* 0x040fe200078e0226 */
[----:B------:R-:W-:Y:S01]  /*202c0*/  IABS R44, R53 ;  /* 0x00000035002c7213 */ /* 0x000fe20000000000 */
[C---:B------:R-:W-:Y:S01]  /*202d0*/  IMAD R40, R4.reuse, R45, R40 ;  /* 0x0000002d04287224 */ /* 0x040fe200078e0228 */
[----:B------:R-:W-:Y:S01]  /*202e0*/  IABS R45, R52 ;  /* 0x00000034002d7213 */ /* 0x000fe20000000000 */
[----:B------:R-:W-:Y:S01]  /*202f0*/  IMAD R39, R4, R46, R39 ;  /* 0x0000002e04277224 */ /* 0x000fe200078e0227 */
[----:B------:R-:W-:Y:S01]  /*20300*/  IABS R53, R49 ;  /* 0x0000003100357213 */ /* 0x000fe20000000000 */
[C---:B------:R-:W-:Y:S01]  /*20310*/  IMAD.HI.U32 R46, R0.reuse, R43, RZ ;  /* 0x0000002b002e7227 */ /* 0x040fe200078e00ff */
[----:B------:R-:W2:Y:S03]  /*20320*/  LDL R54, [R1+0x68b8] ;  /* 0x0068b80001367983 */ /* 0x000ea60000100800 */
[----:B------:R-:W-:-:S04]  /*20330*/  IMAD.HI.U32 R49, R0, R44, RZ ;  /* 0x0000002c00317227 */ /* 0x000fc800078e00ff */
[----:B------:R-:W-:-:S04]  /*20340*/  IMAD.HI.U32 R50, R0, R45, RZ ;  /* 0x0000002d00327227 */ /* 0x000fc800078e00ff */
[----:B------:R-:W-:Y:S02]  /*20350*/  IMAD.MOV R46, RZ, RZ, -R46 ;  /* 0x000000ffff2e7224 */ /* 0x000fe400078e0a2e */
[----:B------:R-:W-:Y:S02]  /*20360*/  IMAD.MOV R49, RZ, RZ, -R49 ;  /* 0x000000ffff317224 */ /* 0x000fe400078e0a31 */
[----:B------:R-:W-:Y:S02]  /*20370*/  IMAD.MOV R50, RZ, RZ, -R50 ;  /* 0x000000ffff327224 */ /* 0x000fe400078e0a32 */
[C---:B------:R-:W-:Y:S02]  /*20380*/  IMAD R42, R4.reuse, R46, R43 ;  /* 0x0000002e042a7224 */ /* 0x040fe400078e022b */
[C---:B------:R-:W-:Y:S01]  /*20390*/  IMAD R43, R4.reuse, R49, R44 ;  /* 0x00000031042b7224 */ /* 0x040fe200078e022c */
[----:B------:R0:W-:Y:S01]  /*203a0*/  STL [R1+0x2a4], R9 ;  /* 0x0002a40901007387 */ /* 0x0001e20000100800 */
[----:B------:R-:W-:Y:S01]  /*203b0*/  IMAD R44, R4, R50, R45 ;  /* 0x00000032042c7224 */ /* 0x000fe200078e022d */
[----:B------:R-:W-:-:S02]  /*203c0*/  IABS R50, R3 ;  /* 0x0000000300327213 */ /* 0x000fc40000000000 */
[----:B------:R-:W3:Y:S04]  /*203d0*/  LDL R3, [R1+0x68cc] ;  /* 0x0068cc0001037983 */ /* 0x000ee80000100800 */
[----:B------:R-:W4:Y:S04]  /*203e0*/  LDL R15, [R1+0x68bc] ;  /* 0x0068bc00010f7983 */ /* 0x000f280000100800 */
[----:B------:R-:W4:Y:S04]  /*203f0*/  LDL R13, [R1+0x68c4] ;  /* 0x0068c400010d7983 */ /* 0x000f280000100800 */
[----:B------:R-:W4:Y:S01]  /*20400*/  LDL R10, [R1+0x68c8] ;  /* 0x0068c800010a7983 */ /* 0x000f220000100800 */
[----:B------:R-:W-:Y:S01]  /*20410*/  ISETP.GT.U32.AND P3, PT, R4, R47, PT ;  /* 0x0000002f0400720c */ /* 0x000fe20003f64070 */
[----:B------:R-:W-:-:S02]  /*20420*/  IMAD.HI.U32 R52, R0, R48, RZ ;  /* 0x0000003000347227 */ /* 0x000fc400078e00ff */
[----:B------:R-:W4:Y:S02]  /*20430*/  LDL R14, [R1+0x68c0] ;  /* 0x0068c000010e7983 */ /* 0x000f240000100800 */
[----:B------:R-:W-:Y:S02]  /*20440*/  IMAD.MOV R52, RZ, RZ, -R52 ;  /* 0x000000ffff347224 */ /* 0x000fe400078e0a34 */
[----:B------:R-:W4:Y:S06]  /*20450*/  LDL.LU R12, [R1+0x10] ;  /* 0x00001000010c7983 */ /* 0x000f2c0000300800 */
[----:B------:R-:W-:Y:S01]  /*20460*/  @!P3 IMAD.IADD R47, R47, 0x1, -R4 ;  /* 0x000000012f2fb824 */ /* 0x000fe200078e0a04 */
[----:B------:R-:W4:Y:S04]  /*20470*/  LDL.LU R18, [R1+0xc] ;  /* 0x00000c0001127983 */ /* 0x000f280000300800 */
[C---:B------:R-:W-:Y:S01]  /*20480*/  ISETP.GT.U32.AND P3, PT, R4.reuse, R47, PT ;  /* 0x0000002f0400720c */ /* 0x040fe20003f64070 */
[----:B------:R-:W-:Y:S01]  /*20490*/  IMAD R45, R4, R52, R48 ;  /* 0x00000034042d7224 */ /* 0x000fe200078e0230 */
[----:B------:R-:W-:-:S02]  /*204a0*/  IABS R48, R8 ;  /* 0x0000000800307213 */ /* 0x000fc40000000000 */
[----:B------:R-:W4:Y:S01]  /*204b0*/  LDL.LU R8, [R1+0x8] ;  /* 0x0000080001087983 */ /* 0x000f220000300800 */
[----:B------:R-:W-:Y:S01]  /*204c0*/  ISETP.GT.U32.AND P0, PT, R4, R51, PT ;  /* 0x000000330400720c */ /* 0x000fe20003f04070 */
[----:B------:R-:W-:-:S04]  /*204d0*/  IMAD.MOV.U32 R46, RZ, RZ, R53 ;  /* 0x000000ffff2e7224 */ /* 0x000fc800078e0035 */
[----:B------:R-:W-:-:S04]  /*204e0*/  IMAD.HI.U32 R49, R0, R46, RZ ;  /* 0x0000002e00317227 */ /* 0x000fc800078e00ff */
[--C-:B------:R-:W-:Y:S01]  /*204f0*/  @!P3 IMAD.IADD R47, R47, 0x1, -R4.reuse ;  /* 0x000000012f2fb824 */ /* 0x100fe200078e0a04 */
[C---:B------:R-:W-:Y:S01]  /*20500*/  ISETP.GT.U32.AND P3, PT, R4.reuse, R6, PT ;  /* 0x000000060400720c */ /* 0x040fe20003f64070 */
[----:B------:R-:W-:Y:S01]  /*20510*/  IMAD.MOV R49, RZ, RZ, -R49 ;  /* 0x000000ffff317224 */ /* 0x000fe200078e0a31 */
[----:B------:R-:W-:Y:S01]  /*20520*/  IABS R53, R56 ;  /* 0x0000003800357213 */ /* 0x000fe20000000000 */
[----:B------:R-:W-:Y:S02]  /*20530*/  @!P0 IMAD.IADD R51, R51, 0x1, -R4 ;  /* 0x0000000133338824 */ /* 0x000fe400078e0a04 */
[----:B------:R-:W-:Y:S02]  /*20540*/  IMAD R46, R4, R49, R46 ;  /* 0x00000031042e7224 */ /* 0x000fe400078e022e */
[----:B------:R-:W-:Y:S02]  /*20550*/  IMAD.MOV.U32 R49, RZ, RZ, R50 ;  /* 0x000000ffff317224 */ /* 0x000fe400078e0032 */
[----:B------:R-:W-:-:S02]  /*20560*/  IMAD.MOV.U32 R50, RZ, RZ, R53 ;  /* 0x000000ffff327224 */ /* 0x000fc400078e0035 */
[----:B------:R-:W-:-:S04]  /*20570*/  IMAD.HI.U32 R53, R0, R48, RZ ;  /* 0x0000003000357227 */ /* 0x000fc800078e00ff */
[----:B------:R-:W-:Y:S01]  /*20580*/  @!P3 IMAD.IADD R6, R6, 0x1, -R4 ;  /* 0x000000010606b824 */ /* 0x000fe200078e0a04 */
[----:B------:R-:W-:Y:S01]  /*20590*/  ISETP.GT.U32.AND P3, PT, R4, R51, PT ;  /* 0x000000330400720c */ /* 0x000fe20003f64070 */
[----:B0-----:R-:W-:Y:S02]  /*205a0*/  IMAD.MOV.U32 R9, RZ, RZ, R47 ;  /* 0x000000ffff097224 */ /* 0x001fe400078e002f */
[----:B------:R-:W-:Y:S02]  /*205b0*/  IMAD.MOV R47, RZ, RZ, -R53 ;  /* 0x000000ffff2f7224 */ /* 0x000fe400078e0a35 */
[----:B------:R-:W-:Y:S02]  /*205c0*/  @!P4 IMAD.MOV R9, RZ, RZ, -R9 ;  /* 0x000000ffff09c224 */ /* 0x000fe400078e0a09 */
[----:B------:R-:W-:Y:S02]  /*205d0*/  IMAD.MOV.U32 R56, RZ, RZ, R55 ;  /* 0x000000ffff387224 */ /* 0x000fe400078e0037 */
[----:B------:R-:W-:Y:S01]  /*205e0*/  IMAD.HI.U32 R53, R0, R50, RZ ;  /* 0x0000003200357227 */ /* 0x000fe200078e00ff */
[----:B------:R0:W-:Y:S03]  /*205f0*/  STL [R1+0x2a0], R9 ;  /* 0x0002a00901007387 */ /* 0x0001e60000100800 */
[----:B------:R-:W-:-:S02]  /*20600*/  IMAD R47, R4, R47, R48 ;  /* 0x0000002f042f7224 */ /* 0x000fc400078e0230 */
[----:B------:R-:W-:Y:S01]  /*20610*/  IMAD.MOV R53, RZ, RZ, -R53 ;  /* 0x000000ffff357224 */ /* 0x000fe200078e0a35 */
[----:B0-----:R-:W4:Y:S01]  /*20620*/  LDL.LU R9, [R1+0x4] ;  /* 0x0000040001097983 */ /* 0x001f220000300800 */
[----:B------:R-:W-:-:S03]  /*20630*/  @!P3 IMAD.IADD R51, R51, 0x1, -R4 ;  /* 0x000000013333b824 */ /* 0x000fc600078e0a04 */
[----:B------:R-:W4:Y:S01]  /*20640*/  LDL.LU R11, [R1] ;  /* 0x00000000010b7983 */ /* 0x000f220000300800 */
[----:B--2---:R-:W-:Y:S01]  /*20650*/  IABS R52, R54 ;  /* 0x0000003600347213 */ /* 0x004fe20000000000 */
[----:B------:R-:W-:-:S04]  /*20660*/  IMAD.HI.U32 R54, R0, R49, RZ ;  /* 0x0000003100367227 */ /* 0x000fc800078e00ff */
[----:B------:R-:W-:-:S04]  /*20670*/  IMAD.HI.U32 R55, R0, R52, RZ ;  /* 0x0000003400377227 */ /* 0x000fc800078e00ff */
[----:B------:R-:W-:Y:S02]  /*20680*/  IMAD.MOV R48, RZ, RZ, -R54 ;  /* 0x000000ffff307224 */ /* 0x000fe400078e0a36 */
[----:B------:R-:W-:Y:S02]  /*20690*/  IMAD.MOV R54, RZ, RZ, -R55 ;  /* 0x000000ffff367224 */ /* 0x000fe400078e0a37 */
[C---:B------:R-:W-:Y:S02]  /*206a0*/  IMAD R48, R4.reuse, R48, R49 ;  /* 0x0000003004307224 */ /* 0x040fe400078e0231 */
[C---:B------:R-:W-:Y:S02]  /*206b0*/  IMAD R49, R4.reuse, R53, R50 ;  /* 0x0000003504317224 */ /* 0x040fe400078e0232 */
[----:B------:R-:W-:Y:S01]  /*206c0*/  IMAD R50, R4, R54, R52 ;  /* 0x0000003604327224 */ /* 0x000fe200078e0234 */
[----:B---3--:R-:W-:Y:S02]  /*206d0*/  IABS R3, R3 ;  /* 0x0000000300037213 */ /* 0x008fe40000000000 */
[----:B----4-:R-:W-:-:S03]  /*206e0*/  IABS R52, R15 ;  /* 0x0000000f00347213 */ /* 0x010fc60000000000 */
[----:B------:R-:W-:Y:S02]  /*206f0*/  IMAD.MOV.U32 R15, RZ, RZ, R3 ;  /* 0x000000ffff0f7224 */ /* 0x000fe400078e0003 */
[----:B------:R-:W-:Y:S01]  /*20700*/  IMAD.MOV.U32 R3, RZ, RZ, R51 ;  /* 0x000000ffff037224 */ /* 0x000fe200078e0033 */
[----:B------:R-:W-:Y:S02]  /*20710*/  IABS R54, R13 ;  /* 0x0000000d00367213 */ /* 0x000fe40000000000 */
[----:B------:R-:W2:Y:S01]  /*20720*/  LDL R13, [R1+0x6748] ;  /* 0x00674800010d7983 */ /* 0x000ea20000100800 */
[----:B------:R-:W-:-:S05]  /*20730*/  @!P5 IMAD.MOV R3, RZ, RZ, -R3 ;  /* 0x000000ffff03d224 */ /* 0x000fca00078e0a03 */
[----:B------:R0:W-:Y:S01]  /*20740*/  STL [R1+0x29c], R3 ;  /* 0x00029c0301007387 */ /* 0x0001e20000100800 */
[----:B------:R-:W-:-:S03]  /*20750*/  IABS R55, R10 ;  /* 0x0000000a00377213 */ /* 0x000fc60000000000 */
[----:B0-----:R-:W3:Y:S01]  /*20760*/  LDL R3, [R1+0x674c] ;  /* 0x00674c0001037983 */ /* 0x001ee20000100800 */
[----:B------:R-:W-:-:S03]  /*20770*/  IMAD.MOV.U32 R10, RZ, RZ, R56 ;  /* 0x000000ffff0a7224 */ /* 0x000fc600078e0038 */
[----:B------:R-:W4:Y:S01]  /*20780*/  LDL R56, [R1+0x6750] ;  /* 0x0067500001387983 */ /* 0x000f220000100800 */
[C---:B------:R-:W-:Y:S02]  /*20790*/  ISETP.GT.U32.AND P0, PT, R4.reuse, R5, PT ;  /* 0x000000050400720c */ /* 0x040fe40003f04070 */
[C---:B------:R-:W-:Y:S02]  /*207a0*/  ISETP.GT.U32.AND P4, PT, R4.reuse, R6, PT ;  /* 0x000000060400720c */ /* 0x040fe40003f84070 */
[----:B------:R-:W-:-:S09]  /*207b0*/  ISETP.GT.U32.AND P3, PT, R4, R2, PT ;  /* 0x000000020400720c */ /* 0x000fd20003f64070 */
[----:B------:R-:W-:-:S05]  /*207c0*/  @!P0 IMAD.IADD R5, R5, 0x1, -R4 ;  /* 0x0000000105058824 */ /* 0x000fca00078e0a04 */
[----:B------:R-:W-:Y:S01]  /*207d0*/  ISETP.GT.U32.AND P0, PT, R4, R5, PT ;  /* 0x000000050400720c */ /* 0x000fe20003f04070 */
[--C-:B------:R-:W-:Y:S01]  /*207e0*/  @!P4 IMAD.IADD R6, R6, 0x1, -R4.reuse ;  /* 0x000000010606c824 */ /* 0x100fe200078e0a04 */
[----:B------:R-:W-:Y:S01]  /*207f0*/  ISETP.GT.U32.AND P4, PT, R4, R12, PT ;  /* 0x0000000c0400720c */ /* 0x000fe20003f84070 */
[----:B------:R-:W-:Y:S01]  /*20800*/  @!P3 IMAD.IADD R2, R2, 0x1, -R4 ;  /* 0x000000010202b824 */ /* 0x000fe200078e0a04 */
[----:B------:R-:W-:-:S09]  /*20810*/  ISETP.GT.U32.AND P3, PT, R4, R8, PT ;  /* 0x000000080400720c */ /* 0x000fd20003f64070 */
[--C-:B------:R-:W-:Y:S01]  /*20820*/  @!P0 IMAD.IADD R5, R5, 0x1, -R4.reuse ;  /* 0x0000000105058824 */ /* 0x100fe200078e0a04 */
[----:B------:R-:W-:Y:S01]  /*20830*/  ISETP.GT.U32.AND P0, PT, R4, R18, PT ;  /* 0x000000120400720c */ /* 0x000fe20003f04070 */
[--C-:B------:R-:W-:Y:S01]  /*20840*/  @!P4 IMAD.IADD R12, R12, 0x1, -R4.reuse ;  /* 0x000000010c0cc824 */ /* 0x100fe200078e0a04 */
[----:B------:R-:W-:Y:S01]  /*20850*/  ISETP.GT.U32.AND P4, PT, R4, R2, PT ;  /* 0x000000020400720c */ /* 0x000fe20003f84070 */
[----:B------:R-:W-:-:S10]  /*20860*/  @!P3 IMAD.IADD R8, R8, 0x1, -R4 ;  /* 0x000000010808b824 */ /* 0x000fd400078e0a04 */
[----:B------:R-:W-:Y:S01]  /*20870*/  @!P0 IMAD.IADD R18, R18, 0x1, -R4 ;  /* 0x0000000112128824 */ /* 0x000fe200078e0a04 */
[----:B------:R-:W-:-:S04]  /*20880*/  ISETP.GT.U32.AND P5, PT, R4, R8, PT ;  /* 0x000000080400720c */ /* 0x000fc80003fa4070 */
[----:B------:R-:W-:Y:S01]  /*20890*/  ISETP.GT.U32.AND P3, PT, R4, R18, PT ;  /* 0x000000120400720c */ /* 0x000fe20003f64070 */
[----:B------:R-:W-:Y:S01]  /*208a0*/  @!P4 IMAD.IADD R2, R2, 0x1, -R4 ;  /* 0x000000010202c824 */ /* 0x000fe200078e0a04 */
[----:B------:R-:W-:Y:S02]  /*208b0*/  ISETP.GT.U32.AND P4, PT, R4, R9, PT ;  /* 0x000000090400720c */ /* 0x000fe40003f84070 */
[----:B------:R-:W-:Y:S01]  /*208c0*/  IABS R53, R14 ;  /* 0x0000000e00357213 */ /* 0x000fe20000000000 */
[----:B------:R-:W-:-:S04]  /*208d0*/  IMAD.HI.U32 R51, R0, R52, RZ ;  /* 0x0000003400337227 */ /* 0x000fc800078e00ff */
[----:B------:R-:W-:Y:S01]  /*208e0*/  @!P5 IMAD.IADD R8, R8, 0x1, -R4 ;  /* 0x000000010808d824 */ /* 0x000fe200078e0a04 */
[----:B------:R-:W-:-:S03]  /*208f0*/  ISETP.GT.U32.AND P5, PT, R4, R60, PT ;  /* 0x0000003c0400720c */ /* 0x000fc60003fa4070 */
[----:B------:R-:W-:Y:S01]  /*20900*/  @!P3 IMAD.IADD R18, R18, 0x1, -R4 ;  /* 0x000000011212b824 */ /* 0x000fe200078e0a04 */
[----:B------:R-:W-:Y:S01]  /*20910*/  ISETP.GT.U32.AND P3, PT, R4, R61, PT ;  /* 0x0000003d0400720c */ /* 0x000fe20003f64070 */
[----:B------:R-:W-:Y:S01]  /*20920*/  IMAD.HI.U32 R19, R0, R53, RZ ;  /* 0x0000003500137227 */ /* 0x000fe200078e00ff */
[----:B------:R-:W-:-:S03]  /*20930*/  ISETP.GT.U32.AND P0, PT, R4, R12, PT ;  /* 0x0000000c0400720c */ /* 0x000fc60003f04070 */
[----:B------:R-:W-:-:S04]  /*20940*/  IMAD.HI.U32 R17, R0, R54, RZ ;  /* 0x0000003600117227 */ /* 0x000fc800078e00ff */
[----:B------:R-:W-:-:S04]  /*20950*/  IMAD.HI.U32 R16, R0, R55, RZ ;  /* 0x0000003700107227 */ /* 0x000fc800078e00ff */
[----:B------:R-:W-:-:S04]  /*20960*/  IMAD.HI.U32 R14, R0, R15, RZ ;  /* 0x0000000f000e7227 */ /* 0x000fc800078e00ff */
[----:B------:R-:W-:Y:S02]  /*20970*/  IMAD.MOV R51, RZ, RZ, -R51 ;  /* 0x000000ffff337224 */ /* 0x000fe400078e0a33 */
[----:B------:R-:W-:Y:S02]  /*20980*/  IMAD.MOV R19, RZ, RZ, -R19 ;  /* 0x000000ffff137224 */ /* 0x000fe400078e0a13 */
[----:B------:R-:W-:Y:S02]  /*20990*/  IMAD.MOV R17, RZ, RZ, -R17 ;  /* 0x000000ffff117224 */ /* 0x000fe400078e0a11 */
[----:B------:R-:W-:Y:S02]  /*209a0*/  IMAD.MOV R16, RZ, RZ, -R16 ;  /* 0x000000ffff107224 */ /* 0x000fe400078e0a10 */
[----:B------:R-:W-:Y:S01]  /*209b0*/  @!P4 IMAD.IADD R9, R9, 0x1, -R4 ;  /* 0x000000010909c824 */ /* 0x000fe200078e0a04 */
[----:B------:R-:W-:Y:S01]  /*209c0*/  ISETP.GT.U32.AND P4, PT, R4, R59, PT ;  /* 0x0000003b0400720c */ /* 0x000fe20003f84070 */
[----:B------:R-:W-:-:S02]  /*209d0*/  IMAD.MOV R14, RZ, RZ, -R14 ;  /* 0x000000ffff0e7224 */ /* 0x000fc400078e0a0e */
[C---:B------:R-:W-:Y:S02]  /*209e0*/  IMAD R51, R4.reuse, R51, R52 ;  /* 0x0000003304337224 */ /* 0x040fe400078e0234 */
[C---:B------:R-:W-:Y:S02]  /*209f0*/  IMAD R52, R4.reuse, R19, R53 ;  /* 0x0000001304347224 */ /* 0x040fe400078e0235 */
[C---:B------:R-:W-:Y:S02]  /*20a00*/  IMAD R53, R4.reuse, R17, R54 ;  /* 0x0000001104357224 */ /* 0x040fe400078e0236 */
[----:B------:R-:W-:Y:S01]  /*20a10*/  @!P3 IMAD.IADD R61, R61, 0x1, -R4 ;  /* 0x000000013d3db824 */ /* 0x000fe200078e0a04 */
[----:B------:R-:W4:Y:S01]  /*20a20*/  LDL.LU R17, [R1+0x3c] ;  /* 0x00003c0001117983 */ /* 0x000f220000300800 */
[C---:B------:R-:W-:Y:S02]  /*20a30*/  IMAD R54, R4.reuse, R16, R55 ;  /* 0x0000001004367224 */ /* 0x040fe400078e0237 */
[----:B------:R-:W-:-:S02]  /*20a40*/  IMAD R55, R4, R14, R15 ;  /* 0x0000000e04377224 */ /* 0x000fc400078e020f */
[----:B------:R-:W-:Y:S02]  /*20a50*/  @!P5 IMAD.IADD R60, R60, 0x1, -R4 ;  /* 0x000000013c3cd824 */ /* 0x000fe400078e0a04 */
[----:B------:R-:W-:Y:S02]  /*20a60*/  IMAD.MOV.U32 R14, RZ, RZ, R6 ;  /* 0x000000ffff0e7224 */ /* 0x000fe400078e0006 */
[----:B------:R-:W-:Y:S02]  /*20a70*/  @!P0 IMAD.IADD R12, R12, 0x1, -R4 ;  /* 0x000000010c0c8824 */ /* 0x000fe400078e0a04 */
[----:B------:R-:W-:Y:S02]  /*20a80*/  @!P6 IMAD.MOV R14, RZ, RZ, -R14 ;  /* 0x000000ffff0ee224 */ /* 0x000fe400078e0a0e */
[----:B------:R-:W-:Y:S01]  /*20a90*/  @!P4 IMAD.IADD R59, R59, 0x1, -R4 ;  /* 0x000000013b3bc824 */ /* 0x000fe200078e0a04 */
[----:B--2---:R-:W-:Y:S01]  /*20aa0*/  ISETP.GE.AND P3, PT, R13, RZ, PT ;  /* 0x000000ff0d00720c */ /* 0x004fe20003f66270 */
[----:B------:R-:W-:-:S02]  /*20ab0*/  IMAD.MOV.U32 R13, RZ, RZ, R5 ;  /* 0x000000ffff0d7224 */ /* 0x000fc400078e0005 */
[----:B------:R-:W-:Y:S02]  /*20ac0*/  IMAD.MOV.U32 R5, RZ, RZ, R2 ;  /* 0x000000ffff057224 */ /* 0x000fe400078e0002 */
[----:B------:R-:W-:Y:S02]  /*20ad0*/  @!P1 IMAD.MOV R13, RZ, RZ, -R13 ;  /* 0x000000ffff0d9224 */ /* 0x000fe400078e0a0d */
[----:B------:R-:W-:Y:S01]  /*20ae0*/  IMAD.MOV.U32 R2, RZ, RZ, R12 ;  /* 0x000000ffff027224 */ /* 0x000fe200078e000c */
[----:B---3--:R-:W-:Y:S02]  /*20af0*/  ISETP.GE.AND P5, PT, R3, RZ, PT ;  /* 0x000000ff0300720c */ /* 0x008fe40003fa6270 */
[----:B------:R-:W2:Y:S04]  /*20b00*/  LDL.LU R3, [R1+0x34] ;  /* 0x0000340001037983 */ /* 0x000ea80000300800 */
[----:B------:R-:W3:Y:S04]  /*20b10*/  LDL.LU R16, [R1+0x30] ;  /* 0x0000300001107983 */ /* 0x000ee80000300800 */
[----:B------:R-:W3:Y:S01]  /*20b20*/  LDL R6, [R1+0x6754] ;  /* 0x0067540001067983 */ /* 0x000ee20000100800 */
[----:B----4-:R-:W-:-:S03]  /*20b30*/  ISETP.GE.AND P4, PT, R56, RZ, PT ;  /* 0x000000ff3800720c */ /* 0x010fc60003f86270 */
[----:B------:R-:W4:Y:S01]  /*20b40*/  LDL R19, [R1+0x68d0] ;  /* 0x0068d00001137983 */ /* 0x000f220000100800 */
[----:B------:R-:W-:-:S03]  /*20b50*/  @!P2 IMAD.MOV R5, RZ, RZ, -R5 ;  /* 0x000000ffff05a224 */ /* 0x000fc600078e0a05 */
[----:B------:R-:W4:Y:S01]  /*20b60*/  LDL.LU R15, [R1+0x2c] ;  /* 0x00002c00010f7983 */ /* 0x000f220000300800 */
[----:B------:R-:W-:-:S03]  /*20b70*/  @!P3 IMAD.MOV R2, RZ, RZ, -R2 ;  /* 0x000000ffff02b224 */ /* 0x000fc600078e0a02 */
[----:B------:R0:W-:Y:S04]  /*20b80*/  STL [R1+0x298], R14 ;  /* 0x0002980e01007387 */ /* 0x0001e80000100800 */
[----:B0-----:R-:W4:Y:S04]  /*20b90*/  LDL R14, [R1+0x6758] ;  /* 0x00675800010e7983 */ /* 0x001f280000100800 */
[----:B------:R-:W4:Y:S04]  /*20ba0*/  LDL.LU R56, [R1+0x28] ;  /* 0x0000280001387983 */ /* 0x000f280000300800 */
[----:B------:R0:W-:Y:S04]  /*20bb0*/  STL [R1+0x294], R13 ;  /* 0x0002940d01007387 */ /* 0x0001e80000100800 */
[----:B------:R-:W4:Y:S04]  /*20bc0*/  LDL R12, [R1+0x6760] ;  /* 0x00676000010c7983 */ /* 0x000f280000100800 */
[----:B0-----:R-:W4:Y:S04]  /*20bd0*/  LDL R13, [R1+0x675c] ;  /* 0x00675c00010d7983 */ /* 0x001f280000100800 */
[----:B------:R-:W-:Y:S04]  /*20be0*/  STL [R1+0x290], R5 ;  /* 0x0002900501007387 */ /* 0x000fe80000100800 */
[----:B------:R0:W-:Y:S02]  /*20bf0*/  STL [R1+0x28c], R2 ;  /* 0x00028c0201007387 */ /* 0x0001e40000100800 */
[----:B0-----:R-:W-:-:S02]  /*20c00*/  IMAD.MOV.U32 R2, RZ, RZ, R8 ;  /* 0x000000ffff027224 */ /* 0x001fc400078e0008 */
[----:B------:R-:W4:Y:S01]  /*20c10*/  LDL R8, [R1+0x6764] ;  /* 0x0067640001087983 */ /* 0x000f220000100800 */
[----:B------:R-:W-:-:S03]  /*20c20*/  IMAD.MOV.U32 R5, RZ, RZ, R18 ;  /* 0x000000ffff057224 */ /* 0x000fc600078e0012 */
[----:B------:R-:W4:Y:S01]  /*20c30*/  LDL R18, [R1+0x6768] ;  /* 0x0067680001127983 */ /* 0x000f220000100800 */
[----:B------:R-:W-:-:S13]  /*20c40*/  ISETP.GT.U32.AND P0, PT, R4, R11, PT ;  /* 0x0000000b0400720c */ /* 0x000fda0003f04070 */
[----:B------:R-:W-:Y:S01]  /*20c50*/  @!P0 IMAD.IADD R11, R11, 0x1, -R4 ;  /* 0x000000010b0b8824 */ /* 0x000fe200078e0a04 */
[----:B------:R-:W-:-:S04]  /*20c60*/  ISETP.GT.U32.AND P0, PT, R4, R58, PT ;  /* 0x0000003a0400720c */ /* 0x000fc80003f04070 */
[C---:B------:R-:W-:Y:S02]  /*20c70*/  ISETP.GT.U32.AND P1, PT, R4.reuse, R11, PT ;  /* 0x0000000b0400720c */ /* 0x040fe40003f24070 */
[C---:B------:R-:W-:Y:S02]  /*20c80*/  ISETP.GT.U32.AND P2, PT, R4.reuse, R61, PT ;  /* 0x0000003d0400720c */ /* 0x040fe40003f44070 */
[----:B------:R-:W-:-:S05]  /*20c90*/  ISETP.GT.U32.AND P3, PT, R4, R60, PT ;  /* 0x0000003c0400720c */ /* 0x000fca0003f64070 */
[--C-:B------:R-:W-:Y:S01]  /*20ca0*/  @!P0 IMAD.IADD R58, R58, 0x1, -R4.reuse ;  /* 0x000000013a3a8824 */ /* 0x100fe200078e0a04 */
[C---:B------:R-:W-:Y:S01]  /*20cb0*/  ISETP.GT.U32.AND P0, PT, R4.reuse, R9, PT ;  /* 0x000000090400720c */ /* 0x040fe20003f04070 */
[----:B------:R-:W-:Y:S02]  /*20cc0*/  @!P5 IMAD.MOV R5, RZ, RZ, -R5 ;  /* 0x000000ffff05d224 */ /* 0x000fe400078e0a05 */
[--C-:B------:R-:W-:Y:S01]  /*20cd0*/  @!P1 IMAD.IADD R11, R11, 0x1, -R4.reuse ;  /* 0x000000010b0b9824 */ /* 0x100fe200078e0a04 */
[C---:B------:R-:W-:Y:S02]  /*20ce0*/  ISETP.GT.U32.AND P5, PT, R4.reuse, R58, PT ;  /* 0x0000003a0400720c */ /* 0x040fe40003fa4070 */
[C---:B------:R-:W-:Y:S01]  /*20cf0*/  ISETP.GT.U32.AND P1, PT, R4.reuse, R10, PT ;  /* 0x0000000a0400720c */ /* 0x040fe20003f24070 */
[--C-:B------:R-:W-:Y:S01]  /*20d00*/  @!P2 IMAD.IADD R61, R61, 0x1, -R4.reuse ;  /* 0x000000013d3da824 */ /* 0x100fe200078e0a04 */
[----:B------:R-:W-:Y:S01]  /*20d10*/  ISETP.GT.U32.AND P6, PT, R4, R59, PT ;  /* 0x0000003b0400720c */ /* 0x000fe20003fc4070 */
[----:B------:R-:W-:-:S04]  /*20d20*/  @!P3 IMAD.IADD R60, R60, 0x1, -R4 ;  /* 0x000000013c3cb824 */ /* 0x000fc800078e0a04 */
[----:B------:R-:W-:Y:S02]  /*20d30*/  @!P0 IMAD.IADD R9, R9, 0x1, -R4 ;  /* 0x0000000109098824 */ /* 0x000fe400078e0a04 */
[----:B------:R-:W-:Y:S02]  /*20d40*/  @!P4 IMAD.MOV R2, RZ, RZ, -R2 ;  /* 0x000000ffff02c224 */ /* 0x000fe400078e0a02 */
[--C-:B------:R-:W-:Y:S02]  /*20d50*/  @!P5 IMAD.IADD R58, R58, 0x1, -R4.reuse ;  /* 0x000000013a3ad824 */ /* 0x100fe400078e0a04 */
[--C-:B------:R-:W-:Y:S01]  /*20d60*/  @!P1 IMAD.IADD R10, R10, 0x1, -R4.reuse ;  /* 0x000000010a0a9824 */ /* 0x100fe200078e0a04 */
[----:B------:R-:W-:Y:S01]  /*20d70*/  STL [R1+0x288], R5 ;  /* 0x0002880501007387 */ /* 0x000fe20000100800 */
[----:B------:R-:W-:-:S03]  /*20d80*/  @!P6 IMAD.IADD R59, R59, 0x1, -R4 ;  /* 0x000000013b3be824 */ /* 0x000fc600078e0a04 */
[----:B------:R0:W-:Y:S01]  /*20d90*/  STL [R1+0x27c], R2 ;  /* 0x00027c0201007387 */ /* 0x0001e20000100800 */
[C---:B--2---:R-:W-:Y:S02]  /*20da0*/  ISETP.GT.U32.AND P2, PT, R4.reuse, R3, PT ;  /* 0x000000030400720c */ /* 0x044fe40003f44070 */
[----:B---3--:R-:W-:Y:S02]  /*20db0*/  ISETP.GT.U32.AND P3, PT, R4, R16, PT ;  /* 0x000000100400720c */ /* 0x008fe40003f64070 */
[----:B------:R-:W-:-:S09]  /*20dc0*/  ISETP.GE.AND P0, PT, R6, RZ, PT ;  /* 0x000000ff0600720c */ /* 0x000fd20003f06270 */
[--C-:B------:R-:W-:Y:S01]  /*20dd0*/  @!P2 IMAD.IADD R3, R3, 0x1, -R4.reuse ;  /* 0x000000010303a824 */ /* 0x100fe200078e0a04 */
[----:B----4-:R-:W-:Y:S01]  /*20de0*/  ISETP.GT.U32.AND P6, PT, R4, R15, PT ;  /* 0x0000000f0400720c */ /* 0x010fe20003fc4070 */
[----:B------:R-:W-:Y:S02]  /*20df0*/  @!P3 IMAD.IADD R16, R16, 0x1, -R4 ;  /* 0x000000011010b824 */ /* 0x000fe400078e0a04 */
[----:B------:R-:W-:Y:S01]  /*20e00*/  @!P0 IMAD.MOV R9, RZ, RZ, -R9 ;  /* 0x000000ffff098224 */ /* 0x000fe200078e0a09 */
[----:B------:R-:W-:Y:S01]  /*20e10*/  ISETP.GE.AND P5, PT, R14, RZ, PT ;  /* 0x000000ff0e00720c */ /* 0x000fe20003fa6270 */
[----:B------:R-:W-:Y:S01]  /*20e20*/  IMAD.MOV.U32 R6, RZ, RZ, R11 ;  /* 0x000000ffff067224 */ /* 0x000fe200078e000b */
[----:B------:R-:W-:Y:S02]  /*20e30*/  ISETP.GE.AND P2, PT, R12, RZ, PT ;  /* 0x000000ff0c00720c */ /* 0x000fe40003f46270 */
[----:B------:R-:W2:Y:S01]  /*20e40*/  LDL.LU R12, [R1+0x20] ;  /* 0x00002000010c7983 */ /* 0x000ea20000300800 */
[----:B------:R-:W-:-:S03]  /*20e50*/  ISETP.GE.AND P1, PT, R13, RZ, PT ;  /* 0x000000ff0d00720c */ /* 0x000fc60003f26270 */
[----:B------:R-:W3:Y:S05]  /*20e60*/  LDL.LU R13, [R1+0x1c] ;  /* 0x00001c00010d7983 */ /* 0x000eea0000300800 */
[----:B------:R-:W-:Y:S01]  /*20e70*/  @!P5 IMAD.MOV R6, RZ, RZ, -R6 ;  /* 0x000000ffff06d224 */ /* 0x000fe200078e0a06 */
[----:B0-----:R-:W-:Y:S01]  /*20e80*/  IABS R2, R19 ;  /* 0x0000001300027213 */ /* 0x001fe20000000000 */
[----:B------:R-:W-:Y:S01]  /*20e90*/  @!P6 IMAD.IADD R15, R15, 0x1, -R4 ;  /* 0x000000010f0fe824 */ /* 0x000fe200078e0a04 */
[----:B------:R-:W-:Y:S02]  /*20ea0*/  ISETP.GE.AND P3, PT, R8, RZ, PT ;  /* 0x000000ff0800720c */ /* 0x000fe40003f66270 */
[----:B------:R-:W4:Y:S04]  /*20eb0*/  LDL.LU R8, [R1+0x18] ;  /* 0x0000180001087983 */ /* 0x000f280000300800 */
[----:B------:R-:W4:Y:S04]  /*20ec0*/  LDL.LU R14, [R1+0x14] ;  /* 0x00001400010e7983 */ /* 0x000f280000300800 */
[----:B------:R0:W-:Y:S01]  /*20ed0*/  STL [R1+0x278], R9 ;  /* 0x0002780901007387 */ /* 0x0001e20000100800 */
[----:B------:R-:W-:Y:S01]  /*20ee0*/  ISETP.GE.AND P6, PT, R18, RZ, PT ;  /* 0x000000ff1200720c */ /* 0x000fe20003fc6270 */
[----:B0-----:R-:W-:-:S02]  /*20ef0*/  IMAD.MOV.U32 R9, RZ, RZ, R61 ;  /* 0x000000ffff097224 */ /* 0x001fc400078e003d */
[----:B------:R0:W-:Y:S02]  /*20f00*/  STL [R1+0x274], R6 ;  /* 0x0002740601007387 */ /* 0x0001e40000100800 */
[----:B------:R-:W-:Y:S02]  /*20f10*/  @!P1 IMAD.MOV R9, RZ, RZ, -R9 ;  /* 0x000000ffff099224 */ /* 0x000fe400078e0a09 */
[----:B------:R-:W4:Y:S04]  /*20f20*/  LDL R19, [R1+0x6770] ;  /* 0x0067700001137983 */ /* 0x000f280000100800 */
[----:B------:R-:W4:Y:S04]  /*20f30*/  LDL R11, [R1+0x6774] ;  /* 0x00677400010b7983 */ /* 0x000f280000100800 */
[----:B0-----:R-:W4:Y:S04]  /*20f40*/  LDL R6, [R1+0x676c] ;  /* 0x00676c0001067983 */ /* 0x001f280000100800 */
[----:B------:R-:W4:Y:S04]  /*20f50*/  LDL R18, [R1+0x6778] ;  /* 0x0067780001127983 */ /* 0x000f280000100800 */
[----:B------:R0:W-:Y:S02]  /*20f60*/  STL [R1+0x270], R9 ;  /* 0x0002700901007387 */ /* 0x0001e40000100800 */
[----:B0-----:R-:W-:-:S02]  /*20f70*/  IMAD.MOV.U32 R9, RZ, RZ, R59 ;  /* 0x000000ffff097224 */ /* 0x001fc400078e003b */
[----:B------:R-:W4:Y:S01]  /*20f80*/  LDL.LU R59, [R1+0x24] ;  /* 0x00002400013b7983 */ /* 0x000f220000300800 */
[----:B------:R-:W-:Y:S02]  /*20f90*/  IMAD.MOV.U32 R61, RZ, RZ, R10 ;  /* 0x000000ffff3d7224 */ /* 0x000fe400078e000a */
[----:B------:R-:W-:-:S04]  /*20fa0*/  IMAD.MOV.U32 R10, RZ, RZ, R60 ;  /* 0x000000ffff0a7224 */ /* 0x000fc800078e003c */
[----:B------:R-:W-:Y:S02]  /*20fb0*/  @!P2 IMAD.MOV R10, RZ, RZ, -R10 ;  /* 0x000000ffff0aa224 */ /* 0x000fe400078e0a0a */
[----:B------:R-:W-:-:S03]  /*20fc0*/  @!P3 IMAD.MOV R9, RZ, RZ, -R9 ;  /* 0x000000ffff09b224 */ /* 0x000fc600078e0a09 */
[----:B------:R0:W-:Y:S04]  /*20fd0*/  STL [R1+0x26c], R10 ;  /* 0x00026c0a01007387 */ /* 0x0001e80000100800 */
[----:B0-----:R-:W4:Y:S04]  /*20fe0*/  LDL R10, [R1+0x677c] ;  /* 0x00677c00010a7983 */ /* 0x001f280000100800 */
[----:B------:R0:W-:Y:S04]  /*20ff0*/  STL [R1+0x268], R9 ;  /* 0x0002680901007387 */ /* 0x0001e80000100800 */
[----:B0-----:R-:W4:Y:S01]  /*21000*/  LDL R9, [R1+0x6780] ;  /* 0x0067800001097983 */ /* 0x001f220000100800 */
[----:B------:R-:W-:-:S13]  /*21010*/  ISETP.GT.U32.AND P4, PT, R4, R17, PT ;  /* 0x000000110400720c */ /* 0x000fda0003f84070 */
[----:B------:R-:W-:Y:S01]  /*21020*/  @!P4 IMAD.IADD R17, R17, 0x1, -R4 ;  /* 0x000000011111c824 */ /* 0x000fe200078e0a04 */
[C---:B------:R-:W-:Y:S02]  /*21030*/  ISETP.GT.U32.AND P4, PT, R4.reuse, R56, PT ;  /* 0x000000380400720c */ /* 0x040fe40003f84070 */
[C---:B------:R-:W-:Y:S02]  /*21040*/  ISETP.GT.U32.AND P1, PT, R4.reuse, R3, PT ;  /* 0x000000030400720c */ /* 0x040fe40003f24070 */
[C---:B------:R-:W-:Y:S01]  /*21050*/  ISETP.GT.U32.AND P0, PT, R4.reuse, R17, PT ;  /* 0x000000110400720c */ /* 0x040fe20003f04070 */
[----:B------:R-:W-:Y:S01]  /*21060*/  @!P6 IMAD.MOV R58, RZ, RZ, -R58 ;  /* 0x000000ffff3ae224 */ /* 0x000fe200078e0a3a */
[----:B------:R-:W-:-:S07]  /*21070*/  ISETP.GT.U32.AND P2, PT, R4, R16, PT ;  /* 0x000000100400720c */ /* 0x000fce0003f44070 */
[----:B------:R-:W-:Y:S01]  /*21080*/  @!P4 IMAD.IADD R56, R56, 0x1, -R4 ;  /* 0x000000013838c824 */ /* 0x000fe200078e0a04 */
[----:B------:R-:W-:-:S04]  /*21090*/  ISETP.GT.U32.AND P4, PT, R4, R61, PT ;  /* 0x0000003d0400720c */ /* 0x000fc80003f84070 */
[----:B------:R-:W-:Y:S01]  /*210a0*/  ISETP.GT.U32.AND P3, PT, R4, R56, PT ;  /* 0x000000380400720c */ /* 0x000fe20003f64070 */
[--C-:B------:R-:W-:Y:S02]  /*210b0*/  @!P0 IMAD.IADD R17, R17, 0x1, -R4.reuse ;  /* 0x0000000111118824 */ /* 0x100fe400078e0a04 */
[--C-:B------:R-:W-:Y:S02]  /*210c0*/  @!P1 IMAD.IADD R3, R3, 0x1, -R4.reuse ;  /* 0x0000000103039824 */ /* 0x100fe400078e0a04 */
[----:B------:R-:W-:-:S04]  /*210d0*/  @!P2 IMAD.IADD R16, R16, 0x1, -R4 ;  /* 0x000000011010a824 */ /* 0x000fc800078e0a04 */
[----:B------:R-:W-:-:S04]  /*210e0*/  @!P4 IMAD.IADD R61, R61, 0x1, -R4 ;  /* 0x000000013d3dc824 */ /* 0x000fc800078e0a04 */
[----:B------:R-:W-:Y:S02]  /*210f0*/  @!P3 IMAD.IADD R56, R56, 0x1, -R4 ;  /* 0x000000013838b824 */ /* 0x000fe400078e0a04 */
[----:B------:R-:W-:Y:S01]  /*21100*/  IMAD.HI.U32 R5, R0, R2, RZ ;  /* 0x0000000200057227 */ /* 0x000fe200078e00ff */
[----:B------:R-:W-:Y:S03]  /*21110*/  STL [R1+0x264], R58 ;  /* 0x0002643a01007387 */ /* 0x000fe60000100800 */
[----:B------:R-:W-:Y:S01]  /*21120*/  IMAD.MOV R5, RZ, RZ, -R5 ;  /* 0x000000ffff057224 */ /* 0x000fe200078e0a05 */
[----:B------:R-:W-:-:S03]  /*21130*/  ISETP.GT.U32.AND P5, PT, R4, R15, PT ;  /* 0x0000000f0400720c */ /* 0x000fc60003fa4070 */
[----:B------:R-:W-:Y:S02]  /*21140*/  IMAD R2, R4, R5, R2 ;  /* 0x0000000504027224 */ /* 0x000fe400078e0202 */
[----:B------:R-:W-:-:S08]  /*21150*/  IMAD.MOV.U32 R5, RZ, RZ, R61 ;  /* 0x000000ffff057224 */ /* 0x000fd000078e003d */
[----:B------:R-:W-:Y:S01]  /*21160*/  @!P5 IMAD.IADD R15, R15, 0x1, -R4 ;  /* 0x000000010f0fd824 */ /* 0x000fe200078e0a04 */
[C---:B--2---:R-:W-:Y:S02]  /*21170*/  ISETP.GT.U32.AND P0, PT, R4.reuse, R12, PT ;  /* 0x0000000c0400720c */ /* 0x044fe40003f04070 */
[----:B---3--:R-:W-:-:S11]  /*21180*/  ISETP.GT.U32.AND P4, PT, R4, R13, PT ;  /* 0x0000000d0400720c */ /* 0x008fd60003f84070 */
[--C-:B------:R-:W-:Y:S01]  /*21190*/  @!P0 IMAD.IADD R12, R12, 0x1, -R4.reuse ;  /* 0x000000010c0c8824 */ /* 0x100fe200078e0a04 */
[C---:B----4-:R-:W-:Y:S02]  /*211a0*/  ISETP.GT.U32.AND P1, PT, R4.reuse, R8, PT ;  /* 0x000000080400720c */ /* 0x050fe40003f24070 */
[----:B------:R-:W-:Y:S01]  /*211b0*/  ISETP.GT.U32.AND P2, PT, R4, R14, PT ;  /* 0x0000000e0400720c */ /* 0x000fe20003f44070 */
[----:B------:R-:W-:-:S10]  /*211c0*/  @!P4 IMAD.IADD R13, R13, 0x1, -R4 ;  /* 0x000000010d0dc824 */ /* 0x000fd400078e0a04 */
[--C-:B------:R-:W-:Y:S02]  /*211d0*/  @!P1 IMAD.IADD R8, R8, 0x1, -R4.reuse ;  /* 0x0000000108089824 */ /* 0x100fe400078e0a04 */
[--C-:B------:R-:W-:Y:S01]  /*211e0*/  @!P2 IMAD.IADD R14, R14, 0x1, -R4.reuse ;  /* 0x000000010e0ea824 */ /* 0x100fe200078e0a04 */
[----:B------:R-:W-:Y:S02]  /*211f0*/  ISETP.GE.AND P3, PT, R6, RZ, PT ;  /* 0x000000ff0600720c */ /* 0x000fe40003f66270 */
[----:B------:R-:W-:Y:S02]  /*21200*/  ISETP.GT.U32.AND P6, PT, R4, R59, PT ;  /* 0x0000003b0400720c */ /* 0x000fe40003fc4070 */
[----:B------:R-:W-:Y:S02]  /*21210*/  ISETP.GE.AND P0, PT, R11, RZ, PT ;  /* 0x000000ff0b00720c */ /* 0x000fe40003f06270 */
[----:B------:R-:W2:Y:S09]  /*21220*/  LDL.LU R11, [R1+0x68] ;  /* 0x00006800010b7983 */ /* 0x000eb20000300800 */
[----:B------:R-:W-:Y:S01]  /*21230*/  @!P6 IMAD.IADD R59, R59, 0x1, -R4 ;  /* 0x000000013b3be824 */ /* 0x000fe200078e0a04 */
[----:B------:R-:W-:-:S02]  /*21240*/  ISETP.GE.AND P6, PT, R19, RZ, PT ;  /* 0x000000ff1300720c */ /* 0x000fc40003fc6270 */
[----:B------:R-:W3:Y:S01]  /*21250*/  LDL.LU R19, [R1+0x64] ;  /* 0x0000640001137983 */ /* 0x000ee20000300800 */
[----:B------:R-:W-:Y:S01]  /*21260*/  ISETP.GE.AND P4, PT, R18, RZ, PT ;  /* 0x000000ff1200720c */ /* 0x000fe20003f86270 */
[----:B------:R-:W-:Y:S01]  /*21270*/  @!P3 IMAD.MOV R17, RZ, RZ, -R17 ;  /* 0x000000ffff11b224 */ /* 0x000fe200078e0a11 */
[----:B------:R-:W-:Y:S02]  /*21280*/  ISETP.GE.AND P1, PT, R10, RZ, PT ;  /* 0x000000ff0a00720c */ /* 0x000fe40003f26270 */
[----:B------:R-:W4:Y:S04]  /*21290*/  LDL.LU R10, [R1+0x60] ;  /* 0x00006000010a7983 */ /* 0x000f280000300800 */
[----:B------:R-:W2:Y:S02]  /*212a0*/  LDL R60, [R1+0x6784] ;  /* 0x00678400013c7983 */ /* 0x000ea40000100800 */
[----:B------:R-:W-:-:S02]  /*212b0*/  @!P6 IMAD.MOV R5, RZ, RZ, -R5 ;  /* 0x000000ffff05e224 */ /* 0x000fc400078e0a05 */
        /* <DEDUP_REMOVED lines=8> */
[----:B------:R0:W-:Y:S01]  /*21340*/  STL [R1+0x25c], R5 ;  /* 0x00025c0501007387 */ /* 0x0001e20000100800 */
[----:B------:R-:W-:Y:S02]  /*21350*/  @!P1 IMAD.MOV R15, RZ, RZ, -R15 ;  /* 0x000000ffff0f9224 */ /* 0x000fe400078e0a0f */
        /* <DEDUP_REMOVED lines=14> */
[----:B------:R-:W-:-:S07]  /*21440*/  ISETP.GT.U32.AND P3, PT, R4, R59, PT ;  /* 0x0000003b0400720c */ /* 0x000fce0003f64070 */
[--C-:B------:R-:W-:Y:S01]  /*21450*/  @!P5 IMAD.IADD R57, R57, 0x1, -R4.reuse ;  /* 0x000000013939d824 */ /* 0x100fe200078e0a04 */
[C---:B------:R-:W-:Y:S02]  /*21460*/  ISETP.GT.U32.AND P5, PT, R4.reuse, R12, PT ;  /* 0x0000000c0400720c */ /* 0x040fe40003fa4070 */
[----:B------:R-:W-:Y:S01]  /*21470*/  ISETP.GT.U32.AND P4, PT, R4, R8, PT ;  /* 0x000000080400720c */ /* 0x000fe20003f84070 */
[--C-:B------:R-:W-:Y:S01]  /*21480*/  @!P6 IMAD.IADD R14, R14, 0x1, -R4.reuse ;  /* 0x000000010e0ee824 */ /* 0x100fe200078e0a04 */
[----:B------:R-:W-:Y:S01]  /*21490*/  ISETP.GT.U32.AND P1, PT, R4, R57, PT ;  /* 0x000000390400720c */ /* 0x000fe20003f24070 */
[--C-:B------:R-:W-:Y:S02]  /*214a0*/  @!P0 IMAD.IADD R13, R13, 0x1, -R4.reuse ;  /* 0x000000010d0d8824 */ /* 0x100fe400078e0a04 */
[----:B------:R-:W-:-:S06]  /*214b0*/  @!P3 IMAD.IADD R59, R59, 0x1, -R4 ;  /* 0x000000013b3bb824 */ /* 0x000fcc00078e0a04 */
[--C-:B------:R-:W-:Y:S02]  /*214c0*/  @!P5 IMAD.IADD R12, R12, 0x1, -R4.reuse ;  /* 0x000000010c0cd824 */ /* 0x100fe400078e0a04 */
[--C-:B------:R-:W-:Y:S02]  /*214d0*/  @!P4 IMAD.IADD R8, R8, 0x1, -R4.reuse ;  /* 0x000000010808c824 */ /* 0x100fe400078e0a04 */
[----:B------:R-:W-:Y:S02]  /*214e0*/  @!P2 IMAD.MOV R5, RZ, RZ, -R5 ;  /* 0x000000ffff05a224 */ /* 0x000fe400078e0a05 */
[----:B------:R-:W-:-:S03]  /*214f0*/  @!P1 IMAD.IADD R57, R57, 0x1, -R4 ;  /* 0x0000000139399824 */ /* 0x000fc600078e0a04 */
[----:B------:R-:W-:Y:S01]  /*21500*/  STL [R1+0x24c], R5 ;  /* 0x00024c0501007387 */ /* 0x000fe20000100800 */
[C---:B---3--:R-:W-:Y:S02]  /*21510*/  ISETP.GT.U32.AND P5, PT, R4.reuse, R19, PT ;  /* 0x000000130400720c */ /* 0x048fe40003fa4070 */
[----:B----4-:R-:W-:Y:S02]  /*21520*/  ISETP.GT.U32.AND P0, PT, R4, R10, PT ;  /* 0x0000000a0400720c */ /* 0x010fe40003f04070 */
[----:B--2---:R-:W-:Y:S02]  /*21530*/  ISETP.GE.AND P3, PT, R60, RZ, PT ;  /* 0x000000ff3c00720c */ /* 0x004fe40003f66270 */
[C---:B------:R-:W-:Y:S02]  /*21540*/  ISETP.GT.U32.AND P4, PT, R4.reuse, R18, PT ;  /* 0x000000120400720c */ /* 0x040fe40003f84070 */
[----:B------:R-:W-:-:S05]  /*21550*/  ISETP.GT.U32.AND P6, PT, R4, R9, PT ;  /* 0x000000090400720c */ /* 0x000fca0003fc4070 */
[--C-:B------:R-:W-:Y:S02]  /*21560*/  @!P5 IMAD.IADD R19, R19, 0x1, -R4.reuse ;  /* 0x000000011313d824 */ /* 0x100fe400078e0a04 */
[----:B------:R-:W-:-:S04]  /*21570*/  @!P0 IMAD.IADD R10, R10, 0x1, -R4 ;  /* 0x000000010a0a8824 */ /* 0x000fc800078e0a04 */
[--C-:B------:R-:W-:Y:S02]  /*21580*/  @!P4 IMAD.IADD R18, R18, 0x1, -R4.reuse ;  /* 0x000000011212c824 */ /* 0x100fe400078e0a04 */
[----:B------:R-:W-:Y:S01]  /*21590*/  @!P6 IMAD.IADD R9, R9, 0x1, -R4 ;  /* 0x000000010909e824 */ /* 0x000fe200078e0a04 */
[----:B------:R-:W-:Y:S02]  /*215a0*/  ISETP.GE.AND P1, PT, R17, RZ, PT ;  /* 0x000000ff1100720c */ /* 0x000fe40003f26270 */
[----:B------:R-:W2:Y:S01]  /*215b0*/  LDL.LU R17, [R1+0x50] ;  /* 0x0000500001117983 */ /* 0x000ea20000300800 */
[----:B------:R-:W-:-:S03]  /*215c0*/  ISETP.GE.AND P5, PT, R16, RZ, PT ;  /* 0x000000ff1000720c */ /* 0x000fc60003fa6270 */
[----:B------:R-:W3:Y:S07]  /*215d0*/  LDL.LU R16, [R1+0x4c] ;  /* 0x00004c0001107983 */ /* 0x000eee0000300800 */
[----:B------:R-:W-:Y:S01]  /*215e0*/  @!P1 IMAD.MOV R12, RZ, RZ, -R12 ;  /* 0x000000ffff0c9224 */ /* 0x000fe200078e0a0c */
[----:B------:R-:W-:Y:S02]  /*215f0*/  ISETP.GE.AND P0, PT, R3, RZ, PT ;  /* 0x000000ff0300720c */ /* 0x000fe40003f06270 */
        /* <DEDUP_REMOVED lines=11> */
[----:B0-----:R-:W4:Y:S04]  /*216b0*/  LDL R58, [R1+0x679c] ;  /* 0x00679c00013a7983 */ /* 0x001f280000100800 */
[----:B------:R0:W-:Y:S01]  /*216c0*/  STL [R1+0x244], R12 ;  /* 0x0002440c01007387 */ /* 0x0001e20000100800 */
[----:B------:R-:W-:-:S03]  /*216d0*/  @!P4 IMAD.MOV R14, RZ, RZ, -R14 ;  /* 0x000000ffff0ec224 */ /* 0x000fc600078e0a0e */
        /* <DEDUP_REMOVED lines=17> */
[--C-:B------:R-:W-:Y:S01]  /*217f0*/  @!P1 IMAD.IADD R19, R19, 0x1, -R4.reuse ;  /* 0x0000000113139824 */ /* 0x100fe200078e0a04 */
[----:B------:R-:W-:Y:S01]  /*21800*/  IABS R5, R6 ;  /* 0x0000000600057213 */ /* 0x000fe20000000000 */
[----:B------:R-:W-:-:S06]  /*21810*/  @!P3 IMAD.IADD R10, R10, 0x1, -R4 ;  /* 0x000000010a0ab824 */ /* 0x000fcc00078e0a04 */
[--C-:B------:R-:W-:Y:S02]  /*21820*/  @!P2 IMAD.IADD R11, R11, 0x1, -R4.reuse ;  /* 0x000000010b0ba824 */ /* 0x100fe400078e0a04 */
[--C-:B------:R-:W-:Y:S02]  /*21830*/  @!P0 IMAD.IADD R18, R18, 0x1, -R4.reuse ;  /* 0x0000000112128824 */ /* 0x100fe400078e0a04 */
[----:B------:R-:W-:Y:S02]  /*21840*/  @!P5 IMAD.IADD R61, R61, 0x1, -R4 ;  /* 0x000000013d3dd824 */ /* 0x000fe400078e0a04 */
[----:B------:R-:W-:Y:S01]  /*21850*/  IMAD.HI.U32 R6, R0, R5, RZ ;  /* 0x0000000500067227 */ /* 0x000fe200078e00ff */
[----:B------:R-:W-:-:S03]  /*21860*/  ISETP.GT.U32.AND P4, PT, R4, R9, PT ;  /* 0x000000090400720c */ /* 0x000fc60003f84070 */
[----:B------:R-:W-:Y:S01]  /*21870*/  IMAD.MOV R6, RZ, RZ, -R6 ;  /* 0x000000ffff067224 */ /* 0x000fe200078e0a06 */
[----:B------:R0:W-:Y:S03]  /*21880*/  STL [R1+0x234], R57 ;  /* 0x0002343901007387 */ /* 0x0001e60000100800 */
[----:B------:R-:W-:Y:S02]  /*21890*/  IMAD R5, R4, R6, R5 ;  /* 0x0000000604057224 */ /* 0x000fe400078e0205 */
[----:B------:R-:W-:-:S04]  /*218a0*/  IMAD.MOV.U32 R6, RZ, RZ, R19 ;  /* 0x000000ffff067224 */ /* 0x000fc800078e0013 */
[----:B------:R-:W-:Y:S01]  /*218b0*/  @!P4 IMAD.IADD R9, R9, 0x1, -R4 ;  /* 0x000000010909c824 */ /* 0x000fe200078e0a04 */
[C---:B--2---:R-:W-:Y:S02]  /*218c0*/  ISETP.GT.U32.AND P6, PT, R4.reuse, R17, PT ;  /* 0x000000110400720c */ /* 0x044fe40003fc4070 */
[----:B---3--:R-:W-:-:S11]  /*218d0*/  ISETP.GT.U32.AND P2, PT, R4, R16, PT ;  /* 0x000000100400720c */ /* 0x008fd60003f44070 */
[--C-:B------:R-:W-:Y:S01]  /*218e0*/  @!P6 IMAD.IADD R17, R17, 0x1, -R4.reuse ;  /* 0x000000011111e824 */ /* 0x100fe200078e0a04 */
[----:B----4-:R-:W-:Y:S01]  /*218f0*/  ISETP.GT.U32.AND P1, PT, R4, R3, PT ;  /* 0x000000030400720c */ /* 0x010fe20003f24070 */
[----:B------:R-:W-:-:S12]  /*21900*/  @!P2 IMAD.IADD R16, R16, 0x1, -R4 ;  /* 0x000000011010a824 */ /* 0x000fd800078e0a04 */
[----:B------:R-:W-:Y:S01]  /*21910*/  @!P1 IMAD.IADD R3, R3, 0x1, -R4 ;  /* 0x0000000103039824 */ /* 0x000fe200078e0a04 */
[C---:B------:R-:W-:Y:S02]  /*21920*/  ISETP.GT.U32.AND P3, PT, R4.reuse, R15, PT ;  /* 0x0000000f0400720c */ /* 0x040fe40003f64070 */
[----:B------:R-:W-:Y:S02]  /*21930*/  ISETP.GT.U32.AND P0, PT, R4, R60, PT ;  /* 0x0000003c0400720c */ /* 0x000fe40003f04070 */
[----:B------:R-:W-:Y:S02]  /*21940*/  ISETP.GE.AND P6, PT, R59, RZ, PT ;  /* 0x000000ff3b00720c */ /* 0x000fe40003fc6270 */
[----:B------:R-:W-:-:S07]  /*21950*/  ISETP.GE.AND P5, PT, R58, RZ, PT ;  /* 0x000000ff3a00720c */ /* 0x000fce0003fa6270 */
[--C-:B------:R-:W-:Y:S02]  /*21960*/  @!P3 IMAD.IADD R15, R15, 0x1, -R4.reuse ;  /* 0x000000010f0fb824 */ /* 0x100fe400078e0a04 */
[----:B------:R-:W-:Y:S02]  /*21970*/  @!P0 IMAD.IADD R60, R60, 0x1, -R4 ;  /* 0x000000013c3c8824 */ /* 0x000fe400078e0a04 */
[----:B------:R-:W-:Y:S01]  /*21980*/  @!P6 IMAD.MOV R6, RZ, RZ, -R6 ;  /* 0x000000ffff06e224 */ /* 0x000fe200078e0a06 */
[----:B------:R-:W-:Y:S02]  /*21990*/  ISETP.GE.AND P2, PT, R12, RZ, PT ;  /* 0x000000ff0c00720c */ /* 0x000fe40003f46270 */
[----:B------:R-:W2:Y:S04]  /*219a0*/  LDL.LU R12, [R1+0x94] ;  /* 0x00009400010c7983 */ /* 0x000ea80000300800 */
[----:B------:R-:W3:Y:S01]  /*219b0*/  LDL.LU R58, [R1+0x90] ;  /* 0x00009000013a7983 */ /* 0x000ee20000300800 */
[----:B------:R-:W-:Y:S01]  /*219c0*/  ISETP.GE.AND P1, PT, R13, RZ, PT ;  /* 0x000000ff0d00720c */ /* 0x000fe20003f26270 */
[----:B------:R-:W-:-:S04]  /*219d0*/  IMAD.MOV.U32 R13, RZ, RZ, R11 ;  /* 0x000000ffff0d7224 */ /* 0x000fc800078e000b */
[----:B------:R-:W-:Y:S01]  /*219e0*/  @!P5 IMAD.MOV R13, RZ, RZ, -R13 ;  /* 0x000000ffff0dd224 */ /* 0x000fe200078e0a0d */
[----:B------:R-:W-:Y:S02]  /*219f0*/  ISETP.GE.AND P3, PT, R8, RZ, PT ;  /* 0x000000ff0800720c */ /* 0x000fe40003f66270 */
[----:B------:R-:W4:Y:S04]  /*21a00*/  LDL.LU R8, [R1+0x8c] ;  /* 0x00008c0001087983 */ /* 0x000f280000300800 */
[----:B0-----:R-:W2:Y:S04]  /*21a10*/  LDL R57, [R1+0x67b4] ;  /* 0x0067b40001397983 */ /* 0x001ea80000100800 */
[----:B------:R-:W2:Y:S01]  /*21a20*/  LDL.LU R11, [R1+0x88] ;  /* 0x00008800010b7983 */ /* 0x000ea20000300800 */
[----:B------:R-:W-:-:S03]  /*21a30*/  ISETP.GE.AND P0, PT, R14, RZ, PT ;  /* 0x000000ff0e00720c */ /* 0x000fc60003f06270 */
[----:B------:R-:W2:Y:S04]  /*21a40*/  LDL R59, [R1+0x68d8] ;  /* 0x0068d800013b7983 */ /* 0x000ea80000100800 */
[----:B------:R-:W2:Y:S04]  /*21a50*/  LDL.LU R14, [R1+0x84] ;  /* 0x00008400010e7983 */ /* 0x000ea80000300800 */
[----:B------:R0:W-:Y:S01]  /*21a60*/  STL [R1+0x230], R13 ;  /* 0x0002300d01007387 */ /* 0x0001e20000100800 */
[----:B------:R-:W-:-:S03]  /*21a70*/  @!P2 IMAD.MOV R10, RZ, RZ, -R10 ;  /* 0x000000ffff0aa224 */ /* 0x000fc600078e0a0a */
[----:B0-----:R-:W2:Y:S04]  /*21a80*/  LDL.LU R13, [R1+0x80] ;  /* 0x00008000010d7983 */ /* 0x001ea80000300800 */
[----:B------:R-:W2:Y:S04]  /*21a90*/  LDL R19, [R1+0x67b8] ;  /* 0x0067b80001137983 */ /* 0x000ea80000100800 */
[----:B------:R0:W-:Y:S01]  /*21aa0*/  STL [R1+0x22c], R6 ;  /* 0x00022c0601007387 */ /* 0x0001e20000100800 */
[----:B------:R-:W-:Y:S02]  /*21ab0*/  @!P3 IMAD.MOV R9, RZ, RZ, -R9 ;  /* 0x000000ffff09b224 */ /* 0x000fe400078e0a09 */
        /* <DEDUP_REMOVED lines=13> */
[----:B------:R-:W-:-:S02]  /*21b90*/  ISETP.GT.U32.AND P1, PT, R4, R15, PT ;  /* 0x0000000f0400720c */ /* 0x000fc40003f24070 */
[----:B------:R-:W-:-:S05]  /*21ba0*/  ISETP.GT.U32.AND P6, PT, R4, R60, PT ;  /* 0x0000003c0400720c */ /* 0x000fca0003fc4070 */
[--C-:B------:R-:W-:Y:S01]  /*21bb0*/  @!P4 IMAD.IADD R56, R56, 0x1, -R4.reuse ;  /* 0x000000013838c824 */ /* 0x100fe200078e0a04 */
[----:B------:R-:W-:Y:S01]  /*21bc0*/  ISETP.GT.U32.AND P4, PT, R4, R17, PT ;  /* 0x000000110400720c */ /* 0x000fe20003f84070 */
[----:B------:R-:W-:-:S03]  /*21bd0*/  @!P5 IMAD.IADD R16, R16, 0x1, -R4 ;  /* 0x000000011010d824 */ /* 0x000fc600078e0a04 */
[----:B------:R-:W-:Y:S01]  /*21be0*/  ISETP.GT.U32.AND P3, PT, R4, R56, PT ;  /* 0x000000380400720c */ /* 0x000fe20003f64070 */
[--C-:B------:R-:W-:Y:S02]  /*21bf0*/  @!P2 IMAD.IADD R3, R3, 0x1, -R4.reuse ;  /* 0x000000010303a824 */ /* 0x100fe400078e0a04 */
[--C-:B------:R-:W-:Y:S02]  /*21c00*/  @!P1 IMAD.IADD R15, R15, 0x1, -R4.reuse ;  /* 0x000000010f0f9824 */ /* 0x100fe400078e0a04 */
[----:B------:R-:W-:Y:S02]  /*21c10*/  @!P6 IMAD.IADD R60, R60, 0x1, -R4 ;  /* 0x000000013c3ce824 */ /* 0x000fe400078e0a04 */
[----:B------:R-:W-:Y:S02]  /*21c20*/  @!P0 IMAD.MOV R6, RZ, RZ, -R6 ;  /* 0x000000ffff068224 */ /* 0x000fe400078e0a06 */
[----:B------:R-:W-:-:S04]  /*21c30*/  @!P4 IMAD.IADD R17, R17, 0x1, -R4 ;  /* 0x000000011111c824 */ /* 0x000fc800078e0a04 */
[----:B------:R-:W-:Y:S01]  /*21c40*/  @!P3 IMAD.IADD R56, R56, 0x1, -R4 ;  /* 0x000000013838b824 */ /* 0x000fe200078e0a04 */
[----:B------:R0:W-:Y:S01]  /*21c50*/  STL [R1+0x21c], R6 ;  /* 0x00021c0601007387 */ /* 0x0001e20000100800 */
[----:B---3--:R-:W-:-:S13]  /*21c60*/  ISETP.GT.U32.AND P5, PT, R4, R58, PT ;  /* 0x0000003a0400720c */ /* 0x008fda0003fa4070 */
[----:B------:R-:W-:Y:S01]  /*21c70*/  @!P5 IMAD.IADD R58, R58, 0x1, -R4 ;  /* 0x000000013a3ad824 */ /* 0x000fe200078e0a04 */
[C---:B----4-:R-:W-:Y:S02]  /*21c80*/  ISETP.GT.U32.AND P2, PT, R4.reuse, R8, PT ;  /* 0x000000080400720c */ /* 0x050fe40003f44070 */
[C---:B--2---:R-:W-:Y:S02]  /*21c90*/  ISETP.GT.U32.AND P1, PT, R4.reuse, R11, PT ;  /* 0x0000000b0400720c */ /* 0x044fe40003f24070 */
[----:B------:R-:W-:Y:S02]  /*21ca0*/  ISETP.GE.AND P4, PT, R57, RZ, PT ;  /* 0x000000ff3900720c */ /* 0x000fe40003f86270 */
[----:B------:R-:W-:-:S07]  /*21cb0*/  ISETP.GT.U32.AND P6, PT, R4, R14, PT ;  /* 0x0000000e0400720c */ /* 0x000fce0003fc4070 */
[--C-:B------:R-:W-:Y:S01]  /*21cc0*/  @!P2 IMAD.IADD R8, R8, 0x1, -R4.reuse ;  /* 0x000000010808a824 */ /* 0x100fe200078e0a04 */
[----:B0-----:R-:W-:Y:S02]  /*21cd0*/  IABS R6, R59 ;  /* 0x0000003b00067213 */ /* 0x001fe40000000000 */
[----:B------:R-:W2:Y:S01]  /*21ce0*/  LDL.LU R59, [R1+0x7c] ;  /* 0x00007c00013b7983 */ /* 0x000ea20000300800 */
[--C-:B------:R-:W-:Y:S02]  /*21cf0*/  @!P1 IMAD.IADD R11, R11, 0x1, -R4.reuse ;  /* 0x000000010b0b9824 */ /* 0x100fe400078e0a04 */
[----:B------:R-:W-:Y:S01]  /*21d00*/  @!P4 IMAD.MOV R17, RZ, RZ, -R17 ;  /* 0x000000ffff11c224 */ /* 0x000fe200078e0a11 */
[----:B------:R-:W-:Y:S01]  /*21d10*/  ISETP.GE.AND P3, PT, R19, RZ, PT ;  /* 0x000000ff1300720c */ /* 0x000fe20003f66270 */
[----:B------:R-:W-:Y:S01]  /*21d20*/  @!P6 IMAD.IADD R14, R14, 0x1, -R4 ;  /* 0x000000010e0ee824 */ /* 0x000fe200078e0a04 */
[----:B------:R-:W-:Y:S02]  /*21d30*/  ISETP.GE.AND P5, PT, R18, RZ, PT ;  /* 0x000000ff1200720c */ /* 0x000fe40003fa6270 */
[----:B------:R-:W3:Y:S04]  /*21d40*/  LDL.LU R18, [R1+0x78] ;  /* 0x0000780001127983 */ /* 0x000ee80000300800 */
[----:B------:R-:W4:Y:S01]  /*21d50*/  LDL.LU R19, [R1+0x74] ;  /* 0x0000740001137983 */ /* 0x000f220000300800 */
[----:B------:R-:W-:-:S04]  /*21d60*/  ISETP.GE.AND P2, PT, R10, RZ, PT ;  /* 0x000000ff0a00720c */ /* 0x000fc80003f46270 */
[----:B------:R-:W-:Y:S02]  /*21d70*/  @!P3 IMAD.MOV R16, RZ, RZ, -R16 ;  /* 0x000000ffff10b224 */ /* 0x000fe400078e0a10 */
[----:B------:R-:W-:Y:S02]  /*21d80*/  @!P5 IMAD.MOV R3, RZ, RZ, -R3 ;  /* 0x000000ffff03d224 */ /* 0x000fe400078e0a03 */
[----:B------:R-:W-:Y:S01]  /*21d90*/  IMAD.HI.U32 R57, R0, R6, RZ ;  /* 0x0000000600397227 */ /* 0x000fe200078e00ff */
[----:B------:R-:W-:Y:S02]  /*21da0*/  ISETP.GE.AND P6, PT, R61, RZ, PT ;  /* 0x000000ff3d00720c */ /* 0x000fe40003fc6270 */
[----:B------:R-:W-:Y:S02]  /*21db0*/  ISETP.GE.AND P1, PT, R9, RZ, PT ;  /* 0x000000ff0900720c */ /* 0x000fe40003f26270 */
[----:B------:R-:W4:Y:S04]  /*21dc0*/  LDL.LU R9, [R1+0x70] ;  /* 0x0000700001097983 */ /* 0x000f280000300800 */
[----:B------:R-:W4:Y:S04]  /*21dd0*/  LDL.LU R10, [R1+0x6c] ;  /* 0x00006c00010a7983 */ /* 0x000f280000300800 */
[----:B------:R-:W4:Y:S01]  /*21de0*/  LDL R61, [R1+0x67cc] ;  /* 0x0067cc00013d7983 */ /* 0x000f220000100800 */
[----:B------:R-:W-:-:S03]  /*21df0*/  @!P2 IMAD.MOV R15, RZ, RZ, -R15 ;  /* 0x000000ffff0fa224 */ /* 0x000fc600078e0a0f */
[----:B------:R0:W-:Y:S01]  /*21e00*/  STL [R1+0x218], R17 ;  /* 0x0002181101007387 */ /* 0x0001e20000100800 */
[----:B------:R-:W-:Y:S02]  /*21e10*/  IMAD.MOV R57, RZ, RZ, -R57 ;  /* 0x000000ffff397224 */ /* 0x000fe400078e0a39 */
[----:B------:R-:W-:Y:S01]  /*21e20*/  @!P1 IMAD.MOV R60, RZ, RZ, -R60 ;  /* 0x000000ffff3c9224 */ /* 0x000fe200078e0a3c */
[----:B0-----:R-:W4:Y:S04]  /*21e30*/  LDL R17, [R1+0x67d0] ;  /* 0x0067d00001117983 */ /* 0x001f280000100800 */
[----:B------:R0:W-:Y:S01]  /*21e40*/  STL [R1+0x214], R16 ;  /* 0x0002141001007387 */ /* 0x0001e20000100800 */
[----:B------:R-:W-:-:S03]  /*21e50*/  IMAD R6, R4, R57, R6 ;  /* 0x0000003904067224 */ /* 0x000fc600078e0206 */
[----:B0-----:R-:W4:Y:S04]  /*21e60*/  LDL R16, [R1+0x67d4] ;  /* 0x0067d40001107983 */ /* 0x001f280000100800 */
[----:B------:R0:W-:Y:S04]  /*21e70*/  STL [R1+0x210], R3 ;  /* 0x0002100301007387 */ /* 0x0001e80000100800 */
[----:B0-----:R-:W4:Y:S04]  /*21e80*/  LDL.LU R3, [R1+0x6a98] ;  /* 0x006a980001037983 */ /* 0x001f280000300800 */
[----:B------:R0:W-:Y:S04]  /*21e90*/  STL [R1+0x20c], R15 ;  /* 0x00020c0f01007387 */ /* 0x0001e80000100800 */
[----:B0-----:R-:W4:Y:S04]  /*21ea0*/  LDL R15, [R1+0x67dc] ;  /* 0x0067dc00010f7983 */ /* 0x001f280000100800 */
[----:B------:R0:W-:Y:S04]  /*21eb0*/  STL [R1+0x208], R60 ;  /* 0x0002083c01007387 */ /* 0x0001e80000100800 */
[----:B------:R-:W4:Y:S01]  /*21ec0*/  LDL R57, [R1+0x67e0] ;  /* 0x0067e00001397983 */ /* 0x000f220000100800 */
[----:B------:R-:W-:-:S13]  /*21ed0*/  ISETP.GT.U32.AND P0, PT, R4, R12, PT ;  /* 0x0000000c0400720c */ /* 0x000fda0003f04070 */
[----:B------:R-:W-:Y:S01]  /*21ee0*/  @!P0 IMAD.IADD R12, R12, 0x1, -R4 ;  /* 0x000000010c0c8824 */ /* 0x000fe200078e0a04 */
[C---:B------:R-:W-:Y:S02]  /*21ef0*/  ISETP.GT.U32.AND P0, PT, R4.reuse, R13, PT ;  /* 0x0000000d0400720c */ /* 0x040fe40003f04070 */
[C---:B------:R-:W-:Y:S02]  /*21f00*/  ISETP.GT.U32.AND P3, PT, R4.reuse, R58, PT ;  /* 0x0000003a0400720c */ /* 0x040fe40003f64070 */
[----:B------:R-:W-:-:S09]  /*21f10*/  ISETP.GT.U32.AND P4, PT, R4, R8, PT ;  /* 0x000000080400720c */ /* 0x000fd20003f84070 */
[----:B------:R-:W-:Y:S01]  /*21f20*/  @!P0 IMAD.IADD R13, R13, 0x1, -R4 ;  /* 0x000000010d0d8824 */ /* 0x000fe200078e0a04 */
[----:B------:R-:W-:-:S04]  /*21f30*/  ISETP.GT.U32.AND P0, PT, R4, R12, PT ;  /* 0x0000000c0400720c */ /* 0x000fc80003f04070 */
[C---:B------:R-:W-:Y:S02]  /*21f40*/  ISETP.GT.U32.AND P1, PT, R4.reuse, R13, PT ;  /* 0x0000000d0400720c */ /* 0x040fe40003f24070 */
[----:B------:R-:W-:Y:S01]  /*21f50*/  ISETP.GT.U32.AND P2, PT, R4, R11, PT ;  /* 0x0000000b0400720c */ /* 0x000fe20003f44070 */
[----:B------:R-:W-:Y:S02]  /*21f60*/  @!P6 IMAD.MOV R56, RZ, RZ, -R56 ;  /* 0x000000ffff38e224 */ /* 0x000fe400078e0a38 */
[----:B------:R-:W-:-:S04]  /*21f70*/  @!P3 IMAD.IADD R58, R58, 0x1, -R4 ;  /* 0x000000013a3ab824 */ /* 0x000fc800078e0a04 */
[--C-:B------:R-:W-:Y:S02]  /*21f80*/  @!P0 IMAD.IADD R12, R12, 0x1, -R4.reuse ;  /* 0x000000010c0c8824 */ /* 0x100fe400078e0a04 */
[--C-:B------:R-:W-:Y:S02]  /*21f90*/  @!P4 IMAD.IADD R8, R8, 0x1, -R4.reuse ;  /* 0x000000010808c824 */ /* 0x100fe400078e0a04 */
[--C-:B------:R-:W-:Y:S02]  /*21fa0*/  @!P1 IMAD.IADD R13, R13, 0x1, -R4.reuse ;  /* 0x000000010d0d9824 */ /* 0x100fe400078e0a04 */
[----:B------:R-:W-:Y:S01]  /*21fb0*/  @!P2 IMAD.IADD R11, R11, 0x1, -R4 ;  /* 0x000000010b0ba824 */ /* 0x000fe200078e0a04 */
[----:B------:R1:W-:Y:S01]  /*21fc0*/  STL [R1+0x204], R56 ;  /* 0x0002043801007387 */ /* 0x0003e20000100800 */
[----:B--2---:R-:W-:-:S13]  /*21fd0*/  ISETP.GT.U32.AND P6, PT, R4, R59, PT ;  /* 0x0000003b0400720c */ /* 0x004fda0003fc4070 */
[----:B------:R-:W-:Y:S01]  /*21fe0*/  @!P6 IMAD.IADD R59, R59, 0x1, -R4 ;  /* 0x000000013b3be824 */ /* 0x000fe200078e0a04 */
[C---:B---3--:R-:W-:Y:S02]  /*21ff0*/  ISETP.GT.U32.AND P0, PT, R4.reuse, R18, PT ;  /* 0x000000120400720c */ /* 0x048fe40003f04070 */
[----:B----4-:R-:W-:-:S11]  /*22000*/  ISETP.GT.U32.AND P3, PT, R4, R19, PT ;  /* 0x000000130400720c */ /* 0x010fd60003f64070 */
[--C-:B------:R-:W-:Y:S02]  /*22010*/  @!P0 IMAD.IADD R18, R18, 0x1, -R4.reuse ;  /* 0x0000000112128824 */ /* 0x100fe400078e0a04 */
[----:B------:R-:W-:Y:S01]  /*22020*/  @!P3 IMAD.IADD R19, R19, 0x1, -R4 ;  /* 0x000000011313b824 */ /* 0x000fe200078e0a04 */
[C---:B------:R-:W-:Y:S02]  /*22030*/  ISETP.GT.U32.AND P4, PT, R4.reuse, R9, PT ;  /* 0x000000090400720c */ /* 0x040fe40003f84070 */
[----:B------:R-:W-:Y:S02]  /*22040*/  ISETP.GT.U32.AND P2, PT, R4, R10, PT ;  /* 0x0000000a0400720c */ /* 0x000fe40003f44070 */
[----:B------:R-:W-:-:S09]  /*22050*/  ISETP.GE.AND P1, PT, R61, RZ, PT ;  /* 0x000000ff3d00720c */ /* 0x000fd20003f26270 */
[----:B------:R-:W-:Y:S01]  /*22060*/  @!P4 IMAD.IADD R9, R9, 0x1, -R4 ;  /* 0x000000010909c824 */ /* 0x000fe200078e0a04 */
[----:B------:R-:W-:-:S03]  /*22070*/  ISETP.GE.AND P6, PT, R17, RZ, PT ;  /* 0x000000ff1100720c */ /* 0x000fc60003fc6270 */
[----:B------:R-:W-:Y:S01]  /*22080*/  @!P1 IMAD.MOV R12, RZ, RZ, -R12 ;  /* 0x000000ffff0c9224 */ /* 0x000fe200078e0a0c */
[----:B------:R-:W2:Y:S01]  /*22090*/  LDL.LU R17, [R1+0xa8] ;  /* 0x0000a80001117983 */ /* 0x000ea20000300800 */
[----:B------:R-:W-:-:S03]  /*220a0*/  @!P2 IMAD.IADD R10, R10, 0x1, -R4 ;  /* 0x000000010a0aa824 */ /* 0x000fc600078e0a04 */
[----:B0-----:R-:W3:Y:S04]  /*220b0*/  LDL.LU R60, [R1+0xa4] ;  /* 0x0000a400013c7983 */ /* 0x001ee80000300800 */
[----:B------:R-:W4:Y:S01]  /*220c0*/  LDL.LU R61, [R1+0xa0] ;  /* 0x0000a000013d7983 */ /* 0x000f220000300800 */
[----:B------:R-:W-:-:S03]  /*220d0*/  ISETP.GE.AND P0, PT, R16, RZ, PT ;  /* 0x000000ff1000720c */ /* 0x000fc60003f06270 */
[----:B-1----:R-:W2:Y:S01]  /*220e0*/  LDL R56, [R1+0x67e4] ;  /* 0x0067e40001387983 */ /* 0x002ea20000100800 */
[----:B------:R-:W-:-:S03]  /*220f0*/  ISETP.GE.AND P3, PT, R3, RZ, PT ;  /* 0x000000ff0300720c */ /* 0x000fc60003f66270 */
[----:B------:R-:W2:Y:S01]  /*22100*/  LDL R3, [R1+0x68dc] ;  /* 0x0068dc0001037983 */ /* 0x000ea20000100800 */
[----:B------:R-:W-:-:S03]  /*22110*/  ISETP.GE.AND P4, PT, R15, RZ, PT ;  /* 0x000000ff0f00720c */ /* 0x000fc60003f86270 */
[----:B------:R-:W2:Y:S04]  /*22120*/  LDL.LU R15, [R1+0x9c] ;  /* 0x00009c00010f7983 */ /* 0x000ea80000300800 */
[----:B------:R-:W2:Y:S01]  /*22130*/  LDL.LU R16, [R1+0x98] ;  /* 0x0000980001107983 */ /* 0x000ea20000300800 */
[----:B------:R-:W-:Y:S01]  /*22140*/  ISETP.GE.AND P2, PT, R57, RZ, PT ;  /* 0x000000ff3900720c */ /* 0x000fe20003f46270 */
[----:B------:R-:W-:Y:S02]  /*22150*/  IMAD.MOV.U32 R57, RZ, RZ, R58 ;  /* 0x000000ffff397224 */ /* 0x000fe400078e003a */
[----:B------:R0:W-:Y:S02]  /*22160*/  STL [R1+0x200], R12 ;  /* 0x0002000c01007387 */ /* 0x0001e40000100800 */
[----:B------:R-:W-:-:S02]  /*22170*/  @!P6 IMAD.MOV R57, RZ, RZ, -R57 ;  /* 0x000000ffff39e224 */ /* 0x000fc400078e0a39 */
[----:B0-----:R-:W-:Y:S02]  /*22180*/  IMAD.MOV.U32 R12, RZ, RZ, R8 ;  /* 0x000000ffff0c7224 */ /* 0x001fe400078e0008 */
[----:B------:R-:W-:Y:S01]  /*22190*/  @!P3 IMAD.MOV R11, RZ, RZ, -R11 ;  /* 0x000000ffff0bb224 */ /* 0x000fe200078e0a0b */
[----:B------:R-:W2:Y:S01]  /*221a0*/  LDL R8, [R1+0x67e8] ;  /* 0x0067e80001087983 */ /* 0x000ea20000100800 */
[----:B------:R-:W-:-:S03]  /*221b0*/  @!P0 IMAD.MOV R12, RZ, RZ, -R12 ;  /* 0x000000ffff0c8224 */ /* 0x000fc600078e0a0c */
[----:B------:R0:W-:Y:S04]  /*221c0*/  STL [R1+0x1fc], R57 ;  /* 0x0001fc3901007387 */ /* 0x0001e80000100800 */
[----:B------:R1:W-:Y:S04]  /*221d0*/  STL [R1+0x1f8], R12 ;  /* 0x0001f80c01007387 */ /* 0x0003e80000100800 */
[----:B0-----:R-:W2:Y:S04]  /*221e0*/  LDL R57, [R1+0x67f0] ;  /* 0x0067f00001397983 */ /* 0x001ea80000100800 */
[----:B-1----:R-:W2:Y:S04]  /*221f0*/  LDL R12, [R1+0x67ec] ;  /* 0x0067ec00010c7983 */ /* 0x002ea80000100800 */
[----:B------:R0:W-:Y:S04]  /*22200*/  STL [R1+0x1f4], R11 ;  /* 0x0001f40b01007387 */ /* 0x0001e80000100800 */
[----:B------:R-:W2:Y:S04]  /*22210*/  LDL R58, [R1+0x67f8] ;  /* 0x0067f800013a7983 */ /* 0x000ea80000100800 */
[----:B0-----:R-:W2:Y:S01]  /*22220*/  LDL R11, [R1+0x67f4] ;  /* 0x0067f400010b7983 */ /* 0x001ea20000100800 */
[----:B------:R-:W-:-:S13]  /*22230*/  ISETP.GT.U32.AND P5, PT, R4, R14, PT ;  /* 0x0000000e0400720c */ /* 0x000fda0003fa4070 */
[----:B------:R-:W-:Y:S01]  /*22240*/  @!P5 IMAD.IADD R14, R14, 0x1, -R4 ;  /* 0x000000010e0ed824 */ /* 0x000fe200078e0a04 */
[C---:B------:R-:W-:Y:S02]  /*22250*/  ISETP.GT.U32.AND P5, PT, R4.reuse, R7, PT ;  /* 0x000000070400720c */ /* 0x040fe40003fa4070 */
[C---:B------:R-:W-:Y:S02]  /*22260*/  ISETP.GT.U32.AND P6, PT, R4.reuse, R10, PT ;  /* 0x0000000a0400720c */ /* 0x040fe40003fc4070 */
[C---:B------:R-:W-:Y:S02]  /*22270*/  ISETP.GT.U32.AND P0, PT, R4.reuse, R19, PT ;  /* 0x000000130400720c */ /* 0x040fe40003f04070 */
[----:B------:R-:W-:-:S07]  /*22280*/  ISETP.GT.U32.AND P1, PT, R4, R59, PT ;  /* 0x0000003b0400720c */ /* 0x000fce0003f24070 */
[----:B------:R-:W-:Y:S01]  /*22290*/  @!P5 IMAD.IADD R7, R7, 0x1, -R4 ;  /* 0x000000010707d824 */ /* 0x000fe200078e0a04 */
[C---:B------:R-:W-:Y:S02]  /*222a0*/  ISETP.GT.U32.AND P5, PT, R4.reuse, R18, PT ;  /* 0x000000120400720c */ /* 0x040fe40003fa4070 */
[C---:B------:R-:W-:Y:S01]  /*222b0*/  ISETP.GT.U32.AND P3, PT, R4.reuse, R9, PT ;  /* 0x000000090400720c */ /* 0x040fe20003f64070 */
[----:B------:R-:W-:Y:S01]  /*222c0*/  @!P4 IMAD.MOV R14, RZ, RZ, -R14 ;  /* 0x000000ffff0ec224 */ /* 0x000fe200078e0a0e */
[----:B------:R-:W-:Y:S01]  /*222d0*/  ISETP.GT.U32.AND P4, PT, R4, R7, PT ;  /* 0x000000070400720c */ /* 0x000fe20003f84070 */
[--C-:B------:R-:W-:Y:S02]  /*222e0*/  @!P6 IMAD.IADD R10, R10, 0x1, -R4.reuse ;  /* 0x000000010a0ae824 */ /* 0x100fe400078e0a04 */
[--C-:B------:R-:W-:Y:S02]  /*222f0*/  @!P0 IMAD.IADD R19, R19, 0x1, -R4.reuse ;  /* 0x0000000113138824 */ /* 0x100fe400078e0a04 */
[----:B------:R-:W-:-:S04]  /*22300*/  @!P1 IMAD.IADD R59, R59, 0x1, -R4 ;  /* 0x000000013b3b9824 */ /* 0x000fc800078e0a04 */
[--C-:B------:R-:W-:Y:S02]  /*22310*/  @!P5 IMAD.IADD R18, R18, 0x1, -R4.reuse ;  /* 0x000000011212d824 */ /* 0x100fe400078e0a04 */
[--C-:B------:R-:W-:Y:S02]  /*22320*/  @!P3 IMAD.IADD R9, R9, 0x1, -R4.reuse ;  /* 0x000000010909b824 */ /* 0x100fe400078e0a04 */
[----:B------:R-:W-:Y:S02]  /*22330*/  @!P2 IMAD.MOV R13, RZ, RZ, -R13 ;  /* 0x000000ffff0da224 */ /* 0x000fe400078e0a0d */
[----:B------:R-:W-:Y:S01]  /*22340*/  @!P4 IMAD.IADD R7, R7, 0x1, -R4 ;  /* 0x000000010707c824 */ /* 0x000fe200078e0a04 */
[----:B------:R0:W-:Y:S04]  /*22350*/  STL [R1+0x1f0], R14 ;  /* 0x0001f00e01007387 */ /* 0x0001e80000100800 */
[----:B0-----:R-:W2:Y:S04]  /*22360*/  LDL.LU R14, [R1+0x6a94] ;  /* 0x006a9400010e7983 */ /* 0x001ea80000300800 */
[----:B------:R0:W-:Y:S04]  /*22370*/  STL [R1+0x1ec], R13 ;  /* 0x0001ec0d01007387 */ /* 0x0001e80000100800 */
[----:B0-----:R-:W2:Y:S01]  /*22380*/  LDL.LU R13, [R1+0x6a90] ;  /* 0x006a9000010d7983 */ /* 0x001ea20000300800 */
[----:B---3--:R-:W-:-:S02]  /*22390*/  ISETP.GT.U32.AND P5, PT, R4, R60, PT ;  /* 0x0000003c0400720c */ /* 0x008fc40003fa4070 */
[----:B----4-:R-:W-:Y:S02]  /*223a0*/  ISETP.GT.U32.AND P0, PT, R4, R61, PT ;  /* 0x0000003d0400720c */ /* 0x010fe40003f04070 */
[----:B--2---:R-:W-:-:S09]  /*223b0*/  ISETP.GE.AND P1, PT, R56, RZ, PT ;  /* 0x000000ff3800720c */ /* 0x004fd20003f26270 */
[--C-:B------:R-:W-:Y:S02]  /*223c0*/  @!P5 IMAD.IADD R60, R60, 0x1, -R4.reuse ;  /* 0x000000013c3cd824 */ /* 0x100fe400078e0a04 */
[----:B------:R-:W-:Y:S01]  /*223d0*/  @!P0 IMAD.IADD R61, R61, 0x1, -R4 ;  /* 0x000000013d3d8824 */ /* 0x000fe200078e0a04 */
[C---:B------:R-:W-:Y:S02]  /*223e0*/  ISETP.GT.U32.AND P6, PT, R4.reuse, R16, PT ;  /* 0x000000100400720c */ /* 0x040fe40003fc4070 */
[----:B------:R-:W-:-:S11]  /*223f0*/  ISETP.GT.U32.AND P3, PT, R4, R15, PT ;  /* 0x0000000f0400720c */ /* 0x000fd60003f64070 */
[--C-:B------:R-:W-:Y:S01]  /*22400*/  @!P6 IMAD.IADD R16, R16, 0x1, -R4.reuse ;  /* 0x000000011010e824 */ /* 0x100fe200078e0a04 */
[----:B------:R-:W-:Y:S01]  /*22410*/  ISETP.GE.AND P4, PT, R8, RZ, PT ;  /* 0x000000ff0800720c */ /* 0x000fe20003f86270 */
[----:B------:R-:W-:Y:S01]  /*22420*/  @!P3 IMAD.IADD R15, R15, 0x1, -R4 ;  /* 0x000000010f0fb824 */ /* 0x000fe200078e0a04 */
[----:B------:R-:W2:Y:S01]  /*22430*/  LDL.LU R8, [R1+0x6a8c] ;  /* 0x006a8c0001087983 */ /* 0x000ea20000300800 */
[----:B------:R-:W-:Y:S02]  /*22440*/  ISETP.GE.AND P0, PT, R57, RZ, PT ;  /* 0x000000ff3900720c */ /* 0x000fe40003f06270 */
[----:B------:R-:W-:Y:S02]  /*22450*/  ISETP.GE.AND P5, PT, R12, RZ, PT ;  /* 0x000000ff0c00720c */ /* 0x000fe40003fa6270 */
[----:B------:R-:W3:Y:S01]  /*22460*/  LDL.LU R12, [R1+0x6a88] ;  /* 0x006a8800010c7983 */ /* 0x000ee20000300800 */
[----:B------:R-:W-:Y:S01]  /*22470*/  ISETP.GE.AND P6, PT, R58, RZ, PT ;  /* 0x000000ff3a00720c */ /* 0x000fe20003fc6270 */
[----:B------:R-:W-:-:S04]  /*22480*/  IMAD.MOV.U32 R58, RZ, RZ, R59 ;  /* 0x000000ffff3a7224 */ /* 0x000fc800078e003b */
[----:B------:R-:W-:Y:S01]  /*22490*/  @!P1 IMAD.MOV R58, RZ, RZ, -R58 ;  /* 0x000000ffff3a9224 */ /* 0x000fe200078e0a3a */
[----:B------:R-:W-:Y:S02]  /*224a0*/  ISETP.GE.AND P3, PT, R11, RZ, PT ;  /* 0x000000ff0b00720c */ /* 0x000fe40003f66270 */
[----:B------:R-:W4:Y:S01]  /*224b0*/  LDL.LU R11, [R1+0x6a84] ;  /* 0x006a8400010b7983 */ /* 0x000f220000300800 */
[----:B------:R-:W-:-:S03]  /*224c0*/  @!P4 IMAD.MOV R18, RZ, RZ, -R18 ;  /* 0x000000ffff12c224 */ /* 0x000fc600078e0a12 */
[----:B------:R0:W-:Y:S01]  /*224d0*/  STL [R1+0x1e8], R58 ;  /* 0x0001e83a01007387 */ /* 0x0001e20000100800 */
[----:B------:R-:W-:Y:S01]  /*224e0*/  IABS R56, R3 ;  /* 0x0000000300387213 */ /* 0x000fe20000000000 */
[----:B------:R-:W-:Y:S02]  /*224f0*/  @!P0 IMAD.MOV R9, RZ, RZ, -R9 ;  /* 0x000000ffff098224 */ /* 0x000fe400078e0a09 */
[----:B0-----:R-:W-:Y:S02]  /*22500*/  IMAD.MOV.U32 R58, RZ, RZ, R19 ;  /* 0x000000ffff3a7224 */ /* 0x001fe400078e0013 */
[----:B------:R-:W4:Y:S02]  /*22510*/  LDL R19, [R1+0x67fc] ;  /* 0x0067fc0001137983 */ /* 0x000f240000100800 */
[----:B------:R-:W-:Y:S02]  /*22520*/  @!P5 IMAD.MOV R58, RZ, RZ, -R58 ;  /* 0x000000ffff3ad224 */ /* 0x000fe400078e0a3a */
[----:B------:R0:W-:Y:S01]  /*22530*/  STL [R1+0x1e4], R18 ;  /* 0x0001e41201007387 */ /* 0x0001e20000100800 */
[----:B------:R-:W-:-:S04]  /*22540*/  IMAD.HI.U32 R57, R0, R56, RZ ;  /* 0x0000003800397227 */ /* 0x000fc800078e00ff */
[----:B------:R-:W-:Y:S01]  /*22550*/  @!P3 IMAD.MOV R10, RZ, RZ, -R10 ;  /* 0x000000ffff0ab224 */ /* 0x000fe200078e0a0a */
[----:B0-----:R-:W4:Y:S04]  /*22560*/  LDL R18, [R1+0x6800] ;  /* 0x0068000001127983 */ /* 0x001f280000100800 */
[----:B------:R0:W-:Y:S04]  /*22570*/  STL [R1+0x1e0], R58 ;  /* 0x0001e03a01007387 */ /* 0x0001e80000100800 */
[----:B------:R-:W4:Y:S01]  /*22580*/  LDL R59, [R1+0x6810] ;  /* 0x00681000013b7983 */ /* 0x000f220000100800 */
[----:B------:R-:W-:-:S03]  /*22590*/  IMAD.MOV R57, RZ, RZ, -R57 ;  /* 0x000000ffff397224 */ /* 0x000fc600078e0a39 */
[----:B0-----:R-:W4:Y:S04]  /*225a0*/  LDL R58, [R1+0x6808] ;  /* 0x00680800013a7983 */ /* 0x001f280000100800 */
[----:B------:R0:W-:Y:S04]  /*225b0*/  STL [R1+0x1dc], R9 ;  /* 0x0001dc0901007387 */ /* 0x0001e80000100800 */
[----:B------:R1:W-:Y:S01]  /*225c0*/  STL [R1+0x1d8], R10 ;  /* 0x0001d80a01007387 */ /* 0x0003e20000100800 */
[----:B0-----:R-:W-:-:S04]  /*225d0*/  IMAD.MOV.U32 R9, RZ, RZ, R7 ;  /* 0x000000ffff097224 */ /* 0x001fc800078e0007 */
[----:B------:R-:W-:Y:S01]  /*225e0*/  @!P6 IMAD.MOV R9, RZ, RZ, -R9 ;  /* 0x000000ffff09e224 */ /* 0x000fe200078e0a09 */
[----:B-1----:R-:W4:Y:S01]  /*225f0*/  LDL.LU R10, [R1+0x6a80] ;  /* 0x006a8000010a7983 */ /* 0x002f220000300800 */
[----:B------:R-:W-:-:S03]  /*22600*/  IMAD R7, R4, R57, R56 ;  /* 0x0000003904077224 */ /* 0x000fc600078e0238 */
[----:B------:R-:W4:Y:S04]  /*22610*/  LDL R57, [R1+0x6804] ;  /* 0x0068040001397983 */ /* 0x000f280000100800 */
[----:B------:R-:W4:Y:S04]  /*22620*/  LDL R56, [R1+0x680c] ;  /* 0x00680c0001387983 */ /* 0x000f280000100800 */
[----:B------:R0:W-:Y:S04]  /*22630*/  STL [R1+0x1d4], R9 ;  /* 0x0001d40901007387 */ /* 0x0001e80000100800 */
[----:B0-----:R-:W4:Y:S01]  /*22640*/  LDL.LU R9, [R1+0x6a7c] ;  /* 0x006a7c0001097983 */ /* 0x001f220000300800 */
[----:B------:R-:W-:-:S13]  /*22650*/  ISETP.GT.U32.AND P2, PT, R4, R17, PT ;  /* 0x000000110400720c */ /* 0x000fda0003f44070 */
[----:B------:R-:W-:Y:S01]  /*22660*/  @!P2 IMAD.IADD R17, R17, 0x1, -R4 ;  /* 0x000000011111a824 */ /* 0x000fe200078e0a04 */
[----:B------:R-:W-:-:S04]  /*22670*/  ISETP.GT.U32.AND P4, PT, R4, R61, PT ;  /* 0x0000003d0400720c */ /* 0x000fc80003f84070 */
[C---:B------:R-:W-:Y:S02]  /*22680*/  ISETP.GT.U32.AND P1, PT, R4.reuse, R17, PT ;  /* 0x000000110400720c */ /* 0x040fe40003f24070 */
[----:B------:R-:W-:-:S07]  /*22690*/  ISETP.GT.U32.AND P0, PT, R4, R15, PT ;  /* 0x0000000f0400720c */ /* 0x000fce0003f04070 */
[----:B------:R-:W-:-:S04]  /*226a0*/  @!P4 IMAD.IADD R61, R61, 0x1, -R4 ;  /* 0x000000013d3dc824 */ /* 0x000fc800078e0a04 */
[--C-:B------:R-:W-:Y:S02]  /*226b0*/  @!P1 IMAD.IADD R17, R17, 0x1, -R4.reuse ;  /* 0x0000000111119824 */ /* 0x100fe400078e0a04 */
[----:B------:R-:W-:Y:S01]  /*226c0*/  @!P0 IMAD.IADD R15, R15, 0x1, -R4 ;  /* 0x000000010f0f8824 */ /* 0x000fe200078e0a04 */
[----:B------:R-:W-:-:S13]  /*226d0*/  ISETP.GT.U32.AND P0, PT, R4, R13, PT ;  /* 0x0000000d0400720c */ /* 0x000fda0003f04070 */
[----:B------:R-:W-:Y:S01]  /*226e0*/  @!P0 IMAD.IADD R13, R13, 0x1, -R4 ;  /* 0x000000010d0d8824 */ /* 0x000fe200078e0a04 */
[----:B------:R-:W-:-:S13]  /*226f0*/  ISETP.GT.U32.AND P3, PT, R4, R16, PT ;  /* 0x000000100400720c */ /* 0x000fda0003f64070 */
[----:B------:R-:W-:Y:S01]  /*22700*/  @!P3 IMAD.IADD R16, R16, 0x1, -R4 ;  /* 0x000000011010b824 */ /* 0x000fe200078e0a04 */
[----:B--2---:R-:W-:-:S13]  /*22710*/  ISETP.GT.U32.AND P2, PT, R4, R8, PT ;  /* 0x000000080400720c */ /* 0x004fda0003f44070 */
[----:B------:R-:W-:Y:S01]  /*22720*/  @!P2 IMAD.IADD R8, R8, 0x1, -R4 ;  /* 0x000000010808a824 */ /* 0x000fe200078e0a04 */
[----:B------:R-:W-:-:S04]  /*22730*/  ISETP.GT.U32.AND P2, PT, R4, R60, PT ;  /* 0x0000003c0400720c */ /* 0x000fc80003f44070 */
[C---:B------:R-:W-:Y:S02]  /*22740*/  ISETP.GT.U32.AND P5, PT, R4.reuse, R8, PT ;  /* 0x000000080400720c */ /* 0x040fe40003fa4070 */
[----:B---3--:R-:W-:-:S07]  /*22750*/  ISETP.GT.U32.AND P4, PT, R4, R12, PT ;  /* 0x0000000c0400720c */ /* 0x008fce0003f84070 */
[----:B------:R-:W-:-:S04]  /*22760*/  @!P2 IMAD.IADD R60, R60, 0x1, -R4 ;  /* 0x000000013c3ca824 */ /* 0x000fc800078e0a04 */
[--C-:B------:R-:W-:Y:S01]  /*22770*/  @!P5 IMAD.IADD R8, R8, 0x1, -R4.reuse ;  /* 0x000000010808d824 */ /* 0x100fe200078e0a04 */
[----:B----4-:R-:W-:Y:S01]  /*22780*/  ISETP.GT.U32.AND P2, PT, R4, R11, PT ;  /* 0x0000000b0400720c */ /* 0x010fe20003f44070 */
[----:B------:R-:W-:Y:S01]  /*22790*/  @!P4 IMAD.IADD R12, R12, 0x1, -R4 ;  /* 0x000000010c0cc824 */ /* 0x000fe200078e0a04 */
[----:B------:R-:W-:-:S11]  /*227a0*/  ISETP.GE.AND P5, PT, R19, RZ, PT ;  /* 0x000000ff1300720c */ /* 0x000fd60003fa6270 */
[----:B------:R-:W-:Y:S01]  /*227b0*/  @!P2 IMAD.IADD R11, R11, 0x1, -R4 ;  /* 0x000000010b0ba824 */ /* 0x000fe200078e0a04 */
[----:B------:R-:W2:Y:S01]  /*227c0*/  LDL.LU R19, [R1+0x6a78] ;  /* 0x006a780001137983 */ /* 0x000ea20000300800 */
[----:B------:R-:W-:Y:S02]  /*227d0*/  ISETP.GE.AND P0, PT, R59, RZ, PT ;  /* 0x000000ff3b00720c */ /* 0x000fe40003f06270 */
[----:B------:R-:W-:Y:S02]  /*227e0*/  ISETP.GE.AND P2, PT, R58, RZ, PT ;  /* 0x000000ff3a00720c */ /* 0x000fe40003f46270 */
[----:B------:R-:W-:Y:S02]  /*227f0*/  ISETP.GT.U32.AND P1, PT, R4, R10, PT ;  /* 0x0000000a0400720c */ /* 0x000fe40003f24070 */
[----:B------:R-:W-:Y:S02]  /*22800*/  ISETP.GE.AND P4, PT, R56, RZ, PT ;  /* 0x000000ff3800720c */ /* 0x000fe40003f86270 */
[----:B------:R-:W-:-:S09]  /*22810*/  ISETP.GT.U32.AND P6, PT, R4, R9, PT ;  /* 0x000000090400720c */ /* 0x000fd20003fc4070 */
[----:B------:R-:W-:Y:S01]  /*22820*/  @!P1 IMAD.IADD R10, R10, 0x1, -R4 ;  /* 0x000000010a0a9824 */ /* 0x000fe200078e0a04 */
[----:B------:R-:W-:Y:S01]  /*22830*/  ISETP.GE.AND P1, PT, R57, RZ, PT ;  /* 0x000000ff3900720c */ /* 0x000fe20003f26270 */
[----:B------:R-:W-:-:S04]  /*22840*/  IMAD.MOV.U32 R56, RZ, RZ, R17 ;  /* 0x000000ffff387224 */ /* 0x000fc800078e0011 */
[----:B------:R-:W-:Y:S02]  /*22850*/  @!P5 IMAD.MOV R56, RZ, RZ, -R56 ;  /* 0x000000ffff38d224 */ /* 0x000fe400078e0a38 */
[----:B------:R-:W-:Y:S01]  /*22860*/  @!P6 IMAD.IADD R9, R9, 0x1, -R4 ;  /* 0x000000010909e824 */ /* 0x000fe200078e0a04 */
[----:B------:R-:W-:Y:S02]  /*22870*/  ISETP.GE.AND P6, PT, R18, RZ, PT ;  /* 0x000000ff1200720c */ /* 0x000fe40003fc6270 */
[----:B------:R-:W3:Y:S01]  /*22880*/  LDL.LU R18, [R1+0x6a74] ;  /* 0x006a740001127983 */ /* 0x000ee20000300800 */
[----:B------:R-:W-:-:S03]  /*22890*/  IMAD.MOV.U32 R59, RZ, RZ, R60 ;  /* 0x000000ffff3b7224 */ /* 0x000fc600078e003c */
[----:B------:R-:W4:Y:S04]  /*228a0*/  LDL R58, [R1+0x68e0] ;  /* 0x0068e000013a7983 */ /* 0x000f280000100800 */
[----:B------:R-:W3:Y:S04]  /*228b0*/  LDL.LU R17, [R1+0x6a70] ;  /* 0x006a700001117983 */ /* 0x000ee80000300800 */
[----:B------:R0:W-:Y:S01]  /*228c0*/  STL [R1+0x1d0], R56 ;  /* 0x0001d03801007387 */ /* 0x0001e20000100800 */
[----:B------:R-:W-:Y:S02]  /*228d0*/  @!P6 IMAD.MOV R59, RZ, RZ, -R59 ;  /* 0x000000ffff3be224 */ /* 0x000fe400078e0a3b */
[----:B------:R-:W-:Y:S01]  /*228e0*/  @!P2 IMAD.MOV R15, RZ, RZ, -R15 ;  /* 0x000000ffff0fa224 */ /* 0x000fe200078e0a0f */
[----:B------:R-:W4:Y:S01]  /*228f0*/  LDL R57, [R1+0x6818] ;  /* 0x0068180001397983 */ /* 0x000f220000100800 */
[----:B0-----:R-:W-:-:S04]  /*22900*/  IMAD.MOV.U32 R56, RZ, RZ, R61 ;  /* 0x000000ffff387224 */ /* 0x001fc800078e003d */
[----:B------:R-:W-:Y:S01]  /*22910*/  @!P1 IMAD.MOV R56, RZ, RZ, -R56 ;  /* 0x000000ffff389224 */ /* 0x000fe200078e0a38 */
[----:B------:R0:W-:Y:S04]  /*22920*/  STL [R1+0x1cc], R59 ;  /* 0x0001cc3b01007387 */ /* 0x0001e80000100800 */
[----:B------:R1:W-:Y:S04]  /*22930*/  STL [R1+0x1c8], R56 ;  /* 0x0001c83801007387 */ /* 0x0003e80000100800 */
[----:B------:R-:W3:Y:S04]  /*22940*/  LDL R60, [R1+0x6824] ;  /* 0x00682400013c7983 */ /* 0x000ee80000100800 */
[----:B0-----:R-:W3:Y:S04]  /*22950*/  LDL R59, [R1+0x6820] ;  /* 0x00682000013b7983 */ /* 0x001ee80000100800 */
[----:B-1----:R-:W3:Y:S04]  /*22960*/  LDL R56, [R1+0x681c] ;  /* 0x00681c0001387983 */ /* 0x002ee80000100800 */
[----:B------:R-:W3:Y:S04]  /*22970*/  LDL R61, [R1+0x6828] ;  /* 0x00682800013d7983 */ /* 0x000ee80000100800 */
[----:B------:R0:W-:Y:S02]  /*22980*/  STL [R1+0x1c4], R15 ;  /* 0x0001c40f01007387 */ /* 0x0001e40000100800 */
[----:B0-----:R-:W-:-:S02]  /*22990*/  IMAD.MOV.U32 R15, RZ, RZ, R8 ;  /* 0x000000ffff0f7224 */ /* 0x001fc400078e0008 */
[----:B------:R-:W3:Y:S01]  /*229a0*/  LDL R8, [R1+0x6814] ;  /* 0x0068140001087983 */ /* 0x000ee20000100800 */
[----:B------:R-:W-:-:S05]  /*229b0*/  @!P4 IMAD.MOV R16, RZ, RZ, -R16 ;  /* 0x000000ffff10c224 */ /* 0x000fca00078e0a10 */
[----:B------:R0:W-:Y:S04]  /*229c0*/  STL [R1+0x1c0], R16 ;  /* 0x0001c01001007387 */ /* 0x0001e80000100800 */
[----:B0-----:R-:W3:Y:S01]  /*229d0*/  LDL.LU R16, [R1+0x6a6c] ;  /* 0x006a6c0001107983 */ /* 0x001ee20000300800 */
[----:B------:R-:W-:Y:S01]  /*229e0*/  @!P0 IMAD.MOV R15, RZ, RZ, -R15 ;  /* 0x000000ffff0f8224 */ /* 0x000fe200078e0a0f */
[----:B------:R-:W-:-:S04]  /*229f0*/  ISETP.GT.U32.AND P3, PT, R4, R14, PT ;  /* 0x0000000e0400720c */ /* 0x000fc80003f64070 */
[----:B------:R0:W-:Y:S04]  /*22a00*/  STL [R1+0x1bc], R15 ;  /* 0x0001bc0f01007387 */ /* 0x0001e80000100800 */
[----:B0-----:R-:W3:Y:S05]  /*22a10*/  LDL.LU R15, [R1+0x6a68] ;  /* 0x006a6800010f7983 */ /* 0x001eea0000300800 */
[----:B------:R-:W-:Y:S01]  /*22a20*/  @!P3 IMAD.IADD R14, R14, 0x1, -R4 ;  /* 0x000000010e0eb824 */ /* 0x000fe200078e0a04 */
[----:B------:R-:W-:-:S04]  /*22a30*/  ISETP.GT.U32.AND P3, PT, R4, R9, PT ;  /* 0x000000090400720c */ /* 0x000fc80003f64070 */
[C---:B------:R-:W-:Y:S02]  /*22a40*/  ISETP.GT.U32.AND P4, PT, R4.reuse, R14, PT ;  /* 0x0000000e0400720c */ /* 0x040fe40003f84070 */
[----:B------:R-:W-:-:S07]  /*22a50*/  ISETP.GT.U32.AND P5, PT, R4, R10, PT ;  /* 0x0000000a0400720c */ /* 0x000fce0003fa4070 */
[----:B------:R-:W-:-:S04]  /*22a60*/  @!P3 IMAD.IADD R9, R9, 0x1, -R4 ;  /* 0x000000010909b824 */ /* 0x000fc800078e0a04 */
[--C-:B------:R-:W-:Y:S02]  /*22a70*/  @!P4 IMAD.IADD R14, R14, 0x1, -R4.reuse ;  /* 0x000000010e0ec824 */ /* 0x100fe400078e0a04 */
[----:B------:R-:W-:Y:S01]  /*22a80*/  @!P5 IMAD.IADD R10, R10, 0x1, -R4 ;  /* 0x000000010a0ad824 */ /* 0x000fe200078e0a04 */
[C---:B------:R-:W-:Y:S02]  /*22a90*/  ISETP.GT.U32.AND P1, PT, R4.reuse, R11, PT ;  /* 0x0000000b0400720c */ /* 0x040fe40003f24070 */
[C---:B------:R-:W-:Y:S02]  /*22aa0*/  ISETP.GT.U32.AND P2, PT, R4.reuse, R12, PT ;  /* 0x0000000c0400720c */ /* 0x040fe40003f44070 */
[----:B------:R-:W-:-:S09]  /*22ab0*/  ISETP.GT.U32.AND P6, PT, R4, R13, PT ;  /* 0x0000000d0400720c */ /* 0x000fd20003fc4070 */
[--C-:B------:R-:W-:Y:S02]  /*22ac0*/  @!P1 IMAD.IADD R11, R11, 0x1, -R4.reuse ;  /* 0x000000010b0b9824 */ /* 0x100fe400078e0a04 */
[--C-:B------:R-:W-:Y:S02]  /*22ad0*/  @!P2 IMAD.IADD R12, R12, 0x1, -R4.reuse ;  /* 0x000000010c0ca824 */ /* 0x100fe400078e0a04 */
[----:B------:R-:W-:Y:S01]  /*22ae0*/  @!P6 IMAD.IADD R13, R13, 0x1, -R4 ;  /* 0x000000010d0de824 */ /* 0x000fe200078e0a04 */
[----:B--2---:R-:W-:-:S13]  /*22af0*/  ISETP.GT.U32.AND P6, PT, R4, R19, PT ;  /* 0x000000130400720c */ /* 0x004fda0003fc4070 */
[----:B------:R-:W-:Y:S01]  /*22b00*/  @!P6 IMAD.IADD R19, R19, 0x1, -R4 ;  /* 0x000000011313e824 */ /* 0x000fe200078e0a04 */
[----:B----4-:R-:W-:-:S13]  /*22b10*/  ISETP.GE.AND P4, PT, R57, RZ, PT ;  /* 0x000000ff3900720c */ /* 0x010fda0003f86270 */
[----:B------:R-:W-:Y:S01]  /*22b20*/  @!P4 IMAD.MOV R10, RZ, RZ, -R10 ;  /* 0x000000ffff0ac224 */ /* 0x000fe200078e0a0a */
[----:B---3--:R-:W-:-:S13]  /*22b30*/  ISETP.GE.AND P3, PT, R8, RZ, PT ;  /* 0x000000ff0800720c */ /* 0x008fda0003f66270 */
[----:B------:R-:W-:-:S05]  /*22b40*/  @!P3 IMAD.MOV R9, RZ, RZ, -R9 ;  /* 0x000000ffff09b224 */ /* 0x000fca00078e0a09 */
[----:B------:R0:W-:Y:S04]  /*22b50*/  STL [R1+0x1b8], R9 ;  /* 0x0001b80901007387 */ /* 0x0001e80000100800 */
[----:B------:R1:W-:Y:S01]  /*22b60*/  STL [R1+0x1b4], R10 ;  /* 0x0001b40a01007387 */ /* 0x0003e20000100800 */
[C---:B------:R-:W-:Y:S02]  /*22b70*/  ISETP.GT.U32.AND P5, PT, R4.reuse, R16, PT ;  /* 0x000000100400720c */ /* 0x040fe40003fa4070 */
[----:B------:R-:W-:Y:S01]  /*22b80*/  ISETP.GT.U32.AND P1, PT, R4, R17, PT ;  /* 0x000000110400720c */ /* 0x000fe20003f24070 */
[----:B------:R-:W2:Y:S04]  /*22b90*/  LDL R57, [R1+0x6834] ;  /* 0x0068340001397983 */ /* 0x000ea80000100800 */
[----:B0-----:R-:W3:Y:S04]  /*22ba0*/  LDL R9, [R1+0x6830] ;  /* 0x0068300001097983 */ /* 0x001ee80000100800 */
[----:B-1----:R-:W4:Y:S02]  /*22bb0*/  LDL R10, [R1+0x682c] ;  /* 0x00682c00010a7983 */ /* 0x002f240000100800 */
[--C-:B------:R-:W-:Y:S01]  /*22bc0*/  @!P5 IMAD.IADD R16, R16, 0x1, -R4.reuse ;  /* 0x000000011010d824 */ /* 0x100fe200078e0a04 */
[----:B------:R-:W-:Y:S01]  /*22bd0*/  ISETP.GE.AND P5, PT, R56, RZ, PT ;  /* 0x000000ff3800720c */ /* 0x000fe20003fa6270 */
[----:B------:R-:W-:Y:S01]  /*22be0*/  @!P1 IMAD.IADD R17, R17, 0x1, -R4 ;  /* 0x0000000111119824 */ /* 0x000fe200078e0a04 */
[----:B------:R-:W-:-:S02]  /*22bf0*/  ISETP.GT.U32.AND P2, PT, R4, R18, PT ;  /* 0x000000120400720c */ /* 0x000fc40003f44070 */
[----:B------:R-:W-:Y:S01]  /*22c00*/  ISETP.GE.AND P1, PT, R59, RZ, PT ;  /* 0x000000ff3b00720c */ /* 0x000fe20003f26270 */
[----:B------:R-:W-:-:S08]  /*22c10*/  IMAD.MOV.U32 R59, RZ, RZ, R11 ;  /* 0x000000ffff3b7224 */ /* 0x000fd000078e000b */
[----:B------:R-:W-:Y:S02]  /*22c20*/  @!P5 IMAD.MOV R59, RZ, RZ, -R59 ;  /* 0x000000ffff3bd224 */ /* 0x000fe400078e0a3b */
[----:B------:R-:W-:Y:S01]  /*22c30*/  @!P2 IMAD.IADD R18, R18, 0x1, -R4 ;  /* 0x000000011212a824 */ /* 0x000fe200078e0a04 */
[----:B------:R-:W-:Y:S02]  /*22c40*/  ISETP.GE.AND P2, PT, R60, RZ, PT ;  /* 0x000000ff3c00720c */ /* 0x000fe40003f46270 */
[----:B------:R0:W-:Y:S01]  /*22c50*/  STL [R1+0x1b0], R59 ;  /* 0x0001b03b01007387 */ /* 0x0001e20000100800 */
[----:B------:R-:W-:-:S03]  /*22c60*/  ISETP.GE.AND P6, PT, R61, RZ, PT ;  /* 0x000000ff3d00720c */ /* 0x000fc60003fc6270 */
[----:B------:R-:W2:Y:S04]  /*22c70*/  LDL R60, [R1+0x683c] ;  /* 0x00683c00013c7983 */ /* 0x000ea80000100800 */
[----:B------:R-:W2:Y:S04]  /*22c80*/  LDL R61, [R1+0x6840] ;  /* 0x00684000013d7983 */ /* 0x000ea80000100800 */
[----:B0-----:R-:W2:Y:S01]  /*22c90*/  LDL R59, [R1+0x6838] ;  /* 0x00683800013b7983 */ /* 0x001ea20000100800 */
[----:B------:R-:W-:Y:S01]  /*22ca0*/  ISETP.GT.U32.AND P0, PT, R4, R15, PT ;  /* 0x0000000f0400720c */ /* 0x000fe20003f04070 */
[----:B------:R-:W-:-:S12]  /*22cb0*/  IMAD.MOV.U32 R11, RZ, RZ, R12 ;  /* 0x000000ffff0b7224 */ /* 0x000fd800078e000c */
[----:B------:R-:W-:Y:S01]  /*22cc0*/  @!P0 IMAD.IADD R15, R15, 0x1, -R4 ;  /* 0x000000010f0f8824 */ /* 0x000fe200078e0a04 */
[----:B------:R-:W-:Y:S01]  /*22cd0*/  ISETP.GT.U32.AND P0, PT, R4, R20, PT ;  /* 0x000000140400720c */ /* 0x000fe20003f04070 */
[----:B------:R-:W-:Y:S02]  /*22ce0*/  @!P1 IMAD.MOV R11, RZ, RZ, -R11 ;  /* 0x000000ffff0b9224 */ /* 0x000fe400078e0a0b */
[----:B------:R-:W-:-:S03]  /*22cf0*/  IMAD.MOV.U32 R12, RZ, RZ, R13 ;  /* 0x000000ffff0c7224 */ /* 0x000fc600078e000d */
[----:B------:R0:W-:Y:S01]  /*22d00*/  STL [R1+0x1ac], R11 ;  /* 0x0001ac0b01007387 */ /* 0x0001e20000100800 */
[----:B------:R-:W-:-:S06]  /*22d10*/  @!P2 IMAD.MOV R12, RZ, RZ, -R12 ;  /* 0x000000ffff0ca224 */ /* 0x000fcc00078e0a0c */
[----:B------:R-:W-:Y:S02]  /*22d20*/  @!P0 IMAD.IADD R20, R20, 0x1, -R4 ;  /* 0x0000000114148824 */ /* 0x000fe400078e0a04 */
[----:B0-----:R-:W-:-:S03]  /*22d30*/  IMAD.MOV.U32 R11, RZ, RZ, R14 ;  /* 0x000000ffff0b7224 */ /* 0x001fc600078e000e */
[C---:B------:R-:W-:Y:S01]  /*22d40*/  ISETP.GT.U32.AND P2, PT, R4.reuse, R20, PT ;  /* 0x000000140400720c */ /* 0x040fe20003f44070 */
[----:B------:R-:W-:Y:S01]  /*22d50*/  @!P6 IMAD.MOV R11, RZ, RZ, -R11 ;  /* 0x000000ffff0be224 */ /* 0x000fe200078e0a0b */
[C---:B------:R-:W-:Y:S02]  /*22d60*/  ISETP.GT.U32.AND P6, PT, R4.reuse, R21, PT ;  /* 0x000000150400720c */ /* 0x040fe40003fc4070 */
[C---:B------:R-:W-:Y:S02]  /*22d70*/  ISETP.GT.U32.AND P0, PT, R4.reuse, R15, PT ;  /* 0x0000000f0400720c */ /* 0x040fe40003f04070 */
[----:B------:R-:W-:-:S07]  /*22d80*/  ISETP.GT.U32.AND P3, PT, R4, R16, PT ;  /* 0x000000100400720c */ /* 0x000fce0003f64070 */
[--C-:B------:R-:W-:Y:S02]  /*22d90*/  @!P2 IMAD.IADD R20, R20, 0x1, -R4.reuse ;  /* 0x000000011414a824 */ /* 0x100fe400078e0a04 */
[--C-:B------:R-:W-:Y:S02]  /*22da0*/  @!P6 IMAD.IADD R21, R21, 0x1, -R4.reuse ;  /* 0x000000011515e824 */ /* 0x100fe400078e0a04 */
[--C-:B------:R-:W-:Y:S01]  /*22db0*/  @!P0 IMAD.IADD R15, R15, 0x1, -R4.reuse ;  /* 0x000000010f0f8824 */ /* 0x100fe200078e0a04 */
[----:B------:R-:W-:Y:S01]  /*22dc0*/  STL [R1+0x1a8], R12 ;  /* 0x0001a80c01007387 */ /* 0x000fe20000100800 */
[----:B------:R-:W-:-:S03]  /*22dd0*/  @!P3 IMAD.IADD R16, R16, 0x1, -R4 ;  /* 0x000000011010b824 */ /* 0x000fc600078e0a04 */
[----:B------:R0:W-:Y:S02]  /*22de0*/  STL [R1+0x1a4], R11 ;  /* 0x0001a40b01007387 */ /* 0x0001e40000100800 */
[----:B0-----:R-:W-:Y:S01]  /*22df0*/  IMAD.MOV.U32 R11, RZ, RZ, R15 ;  /* 0x000000ffff0b7224 */ /* 0x001fe200078e000f */
[C---:B------:R-:W-:Y:S02]  /*22e00*/  ISETP.GT.U32.AND P0, PT, R4.reuse, R22, PT ;  /* 0x000000160400720c */ /* 0x040fe40003f04070 */
[C---:B------:R-:W-:Y:S02]  /*22e10*/  ISETP.GT.U32.AND P4, PT, R4.reuse, R17, PT ;  /* 0x000000110400720c */ /* 0x040fe40003f84070 */
[C---:B------:R-:W-:Y:S02]  /*22e20*/  ISETP.GT.U32.AND P1, PT, R4.reuse, R18, PT ;  /* 0x000000120400720c */ /* 0x040fe40003f24070 */
[----:B------:R-:W-:-:S07]  /*22e30*/  ISETP.GT.U32.AND P3, PT, R4, R23, PT ;  /* 0x000000170400720c */ /* 0x000fce0003f64070 */
[--C-:B------:R-:W-:Y:S02]  /*22e40*/  @!P0 IMAD.IADD R22, R22, 0x1, -R4.reuse ;  /* 0x0000000116168824 */ /* 0x100fe400078e0a04 */
[--C-:B------:R-:W-:Y:S01]  /*22e50*/  @!P4 IMAD.IADD R17, R17, 0x1, -R4.reuse ;  /* 0x000000011111c824 */ /* 0x100fe200078e0a04 */
[----:B------:R-:W-:Y:S01]  /*22e60*/  ISETP.GT.U32.AND P4, PT, R4, R24, PT ;  /* 0x000000180400720c */ /* 0x000fe20003f84070 */
[--C-:B------:R-:W-:Y:S01]  /*22e70*/  @!P1 IMAD.IADD R18, R18, 0x1, -R4.reuse ;  /* 0x0000000112129824 */ /* 0x100fe200078e0a04 */
[----:B------:R-:W-:Y:S01]  /*22e80*/  ISETP.GT.U32.AND P1, PT, R4, R25, PT ;  /* 0x000000190400720c */ /* 0x000fe20003f24070 */
[----:B------:R-:W-:Y:S02]  /*22e90*/  IMAD.MOV.U32 R12, RZ, RZ, R17 ;  /* 0x000000ffff0c7224 */ /* 0x000fe400078e0011 */
[----:B------:R-:W-:-:S08]  /*22ea0*/  @!P3 IMAD.IADD R23, R23, 0x1, -R4 ;  /* 0x000000011717b824 */ /* 0x000fd000078e0a04 */
[--C-:B------:R-:W-:Y:S02]  /*22eb0*/  @!P4 IMAD.IADD R24, R24, 0x1, -R4.reuse ;  /* 0x000000011818c824 */ /* 0x100fe400078e0a04 */
[----:B------:R-:W-:Y:S01]  /*22ec0*/  @!P1 IMAD.IADD R25, R25, 0x1, -R4 ;  /* 0x0000000119199824 */ /* 0x000fe200078e0a04 */
[----:B---3--:R-:W-:Y:S02]  /*22ed0*/  ISETP.GE.AND P6, PT, R9, RZ, PT ;  /* 0x000000ff0900720c */ /* 0x008fe40003fc6270 */
[----:B------:R-:W3:Y:S01]  /*22ee0*/  LDL R9, [R1+0x6844] ;  /* 0x0068440001097983 */ /* 0x000ee20000100800 */
[----:B----4-:R-:W-:Y:S01]  /*22ef0*/  ISETP.GE.AND P2, PT, R10, RZ, PT ;  /* 0x000000ff0a00720c */ /* 0x010fe20003f46270 */
[----:B------:R-:W-:-:S09]  /*22f00*/  IMAD.MOV.U32 R10, RZ, RZ, R16 ;  /* 0x000000ffff0a7224 */ /* 0x000fd200078e0010 */
[----:B------:R-:W-:-:S03]  /*22f10*/  @!P6 IMAD.MOV R10, RZ, RZ, -R10 ;  /* 0x000000ffff0ae224 */ /* 0x000fc600078e0a0a */
[----:B------:R-:W-:-:S05]  /*22f20*/  @!P2 IMAD.MOV R11, RZ, RZ, -R11 ;  /* 0x000000ffff0ba224 */ /* 0x000fca00078e0a0b */
[----:B------:R-:W-:Y:S04]  /*22f30*/  STL [R1+0x1a0], R11 ;  /* 0x0001a00b01007387 */ /* 0x000fe80000100800 */
[----:B------:R0:W-:Y:S04]  /*22f40*/  STL [R1+0x19c], R10 ;  /* 0x00019c0a01007387 */ /* 0x0001e80000100800 */
[----:B0-----:R-:W4:Y:S01]  /*22f50*/  LDL R10, [R1+0x6848] ;  /* 0x00684800010a7983 */ /* 0x001f220000100800 */
[----:B--2---:R-:W-:-:S03]  /*22f60*/  ISETP.GE.AND P0, PT, R57, RZ, PT ;  /* 0x000000ff3900720c */ /* 0x004fc60003f06270 */
[----:B------:R-:W2:Y:S01]  /*22f70*/  LDL R57, [R1+0x684c] ;  /* 0x00684c0001397983 */ /* 0x000ea20000100800 */
[----:B------:R-:W-:Y:S02]  /*22f80*/  ISETP.GE.AND P3, PT, R59, RZ, PT ;  /* 0x000000ff3b00720c */ /* 0x000fe40003f66270 */
[----:B------:R-:W-:Y:S01]  /*22f90*/  ISETP.GE.AND P4, PT, R60, RZ, PT ;  /* 0x000000ff3c00720c */ /* 0x000fe20003f86270 */
[----:B------:R-:W2:Y:S06]  /*22fa0*/  LDL R59, [R1+0x6850] ;  /* 0x00685000013b7983 */ /* 0x000eac0000100800 */
[----:B------:R-:W-:Y:S01]  /*22fb0*/  @!P0 IMAD.MOV R12, RZ, RZ, -R12 ;  /* 0x000000ffff0c8224 */ /* 0x000fe200078e0a0c */
[----:B------:R-:W-:-:S04]  /*22fc0*/  ISETP.GE.AND P1, PT, R61, RZ, PT ;  /* 0x000000ff3d00720c */ /* 0x000fc80003f26270 */
[----:B------:R0:W-:Y:S04]  /*22fd0*/  STL [R1+0x198], R12 ;  /* 0x0001980c01007387 */ /* 0x0001e80000100800 */
[----:B------:R-:W2:Y:S04]  /*22fe0*/  LDL R60, [R1+0x6854] ;  /* 0x00685400013c7983 */ /* 0x000ea80000100800 */
[----:B------:R-:W2:Y:S01]  /*22ff0*/  LDL R61, [R1+0x6858] ;  /* 0x00685800013d7983 */ /* 0x000ea20000100800 */
[----:B------:R-:W-:-:S13]  /*23000*/  ISETP.GT.U32.AND P5, PT, R4, R19, PT ;  /* 0x000000130400720c */ /* 0x000fda0003fa4070 */
[----:B------:R-:W-:Y:S01]  /*23010*/  @!P5 IMAD.IADD R19, R19, 0x1, -R4 ;  /* 0x000000011313d824 */ /* 0x000fe200078e0a04 */
[C---:B------:R-:W-:Y:S02]  /*23020*/  ISETP.GT.U32.AND P5, PT, R4.reuse, R26, PT ;  /* 0x0000001a0400720c */ /* 0x040fe40003fa4070 */
[----:B------:R-:W-:Y:S01]  /*23030*/  ISETP.GT.U32.AND P2, PT, R4, R21, PT ;  /* 0x000000150400720c */ /* 0x000fe20003f44070 */
[----:B0-----:R-:W-:Y:S02]  /*23040*/  IMAD.MOV.U32 R12, RZ, RZ, R19 ;  /* 0x000000ffff0c7224 */ /* 0x001fe400078e0013 */
[----:B------:R-:W-:Y:S01]  /*23050*/  IMAD.MOV.U32 R11, RZ, RZ, R18 ;  /* 0x000000ffff0b7224 */ /* 0x000fe200078e0012 */
[----:B------:R-:W2:Y:S01]  /*23060*/  LDL R19, [R1+0x68e4] ;  /* 0x0068e40001137983 */ /* 0x000ea20000100800 */
[----:B------:R-:W-:-:S06]  /*23070*/  @!P4 IMAD.MOV R12, RZ, RZ, -R12 ;  /* 0x000000ffff0cc224 */ /* 0x000fcc00078e0a0c */
[----:B------:R-:W-:-:S05]  /*23080*/  @!P5 IMAD.IADD R26, R26, 0x1, -R4 ;  /* 0x000000011a1ad824 */ /* 0x000fca00078e0a04 */
[C---:B------:R-:W-:Y:S01]  /*23090*/  ISETP.GT.U32.AND P4, PT, R4.reuse, R26, PT ;  /* 0x0000001a0400720c */ /* 0x040fe20003f84070 */
[----:B------:R-:W-:Y:S01]  /*230a0*/  @!P3 IMAD.MOV R11, RZ, RZ, -R11 ;  /* 0x000000ffff0bb224 */ /* 0x000fe200078e0a0b */
[----:B------:R-:W-:Y:S01]  /*230b0*/  ISETP.GT.U32.AND P5, PT, R4, R22, PT ;  /* 0x000000160400720c */ /* 0x000fe20003fa4070 */
[----:B------:R-:W-:-:S03]  /*230c0*/  @!P2 IMAD.IADD R21, R21, 0x1, -R4 ;  /* 0x000000011515a824 */ /* 0x000fc600078e0a04 */
[----:B------:R0:W-:Y:S07]  /*230d0*/  STL [R1+0x194], R11 ;  /* 0x0001940b01007387 */ /* 0x0001ee0000100800 */
[----:B------:R-:W-:Y:S02]  /*230e0*/  @!P4 IMAD.IADD R26, R26, 0x1, -R4 ;  /* 0x000000011a1ac824 */ /* 0x000fe400078e0a04 */
[----:B0-----:R-:W-:Y:S01]  /*230f0*/  IMAD.MOV.U32 R11, RZ, RZ, R20 ;  /* 0x000000ffff0b7224 */ /* 0x001fe200078e0014 */
[----:B------:R0:W-:Y:S01]  /*23100*/  STL [R1+0x190], R12 ;  /* 0x0001900c01007387 */ /* 0x0001e20000100800 */
[----:B------:R-:W-:-:S02]  /*23110*/  @!P5 IMAD.IADD R22, R22, 0x1, -R4 ;  /* 0x000000011616d824 */ /* 0x000fc400078e0a04 */
[----:B------:R-:W-:Y:S02]  /*23120*/  @!P1 IMAD.MOV R11, RZ, RZ, -R11 ;  /* 0x000000ffff0b9224 */ /* 0x000fe400078e0a0b */
[----:B0-----:R-:W-:-:S03]  /*23130*/  IMAD.MOV.U32 R12, RZ, RZ, R21 ;  /* 0x000000ffff0c7224 */ /* 0x001fc600078e0015 */
[----:B------:R0:W-:Y:S01]  /*23140*/  STL [R1+0x18c], R11 ;  /* 0x00018c0b01007387 */ /* 0x0001e20000100800 */
[C---:B------:R-:W-:Y:S01]  /*23150*/  ISETP.GT.U32.AND P5, PT, R4.reuse, R28, PT ;  /* 0x0000001c0400720c */ /* 0x040fe20003fa4070 */
[----:B0-----:R-:W-:Y:S01]  /*23160*/  IMAD.MOV.U32 R11, RZ, RZ, R22 ;  /* 0x000000ffff0b7224 */ /* 0x001fe200078e0016 */
[C---:B------:R-:W-:Y:S02]  /*23170*/  ISETP.GT.U32.AND P0, PT, R4.reuse, R23, PT ;  /* 0x000000170400720c */ /* 0x040fe40003f04070 */
[C---:B------:R-:W-:Y:S02]  /*23180*/  ISETP.GT.U32.AND P3, PT, R4.reuse, R24, PT ;  /* 0x000000180400720c */ /* 0x040fe40003f64070 */
[----:B------:R-:W-:-:S07]  /*23190*/  ISETP.GT.U32.AND P6, PT, R4, R25, PT ;  /* 0x000000190400720c */ /* 0x000fce0003fc4070 */
[--C-:B------:R-:W-:Y:S02]  /*231a0*/  @!P5 IMAD.IADD R28, R28, 0x1, -R4.reuse ;  /* 0x000000011c1cd824 */ /* 0x100fe400078e0a04 */
[--C-:B------:R-:W-:Y:S01]  /*231b0*/  @!P0 IMAD.IADD R23, R23, 0x1, -R4.reuse ;  /* 0x0000000117178824 */ /* 0x100fe200078e0a04 */
[----:B------:R-:W-:Y:S01]  /*231c0*/  ISETP.GT.U32.AND P0, PT, R4, R29, PT ;  /* 0x0000001d0400720c */ /* 0x000fe20003f04070 */
[--C-:B------:R-:W-:Y:S01]  /*231d0*/  @!P3 IMAD.IADD R24, R24, 0x1, -R4.reuse ;  /* 0x000000011818b824 */ /* 0x100fe200078e0a04 */
[C---:B------:R-:W-:Y:S01]  /*231e0*/  ISETP.GT.U32.AND P3, PT, R4.reuse, R30, PT ;  /* 0x0000001e0400720c */ /* 0x040fe20003f64070 */
[----:B------:R-:W-:Y:S01]  /*231f0*/  @!P6 IMAD.IADD R25, R25, 0x1, -R4 ;  /* 0x000000011919e824 */ /* 0x000fe200078e0a04 */
[----:B------:R-:W-:Y:S01]  /*23200*/  ISETP.GT.U32.AND P6, PT, R4, R31, PT ;  /* 0x0000001f0400720c */ /* 0x000fe20003fc4070 */
[----:B------:R-:W-:-:S08]  /*23210*/  IMAD.MOV.U32 R14, RZ, RZ, R23 ;  /* 0x000000ffff0e7224 */ /* 0x000fd000078e0017 */
[--C-:B------:R-:W-:Y:S02]  /*23220*/  @!P0 IMAD.IADD R29, R29, 0x1, -R4.reuse ;  /* 0x000000011d1d8824 */ /* 0x100fe400078e0a04 */
[--C-:B------:R-:W-:Y:S02]  /*23230*/  @!P3 IMAD.IADD R30, R30, 0x1, -R4.reuse ;  /* 0x000000011e1eb824 */ /* 0x100fe400078e0a04 */
[----:B------:R-:W-:Y:S01]  /*23240*/  @!P6 IMAD.IADD R31, R31, 0x1, -R4 ;  /* 0x000000011f1fe824 */ /* 0x000fe200078e0a04 */
[----:B---3--:R-:W-:-:S13]  /*23250*/  ISETP.GE.AND P2, PT, R9, RZ, PT ;  /* 0x000000ff0900720c */ /* 0x008fda0003f46270 */
[----:B------:R-:W-:-:S05]  /*23260*/  @!P2 IMAD.MOV R12, RZ, RZ, -R12 ;  /* 0x000000ffff0ca224 */ /* 0x000fca00078e0a0c */
[----:B------:R0:W-:Y:S04]  /*23270*/  STL [R1+0x188], R12 ;  /* 0x0001880c01007387 */ /* 0x0001e80000100800 */
[----:B0-----:R-:W3:Y:S01]  /*23280*/  LDL R12, [R1+0x685c] ;  /* 0x00685c00010c7983 */ /* 0x001ee20000100800 */
[----:B----4-:R-:W-:-:S13]  /*23290*/  ISETP.GE.AND P4, PT, R10, RZ, PT ;  /* 0x000000ff0a00720c */ /* 0x010fda0003f86270 */
[----:B------:R-:W-:-:S05]  /*232a0*/  @!P4 IMAD.MOV R11, RZ, RZ, -R11 ;  /* 0x000000ffff0bc224 */ /* 0x000fca00078e0a0b */
        /* <DEDUP_REMOVED lines=9> */
[----:B------:R-:W-:Y:S04]  /*23340*/  STL [R1+0x180], R14 ;  /* 0x0001800e01007387 */ /* 0x000fe80000100800 */
[----:B------:R-:W2:Y:S04]  /*23350*/  LDL R60, [R1+0x686c] ;  /* 0x00686c00013c7983 */ /* 0x000ea80000100800 */
[----:B------:R-:W2:Y:S01]  /*23360*/  LDL R61, [R1+0x6870] ;  /* 0x00687000013d7983 */ /* 0x000ea20000100800 */
[----:B------:R-:W-:Y:S01]  /*23370*/  ISETP.GT.U32.AND P1, PT, R4, R27, PT ;  /* 0x0000001b0400720c */ /* 0x000fe20003f24070 */
[----:B------:R-:W-:-:S12]  /*23380*/  IMAD.MOV.U32 R13, RZ, RZ, R24 ;  /* 0x000000ffff0d7224 */ /* 0x000fd800078e0018 */
[----:B------:R-:W-:Y:S01]  /*23390*/  @!P1 IMAD.IADD R27, R27, 0x1, -R4 ;  /* 0x000000011b1b9824 */ /* 0x000fe200078e0a04 */
[----:B------:R-:W-:Y:S01]  /*233a0*/  ISETP.GT.U32.AND P1, PT, R4, R32, PT ;  /* 0x000000200400720c */ /* 0x000fe20003f24070 */
[----:B------:R-:W-:-:S05]  /*233b0*/  @!P0 IMAD.MOV R13, RZ, RZ, -R13 ;  /* 0x000000ffff0d8224 */ /* 0x000fca00078e0a0d */
[----:B------:R0:W-:Y:S07]  /*233c0*/  STL [R1+0x17c], R13 ;  /* 0x00017c0d01007387 */ /* 0x0001ee0000100800 */
[----:B------:R-:W-:Y:S02]  /*233d0*/  @!P1 IMAD.IADD R32, R32, 0x1, -R4 ;  /* 0x0000000120209824 */ /* 0x000fe400078e0a04 */
[----:B0-----:R-:W-:-:S03]  /*233e0*/  IMAD.MOV.U32 R13, RZ, RZ, R26 ;  /* 0x000000ffff0d7224 */ /* 0x001fc600078e001a */
[C---:B------:R-:W-:Y:S02]  /*233f0*/  ISETP.GT.U32.AND P5, PT, R4.reuse, R32, PT ;  /* 0x000000200400720c */ /* 0x040fe40003fa4070 */
[C---:B------:R-:W-:Y:S01]  /*23400*/  ISETP.GT.U32.AND P1, PT, R4.reuse, R27, PT ;  /* 0x0000001b0400720c */ /* 0x040fe20003f24070 */
[----:B------:R-:W-:Y:S01]  /*23410*/  @!P6 IMAD.MOV R13, RZ, RZ, -R13 ;  /* 0x000000ffff0de224 */ /* 0x000fe200078e0a0d */
[C---:B------:R-:W-:Y:S01]  /*23420*/  ISETP.GT.U32.AND P6, PT, R4.reuse, R33, PT ;  /* 0x000000210400720c */ /* 0x040fe20003fc4070 */
[----:B------:R-:W-:Y:S01]  /*23430*/  IMAD.MOV.U32 R14, RZ, RZ, R25 ;  /* 0x000000ffff0e7224 */ /* 0x000fe200078e0019 */
[----:B------:R-:W-:Y:S02]  /*23440*/  ISETP.GT.U32.AND P2, PT, R4, R28, PT ;  /* 0x0000001c0400720c */ /* 0x000fe40003f44070 */
[----:B------:R-:W-:Y:S01]  /*23450*/  IABS R9, R19 ;  /* 0x0000001300097213 */ /* 0x000fe20000000000 */
[----:B------:R-:W-:-:S04]  /*23460*/  @!P3 IMAD.MOV R14, RZ, RZ, -R14 ;  /* 0x000000ffff0eb224 */ /* 0x000fc800078e0a0e */
[--C-:B------:R-:W-:Y:S02]  /*23470*/  @!P5 IMAD.IADD R32, R32, 0x1, -R4.reuse ;  /* 0x000000012020d824 */ /* 0x100fe400078e0a04 */
[--C-:B------:R-:W-:Y:S01]  /*23480*/  @!P1 IMAD.IADD R27, R27, 0x1, -R4.reuse ;  /* 0x000000011b1b9824 */ /* 0x100fe200078e0a04 */
[----:B------:R-:W-:Y:S01]  /*23490*/  ISETP.GT.U32.AND P1, PT, R4, R34, PT ;  /* 0x000000220400720c */ /* 0x000fe20003f24070 */
[----:B------:R-:W-:Y:S01]  /*234a0*/  STL [R1+0x178], R14 ;  /* 0x0001780e01007387 */ /* 0x000fe20000100800 */
[----:B------:R-:W-:Y:S02]  /*234b0*/  @!P6 IMAD.IADD R33, R33, 0x1, -R4 ;  /* 0x000000012121e824 */ /* 0x000fe400078e0a04 */
[----:B------:R-:W-:Y:S01]  /*234c0*/  IMAD.HI.U32 R10, R0, R9, RZ ;  /* 0x00000009000a7227 */ /* 0x000fe200078e00ff */
[----:B------:R0:W-:Y:S01]  /*234d0*/  STL [R1+0x174], R13 ;  /* 0x0001740d01007387 */ /* 0x0001e20000100800 */
[C---:B------:R-:W-:Y:S02]  /*234e0*/  ISETP.GT.U32.AND P4, PT, R4.reuse, R29, PT ;  /* 0x0000001d0400720c */ /* 0x040fe40003f84070 */
[----:B------:R-:W-:Y:S01]  /*234f0*/  IMAD.MOV R10, RZ, RZ, -R10 ;  /* 0x000000ffff0a7224 */ /* 0x000fe200078e0a0a */
[----:B------:R-:W-:Y:S01]  /*23500*/  ISETP.GT.U32.AND P0, PT, R4, R30, PT ;  /* 0x0000001e0400720c */ /* 0x000fe20003f04070 */
[----:B------:R-:W-:Y:S01]  /*23510*/  @!P2 IMAD.IADD R28, R28, 0x1, -R4 ;  /* 0x000000011c1ca824 */ /* 0x000fe200078e0a04 */
[----:B------:R-:W2:Y:S01]  /*23520*/  LDL R17, [R1+0x68e8] ;  /* 0x0068e80001117983 */ /* 0x000ea20000100800 */
[----:B------:R-:W-:-:S02]  /*23530*/  IMAD R9, R4, R10, R9 ;  /* 0x0000000a04097224 */ /* 0x000fc400078e0209 */
[----:B------:R-:W-:Y:S02]  /*23540*/  IMAD.MOV.U32 R10, RZ, RZ, R28 ;  /* 0x000000ffff0a7224 */ /* 0x000fe400078e001c */
[--C-:B------:R-:W-:Y:S01]  /*23550*/  @!P1 IMAD.IADD R34, R34, 0x1, -R4.reuse ;  /* 0x0000000122229824 */ /* 0x100fe200078e0a04 */
[C---:B------:R-:W-:Y:S02]  /*23560*/  ISETP.GT.U32.AND P2, PT, R4.reuse, R35, PT ;  /* 0x000000230400720c */ /* 0x040fe40003f44070 */
[--C-:B------:R-:W-:Y:S01]  /*23570*/  @!P4 IMAD.IADD R29, R29, 0x1, -R4.reuse ;  /* 0x000000011d1dc824 */ /* 0x100fe200078e0a04 */
[----:B------:R-:W-:Y:S02]  /*23580*/  ISETP.GT.U32.AND P4, PT, R4, R36, PT ;  /* 0x000000240400720c */ /* 0x000fe40003f84070 */
[----:B------:R-:W-:Y:S01]  /*23590*/  @!P0 IMAD.IADD R30, R30, 0x1, -R4 ;  /* 0x000000011e1e8824 */ /* 0x000fe200078e0a04 */
[----:B------:R-:W-:Y:S01]  /*235a0*/  ISETP.GT.U32.AND P0, PT, R4, R37, PT ;  /* 0x000000250400720c */ /* 0x000fe20003f04070 */
[----:B0-----:R-:W-:-:S06]  /*235b0*/  IMAD.MOV.U32 R13, RZ, RZ, R29 ;  /* 0x000000ffff0d7224 */ /* 0x001fcc00078e001d */
[----:B------:R-:W-:-:S03]  /*235c0*/  @!P2 IMAD.IADD R35, R35, 0x1, -R4 ;  /* 0x000000012323a824 */ /* 0x000fc600078e0a04 */
[----:B------:R-:W-:-:S03]  /*235d0*/  @!P4 IMAD.IADD R36, R36, 0x1, -R4 ;  /* 0x000000012424c824 */ /* 0x000fc600078e0a04 */
[----:B------:R-:W-:Y:S01]  /*235e0*/  @!P0 IMAD.IADD R37, R37, 0x1, -R4 ;  /* 0x0000000125258824 */ /* 0x000fe200078e0a04 */
[----:B---3--:R-:W-:Y:S02]  /*235f0*/  ISETP.GE.AND P5, PT, R12, RZ, PT ;  /* 0x000000ff0c00720c */ /* 0x008fe40003fa6270 */
[----:B------:R-:W3:Y:S01]  /*23600*/  LDL R12, [R1+0x6874] ;  /* 0x00687400010c7983 */ /* 0x000ee20000100800 */
[----:B----4-:R-:W-:Y:S01]  /*23610*/  ISETP.GE.AND P6, PT, R11, RZ, PT ;  /* 0x000000ff0b00720c */ /* 0x010fe20003fc6270 */
[----:B------:R-:W-:-:S09]  /*23620*/  IMAD.MOV.U32 R11, RZ, RZ, R27 ;  /* 0x000000ffff0b7224 */ /* 0x000fd200078e001b */
[----:B------:R-:W-:Y:S01]  /*23630*/  @!P5 IMAD.MOV R11, RZ, RZ, -R11 ;  /* 0x000000ffff0bd224 */ /* 0x000fe200078e0a0b */
[----:B--2---:R-:W-:-:S04]  /*23640*/  ISETP.GE.AND P1, PT, R57, RZ, PT ;  /* 0x000000ff3900720c */ /* 0x004fc80003f26270 */
[----:B------:R0:W-:Y:S01]  /*23650*/  STL [R1+0x170], R11 ;  /* 0x0001700b01007387 */ /* 0x0001e20000100800 */
[----:B------:R-:W-:-:S03]  /*23660*/  @!P6 IMAD.MOV R10, RZ, RZ, -R10 ;  /* 0x000000ffff0ae224 */ /* 0x000fc600078e0a0a */
[----:B0-----:R-:W2:Y:S04]  /*23670*/  LDL R11, [R1+0x6878] ;  /* 0x00687800010b7983 */ /* 0x001ea80000100800 */
[----:B------:R-:W-:Y:S04]  /*23680*/  STL [R1+0x16c], R10 ;  /* 0x00016c0a01007387 */ /* 0x000fe80000100800 */
[----:B------:R-:W4:Y:S01]  /*23690*/  LDL R57, [R1+0x687c] ;  /* 0x00687c0001397983 */ /* 0x000f220000100800 */
[----:B------:R-:W-:Y:S01]  /*236a0*/  @!P1 IMAD.MOV R13, RZ, RZ, -R13 ;  /* 0x000000ffff0d9224 */ /* 0x000fe200078e0a0d */
[----:B------:R-:W-:-:S02]  /*236b0*/  ISETP.GE.AND P2, PT, R59, RZ, PT ;  /* 0x000000ff3b00720c */ /* 0x000fc40003f46270 */
[----:B------:R-:W4:Y:S01]  /*236c0*/  LDL R59, [R1+0x6880] ;  /* 0x00688000013b7983 */ /* 0x000f220000100800 */
[----:B------:R-:W-:-:S03]  /*236d0*/  ISETP.GE.AND P4, PT, R60, RZ, PT ;  /* 0x000000ff3c00720c */ /* 0x000fc60003f86270 */
[----:B------:R0:W-:Y:S01]  /*236e0*/  STL [R1+0x168], R13 ;  /* 0x0001680d01007387 */ /* 0x0001e20000100800 */
[----:B------:R-:W-:-:S03]  /*236f0*/  ISETP.GE.AND P0, PT, R61, RZ, PT ;  /* 0x000000ff3d00720c */ /* 0x000fc60003f06270 */
[----:B------:R-:W4:Y:S04]  /*23700*/  LDL R60, [R1+0x6884] ;  /* 0x00688400013c7983 */ /* 0x000f280000100800 */
[----:B------:R-:W4:Y:S01]  /*23710*/  LDL R61, [R1+0x6888] ;  /* 0x00688800013d7983 */ /* 0x000f220000100800 */
[----:B------:R-:W-:-:S13]  /*23720*/  ISETP.GT.U32.AND P3, PT, R4, R31, PT ;  /* 0x0000001f0400720c */ /* 0x000fda0003f64070 */
[----:B------:R-:W-:Y:S01]  /*23730*/  @!P3 IMAD.IADD R31, R31, 0x1, -R4 ;  /* 0x000000011f1fb824 */ /* 0x000fe200078e0a04 */
[C---:B------:R-:W-:Y:S02]  /*23740*/  ISETP.GT.U32.AND P3, PT, R4.reuse, R38, PT ;  /* 0x000000260400720c */ /* 0x040fe40003f64070 */
[----:B------:R-:W-:Y:S01]  /*23750*/  ISETP.GT.U32.AND P5, PT, R4, R34, PT ;  /* 0x000000220400720c */ /* 0x000fe20003fa4070 */
[----:B0-----:R-:W-:-:S10]  /*23760*/  IMAD.MOV.U32 R13, RZ, RZ, R31 ;  /* 0x000000ffff0d7224 */ /* 0x001fd400078e001f */
[----:B------:R-:W-:Y:S01]  /*23770*/  @!P3 IMAD.IADD R38, R38, 0x1, -R4 ;  /* 0x000000012626b824 */ /* 0x000fe200078e0a04 */
[C---:B------:R-:W-:Y:S01]  /*23780*/  ISETP.GT.U32.AND P3, PT, R4.reuse, R33, PT ;  /* 0x000000210400720c */ /* 0x040fe20003f64070 */
[----:B------:R-:W-:Y:S02]  /*23790*/  IMAD.MOV.U32 R10, RZ, RZ, R30 ;  /* 0x000000ffff0a7224 */ /* 0x000fe400078e001e */
[----:B------:R-:W-:Y:S01]  /*237a0*/  @!P4 IMAD.MOV R13, RZ, RZ, -R13 ;  /* 0x000000ffff0dc224 */ /* 0x000fe200078e0a0d */
[C---:B------:R-:W-:Y:S01]  /*237b0*/  ISETP.GT.U32.AND P4, PT, R4.reuse, R38, PT ;  /* 0x000000260400720c */ /* 0x040fe20003f84070 */
[----:B------:R-:W-:Y:S01]  /*237c0*/  @!P2 IMAD.MOV R10, RZ, RZ, -R10 ;  /* 0x000000ffff0aa224 */ /* 0x000fe200078e0a0a */
[----:B------:R-:W-:Y:S01]  /*237d0*/  ISETP.GT.U32.AND P1, PT, R4, R35, PT ;  /* 0x000000230400720c */ /* 0x000fe20003f24070 */
[----:B------:R-:W-:Y:S01]  /*237e0*/  @!P5 IMAD.IADD R34, R34, 0x1, -R4 ;  /* 0x000000012222d824 */ /* 0x000fe200078e0a04 */
[----:B------:R-:W-:-:S05]  /*237f0*/  ISETP.GT.U32.AND P2, PT, R4, R36, PT ;  /* 0x000000240400720c */ /* 0x000fca0003f44070 */
[--C-:B------:R-:W-:Y:S01]  /*23800*/  @!P3 IMAD.IADD R33, R33, 0x1, -R4.reuse ;  /* 0x000000012121b824 */ /* 0x100fe200078e0a04 */
[C---:B------:R-:W-:Y:S02]  /*23810*/  ISETP.GT.U32.AND P6, PT, R4.reuse, R37, PT ;  /* 0x000000250400720c */ /* 0x040fe40003fc4070 */
[----:B------:R-:W-:Y:S01]  /*23820*/  ISETP.GT.U32.AND P5, PT, R4, R40, PT ;  /* 0x000000280400720c */ /* 0x000fe20003fa4070 */
[----:B------:R0:W-:Y:S01]  /*23830*/  STL [R1+0x164], R10 ;  /* 0x0001640a01007387 */ /* 0x0001e20000100800 */
[----:B------:R-:W-:Y:S02]  /*23840*/  @!P4 IMAD.IADD R38, R38, 0x1, -R4 ;  /* 0x000000012626c824 */ /* 0x000fe400078e0a04 */
[----:B0-----:R-:W-:-:S04]  /*23850*/  IMAD.MOV.U32 R10, RZ, RZ, R32 ;  /* 0x000000ffff0a7224 */ /* 0x001fc800078e0020 */
[----:B------:R-:W-:Y:S01]  /*23860*/  @!P0 IMAD.MOV R10, RZ, RZ, -R10 ;  /* 0x000000ffff0a8224 */ /* 0x000fe200078e0a0a */
[----:B------:R0:W-:Y:S01]  /*23870*/  STL [R1+0x160], R13 ;  /* 0x0001600d01007387 */ /* 0x0001e20000100800 */
[--C-:B------:R-:W-:Y:S01]  /*23880*/  @!P1 IMAD.IADD R35, R35, 0x1, -R4.reuse ;  /* 0x0000000123239824 */ /* 0x100fe200078e0a04 */
[----:B------:R-:W-:Y:S01]  /*23890*/  ISETP.GT.U32.AND P1, PT, R4, R41, PT ;  /* 0x000000290400720c */ /* 0x000fe20003f24070 */
[--C-:B------:R-:W-:Y:S01]  /*238a0*/  @!P2 IMAD.IADD R36, R36, 0x1, -R4.reuse ;  /* 0x000000012424a824 */ /* 0x100fe200078e0a04 */
[----:B------:R-:W-:Y:S01]  /*238b0*/  STL [R1+0x14c], R10 ;  /* 0x00014c0a01007387 */ /* 0x000fe20000100800 */
[C---:B------:R-:W-:Y:S01]  /*238c0*/  ISETP.GT.U32.AND P2, PT, R4.reuse, R42, PT ;  /* 0x0000002a0400720c */ /* 0x040fe20003f44070 */
[--C-:B------:R-:W-:Y:S01]  /*238d0*/  @!P6 IMAD.IADD R37, R37, 0x1, -R4.reuse ;  /* 0x000000012525e824 */ /* 0x100fe200078e0a04 */
[----:B------:R-:W-:Y:S01]  /*238e0*/  ISETP.GT.U32.AND P6, PT, R4, R43, PT ;  /* 0x0000002b0400720c */ /* 0x000fe20003fc4070 */
[----:B------:R-:W-:Y:S01]  /*238f0*/  @!P5 IMAD.IADD R40, R40, 0x1, -R4 ;  /* 0x000000012828d824 */ /* 0x000fe200078e0a04 */
[----:B0-----:R-:W4:Y:S01]  /*23900*/  LDL R13, [R1+0x688c] ;  /* 0x00688c00010d7983 */ /* 0x001f220000100800 */
[----:B------:R-:W-:-:S05]  /*23910*/  IMAD.MOV.U32 R14, RZ, RZ, R34 ;  /* 0x000000ffff0e7224 */ /* 0x000fca00078e0022 */
[----:B------:R-:W-:-:S03]  /*23920*/  @!P1 IMAD.IADD R41, R41, 0x1, -R4 ;  /* 0x0000000129299824 */ /* 0x000fc600078e0a04 */
[--C-:B------:R-:W-:Y:S02]  /*23930*/  @!P2 IMAD.IADD R42, R42, 0x1, -R4.reuse ;  /* 0x000000012a2aa824 */ /* 0x100fe400078e0a04 */
[----:B------:R-:W-:Y:S01]  /*23940*/  @!P6 IMAD.IADD R43, R43, 0x1, -R4 ;  /* 0x000000012b2be824 */ /* 0x000fe200078e0a04 */
[----:B---3--:R-:W-:Y:S01]  /*23950*/  ISETP.GE.AND P3, PT, R12, RZ, PT ;  /* 0x000000ff0c00720c */ /* 0x008fe20003f66270 */
[----:B------:R-:W-:-:S12]  /*23960*/  IMAD.MOV.U32 R12, RZ, RZ, R33 ;  /* 0x000000ffff0c7224 */ /* 0x000fd800078e0021 */
[----:B------:R-:W-:-:S05]  /*23970*/  @!P3 IMAD.MOV R12, RZ, RZ, -R12 ;  /* 0x000000ffff0cb224 */ /* 0x000fca00078e0a0c */
[----:B------:R0:W-:Y:S04]  /*23980*/  STL [R1+0x144], R12 ;  /* 0x0001440c01007387 */ /* 0x0001e80000100800 */
[----:B0-----:R-:W3:Y:S01]  /*23990*/  LDL R12, [R1+0x6890] ;  /* 0x00689000010c7983 */ /* 0x001ee20000100800 */
[----:B--2---:R-:W-:Y:S02]  /*239a0*/  ISETP.GE.AND P4, PT, R11, RZ, PT ;  /* 0x000000ff0b00720c */ /* 0x004fe40003f86270 */
[----:B----4-:R-:W-:Y:S02]  /*239b0*/  ISETP.GE.AND P5, PT, R57, RZ, PT ;  /* 0x000000ff3900720c */ /* 0x010fe40003fa6270 */
[----:B------:R-:W2:Y:S09]  /*239c0*/  LDL R57, [R1+0x6894] ;  /* 0x0068940001397983 */ /* 0x000eb20000100800 */
[----:B------:R-:W-:Y:S01]  /*239d0*/  @!P4 IMAD.MOV R14, RZ, RZ, -R14 ;  /* 0x000000ffff0ec224 */ /* 0x000fe200078e0a0e */
[----:B------:R-:W-:-:S02]  /*239e0*/  ISETP.GE.AND P1, PT, R59, RZ, PT ;  /* 0x000000ff3b00720c */ /* 0x000fc40003f26270 */
[----:B------:R-:W4:Y:S01]  /*239f0*/  LDL R59, [R1+0x6898] ;  /* 0x00689800013b7983 */ /* 0x000f220000100800 */
[----:B------:R-:W-:-:S03]  /*23a00*/  ISETP.GE.AND P2, PT, R60, RZ, PT ;  /* 0x000000ff3c00720c */ /* 0x000fc60003f46270 */
[----:B------:R-:W4:Y:S01]  /*23a10*/  LDL R60, [R1+0x689c] ;  /* 0x00689c00013c7983 */ /* 0x000f220000100800 */
[----:B------:R-:W-:-:S03]  /*23a20*/  ISETP.GE.AND P6, PT, R61, RZ, PT ;  /* 0x000000ff3d00720c */ /* 0x000fc60003fc6270 */
[----:B------:R0:W-:Y:S04]  /*23a30*/  STL [R1+0x140], R14 ;  /* 0x0001400e01007387 */ /* 0x0001e80000100800 */
[----:B------:R-:W4:Y:S01]  /*23a40*/  LDL R61, [R1+0x68a0] ;  /* 0x0068a000013d7983 */ /* 0x000f220000100800 */
[----:B------:R-:W-:Y:S01]  /*23a50*/  ISETP.GT.U32.AND P0, PT, R4, R39, PT ;  /* 0x000000270400720c */ /* 0x000fe20003f04070 */
[----:B------:R-:W-:Y:S02]  /*23a60*/  IMAD.MOV.U32 R15, RZ, RZ, R35 ;  /* 0x000000ffff0f7224 */ /* 0x000fe400078e0023 */
[----:B0-----:R-:W-:Y:S02]  /*23a70*/  IMAD.MOV.U32 R14, RZ, RZ, R36 ;  /* 0x000000ffff0e7224 */ /* 0x001fe400078e0024 */
[----:B------:R-:W-:-:S08]  /*23a80*/  @!P5 IMAD.MOV R15, RZ, RZ, -R15 ;  /* 0x000000ffff0fd224 */ /* 0x000fd000078e0a0f */
[----:B------:R-:W-:Y:S01]  /*23a90*/  @!P0 IMAD.IADD R39, R39, 0x1, -R4 ;  /* 0x0000000127278824 */ /* 0x000fe200078e0a04 */
[----:B------:R-:W-:Y:S01]  /*23aa0*/  ISETP.GT.U32.AND P0, PT, R4, R44, PT ;  /* 0x0000002c0400720c */ /* 0x000fe20003f04070 */
[----:B------:R-:W-:Y:S01]  /*23ab0*/  @!P1 IMAD.MOV R14, RZ, RZ, -R14 ;  /* 0x000000ffff0e9224 */ /* 0x000fe200078e0a0e */
[----:B------:R0:W-:Y:S04]  /*23ac0*/  STL [R1+0x13c], R15 ;  /* 0x00013c0f01007387 */ /* 0x0001e80000100800 */
[----:B------:R1:W-:Y:S01]  /*23ad0*/  STL [R1+0x138], R14 ;  /* 0x0001380e01007387 */ /* 0x0003e20000100800 */
[----:B0-----:R-:W-:-:S06]  /*23ae0*/  IMAD.MOV.U32 R15, RZ, RZ, R37 ;  /* 0x000000ffff0f7224 */ /* 0x001fcc00078e0025 */
[----:B------:R-:W-:Y:S02]  /*23af0*/  @!P0 IMAD.IADD R44, R44, 0x1, -R4 ;  /* 0x000000012c2c8824 */ /* 0x000fe400078e0a04 */
[----:B-1----:R-:W-:Y:S02]  /*23b00*/  IMAD.MOV.U32 R14, RZ, RZ, R38 ;  /* 0x000000ffff0e7224 */ /* 0x002fe400078e0026 */
[----:B------:R-:W-:Y:S01]  /*23b10*/  @!P2 IMAD.MOV R15, RZ, RZ, -R15 ;  /* 0x000000ffff0fa224 */ /* 0x000fe200078e0a0f */
[C---:B------:R-:W-:Y:S01]  /*23b20*/  ISETP.GT.U32.AND P2, PT, R4.reuse, R43, PT ;  /* 0x0000002b0400720c */ /* 0x040fe20003f44070 */
[----:B------:R-:W-:Y:S01]  /*23b30*/  @!P6 IMAD.MOV R14, RZ, RZ, -R14 ;  /* 0x000000ffff0ee224 */ /* 0x000fe200078e0a0e */
[C---:B------:R-:W-:Y:S02]  /*23b40*/  ISETP.GT.U32.AND P4, PT, R4.reuse, R41, PT ;  /* 0x000000290400720c */ /* 0x040fe40003f84070 */
[C---:B------:R-:W-:Y:S02]  /*23b50*/  ISETP.GT.U32.AND P5, PT, R4.reuse, R44, PT ;  /* 0x0000002c0400720c */ /* 0x040fe40003fa4070 */
[----:B------:R-:W-:-:S02]  /*23b60*/  ISETP.GT.U32.AND P6, PT, R4, R45, PT ;  /* 0x0000002d0400720c */ /* 0x000fc40003fc4070 */
[C---:B------:R-:W-:Y:S02]  /*23b70*/  ISETP.GT.U32.AND P0, PT, R4.reuse, R39, PT ;  /* 0x000000270400720c */ /* 0x040fe40003f04070 */
[C---:B------:R-:W-:Y:S02]  /*23b80*/  ISETP.GT.U32.AND P3, PT, R4.reuse, R40, PT ;  /* 0x000000280400720c */ /* 0x040fe40003f64070 */
[----:B------:R-:W-:Y:S01]  /*23b90*/  IABS R10, R17 ;  /* 0x00000011000a7213 */ /* 0x000fe20000000000 */
[--C-:B------:R-:W-:Y:S01]  /*23ba0*/  @!P2 IMAD.IADD R43, R43, 0x1, -R4.reuse ;  /* 0x000000012b2ba824 */ /* 0x100fe200078e0a04 */
[----:B------:R-:W-:Y:S01]  /*23bb0*/  STL [R1+0x134], R15 ;  /* 0x0001340f01007387 */ /* 0x000fe20000100800 */
[--C-:B------:R-:W-:Y:S01]  /*23bc0*/  @!P4 IMAD.IADD R41, R41, 0x1, -R4.reuse ;  /* 0x000000012929c824 */ /* 0x100fe200078e0a04 */
[----:B------:R-:W-:Y:S01]  /*23bd0*/  ISETP.GT.U32.AND P4, PT, R4, R48, PT ;  /* 0x000000300400720c */ /* 0x000fe20003f84070 */
[--C-:B------:R-:W-:Y:S01]  /*23be0*/  @!P5 IMAD.IADD R44, R44, 0x1, -R4.reuse ;  /* 0x000000012c2cd824 */ /* 0x100fe200078e0a04 */
[----:B------:R0:W-:Y:S01]  /*23bf0*/  STL [R1+0x130], R14 ;  /* 0x0001300e01007387 */ /* 0x0001e20000100800 */
[----:B------:R-:W-:-:S02]  /*23c00*/  @!P6 IMAD.IADD R45, R45, 0x1, -R4 ;  /* 0x000000012d2de824 */ /* 0x000fc400078e0a04 */
[----:B------:R-:W-:-:S04]  /*23c10*/  IMAD.HI.U32 R11, R0, R10, RZ ;  /* 0x0000000a000b7227 */ /* 0x000fc800078e00ff */
[--C-:B------:R-:W-:Y:S01]  /*23c20*/  @!P0 IMAD.IADD R39, R39, 0x1, -R4.reuse ;  /* 0x0000000127278824 */ /* 0x100fe200078e0a04 */
[----:B------:R-:W-:Y:S02]  /*23c30*/  ISETP.GT.U32.AND P0, PT, R4, R46, PT ;  /* 0x0000002e0400720c */ /* 0x000fe40003f04070 */
[----:B------:R-:W-:Y:S01]  /*23c40*/  ISETP.GE.AND P2, PT, R13, RZ, PT ;  /* 0x000000ff0d00720c */ /* 0x000fe20003f46270 */
[----:B------:R-:W-:Y:S01]  /*23c50*/  @!P3 IMAD.IADD R40, R40, 0x1, -R4 ;  /* 0x000000012828b824 */ /* 0x000fe200078e0a04 */
[C---:B------:R-:W-:Y:S01]  /*23c60*/  ISETP.GT.U32.AND P3, PT, R4.reuse, R47, PT ;  /* 0x0000002f0400720c */ /* 0x040fe20003f64070 */
[----:B------:R-:W-:Y:S01]  /*23c70*/  IMAD.MOV R11, RZ, RZ, -R11 ;  /* 0x000000ffff0b7224 */ /* 0x000fe200078e0a0b */
[----:B0-----:R-:W4:Y:S03]  /*23c80*/  LDL R14, [R1+0x68a8] ;  /* 0x0068a800010e7983 */ /* 0x001f260000100800 */
[----:B------:R-:W-:Y:S01]  /*23c90*/  IMAD R10, R4, R11, R10 ;  /* 0x0000000b040a7224 */ /* 0x000fe200078e020a */
[----:B------:R-:W4:Y:S01]  /*23ca0*/  LDL R13, [R1+0x68ac] ;  /* 0x0068ac00010d7983 */ /* 0x000f220000100800 */
[----:B------:R-:W-:-:S02]  /*23cb0*/  IMAD.MOV.U32 R11, RZ, RZ, R40 ;  /* 0x000000ffff0b7224 */ /* 0x000fc400078e0028 */
[--C-:B------:R-:W-:Y:S02]  /*23cc0*/  @!P4 IMAD.IADD R48, R48, 0x1, -R4.reuse ;  /* 0x000000013030c824 */ /* 0x100fe400078e0a04 */
[--C-:B------:R-:W-:Y:S02]  /*23cd0*/  @!P0 IMAD.IADD R46, R46, 0x1, -R4.reuse ;  /* 0x000000012e2e8824 */ /* 0x100fe400078e0a04 */
[----:B------:R-:W-:Y:S01]  /*23ce0*/  @!P3 IMAD.IADD R47, R47, 0x1, -R4 ;  /* 0x000000012f2fb824 */ /* 0x000fe200078e0a04 */
[----:B---3--:R-:W-:Y:S01]  /*23cf0*/  ISETP.GE.AND P5, PT, R12, RZ, PT ;  /* 0x000000ff0c00720c */ /* 0x008fe20003fa6270 */
[----:B------:R-:W-:-:S04]  /*23d00*/  IMAD.MOV.U32 R12, RZ, RZ, R39 ;  /* 0x000000ffff0c7224 */ /* 0x000fc800078e0027 */
[----:B------:R-:W-:-:S08]  /*23d10*/  @!P2 IMAD.MOV R12, RZ, RZ, -R12 ;  /* 0x000000ffff0ca224 */ /* 0x000fd000078e0a0c */
[----:B------:R-:W-:Y:S01]  /*23d20*/  @!P5 IMAD.MOV R11, RZ, RZ, -R11 ;  /* 0x000000ffff0bd224 */ /* 0x000fe200078e0a0b */
[----:B--2---:R-:W-:Y:S02]  /*23d30*/  ISETP.GE.AND P6, PT, R57, RZ, PT ;  /* 0x000000ff3900720c */ /* 0x004fe40003fc6270 */
[----:B------:R-:W2:Y:S01]  /*23d40*/  LDL R57, [R1+0x68a4] ;  /* 0x0068a40001397983 */ /* 0x000ea20000100800 */
[----:B----4-:R-:W-:Y:S02]  /*23d50*/  ISETP.GE.AND P0, PT, R59, RZ, PT ;  /* 0x000000ff3b00720c */ /* 0x010fe40003f06270 */
[----:B------:R-:W-:Y:S02]  /*23d60*/  ISETP.GE.AND P3, PT, R60, RZ, PT ;  /* 0x000000ff3c00720c */ /* 0x000fe40003f66270 */
[----:B------:R-:W-:Y:S02]  /*23d70*/  ISETP.GE.AND P4, PT, R61, RZ, PT ;  /* 0x000000ff3d00720c */ /* 0x000fe40003f86270 */
[----:B------:R-:W3:Y:S04]  /*23d80*/  LDL R61, [R1+0x68b0] ;  /* 0x0068b000013d7983 */ /* 0x000ee80000100800 */
[----:B------:R0:W-:Y:S04]  /*23d90*/  STL [R1+0x12c], R12 ;  /* 0x00012c0c01007387 */ /* 0x0001e80000100800 */
[----:B------:R-:W4:Y:S04]  /*23da0*/  LDL R59, [R1+0x68b4] ;  /* 0x0068b400013b7983 */ /* 0x000f280000100800 */
[----:B------:R1:W-:Y:S04]  /*23db0*/  STL [R1+0x128], R11 ;  /* 0x0001280b01007387 */ /* 0x0003e80000100800 */
[----:B------:R-:W4:Y:S01]  /*23dc0*/  LDL R60, [R1+0x68b8] ;  /* 0x0068b800013c7983 */ /* 0x000f220000100800 */
[C---:B------:R-:W-:Y:S01]  /*23dd0*/  ISETP.GT.U32.AND P1, PT, R4.reuse, R42, PT ;  /* 0x0000002a0400720c */ /* 0x040fe20003f24070 */
[----:B0-----:R-:W-:Y:S01]  /*23de0*/  IMAD.MOV.U32 R12, RZ, RZ, R41 ;  /* 0x000000ffff0c7224 */ /* 0x001fe200078e0029 */
[----:B------:R-:W-:-:S11]  /*23df0*/  ISETP.GT.U32.AND P5, PT, R4, R47, PT ;  /* 0x0000002f0400720c */ /* 0x000fd60003fa4070 */
[----:B------:R-:W-:Y:S01]  /*23e00*/  @!P1 IMAD.IADD R42, R42, 0x1, -R4 ;  /* 0x000000012a2a9824 */ /* 0x000fe200078e0a04 */
[----:B------:R-:W-:-:S03]  /*23e10*/  ISETP.GT.U32.AND P1, PT, R4, R49, PT ;  /* 0x000000310400720c */ /* 0x000fc60003f24070 */
[----:B-1----:R-:W-:Y:S02]  /*23e20*/  IMAD.MOV.U32 R11, RZ, RZ, R42 ;  /* 0x000000ffff0b7224 */ /* 0x002fe400078e002a */
[----:B------:R-:W-:Y:S02]  /*23e30*/  @!P6 IMAD.MOV R12, RZ, RZ, -R12 ;  /* 0x000000ffff0ce224 */ /* 0x000fe400078e0a0c */
[----:B------:R-:W-:-:S06]  /*23e40*/  @!P0 IMAD.MOV R11, RZ, RZ, -R11 ;  /* 0x000000ffff0b8224 */ /* 0x000fcc00078e0a0b */
[--C-:B------:R-:W-:Y:S01]  /*23e50*/  @!P1 IMAD.IADD R49, R49, 0x1, -R4.reuse ;  /* 0x0000000131319824 */ /* 0x100fe200078e0a04 */
[----:B------:R-:W-:Y:S01]  /*23e60*/  ISETP.GT.U32.AND P1, PT, R4, R45, PT ;  /* 0x0000002d0400720c */ /* 0x000fe20003f24070 */
[----:B------:R0:W-:Y:S01]  /*23e70*/  STL [R1+0x124], R12 ;  /* 0x0001240c01007387 */ /* 0x0001e20000100800 */
[----:B------:R-:W-:-:S03]  /*23e80*/  @!P5 IMAD.IADD R47, R47, 0x1, -R4 ;  /* 0x000000012f2fd824 */ /* 0x000fc600078e0a04 */
[----:B------:R1:W-:Y:S01]  /*23e90*/  STL [R1+0x120], R11 ;  /* 0x0001200b01007387 */ /* 0x0003e20000100800 */
[----:B------:R-:W-:Y:S01]  /*23ea0*/  IABS R8, R58 ;  /* 0x0000003a00087213 */ /* 0x000fe20000000000 */
[----:B0-----:R-:W-:Y:S02]  /*23eb0*/  IMAD.MOV.U32 R12, RZ, RZ, R43 ;  /* 0x000000ffff0c7224 */ /* 0x001fe400078e002b */
[----:B-1----:R-:W-:Y:S02]  /*23ec0*/  IMAD.MOV.U32 R11, RZ, RZ, R44 ;  /* 0x000000ffff0b7224 */ /* 0x002fe400078e002c */
[----:B------:R-:W-:Y:S01]  /*23ed0*/  @!P3 IMAD.MOV R12, RZ, RZ, -R12 ;  /* 0x000000ffff0cb224 */ /* 0x000fe200078e0a0c */
[C---:B------:R-:W-:Y:S01]  /*23ee0*/  ISETP.GT.U32.AND P3, PT, R4.reuse, R50, PT ;  /* 0x000000320400720c */ /* 0x040fe20003f64070 */
[----:B------:R-:W-:Y:S01]  /*23ef0*/  @!P4 IMAD.MOV R11, RZ, RZ, -R11 ;  /* 0x000000ffff0bc224 */ /* 0x000fe200078e0a0b */
[C---:B------:R-:W-:Y:S01]  /*23f00*/  ISETP.GT.U32.AND P4, PT, R4.reuse, R51, PT ;  /* 0x000000330400720c */ /* 0x040fe20003f84070 */
[----:B------:R-:W-:Y:S01]  /*23f10*/  @!P1 IMAD.IADD R45, R45, 0x1, -R4 ;  /* 0x000000012d2d9824 */ /* 0x000fe200078e0a04 */
[----:B------:R-:W-:Y:S01]  /*23f20*/  ISETP.GT.U32.AND P1, PT, R4, R52, PT ;  /* 0x000000340400720c */ /* 0x000fe20003f24070 */
[----:B------:R-:W-:Y:S01]  /*23f30*/  IMAD.HI.U32 R56, R0, R8, RZ ;  /* 0x0000000800387227 */ /* 0x000fe200078e00ff */
[----:B------:R0:W-:Y:S03]  /*23f40*/  STL [R1+0x11c], R12 ;  /* 0x00011c0c01007387 */ /* 0x0001e60000100800 */
[----:B------:R-:W-:Y:S01]  /*23f50*/  IMAD.MOV R56, RZ, RZ, -R56 ;  /* 0x000000ffff387224 */ /* 0x000fe200078e0a38 */
[----:B0-----:R-:W4:Y:S04]  /*23f60*/  LDL R12, [R1+0x68bc] ;  /* 0x0068bc00010c7983 */ /* 0x001f280000100800 */
[----:B------:R0:W-:Y:S01]  /*23f70*/  STL [R1+0x118], R11 ;  /* 0x0001180b01007387 */ /* 0x0001e20000100800 */
[----:B------:R-:W-:-:S02]  /*23f80*/  IMAD R8, R4, R56, R8 ;  /* 0x0000003804087224 */ /* 0x000fc400078e0208 */
[--C-:B------:R-:W-:Y:S02]  /*23f90*/  @!P3 IMAD.IADD R50, R50, 0x1, -R4.reuse ;  /* 0x000000013232b824 */ /* 0x100fe400078e0a04 */
[----:B0-----:R-:W-:Y:S02]  /*23fa0*/  IMAD.MOV.U32 R11, RZ, RZ, R45 ;  /* 0x000000ffff0b7224 */ /* 0x001fe400078e002d */
[--C-:B------:R-:W-:Y:S02]  /*23fb0*/  @!P4 IMAD.IADD R51, R51, 0x1, -R4.reuse ;  /* 0x000000013333c824 */ /* 0x100fe400078e0a04 */
[----:B------:R-:W-:Y:S01]  /*23fc0*/  @!P1 IMAD.IADD R52, R52, 0x1, -R4 ;  /* 0x0000000134349824 */ /* 0x000fe200078e0a04 */
[----:B--2---:R-:W-:Y:S02]  /*23fd0*/  ISETP.GE.AND P5, PT, R57, RZ, PT ;  /* 0x000000ff3900720c */ /* 0x004fe40003fa6270 */
[----:B------:R-:W2:Y:S04]  /*23fe0*/  LDL.LU R57, [R1+0x938] ;  /* 0x0009380001397983 */ /* 0x000ea80000300800 */
[----:B------:R-:W2:Y:S07]  /*23ff0*/  LDL R56, [R1+0x68ec] ;  /* 0x0068ec0001387983 */ /* 0x000eae0000100800 */
[----:B------:R-:W-:Y:S01]  /*24000*/  @!P5 IMAD.MOV R11, RZ, RZ, -R11 ;  /* 0x000000ffff0bd224 */ /* 0x000fe200078e0a0b */
[----:B---3--:R-:W-:-:S02]  /*24010*/  ISETP.GE.AND P3, PT, R61, RZ, PT ;  /* 0x000000ff3d00720c */ /* 0x008fc40003f66270 */
[----:B------:R-:W3:Y:S01]  /*24020*/  LDL.LU R61, [R1+0x93c] ;  /* 0x00093c00013d7983 */ /* 0x000ee20000300800 */
[----:B----4-:R-:W-:-:S03]  /*24030*/  ISETP.GE.AND P4, PT, R59, RZ, PT ;  /* 0x000000ff3b00720c */ /* 0x010fc60003f86270 */
[----:B------:R-:W4:Y:S04]  /*24040*/  LDL R59, [R1+0x68c0] ;  /* 0x0068c000013b7983 */ /* 0x000f280000100800 */
[----:B------:R0:W-:Y:S01]  /*24050*/  STL [R1+0x114], R11 ;  /* 0x0001140b01007387 */ /* 0x0001e20000100800 */
[----:B------:R-:W-:-:S03]  /*24060*/  ISETP.GE.AND P1, PT, R60, RZ, PT ;  /* 0x000000ff3c00720c */ /* 0x000fc60003f26270 */
[----:B------:R-:W3:Y:S01]  /*24070*/  LDL R60, [R1+0x68c4] ;  /* 0x0068c400013c7983 */ /* 0x000ee20000100800 */
[C---:B------:R-:W-:Y:S02]  /*24080*/  ISETP.GT.U32.AND P6, PT, R4.reuse, R48, PT ;  /* 0x000000300400720c */ /* 0x040fe40003fc4070 */
[C---:B------:R-:W-:Y:S02]  /*24090*/  ISETP.GT.U32.AND P0, PT, R4.reuse, R49, PT ;  /* 0x000000310400720c */ /* 0x040fe40003f04070 */
[C---:B------:R-:W-:Y:S02]  /*240a0*/  ISETP.GT.U32.AND P2, PT, R4.reuse, R46, PT ;  /* 0x0000002e0400720c */ /* 0x040fe40003f44070 */
[----:B------:R-:W-:-:S07]  /*240b0*/  ISETP.GT.U32.AND P5, PT, R4, R51, PT ;  /* 0x000000330400720c */ /* 0x000fce0003fa4070 */
[--C-:B------:R-:W-:Y:S01]  /*240c0*/  @!P6 IMAD.IADD R48, R48, 0x1, -R4.reuse ;  /* 0x000000013030e824 */ /* 0x100fe200078e0a04 */
[----:B------:R-:W-:Y:S01]  /*240d0*/  ISETP.GE.AND P6, PT, R14, RZ, PT ;  /* 0x000000ff0e00720c */ /* 0x000fe20003fc6270 */
[--C-:B------:R-:W-:Y:S01]  /*240e0*/  @!P0 IMAD.IADD R49, R49, 0x1, -R4.reuse ;  /* 0x0000000131318824 */ /* 0x100fe200078e0a04 */
[----:B------:R-:W-:Y:S01]  /*240f0*/  ISETP.GE.AND P0, PT, R13, RZ, PT ;  /* 0x000000ff0d00720c */ /* 0x000fe20003f06270 */
[----:B------:R-:W-:Y:S01]  /*24100*/  @!P2 IMAD.IADD R46, R46, 0x1, -R4 ;  /* 0x000000012e2ea824 */ /* 0x000fe200078e0a04 */
[----:B------:R-:W-:Y:S01]  /*24110*/  ISETP.GT.U32.AND P2, PT, R4, R53, PT ;  /* 0x000000350400720c */ /* 0x000fe20003f44070 */
[----:B0-----:R-:W-:Y:S02]  /*24120*/  IMAD.MOV.U32 R11, RZ, RZ, R47 ;  /* 0x000000ffff0b7224 */ /* 0x001fe400078e002f */
[----:B------:R-:W-:-:S06]  /*24130*/  IMAD.MOV.U32 R13, RZ, RZ, R46 ;  /* 0x000000ffff0d7224 */ /* 0x000fcc00078e002e */
[----:B------:R-:W-:Y:S02]  /*24140*/  @!P6 IMAD.MOV R13, RZ, RZ, -R13 ;  /* 0x000000ffff0de224 */ /* 0x000fe400078e0a0d */
[----:B------:R-:W-:Y:S02]  /*24150*/  @!P0 IMAD.MOV R11, RZ, RZ, -R11 ;  /* 0x000000ffff0b8224 */ /* 0x000fe400078e0a0b */
[----:B------:R-:W-:Y:S01]  /*24160*/  @!P5 IMAD.IADD R51, R51, 0x1, -R4 ;  /* 0x000000013333d824 */ /* 0x000fe200078e0a04 */
[----:B------:R0:W-:Y:S01]  /*24170*/  STL [R1+0x110], R13 ;  /* 0x0001100d01007387 */ /* 0x0001e20000100800 */
[----:B------:R-:W-:-:S03]  /*24180*/  ISETP.GT.U32.AND P5, PT, R4, R55, PT ;  /* 0x000000370400720c */ /* 0x000fc60003fa4070 */
[----:B------:R1:W-:Y:S01]  /*24190*/  STL [R1+0x10c], R11 ;  /* 0x00010c0b01007387 */ /* 0x0003e20000100800 */
[----:B------:R-:W-:Y:S01]  /*241a0*/  @!P2 IMAD.IADD R53, R53, 0x1, -R4 ;  /* 0x000000013535a824 */ /* 0x000fe200078e0a04 */
[----:B------:R-:W-:Y:S01]  /*241b0*/  ISETP.GT.U32.AND P2, PT, R4, R50, PT ;  /* 0x000000320400720c */ /* 0x000fe20003f44070 */
[----:B0-----:R-:W-:Y:S02]  /*241c0*/  IMAD.MOV.U32 R13, RZ, RZ, R48 ;  /* 0x000000ffff0d7224 */ /* 0x001fe400078e0030 */
[----:B-1----:R-:W-:-:S04]  /*241d0*/  IMAD.MOV.U32 R11, RZ, RZ, R49 ;  /* 0x000000ffff0b7224 */ /* 0x002fc800078e0031 */
[----:B------:R-:W-:Y:S01]  /*241e0*/  @!P4 IMAD.MOV R11, RZ, RZ, -R11 ;  /* 0x000000ffff0bc224 */ /* 0x000fe200078e0a0b */
[C---:B------:R-:W-:Y:S01]  /*241f0*/  ISETP.GT.U32.AND P4, PT, R4.reuse, R54, PT ;  /* 0x000000360400720c */ /* 0x040fe20003f84070 */
[----:B------:R-:W-:Y:S02]  /*24200*/  @!P3 IMAD.MOV R13, RZ, RZ, -R13 ;  /* 0x000000ffff0db224 */ /* 0x000fe400078e0a0d */
[--C-:B------:R-:W-:Y:S01]  /*24210*/  @!P5 IMAD.IADD R55, R55, 0x1, -R4.reuse ;  /* 0x000000013737d824 */ /* 0x100fe200078e0a04 */
[C---:B------:R-:W-:Y:S02]  /*24220*/  ISETP.GT.U32.AND P0, PT, R4.reuse, R52, PT ;  /* 0x000000340400720c */ /* 0x040fe40003f04070 */
[----:B------:R-:W-:Y:S01]  /*24230*/  STL [R1+0x108], R13 ;  /* 0x0001080d01007387 */ /* 0x000fe20000100800 */
[----:B------:R-:W-:Y:S02]  /*24240*/  ISETP.GT.U32.AND P3, PT, R4, R53, PT ;  /* 0x000000350400720c */ /* 0x000fe40003f64070 */
[----:B------:R-:W-:Y:S01]  /*24250*/  ISETP.GE.AND P6, PT, R12, RZ, PT ;  /* 0x000000ff0c00720c */ /* 0x000fe20003fc6270 */
[----:B------:R0:W-:Y:S01]  /*24260*/  STL [R1+0x104], R11 ;  /* 0x0001040b01007387 */ /* 0x0001e20000100800 */
[----:B------:R-:W-:-:S02]  /*24270*/  @!P2 IMAD.IADD R50, R50, 0x1, -R4 ;  /* 0x000000013232a824 */ /* 0x000fc400078e0a04 */
[----:B------:R-:W-:Y:S01]  /*24280*/  @!P4 IMAD.IADD R54, R54, 0x1, -R4 ;  /* 0x000000013636c824 */ /* 0x000fe200078e0a04 */
[----:B------:R-:W3:Y:S01]  /*24290*/  LDL R16, [R1+0x68d0] ;  /* 0x0068d00001107983 */ /* 0x000ee20000100800 */
[----:B------:R-:W-:Y:S02]  /*242a0*/  IMAD.MOV.U32 R20, RZ, RZ, R50 ;  /* 0x000000ffff147224 */ /* 0x000fe400078e0032 */
[----:B------:R-:W-:Y:S02]  /*242b0*/  IMAD.MOV.U32 R18, RZ, RZ, R51 ;  /* 0x000000ffff127224 */ /* 0x000fe400078e0033 */
[----:B------:R-:W-:Y:S02]  /*242c0*/  @!P1 IMAD.MOV R20, RZ, RZ, -R20 ;  /* 0x000000ffff149224 */ /* 0x000fe400078e0a14 */
[----:B------:R-:W-:Y:S02]  /*242d0*/  @!P0 IMAD.IADD R52, R52, 0x1, -R4 ;  /* 0x0000000134348824 */ /* 0x000fe400078e0a04 */
[----:B------:R-:W-:-:S02]  /*242e0*/  @!P6 IMAD.MOV R18, RZ, RZ, -R18 ;  /* 0x000000ffff12e224 */ /* 0x000fc400078e0a12 */
[----:B------:R-:W-:Y:S01]  /*242f0*/  @!P3 IMAD.IADD R53, R53, 0x1, -R4 ;  /* 0x000000013535b824 */ /* 0x000fe200078e0a04 */
[----:B--2---:R-:W-:Y:S02]  /*24300*/  ISETP.GE.AND P2, PT, R57, RZ, PT ;  /* 0x000000ff3900720c */ /* 0x004fe40003f46270 */
[----:B0-----:R-:W-:Y:S02]  /*24310*/  IABS R11, R57 ;  /* 0x00000039000b7213 */ /* 0x001fe40000000000 */
[----:B----4-:R-:W-:Y:S02]  /*24320*/  ISETP.GE.AND P4, PT, R59, RZ, PT ;  /* 0x000000ff3b00720c */ /* 0x010fe40003f86270 */
[----:B------:R-:W2:Y:S01]  /*24330*/  LDL R59, [R1+0x68c8] ;  /* 0x0068c800013b7983 */ /* 0x000ea20000100800 */
[----:B---3--:R-:W-:-:S03]  /*24340*/  ISETP.GE.AND P5, PT, R60, RZ, PT ;  /* 0x000000ff3c00720c */ /* 0x008fc60003fa6270 */
[----:B------:R-:W3:Y:S04]  /*24350*/  LDL R60, [R1+0x68cc] ;  /* 0x0068cc00013c7983 */ /* 0x000ee80000100800 */
[----:B------:R-:W4:Y:S04]  /*24360*/  LDL.LU R22, [R1+0x950] ;  /* 0x0009500001167983 */ /* 0x000f280000300800 */
[----:B------:R-:W4:Y:S04]  /*24370*/  LDL.LU R21, [R1+0x954] ;  /* 0x0009540001157983 */ /* 0x000f280000300800 */
[----:B------:R0:W-:Y:S04]  /*24380*/  STL [R1+0x100], R20 ;  /* 0x0001001401007387 */ /* 0x0001e80000100800 */
[----:B------:R1:W-:Y:S01]  /*24390*/  STL [R1+0xfc], R18 ;  /* 0x0000fc1201007387 */ /* 0x0003e20000100800 */
[----:B0-----:R-:W-:-:S02]  /*243a0*/  IMAD.MOV.U32 R20, RZ, RZ, R52 ;  /* 0x000000ffff147224 */ /* 0x001fc400078e0034 */
[----:B-1----:R-:W-:Y:S02]  /*243b0*/  IMAD.MOV.U32 R18, RZ, RZ, R53 ;  /* 0x000000ffff127224 */ /* 0x002fe400078e0035 */
[----:B------:R-:W-:Y:S02]  /*243c0*/  @!P4 IMAD.MOV R20, RZ, RZ, -R20 ;  /* 0x000000ffff14c224 */ /* 0x000fe400078e0a14 */
[----:B------:R-:W-:-:S03]  /*243d0*/  @!P5 IMAD.MOV R18, RZ, RZ, -R18 ;  /* 0x000000ffff12d224 */ /* 0x000fc600078e0a12 */
[----:B------:R0:W-:Y:S04]  /*243e0*/  STL [R1+0xf8], R20 ;  /* 0x0000f81401007387 */ /* 0x0001e80000100800 */
[----:B------:R1:W-:Y:S04]  /*243f0*/  STL [R1+0xf4], R18 ;  /* 0x0000f41201007387 */ /* 0x0003e80000100800 */
[----:B------:R-:W4:Y:S04]  /*24400*/  LDL R57, [R1+0x68d8] ;  /* 0x0068d80001397983 */ /* 0x000f280000100800 */
[----:B0-----:R-:W4:Y:S01]  /*24410*/  LDL R20, [R1+0x68d4] ;  /* 0x0068d40001147983 */ /* 0x001f220000100800 */
[----:B------:R-:W-:-:S02]  /*24420*/  ISETP.GT.U32.AND P3, PT, R4, R2, PT ;  /* 0x000000020400720c */ /* 0x000fc40003f64070 */
[C---:B------:R-:W-:Y:S01]  /*24430*/  ISETP.GT.U32.AND P1, PT, R4.reuse, R54, PT ;  /* 0x000000360400720c */ /* 0x040fe20003f24070 */
[----:B-1----:R-:W4:Y:S01]  /*24440*/  LDL.LU R18, [R1+0x958] ;  /* 0x0009580001127983 */ /* 0x002f220000300800 */
[----:B------:R-:W-:-:S09]  /*24450*/  ISETP.GT.U32.AND P4, PT, R4, R5, PT ;  /* 0x000000050400720c */ /* 0x000fd20003f84070 */
[----:B------:R-:W-:-:S05]  /*24460*/  @!P3 IMAD.IADD R2, R2, 0x1, -R4 ;  /* 0x000000010202b824 */ /* 0x000fca00078e0a04 */
[C---:B------:R-:W-:Y:S02]  /*24470*/  ISETP.GT.U32.AND P6, PT, R4.reuse, R2, PT ;  /* 0x000000020400720c */ /* 0x040fe40003fc4070 */
[----:B------:R-:W-:Y:S01]  /*24480*/  ISETP.GT.U32.AND P3, PT, R4, R55, PT ;  /* 0x000000370400720c */ /* 0x000fe20003f64070 */
[--C-:B------:R-:W-:Y:S01]  /*24490*/  @!P1 IMAD.IADD R54, R54, 0x1, -R4.reuse ;  /* 0x0000000136369824 */ /* 0x100fe200078e0a04 */
[----:B------:R-:W-:Y:S02]  /*244a0*/  ISETP.GE.AND P0, PT, R61, RZ, PT ;  /* 0x000000ff3d00720c */ /* 0x000fe40003f06270 */
[----:B------:R-:W-:Y:S02]  /*244b0*/  IABS R61, R61 ;  /* 0x0000003d003d7213 */ /* 0x000fe40000000000 */
[----:B------:R-:W-:Y:S01]  /*244c0*/  ISETP.GT.U32.AND P1, PT, R4, R7, PT ;  /* 0x000000070400720c */ /* 0x000fe20003f24070 */
[----:B------:R-:W-:-:S04]  /*244d0*/  @!P4 IMAD.IADD R5, R5, 0x1, -R4 ;  /* 0x000000010505c824 */ /* 0x000fc800078e0a04 */
[--C-:B------:R-:W-:Y:S01]  /*244e0*/  @!P6 IMAD.IADD R2, R2, 0x1, -R4.reuse ;  /* 0x000000010202e824 */ /* 0x100fe200078e0a04 */
[----:B------:R-:W-:Y:S01]  /*244f0*/  ISETP.GT.U32.AND P6, PT, R4, R8, PT ;  /* 0x000000080400720c */ /* 0x000fe20003fc4070 */
[----:B------:R-:W-:Y:S01]  /*24500*/  IMAD.HI.U32 R13, R0, R61, RZ ;  /* 0x0000003d000d7227 */ /* 0x000fe200078e00ff */
[----:B------:R-:W-:Y:S02]  /*24510*/  IABS R12, R56 ;  /* 0x00000038000c7213 */ /* 0x000fe40000000000 */
[----:B------:R-:W-:Y:S01]  /*24520*/  ISETP.GT.U32.AND P5, PT, R4, R6, PT ;  /* 0x000000060400720c */ /* 0x000fe20003fa4070 */
[----:B------:R-:W-:Y:S02]  /*24530*/  IMAD.MOV R13, RZ, RZ, -R13 ;  /* 0x000000ffff0d7224 */ /* 0x000fe400078e0a0d */
[----:B------:R-:W-:Y:S02]  /*24540*/  @!P3 IMAD.IADD R55, R55, 0x1, -R4 ;  /* 0x000000013737b824 */ /* 0x000fe400078e0a04 */
[----:B------:R-:W-:-:S04]  /*24550*/  IMAD.HI.U32 R14, R0, R12, RZ ;  /* 0x0000000c000e7227 */ /* 0x000fc800078e00ff */
[----:B------:R-:W-:Y:S02]  /*24560*/  IMAD R61, R4, R13, R61 ;  /* 0x0000000d043d7224 */ /* 0x000fe400078e023d */
[----:B------:R-:W-:Y:S02]  /*24570*/  @!P1 IMAD.IADD R7, R7, 0x1, -R4 ;  /* 0x0000000107079824 */ /* 0x000fe400078e0a04 */
[----:B------:R-:W-:Y:S02]  /*24580*/  IMAD.MOV.U32 R13, RZ, RZ, R55 ;  /* 0x000000ffff0d7224 */ /* 0x000fe400078e0037 */
[----:B------:R-:W-:Y:S02]  /*24590*/  IMAD.MOV R14, RZ, RZ, -R14 ;  /* 0x000000ffff0e7224 */ /* 0x000fe400078e0a0e */
[----:B------:R-:W-:Y:S02]  /*245a0*/  @!P6 IMAD.IADD R8, R8, 0x1, -R4 ;  /* 0x000000010808e824 */ /* 0x000fe400078e0a04 */
[----:B------:R-:W-:-:S02]  /*245b0*/  IMAD R12, R4, R14, R12 ;  /* 0x0000000e040c7224 */ /* 0x000fc400078e020c */
[----:B------:R-:W-:Y:S01]  /*245c0*/  @!P5 IMAD.IADD R6, R6, 0x1, -R4 ;  /* 0x000000010606d824 */ /* 0x000fe200078e0a04 */
[----:B------:R-:W-:Y:S01]  /*245d0*/  ISETP.GT.U32.AND P6, PT, R4, R8, PT ;  /* 0x000000080400720c */ /* 0x000fe20003fc4070 */
[----:B------:R-:W-:Y:S01]  /*245e0*/  IMAD.MOV.U32 R14, RZ, RZ, R54 ;  /* 0x000000ffff0e7224 */ /* 0x000fe200078e0036 */
[----:B------:R-:W-:Y:S02]  /*245f0*/  ISETP.GE.AND P5, PT, R16, RZ, PT ;  /* 0x000000ff1000720c */ /* 0x000fe40003fa6270 */
[----:B------:R-:W-:-:S09]  /*24600*/  ISETP.GT.U32.AND P1, PT, R4, R5, PT ;  /* 0x000000050400720c */ /* 0x000fd20003f24070 */
[----:B------:R-:W-:-:S04]  /*24610*/  @!P6 IMAD.IADD R8, R8, 0x1, -R4 ;  /* 0x000000010808e824 */ /* 0x000fc800078e0a04 */
[----:B------:R-:W-:Y:S01]  /*24620*/  @!P1 IMAD.IADD R5, R5, 0x1, -R4 ;  /* 0x0000000105059824 */ /* 0x000fe200078e0a04 */
[----:B------:R-:W-:-:S13]  /*24630*/  ISETP.GT.U32.AND P1, PT, R4, R10, PT ;  /* 0x0000000a0400720c */ /* 0x000fda0003f24070 */
[----:B------:R-:W-:Y:S01]  /*24640*/  @!P1 IMAD.IADD R10, R10, 0x1, -R4 ;  /* 0x000000010a0a9824 */ /* 0x000fe200078e0a04 */
[----:B------:R-:W-:Y:S02]  /*24650*/  ISETP.GE.AND P1, PT, R58, RZ, PT ;  /* 0x000000ff3a00720c */ /* 0x000fe40003f26270 */
[----:B--2---:R-:W-:Y:S02]  /*24660*/  ISETP.GE.AND P3, PT, R59, RZ, PT ;  /* 0x000000ff3b00720c */ /* 0x004fe40003f66270 */
[----:B---3--:R-:W-:-:S11]  /*24670*/  ISETP.GE.AND P4, PT, R60, RZ, PT ;  /* 0x000000ff3c00720c */ /* 0x008fd60003f86270 */
[----:B------:R-:W-:Y:S02]  /*24680*/  @!P3 IMAD.MOV R14, RZ, RZ, -R14 ;  /* 0x000000ffff0eb224 */ /* 0x000fe400078e0a0e */
[----:B------:R-:W-:Y:S01]  /*24690*/  @!P4 IMAD.MOV R13, RZ, RZ, -R13 ;  /* 0x000000ffff0dc224 */ /* 0x000fe200078e0a0d */
[C---:B------:R-:W-:Y:S02]  /*246a0*/  ISETP.GT.U32.AND P4, PT, R4.reuse, R7, PT ;  /* 0x000000070400720c */ /* 0x040fe40003f84070 */
[----:B------:R-:W-:Y:S01]  /*246b0*/  ISETP.GT.U32.AND P3, PT, R4, R6, PT ;  /* 0x000000060400720c */ /* 0x000fe20003f64070 */
[----:B------:R0:W-:Y:S01]  /*246c0*/  STL [R1+0xf0], R14 ;  /* 0x0000f00e01007387 */ /* 0x0001e20000100800 */
[----:B----4-:R-:W-:Y:S01]  /*246d0*/  IABS R59, R21 ;  /* 0x00000015003b7213 */ /* 0x010fe20000000000 */
[----:B0-----:R-:W-:-:S08]  /*246e0*/  IMAD.MOV.U32 R14, RZ, RZ, R2 ;  /* 0x000000ffff0e7224 */ /* 0x001fd000078e0002 */
[----:B------:R-:W-:Y:S02]  /*246f0*/  @!P4 IMAD.IADD R7, R7, 0x1, -R4 ;  /* 0x000000010707c824 */ /* 0x000fe400078e0a04 */
[----:B------:R-:W-:-:S04]  /*24700*/  IMAD.HI.U32 R2, R0, R59, RZ ;  /* 0x0000003b00027227 */ /* 0x000fc800078e00ff */
[----:B------:R-:W-:Y:S01]  /*24710*/  @!P5 IMAD.MOV R14, RZ, RZ, -R14 ;  /* 0x000000ffff0ed224 */ /* 0x000fe200078e0a0e */
[----:B------:R-:W-:Y:S01]  /*24720*/  ISETP.GT.U32.AND P5, PT, R4, R9, PT ;  /* 0x000000090400720c */ /* 0x000fe20003fa4070 */
[----:B------:R-:W-:Y:S01]  /*24730*/  IMAD.MOV R2, RZ, RZ, -R2 ;  /* 0x000000ffff027224 */ /* 0x000fe200078e0a02 */
[----:B------:R-:W-:Y:S02]  /*24740*/  ISETP.GE.AND P6, PT, R57, RZ, PT ;  /* 0x000000ff3900720c */ /* 0x000fe40003fc6270 */
[----:B------:R-:W-:Y:S01]  /*24750*/  ISETP.GE.AND P4, PT, R20, RZ, PT ;  /* 0x000000ff1400720c */ /* 0x000fe20003f86270 */
[----:B------:R-:W-:Y:S02]  /*24760*/  @!P3 IMAD.IADD R6, R6, 0x1, -R4 ;  /* 0x000000010606b824 */ /* 0x000fe400078e0a04 */
[----:B------:R-:W-:Y:S02]  /*24770*/  IMAD R59, R4, R2, R59 ;  /* 0x00000002043b7224 */ /* 0x000fe400078e023b */
[----:B------:R-:W-:Y:S01]  /*24780*/  IMAD.MOV.U32 R2, RZ, RZ, R6 ;  /* 0x000000ffff027224 */ /* 0x000fe200078e0006 */
[----:B------:R-:W-:Y:S03]  /*24790*/  STL [R1+0xe0], R13 ;  /* 0x0000e00d01007387 */ /* 0x000fe60000100800 */
[----:B------:R-:W-:-:S02]  /*247a0*/  @!P5 IMAD.IADD R9, R9, 0x1, -R4 ;  /* 0x000000010909d824 */ /* 0x000fc400078e0a04 */
[----:B------:R-:W-:Y:S01]  /*247b0*/  @!P6 IMAD.MOV R2, RZ, RZ, -R2 ;  /* 0x000000ffff02e224 */ /* 0x000fe200078e0a02 */
[----:B------:R-:W2:Y:S01]  /*247c0*/  LDL.LU R16, [R1+0x95c] ;  /* 0x00095c0001107983 */ /* 0x000ea20000300800 */
[----:B------:R-:W-:-:S03]  /*247d0*/  @!P4 IMAD.MOV R5, RZ, RZ, -R5 ;  /* 0x000000ffff05c224 */ /* 0x000fc600078e0a05 */
[----:B------:R-:W-:Y:S01]  /*247e0*/  STL [R1+0xd0], R14 ;  /* 0x0000d00e01007387 */ /* 0x000fe20000100800 */
[----:B------:R-:W-:-:S03]  /*247f0*/  ISETP.GE.AND P5, PT, R3, RZ, PT ;  /* 0x000000ff0300720c */ /* 0x000fc60003fa6270 */
[----:B------:R-:W3:Y:S04]  /*24800*/  LDL.LU R3, [R1+0x6a64] ;  /* 0x006a640001037983 */ /* 0x000ee80000300800 */
[----:B------:R0:W-:Y:S04]  /*24810*/  STL [R1+0xc8], R5 ;  /* 0x0000c80501007387 */ /* 0x0001e80000100800 */
[----:B------:R1:W-:Y:S04]  /*24820*/  STL [R1+0xb8], R2 ;  /* 0x0000b80201007387 */ /* 0x0003e80000100800 */
[----:B------:R-:W4:Y:S01]  /*24830*/  LDL.LU R20, [R1+0x980] ;  /* 0x0009800001147983 */ /* 0x000f220000300800 */
[----:B------:R-:W-:Y:S01]  /*24840*/  ISETP.GT.U32.AND P3, PT, R4, R12, PT ;  /* 0x0000000c0400720c */ /* 0x000fe20003f64070 */
[----:B0-----:R-:W-:-:S02]  /*24850*/  IMAD.MOV.U32 R5, RZ, RZ, R7 ;  /* 0x000000ffff057224 */ /* 0x001fc400078e0007 */
[----:B-1----:R-:W-:-:S10]  /*24860*/  IMAD.MOV.U32 R2, RZ, RZ, R8 ;  /* 0x000000ffff027224 */ /* 0x002fd400078e0008 */
[----:B------:R-:W-:Y:S01]  /*24870*/  @!P3 IMAD.IADD R12, R12, 0x1, -R4 ;  /* 0x000000010c0cb824 */ /* 0x000fe200078e0a04 */
[----:B------:R-:W-:Y:S01]  /*24880*/  ISETP.GT.U32.AND P3, PT, R4, R9, PT ;  /* 0x000000090400720c */ /* 0x000fe20003f64070 */
[----:B------:R-:W-:Y:S02]  /*24890*/  @!P5 IMAD.MOV R5, RZ, RZ, -R5 ;  /* 0x000000ffff05d224 */ /* 0x000fe400078e0a05 */
[----:B------:R-:W-:-:S03]  /*248a0*/  @!P1 IMAD.MOV R2, RZ, RZ, -R2 ;  /* 0x000000ffff029224 */ /* 0x000fc600078e0a02 */
[----:B------:R0:W-:Y:S04]  /*248b0*/  STL [R1+0x98], R5 ;  /* 0x0000980501007387 */ /* 0x0001e80000100800 */
[----:B------:R-:W-:Y:S03]  /*248c0*/  STL [R1+0x10], R2 ;  /* 0x0000100201007387 */ /* 0x000fe60000100800 */
[----:B------:R-:W-:Y:S01]  /*248d0*/  @!P3 IMAD.IADD R9, R9, 0x1, -R4 ;  /* 0x000000010909b824 */ /* 0x000fe200078e0a04 */
[----:B------:R-:W-:Y:S02]  /*248e0*/  ISETP.GE.AND P3, PT, R19, RZ, PT ;  /* 0x000000ff1300720c */ /* 0x000fe40003f66270 */
[----:B------:R-:W3:Y:S01]  /*248f0*/  LDL.LU R19, [R1+0x984] ;  /* 0x0009840001137983 */ /* 0x000ee20000300800 */
[----:B------:R-:W-:-:S04]  /*24900*/  IMAD.HI.U32 R15, R0, R11, RZ ;  /* 0x0000000b000f7227 */ /* 0x000fc800078e00ff */
[----:B------:R-:W-:-:S04]  /*24910*/  IMAD.MOV R15, RZ, RZ, -R15 ;  /* 0x000000ffff0f7224 */ /* 0x000fc800078e0a0f */
[----:B------:R-:W-:-:S05]  /*24920*/  IMAD R11, R4, R15, R11 ;  /* 0x0000000f040b7224 */ /* 0x000fca00078e020b */
[C---:B------:R-:W-:Y:S01]  /*24930*/  ISETP.GT.U32.AND P5, PT, R4.reuse, R11, PT ;  /* 0x0000000b0400720c */ /* 0x040fe20003fa4070 */
[----:B------:R-:W-:Y:S01]  /*24940*/  IMAD.MOV.U32 R6, RZ, RZ, R9 ;  /* 0x000000ffff067224 */ /* 0x000fe200078e0009 */
[----:B------:R-:W-:Y:S02]  /*24950*/  IABS R60, R22 ;  /* 0x00000016003c7213 */ /* 0x000fe40000000000 */
[----:B------:R-:W-:Y:S02]  /*24960*/  IABS R58, R18 ;  /* 0x00000012003a7213 */ /* 0x000fe40000000000 */
[C---:B------:R-:W-:Y:S01]  /*24970*/  ISETP.GT.U32.AND P1, PT, R4.reuse, R61, PT ;  /* 0x0000003d0400720c */ /* 0x040fe20003f24070 */
[----:B------:R-:W-:Y:S01]  /*24980*/  @!P3 IMAD.MOV R6, RZ, RZ, -R6 ;  /* 0x000000ffff06b224 */ /* 0x000fe200078e0a06 */
[----:B------:R-:W-:-:S05]  /*24990*/  ISETP.GT.U32.AND P6, PT, R4, R10, PT ;  /* 0x0000000a0400720c */ /* 0x000fca0003fc4070 */
[----:B------:R-:W-:Y:S01]  /*249a0*/  @!P5 IMAD.IADD R11, R11, 0x1, -R4 ;  /* 0x000000010b0bd824 */ /* 0x000fe200078e0a04 */
[----:B------:R-:W-:Y:S01]  /*249b0*/  ISETP.GT.U32.AND P4, PT, R4, R12, PT ;  /* 0x0000000c0400720c */ /* 0x000fe20003f84070 */
[----:B------:R-:W-:-:S03]  /*249c0*/  IMAD.HI.U32 R13, R0, R60, RZ ;  /* 0x0000003c000d7227 */ /* 0x000fc600078e00ff */
[----:B------:R-:W-:Y:S01]  /*249d0*/  ISETP.GT.U32.AND P3, PT, R4, R11, PT ;  /* 0x0000000b0400720c */ /* 0x000fe20003f64070 */
[----:B0-----:R-:W-:-:S04]  /*249e0*/  IMAD.HI.U32 R5, R0, R58, RZ ;  /* 0x0000003a00057227 */ /* 0x001fc800078e00ff */
[----:B------:R-:W-:Y:S02]  /*249f0*/  IMAD.MOV R13, RZ, RZ, -R13 ;  /* 0x000000ffff0d7224 */ /* 0x000fe400078e0a0d */
[----:B------:R-:W-:Y:S01]  /*24a00*/  IMAD.MOV R5, RZ, RZ, -R5 ;  /* 0x000000ffff057224 */ /* 0x000fe200078e0a05 */
[----:B------:R-:W-:Y:S01]  /*24a10*/  ISETP.GE.AND P5, PT, R17, RZ, PT ;  /* 0x000000ff1100720c */ /* 0x000fe20003fa6270 */
[C---:B------:R-:W-:Y:S01]  /*24a20*/  IMAD R60, R4.reuse, R13, R60 ;  /* 0x0000000d043c7224 */ /* 0x040fe200078e023c */
[----:B------:R-:W3:Y:S01]  /*24a30*/  LDL.LU R17, [R1+0x988] ;  /* 0x0009880001117983 */ /* 0x000ee20000300800 */
[----:B------:R-:W-:Y:S02]  /*24a40*/  IMAD R58, R4, R5, R58 ;  /* 0x00000005043a7224 */ /* 0x000fe400078e023a */
[--C-:B------:R-:W-:Y:S01]  /*24a50*/  @!P1 IMAD.IADD R61, R61, 0x1, -R4.reuse ;  /* 0x000000013d3d9824 */ /* 0x100fe200078e0a04 */
[----:B------:R-:W-:Y:S01]  /*24a60*/  ISETP.GE.AND P1, PT, R56, RZ, PT ;  /* 0x000000ff3800720c */ /* 0x000fe20003f26270 */
[--C-:B------:R-:W-:Y:S01]  /*24a70*/  @!P6 IMAD.IADD R10, R10, 0x1, -R4.reuse ;  /* 0x000000010a0ae824 */ /* 0x100fe200078e0a04 */
[C---:B------:R-:W-:Y:S01]  /*24a80*/  ISETP.GT.U32.AND P6, PT, R4.reuse, R60, PT ;  /* 0x0000003c0400720c */ /* 0x040fe20003fc4070 */
[--C-:B------:R-:W-:Y:S01]  /*24a90*/  @!P3 IMAD.IADD R11, R11, 0x1, -R4.reuse ;  /* 0x000000010b0bb824 */ /* 0x100fe200078e0a04 */
[----:B------:R-:W-:Y:S01]  /*24aa0*/  ISETP.GT.U32.AND P3, PT, R4, R58, PT ;  /* 0x0000003a0400720c */ /* 0x000fe20003f64070 */
[----:B------:R-:W-:Y:S01]  /*24ab0*/  @!P4 IMAD.IADD R12, R12, 0x1, -R4 ;  /* 0x000000010c0cc824 */ /* 0x000fe200078e0a04 */
[----:B------:R0:W-:Y:S01]  /*24ac0*/  STL [R1+0x8], R6 ;  /* 0x0000080601007387 */ /* 0x0001e20000100800 */
[----:B------:R-:W-:-:S02]  /*24ad0*/  ISETP.GT.U32.AND P4, PT, R4, R59, PT ;  /* 0x0000003b0400720c */ /* 0x000fc40003f84070 */
[----:B------:R-:W-:Y:S02]  /*24ae0*/  IMAD.MOV.U32 R5, RZ, RZ, R12 ;  /* 0x000000ffff057224 */ /* 0x000fe400078e000c */
[----:B0-----:R-:W-:Y:S02]  /*24af0*/  IMAD.MOV.U32 R6, RZ, RZ, R10 ;  /* 0x000000ffff067224 */ /* 0x001fe400078e000a */
[----:B------:R-:W-:Y:S02]  /*24b00*/  @!P1 IMAD.MOV R5, RZ, RZ, -R5 ;  /* 0x000000ffff059224 */ /* 0x000fe400078e0a05 */
[----:B------:R-:W-:Y:S02]  /*24b10*/  @!P5 IMAD.MOV R6, RZ, RZ, -R6 ;  /* 0x000000ffff06d224 */ /* 0x000fe400078e0a06 */
[--C-:B------:R-:W-:Y:S01]  /*24b20*/  @!P6 IMAD.IADD R60, R60, 0x1, -R4.reuse ;  /* 0x000000013c3ce824 */ /* 0x100fe200078e0a04 */
[----:B------:R-:W-:Y:S01]  /*24b30*/  ISETP.GT.U32.AND P6, PT, R4, R61, PT ;  /* 0x0000003d0400720c */ /* 0x000fe20003fc4070 */
[--C-:B------:R-:W-:Y:S01]  /*24b40*/  @!P3 IMAD.IADD R58, R58, 0x1, -R4.reuse ;  /* 0x000000013a3ab824 */ /* 0x100fe200078e0a04 */
[----:B------:R-:W-:Y:S04]  /*24b50*/  STL [R1+0x4], R6 ;  /* 0x0000040601007387 */ /* 0x000fe80000100800 */
[----:B------:R0:W-:Y:S01]  /*24b60*/  STL [R1], R5 ;  /* 0x0000000501007387 */ /* 0x0001e20000100800 */
[----:B------:R-:W-:Y:S01]  /*24b70*/  @!P4 IMAD.IADD R59, R59, 0x1, -R4 ;  /* 0x000000013b3bc824 */ /* 0x000fe200078e0a04 */
[----:B------:R-:W-:-:S04]  /*24b80*/  ISETP.GT.U32.AND P4, PT, R4, R60, PT ;  /* 0x0000003c0400720c */ /* 0x000fc80003f84070 */
[----:B------:R-:W-:Y:S01]  /*24b90*/  ISETP.GT.U32.AND P5, PT, R4, R59, PT ;  /* 0x0000003b0400720c */ /* 0x000fe20003fa4070 */
[----:B------:R-:W-:Y:S01]  /*24ba0*/  @!P6 IMAD.IADD R61, R61, 0x1, -R4 ;  /* 0x000000013d3de824 */ /* 0x000fe200078e0a04 */
[----:B------:R-:W-:Y:S02]  /*24bb0*/  ISETP.GE.AND P1, PT, R22, RZ, PT ;  /* 0x000000ff1600720c */ /* 0x000fe40003f26270 */
[----:B------:R-:W-:Y:S01]  /*24bc0*/  ISETP.GE.AND P6, PT, R21, RZ, PT ;  /* 0x000000ff1500720c */ /* 0x000fe20003fc6270 */
[----:B------:R-:W-:-:S04]  /*24bd0*/  @!P0 IMAD.MOV R61, RZ, RZ, -R61 ;  /* 0x000000ffff3d8224 */ /* 0x000fc800078e0a3d */
[----:B------:R-:W-:-:S04]  /*24be0*/  @!P4 IMAD.IADD R60, R60, 0x1, -R4 ;  /* 0x000000013c3cc824 */ /* 0x000fc800078e0a04 */
[----:B------:R-:W-:Y:S01]  /*24bf0*/  @!P5 IMAD.IADD R59, R59, 0x1, -R4 ;  /* 0x000000013b3bd824 */ /* 0x000fe200078e0a04 */
[----:B------:R-:W-:Y:S01]  /*24c00*/  ISETP.GE.AND P5, PT, R18, RZ, PT ;  /* 0x000000ff1200720c */ /* 0x000fe20003fa6270 */
[----:B------:R-:W-:Y:S02]  /*24c10*/  @!P1 IMAD.MOV R60, RZ, RZ, -R60 ;  /* 0x000000ffff3c9224 */ /* 0x000fe400078e0a3c */
[----:B------:R-:W-:Y:S01]  /*24c20*/  @!P6 IMAD.MOV R59, RZ, RZ, -R59 ;  /* 0x000000ffff3be224 */ /* 0x000fe200078e0a3b */
[----:B--2---:R-:W-:Y:S02]  /*24c30*/  IABS R57, R16 ;  /* 0x0000001000397213 */ /* 0x004fe40000000000 */
[----:B------:R-:W-:Y:S02]  /*24c40*/  ISETP.GE.AND P3, PT, R16, RZ, PT ;  /* 0x000000ff1000720c */ /* 0x000fe40003f66270 */
[----:B------:R-:W2:Y:S01]  /*24c50*/  LDL.LU R16, [R1+0x98c] ;  /* 0x00098c0001107983 */ /* 0x000ea20000300800 */
[----:B------:R-:W-:-:S03]  /*24c60*/  IMAD.HI.U32 R2, R0, R57, RZ ;  /* 0x0000003900027227 */ /* 0x000fc600078e00ff */
[----:B------:R-:W2:Y:S01]  /*24c70*/  LDL.LU R18, [R1+0x9a0] ;  /* 0x0009a00001127983 */ /* 0x000ea20000300800 */
[----:B------:R-:W-:-:S03]  /*24c80*/  IMAD.MOV R2, RZ, RZ, -R2 ;  /* 0x000000ffff027224 */ /* 0x000fc600078e0a02 */
[----:B------:R-:W2:Y:S01]  /*24c90*/  LDL.LU R21, [R1+0x9a4] ;  /* 0x0009a40001157983 */ /* 0x000ea20000300800 */
[----:B----4-:R-:W-:-:S05]  /*24ca0*/  IABS R56, R20 ;  /* 0x0000001400387213 */ /* 0x010fca0000000000 */
[----:B0-----:R-:W-:-:S04]  /*24cb0*/  IMAD.HI.U32 R5, R0, R56, RZ ;  /* 0x0000003800057227 */ /* 0x001fc800078e00ff */
[----:B------:R-:W-:Y:S02]  /*24cc0*/  IMAD.MOV R5, RZ, RZ, -R5 ;  /* 0x000000ffff057224 */ /* 0x000fe400078e0a05 */
[C---:B------:R-:W-:Y:S02]  /*24cd0*/  IMAD R57, R4.reuse, R2, R57 ;  /* 0x0000000204397224 */ /* 0x040fe400078e0239 */
[C---:B------:R-:W-:Y:S02]  /*24ce0*/  IMAD R56, R4.reuse, R5, R56 ;  /* 0x0000000504387224 */ /* 0x040fe400078e0238 */
[----:B------:R-:W-:Y:S01]  /*24cf0*/  IMAD.MOV.U32 R5, RZ, RZ, R11 ;  /* 0x000000ffff057224 */ /* 0x000fe200078e000b */
[----:B------:R-:W-:-:S03]  /*24d00*/  ISETP.GT.U32.AND P4, PT, R4, R57, PT ;  /* 0x000000390400720c */ /* 0x000fc60003f84070 */
[----:B------:R-:W-:Y:S01]  /*24d10*/  @!P2 IMAD.MOV R5, RZ, RZ, -R5 ;  /* 0x000000ffff05a224 */ /* 0x000fe200078e0a05 */
[----:B------:R-:W-:-:S04]  /*24d20*/  ISETP.GE.AND P1, PT, R20, RZ, PT ;  /* 0x000000ff1400720c */ /* 0x000fc80003f26270 */
[----:B------:R0:W-:Y:S04]  /*24d30*/  STL [R1+0x69f4], R5 ;  /* 0x0069f40501007387 */ /* 0x0001e80000100800 */
[----:B------:R-:W-:Y:S04]  /*24d40*/  STL [R1+0x69f8], R61 ;  /* 0x0069f83d01007387 */ /* 0x000fe80000100800 */
[----:B------:R-:W-:Y:S04]  /*24d50*/  STL [R1+0x69fc], R60 ;  /* 0x0069fc3c01007387 */ /* 0x000fe80000100800 */
[----:B------:R-:W-:Y:S04]  /*24d60*/  STL [R1+0x6a00], R59 ;  /* 0x006a003b01007387 */ /* 0x000fe80000100800 */
[----:B------:R-:W4:Y:S01]  /*24d70*/  LDL.LU R20, [R1+0x9a8] ;  /* 0x0009a80001147983 */ /* 0x000f220000300800 */
[----:B------:R-:W-:Y:S01]  /*24d80*/  @!P4 IMAD.IADD R57, R57, 0x1, -R4 ;  /* 0x000000013939c824 */ /* 0x000fe200078e0a04 */
[----:B------:R-:W-:-:S02]  /*24d90*/  ISETP.GT.U32.AND P2, PT, R4, R58, PT ;  /* 0x0000003a0400720c */ /* 0x000fc40003f44070 */
[----:B---3--:R-:W-:Y:S01]  /*24da0*/  IABS R55, R19 ;  /* 0x0000001300377213 */ /* 0x008fe20000000000 */
[----:B------:R-:W3:Y:S01]  /*24db0*/  LDL.LU R24, [R1+0x9ac] ;  /* 0x0009ac0001187983 */ /* 0x000ee20000300800 */
[----:B------:R-:W-:-:S03]  /*24dc0*/  ISETP.GT.U32.AND P4, PT, R4, R57, PT ;  /* 0x000000390400720c */ /* 0x000fc60003f84070 */
[----:B------:R-:W-:-:S06]  /*24dd0*/  IMAD.HI.U32 R2, R0, R55, RZ ;  /* 0x0000003700027227 */ /* 0x000fcc00078e00ff */
[----:B------:R-:W-:-:S04]  /*24de0*/  @!P2 IMAD.IADD R58, R58, 0x1, -R4 ;  /* 0x000000013a3aa824 */ /* 0x000fc800078e0a04 */
[----:B------:R-:W-:Y:S02]  /*24df0*/  @!P4 IMAD.IADD R57, R57, 0x1, -R4 ;  /* 0x000000013939c824 */ /* 0x000fe400078e0a04 */
[----:B------:R-:W-:Y:S02]  /*24e00*/  @!P5 IMAD.MOV R58, RZ, RZ, -R58 ;  /* 0x000000ffff3ad224 */ /* 0x000fe400078e0a3a */
[----:B------:R-:W-:Y:S02]  /*24e10*/  @!P3 IMAD.MOV R57, RZ, RZ, -R57 ;  /* 0x000000ffff39b224 */ /* 0x000fe400078e0a39 */
[----:B------:R-:W-:Y:S01]  /*24e20*/  IMAD.MOV R2, RZ, RZ, -R2 ;  /* 0x000000ffff027224 */ /* 0x000fe200078e0a02 */
[----:B------:R-:W-:Y:S04]  /*24e30*/  STL [R1+0x6a04], R58 ;  /* 0x006a043a01007387 */ /* 0x000fe80000100800 */
[----:B------:R-:W-:Y:S01]  /*24e40*/  STL [R1+0x6a08], R57 ;  /* 0x006a083901007387 */ /* 0x000fe20000100800 */
[----:B------:R-:W-:-:S03]  /*24e50*/  IMAD R55, R4, R2, R55 ;  /* 0x0000000204377224 */ /* 0x000fc600078e0237 */
[----:B------:R-:W3:Y:S01]  /*24e60*/  LDL.LU R26, [R1+0x9d0] ;  /* 0x0009d000011a7983 */ /* 0x000ee20000300800 */
[C---:B------:R-:W-:Y:S02]  /*24e70*/  ISETP.GT.U32.AND P0, PT, R4.reuse, R56, PT ;  /* 0x000000380400720c */ /* 0x040fe40003f04070 */
[----:B------:R-:W-:Y:S01]  /*24e80*/  ISETP.GT.U32.AND P6, PT, R4, R55, PT ;  /* 0x000000370400720c */ /* 0x000fe20003fc4070 */
[----:B------:R-:W3:Y:S01]  /*24e90*/  LDL.LU R25, [R1+0x9d4] ;  /* 0x0009d40001197983 */ /* 0x000ee20000300800 */
[----:B------:R-:W-:-:S03]  /*24ea0*/  ISETP.GE.AND P2, PT, R19, RZ, PT ;  /* 0x000000ff1300720c */ /* 0x000fc60003f46270 */
[----:B------:R-:W3:Y:S06]  /*24eb0*/  LDL.LU R29, [R1+0x9d8] ;  /* 0x0009d800011d7983 */ /* 0x000eec0000300800 */
[--C-:B------:R-:W-:Y:S02]  /*24ec0*/  @!P0 IMAD.IADD R56, R56, 0x1, -R4.reuse ;  /* 0x0000000138388824 */ /* 0x100fe400078e0a04 */
[----:B------:R-:W-:-:S03]  /*24ed0*/  @!P6 IMAD.IADD R55, R55, 0x1, -R4 ;  /* 0x000000013737e824 */ /* 0x000fc600078e0a04 */
[C---:B------:R-:W-:Y:S02]  /*24ee0*/  ISETP.GT.U32.AND P0, PT, R4.reuse, R56, PT ;  /* 0x000000380400720c */ /* 0x040fe40003f04070 */
[----:B------:R-:W-:-:S11]  /*24ef0*/  ISETP.GT.U32.AND P6, PT, R4, R55, PT ;  /* 0x000000370400720c */ /* 0x000fd60003fc4070 */
[--C-:B------:R-:W-:Y:S02]  /*24f00*/  @!P0 IMAD.IADD R56, R56, 0x1, -R4.reuse ;  /* 0x0000000138388824 */ /* 0x100fe400078e0a04 */
[----:B------:R-:W-:Y:S02]  /*24f10*/  @!P6 IMAD.IADD R55, R55, 0x1, -R4 ;  /* 0x000000013737e824 */ /* 0x000fe400078e0a04 */
[----:B------:R-:W-:Y:S02]  /*24f20*/  @!P1 IMAD.MOV R56, RZ, RZ, -R56 ;  /* 0x000000ffff389224 */ /* 0x000fe400078e0a38 */
[----:B------:R-:W-:-:S03]  /*24f30*/  @!P2 IMAD.MOV R55, RZ, RZ, -R55 ;  /* 0x000000ffff37a224 */ /* 0x000fc600078e0a37 */
[----:B------:R-:W-:Y:S04]  /*24f40*/  STL [R1+0x6a0c], R56 ;  /* 0x006a0c3801007387 */ /* 0x000fe80000100800 */
[----:B------:R-:W-:Y:S04]  /*24f50*/  STL [R1+0x6a10], R55 ;  /* 0x006a103701007387 */ /* 0x000fe80000100800 */
[----:B------:R-:W3:Y:S04]  /*24f60*/  LDL.LU R27, [R1+0x9dc] ;  /* 0x0009dc00011b7983 */ /* 0x000ee80000300800 */
[----:B------:R-:W3:Y:S01]  /*24f70*/  LDL.LU R22, [R1+0xa00] ;  /* 0x000a000001167983 */ /* 0x000ee20000300800 */
[----:B------:R-:W-:-:S05]  /*24f80*/  IABS R14, R17 ;  /* 0x00000011000e7213 */ /* 0x000fca0000000000 */
[----:B------:R-:W-:-:S04]  /*24f90*/  IMAD.HI.U32 R2, R0, R14, RZ ;  /* 0x0000000e00027227 */ /* 0x000fc800078e00ff */
[----:B------:R-:W-:-:S04]  /*24fa0*/  IMAD.MOV R2, RZ, RZ, -R2 ;  /* 0x000000ffff027224 */ /* 0x000fc800078e0a02 */
[----:B------:R-:W-:-:S05]  /*24fb0*/  IMAD R14, R4, R2, R14 ;  /* 0x00000002040e7224 */ /* 0x000fca00078e020e */
[----:B------:R-:W-:Y:S02]  /*24fc0*/  ISETP.GT.U32.AND P4, PT, R4, R14, PT ;  /* 0x0000000e0400720c */ /* 0x000fe40003f84070 */
[----:B------:R-:W-:-:S11]  /*24fd0*/  ISETP.GE.AND P5, PT, R17, RZ, PT ;  /* 0x000000ff1100720c */ /* 0x000fd60003fa6270 */
[----:B------:R-:W-:-:S05]  /*24fe0*/  @!P4 IMAD.IADD R14, R14, 0x1, -R4 ;  /* 0x000000010e0ec824 */ /* 0x000fca00078e0a04 */
[----:B------:R-:W-:-:S13]  /*24ff0*/  ISETP.GT.U32.AND P4, PT, R4, R14, PT ;  /* 0x0000000e0400720c */ /* 0x000fda0003f84070 */
[----:B------:R-:W-:-:S04]  /*25000*/  @!P4 IMAD.IADD R14, R14, 0x1, -R4 ;  /* 0x000000010e0ec824 */ /* 0x000fc800078e0a04 */
[----:B------:R-:W-:-:S05]  /*25010*/  @!P5 IMAD.MOV R14, RZ, RZ, -R14 ;  /* 0x000000ffff0ed224 */ /* 0x000fca00078e0a0e */
[----:B------:R-:W-:Y:S01]  /*25020*/  STL [R1+0x6a14], R14 ;  /* 0x006a140e01007387 */ /* 0x000fe20000100800 */
[----:B--2---:R-:W-:-:S05]  /*25030*/  IABS R15, R16 ;  /* 0x00000010000f7213 */ /* 0x004fca0000000000 */
[----:B------:R-:W-:-:S04]  /*25040*/  IMAD.HI.U32 R2, R0, R15, RZ ;  /* 0x0000000f00027227 */ /* 0x000fc800078e00ff */
[----:B------:R-:W-:-:S04]  /*25050*/  IMAD.MOV R2, RZ, RZ, -R2 ;  /* 0x000000ffff027224 */ /* 0x000fc800078e0a02 */
[----:B------:R-:W-:Y:S01]  /*25060*/  IMAD R15, R4, R2, R15 ;  /* 0x00000002040f7224 */ /* 0x000fe200078e020f */
[----:B------:R-:W-:-:S04]  /*25070*/  ISETP.GE.AND P3, PT, R16, RZ, PT ;  /* 0x000000ff1000720c */ /* 0x000fc80003f66270 */
[----:B------:R-:W-:Y:S02]  /*25080*/  ISETP.GT.U32.AND P6, PT, R4, R15, PT ;  /* 0x0000000f0400720c */ /* 0x000fe40003fc4070 */
[----:B------:R-:W-:Y:S02]  /*25090*/  IABS R16, R18 ;  /* 0x0000001200107213 */ /* 0x000fe40000000000 */
[----:B------:R-:W-:-:S03]  /*250a0*/  ISETP.GE.AND P0, PT, R18, RZ, PT ;  /* 0x000000ff1200720c */ /* 0x000fc60003f06270 */
[----:B------:R-:W-:-:S04]  /*250b0*/  IMAD.HI.U32 R6, R0, R16, RZ ;  /* 0x0000001000067227 */ /* 0x000fc800078e00ff */
[----:B------:R-:W-:Y:S02]  /*250c0*/  IMAD.MOV R6, RZ, RZ, -R6 ;  /* 0x000000ffff067224 */ /* 0x000fe400078e0a06 */
[----:B------:R-:W-:Y:S02]  /*250d0*/  @!P6 IMAD.IADD R15, R15, 0x1, -R4 ;  /* 0x000000010f0fe824 */ /* 0x000fe400078e0a04 */
[----:B------:R-:W-:-:S03]  /*250e0*/  IMAD R16, R4, R6, R16 ;  /* 0x0000000604107224 */ /* 0x000fc600078e0210 */
[C---:B------:R-:W-:Y:S02]  /*250f0*/  ISETP.GT.U32.AND P6, PT, R4.reuse, R15, PT ;  /* 0x0000000f0400720c */ /* 0x040fe40003fc4070 */
[----:B------:R-:W-:Y:S02]  /*25100*/  ISETP.GT.U32.AND P1, PT, R4, R16, PT ;  /* 0x000000100400720c */ /* 0x000fe40003f24070 */
[----:B------:R-:W-:Y:S02]  /*25110*/  IABS R17, R21 ;  /* 0x0000001500117213 */ /* 0x000fe40000000000 */
[----:B----4-:R-:W-:-:S05]  /*25120*/  IABS R18, R20 ;  /* 0x0000001400127213 */ /* 0x010fca0000000000 */
[----:B------:R-:W-:-:S04]  /*25130*/  IMAD.HI.U32 R6, R0, R18, RZ ;  /* 0x0000001200067227 */ /* 0x000fc800078e00ff */
[----:B------:R-:W-:-:S04]  /*25140*/  IMAD.MOV R6, RZ, RZ, -R6 ;  /* 0x000000ffff067224 */ /* 0x000fc800078e0a06 */
[----:B------:R-:W-:Y:S02]  /*25150*/  IMAD R18, R4, R6, R18 ;  /* 0x0000000604127224 */ /* 0x000fe400078e0212 */
[----:B------:R-:W-:Y:S02]  /*25160*/  @!P6 IMAD.IADD R15, R15, 0x1, -R4 ;  /* 0x000000010f0fe824 */ /* 0x000fe400078e0a04 */
[----:B------:R-:W-:Y:S01]  /*25170*/  IMAD.HI.U32 R2, R0, R17, RZ ;  /* 0x0000001100027227 */ /* 0x000fe200078e00ff */
[----:B------:R-:W-:-:S03]  /*25180*/  ISETP.GT.U32.AND P6, PT, R4, R18, PT ;  /* 0x000000120400720c */ /* 0x000fc60003fc4070 */
[----:B------:R-:W-:Y:S01]  /*25190*/  @!P1 IMAD.IADD R16, R16, 0x1, -R4 ;  /* 0x0000000110109824 */ /* 0x000fe200078e0a04 */
[----:B---3--:R-:W-:Y:S01]  /*251a0*/  IABS R19, R24 ;  /* 0x0000001800137213 */ /* 0x008fe20000000000 */
[----:B------:R-:W-:-:S03]  /*251b0*/  IMAD.MOV R2, RZ, RZ, -R2 ;  /* 0x000000ffff027224 */ /* 0x000fc600078e0a02 */
[C---:B------:R-:W-:Y:S01]  /*251c0*/  ISETP.GT.U32.AND P1, PT, R4.reuse, R16, PT ;  /* 0x000000100400720c */ /* 0x040fe20003f24070 */
[----:B------:R-:W-:Y:S02]  /*251d0*/  IMAD R17, R4, R2, R17 ;  /* 0x0000000204117224 */ /* 0x000fe400078e0211 */
[----:B------:R-:W-:Y:S01]  /*251e0*/  IMAD.HI.U32 R2, R0, R19, RZ ;  /* 0x0000001300027227 */ /* 0x000fe200078e00ff */
[----:B------:R-:W-:Y:S02]  /*251f0*/  ISETP.GE.AND P2, PT, R20, RZ, PT ;  /* 0x000000ff1400720c */ /* 0x000fe40003f46270 */
[----:B------:R-:W-:Y:S01]  /*25200*/  ISETP.GT.U32.AND P5, PT, R4, R17, PT ;  /* 0x000000110400720c */ /* 0x000fe20003fa4070 */
[----:B------:R-:W-:Y:S01]  /*25210*/  @!P6 IMAD.IADD R18, R18, 0x1, -R4 ;  /* 0x000000011212e824 */ /* 0x000fe200078e0a04 */
[----:B------:R-:W-:Y:S01]  /*25220*/  IABS R20, R26 ;  /* 0x0000001a00147213 */ /* 0x000fe20000000000 */
[----:B------:R-:W-:-:S03]  /*25230*/  IMAD.MOV R2, RZ, RZ, -R2 ;  /* 0x000000ffff027224 */ /* 0x000fc600078e0a02 */
[C---:B------:R-:W-:Y:S01]  /*25240*/  ISETP.GT.U32.AND P6, PT, R4.reuse, R18, PT ;  /* 0x000000120400720c */ /* 0x040fe20003fc4070 */
[----:B------:R-:W-:Y:S02]  /*25250*/  IMAD R19, R4, R2, R19 ;  /* 0x0000000204137224 */ /* 0x000fe400078e0213 */
[----:B------:R-:W-:-:S04]  /*25260*/  IMAD.HI.U32 R6, R0, R20, RZ ;  /* 0x0000001400067227 */ /* 0x000fc800078e00ff */
[----:B------:R-:W-:Y:S02]  /*25270*/  @!P1 IMAD.IADD R16, R16, 0x1, -R4 ;  /* 0x0000000110109824 */ /* 0x000fe400078e0a04 */
[----:B------:R-:W-:Y:S02]  /*25280*/  IMAD.MOV R6, RZ, RZ, -R6 ;  /* 0x000000ffff067224 */ /* 0x000fe400078e0a06 */
[----:B------:R-:W-:Y:S01]  /*25290*/  @!P3 IMAD.MOV R15, RZ, RZ, -R15 ;  /* 0x000000ffff0fb224 */ /* 0x000fe200078e0a0f */
[C---:B------:R-:W-:Y:S01]  /*252a0*/  ISETP.GT.U32.AND P3, PT, R4.reuse, R19, PT ;  /* 0x000000130400720c */ /* 0x040fe20003f64070 */
[----:B------:R-:W-:Y:S02]  /*252b0*/  @!P0 IMAD.MOV R16, RZ, RZ, -R16 ;  /* 0x000000ffff108224 */ /* 0x000fe400078e0a10 */
[----:B------:R-:W-:Y:S02]  /*252c0*/  @!P5 IMAD.IADD R17, R17, 0x1, -R4 ;  /* 0x000000011111d824 */ /* 0x000fe400078e0a04 */
[----:B------:R-:W-:Y:S01]  /*252d0*/  IMAD R20, R4, R6, R20 ;  /* 0x0000000604147224 */ /* 0x000fe200078e0214 */
[----:B------:R-:W-:Y:S01]  /*252e0*/  STL [R1+0x6a18], R15 ;  /* 0x006a180f01007387 */ /* 0x000fe20000100800 */
[----:B------:R-:W-:Y:S01]  /*252f0*/  @!P6 IMAD.IADD R18, R18, 0x1, -R4 ;  /* 0x000000011212e824 */ /* 0x000fe200078e0a04 */
[----:B------:R-:W-:-:S02]  /*25300*/  ISETP.GT.U32.AND P5, PT, R4, R17, PT ;  /* 0x000000110400720c */ /* 0x000fc40003fa4070 */
[----:B------:R-:W-:Y:S01]  /*25310*/  STL [R1+0x6a1c], R16 ;  /* 0x006a1c1001007387 */ /* 0x000fe20000100800 */
[----:B------:R-:W-:Y:S02]  /*25320*/  ISETP.GT.U32.AND P1, PT, R4, R20, PT ;  /* 0x000000140400720c */ /* 0x000fe40003f24070 */
[----:B------:R-:W-:Y:S01]  /*25330*/  ISETP.GE.AND P6, PT, R26, RZ, PT ;  /* 0x000000ff1a00720c */ /* 0x000fe20003fc6270 */
[----:B------:R-:W2:Y:S01]  /*25340*/  LDL.LU R28, [R1+0xa04] ;  /* 0x000a0400011c7983 */ /* 0x000ea20000300800 */
[----:B------:R-:W-:-:S03]  /*25350*/  ISETP.GE.AND P4, PT, R21, RZ, PT ;  /* 0x000000ff1500720c */ /* 0x000fc60003f86270 */
[----:B------:R-:W3:Y:S01]  /*25360*/  LDL.LU R26, [R1+0xa08] ;  /* 0x000a0800011a7983 */ /* 0x000ee20000300800 */
[--C-:B------:R-:W-:Y:S01]  /*25370*/  @!P3 IMAD.IADD R19, R19, 0x1, -R4.reuse ;  /* 0x000000011313b824 */ /* 0x100fe200078e0a04 */
[----:B------:R-:W-:Y:S01]  /*25380*/  ISETP.GE.AND P0, PT, R24, RZ, PT ;  /* 0x000000ff1800720c */ /* 0x000fe20003f06270 */
[----:B------:R-:W-:-:S03]  /*25390*/  @!P5 IMAD.IADD R17, R17, 0x1, -R4 ;  /* 0x000000011111d824 */ /* 0x000fc600078e0a04 */
[----:B------:R-:W-:Y:S01]  /*253a0*/  ISETP.GT.U32.AND P3, PT, R4, R19, PT ;  /* 0x000000130400720c */ /* 0x000fe20003f64070 */
[----:B------:R-:W-:-:S03]  /*253b0*/  @!P1 IMAD.IADD R20, R20, 0x1, -R4 ;  /* 0x0000000114149824 */ /* 0x000fc600078e0a04 */
[----:B------:R-:W-:Y:S02]  /*253c0*/  @!P4 IMAD.MOV R17, RZ, RZ, -R17 ;  /* 0x000000ffff11c224 */ /* 0x000fe400078e0a11 */
[----:B------:R-:W-:Y:S01]  /*253d0*/  ISETP.GT.U32.AND P4, PT, R4, R20, PT ;  /* 0x000000140400720c */ /* 0x000fe20003f84070 */
[----:B------:R-:W-:-:S06]  /*253e0*/  @!P2 IMAD.MOV R18, RZ, RZ, -R18 ;  /* 0x000000ffff12a224 */ /* 0x000fcc00078e0a12 */
[--C-:B------:R-:W-:Y:S01]  /*253f0*/  @!P3 IMAD.IADD R19, R19, 0x1, -R4.reuse ;  /* 0x000000011313b824 */ /* 0x100fe200078e0a04 */
[----:B------:R-:W-:Y:S03]  /*25400*/  STL [R1+0x6a20], R17 ;  /* 0x006a201101007387 */ /* 0x000fe60000100800 */
[----:B------:R-:W-:Y:S01]  /*25410*/  @!P0 IMAD.MOV R19, RZ, RZ, -R19 ;  /* 0x000000ffff138224 */ /* 0x000fe200078e0a13 */
[----:B------:R-:W-:Y:S01]  /*25420*/  STL [R1+0x6a24], R18 ;  /* 0x006a241201007387 */ /* 0x000fe20000100800 */
[----:B------:R-:W-:Y:S01]  /*25430*/  IABS R21, R25 ;  /* 0x0000001900157213 */ /* 0x000fe20000000000 */
[----:B------:R-:W-:Y:S01]  /*25440*/  @!P4 IMAD.IADD R20, R20, 0x1, -R4 ;  /* 0x000000011414c824 */ /* 0x000fe200078e0a04 */
[----:B------:R-:W-:Y:S01]  /*25450*/  ISETP.GE.AND P1, PT, R25, RZ, PT ;  /* 0x000000ff1900720c */ /* 0x000fe20003f26270 */
[----:B------:R-:W4:Y:S01]  /*25460*/  LDL.LU R34, [R1+0xa0c] ;  /* 0x000a0c0001227983 */ /* 0x000f220000300800 */
[----:B------:R-:W-:-:S02]  /*25470*/  IABS R25, R22 ;  /* 0x0000001600197213 */ /* 0x000fc40000000000 */
[----:B------:R-:W-:Y:S01]  /*25480*/  ISETP.GE.AND P4, PT, R22, RZ, PT ;  /* 0x000000ff1600720c */ /* 0x000fe20003f86270 */
[----:B------:R-:W-:Y:S04]  /*25490*/  STL [R1+0x6a28], R19 ;  /* 0x006a281301007387 */ /* 0x000fe80000100800 */
[----:B------:R-:W4:Y:S01]  /*254a0*/  LDL.LU R22, [R1+0xa30] ;  /* 0x000a300001167983 */ /* 0x000f220000300800 */
[----:B------:R-:W-:Y:S01]  /*254b0*/  IMAD.HI.U32 R2, R0, R21, RZ ;  /* 0x0000001500027227 */ /* 0x000fe200078e00ff */
[----:B------:R-:W-:Y:S02]  /*254c0*/  IABS R23, R29 ;  /* 0x0000001d00177213 */ /* 0x000fe40000000000 */
[----:B------:R-:W4:Y:S01]  /*254d0*/  LDL.LU R40, [R1+0xa34] ;  /* 0x000a340001287983 */ /* 0x000f220000300800 */
[----:B------:R-:W-:-:S04]  /*254e0*/  IMAD.MOV R2, RZ, RZ, -R2 ;  /* 0x000000ffff027224 */ /* 0x000fc800078e0a02 */
[----:B------:R-:W-:Y:S02]  /*254f0*/  IMAD R21, R4, R2, R21 ;  /* 0x0000000204157224 */ /* 0x000fe400078e0215 */
[----:B------:R-:W-:-:S03]  /*25500*/  IMAD.HI.U32 R2, R0, R23, RZ ;  /* 0x0000001700027227 */ /* 0x000fc600078e00ff */
[C---:B------:R-:W-:Y:S01]  /*25510*/  ISETP.GT.U32.AND P5, PT, R4.reuse, R21, PT ;  /* 0x000000150400720c */ /* 0x040fe20003fa4070 */
[----:B------:R-:W-:Y:S02]  /*25520*/  IMAD.MOV R2, RZ, RZ, -R2 ;  /* 0x000000ffff027224 */ /* 0x000fe400078e0a02 */
[----:B------:R-:W-:Y:S02]  /*25530*/  @!P6 IMAD.MOV R20, RZ, RZ, -R20 ;  /* 0x000000ffff14e224 */ /* 0x000fe400078e0a14 */
[----:B------:R-:W-:-:S03]  /*25540*/  IMAD R23, R4, R2, R23 ;  /* 0x0000000204177224 */ /* 0x000fc600078e0217 */
[----:B------:R-:W-:Y:S02]  /*25550*/  STL [R1+0x6a2c], R20 ;  /* 0x006a2c1401007387 */ /* 0x000fe40000100800 */
[----:B------:R-:W-:Y:S02]  /*25560*/  ISETP.GT.U32.AND P3, PT, R4, R23, PT ;  /* 0x000000170400720c */ /* 0x000fe40003f64070 */
[----:B------:R-:W4:Y:S01]  /*25570*/  LDL.LU R35, [R1+0xa38] ;  /* 0x000a380001237983 */ /* 0x000f220000300800 */
[----:B------:R-:W-:Y:S01]  /*25580*/  @!P5 IMAD.IADD R21, R21, 0x1, -R4 ;  /* 0x000000011515d824 */ /* 0x000fe200078e0a04 */
[----:B------:R-:W-:-:S04]  /*25590*/  IABS R24, R27 ;  /* 0x0000001b00187213 */ /* 0x000fc80000000000 */
[----:B------:R-:W-:Y:S01]  /*255a0*/  ISETP.GT.U32.AND P5, PT, R4, R21, PT ;  /* 0x000000150400720c */ /* 0x000fe20003fa4070 */
[----:B------:R-:W-:-:S04]  /*255b0*/  IMAD.HI.U32 R2, R0, R24, RZ ;  /* 0x0000001800027227 */ /* 0x000fc800078e00ff */
[----:B------:R-:W-:Y:S02]  /*255c0*/  @!P3 IMAD.IADD R23, R23, 0x1, -R4 ;  /* 0x000000011717b824 */ /* 0x000fe400078e0a04 */
[----:B------:R-:W-:-:S03]  /*255d0*/  IMAD.MOV R2, RZ, RZ, -R2 ;  /* 0x000000ffff027224 */ /* 0x000fc600078e0a02 */
[----:B------:R-:W-:-:S03]  /*255e0*/  ISETP.GT.U32.AND P3, PT, R4, R23, PT ;  /* 0x000000170400720c */ /* 0x000fc60003f64070 */
[----:B------:R-:W-:Y:S02]  /*255f0*/  @!P5 IMAD.IADD R21, R21, 0x1, -R4 ;  /* 0x000000011515d824 */ /* 0x000fe400078e0a04 */
[----:B------:R-:W-:Y:S02]  /*25600*/  IMAD R24, R4, R2, R24 ;  /* 0x0000000204187224 */ /* 0x000fe400078e0218 */
[----:B------:R-:W-:-:S04]  /*25610*/  IMAD.HI.U32 R2, R0, R25, RZ ;  /* 0x0000001900027227 */ /* 0x000fc800078e00ff */
[----:B------:R-:W-:Y:S02]  /*25620*/  @!P1 IMAD.MOV R21, RZ, RZ, -R21 ;  /* 0x000000ffff159224 */ /* 0x000fe400078e0a15 */
[----:B------:R-:W-:-:S03]  /*25630*/  IMAD.MOV R2, RZ, RZ, -R2 ;  /* 0x000000ffff027224 */ /* 0x000fc600078e0a02 */
[----:B------:R-:W-:Y:S01]  /*25640*/  STL [R1+0x6a30], R21 ;  /* 0x006a301501007387 */ /* 0x000fe20000100800 */
[----:B------:R-:W-:-:S03]  /*25650*/  IMAD R25, R4, R2, R25 ;  /* 0x0000000204197224 */ /* 0x000fc600078e0219 */
[----:B------:R-:W4:Y:S01]  /*25660*/  LDL.LU R33, [R1+0xa3c] ;  /* 0x000a3c0001217983 */ /* 0x000f220000300800 */
[----:B------:R-:W-:Y:S01]  /*25670*/  @!P3 IMAD.IADD R23, R23, 0x1, -R4 ;  /* 0x000000011717b824 */ /* 0x000fe200078e0a04 */
[C---:B------:R-:W-:Y:S02]  /*25680*/  ISETP.GT.U32.AND P3, PT, R4.reuse, R25, PT ;  /* 0x000000190400720c */ /* 0x040fe40003f64070 */
[----:B------:R-:W-:Y:S01]  /*25690*/  ISETP.GT.U32.AND P5, PT, R4, R24, PT ;  /* 0x000000180400720c */ /* 0x000fe20003fa4070 */
[----:B------:R-:W4:Y:S01]  /*256a0*/  LDL.LU R38, [R1+0xa60] ;  /* 0x000a600001267983 */ /* 0x000f220000300800 */
[----:B------:R-:W-:-:S09]  /*256b0*/  ISETP.GE.AND P0, PT, R27, RZ, PT ;  /* 0x000000ff1b00720c */ /* 0x000fd20003f06270 */
[--C-:B------:R-:W-:Y:S02]  /*256c0*/  @!P3 IMAD.IADD R25, R25, 0x1, -R4.reuse ;  /* 0x000000011919b824 */ /* 0x100fe400078e0a04 */
[----:B------:R-:W-:-:S03]  /*256d0*/  @!P5 IMAD.IADD R24, R24, 0x1, -R4 ;  /* 0x000000011818d824 */ /* 0x000fc600078e0a04 */
[C---:B------:R-:W-:Y:S02]  /*256e0*/  ISETP.GT.U32.AND P3, PT, R4.reuse, R25, PT ;  /* 0x000000190400720c */ /* 0x040fe40003f64070 */
[----:B------:R-:W-:Y:S02]  /*256f0*/  ISETP.GT.U32.AND P5, PT, R4, R24, PT ;  /* 0x000000180400720c */ /* 0x000fe40003fa4070 */
[----:B------:R-:W-:-:S09]  /*25700*/  ISETP.GE.AND P2, PT, R29, RZ, PT ;  /* 0x000000ff1d00720c */ /* 0x000fd20003f46270 */
[--C-:B------:R-:W-:Y:S02]  /*25710*/  @!P3 IMAD.IADD R25, R25, 0x1, -R4.reuse ;  /* 0x000000011919b824 */ /* 0x100fe400078e0a04 */
[----:B------:R-:W-:Y:S02]  /*25720*/  @!P5 IMAD.IADD R24, R24, 0x1, -R4 ;  /* 0x000000011818d824 */ /* 0x000fe400078e0a04 */
[----:B------:R-:W-:Y:S02]  /*25730*/  @!P2 IMAD.MOV R23, RZ, RZ, -R23 ;  /* 0x000000ffff17a224 */ /* 0x000fe400078e0a17 */
[----:B------:R-:W-:Y:S02]  /*25740*/  @!P0 IMAD.MOV R24, RZ, RZ, -R24 ;  /* 0x000000ffff188224 */ /* 0x000fe400078e0a18 */
[----:B------:R-:W-:Y:S01]  /*25750*/  @!P4 IMAD.MOV R25, RZ, RZ, -R25 ;  /* 0x000000ffff19c224 */ /* 0x000fe200078e0a19 */
[----:B--2---:R-:W-:Y:S02]  /*25760*/  IABS R27, R28 ;  /* 0x0000001c001b7213 */ /* 0x004fe40000000000 */
[----:B------:R-:W-:-:S02]  /*25770*/  ISETP.GE.AND P6, PT, R28, RZ, PT ;  /* 0x000000ff1c00720c */ /* 0x000fc40003fc6270 */
[----:B---3--:R-:W-:Y:S02]  /*25780*/  IABS R28, R26 ;  /* 0x0000001a001c7213 */ /* 0x008fe40000000000 */
[----:B------:R-:W-:Y:S02]  /*25790*/  ISETP.GE.AND P1, PT, R26, RZ, PT ;  /* 0x000000ff1a00720c */ /* 0x000fe40003f26270 */
[----:B------:R-:W2:Y:S01]  /*257a0*/  LDL.LU R26, [R1+0xa64] ;  /* 0x000a6400011a7983 */ /* 0x000ea20000300800 */
[----:B------:R-:W-:-:S04]  /*257b0*/  IMAD.HI.U32 R8, R0, R28, RZ ;  /* 0x0000001c00087227 */ /* 0x000fc800078e00ff */
[----:B------:R-:W-:-:S04]  /*257c0*/  IMAD.MOV R8, RZ, RZ, -R8 ;  /* 0x000000ffff087224 */ /* 0x000fc800078e0a08 */
[----:B------:R-:W-:-:S05]  /*257d0*/  IMAD R28, R4, R8, R28 ;  /* 0x00000008041c7224 */ /* 0x000fca00078e021c */
[----:B------:R-:W-:Y:S01]  /*257e0*/  ISETP.GT.U32.AND P3, PT, R4, R28, PT ;  /* 0x0000001c0400720c */ /* 0x000fe20003f64070 */
[----:B------:R-:W-:Y:S04]  /*257f0*/  STL [R1+0x6a34], R23 ;  /* 0x006a341701007387 */ /* 0x000fe80000100800 */
[----:B------:R-:W-:Y:S04]  /*25800*/  STL [R1+0x6a38], R24 ;  /* 0x006a381801007387 */ /* 0x000fe80000100800 */
[----:B------:R-:W-:Y:S04]  /*25810*/  STL [R1+0x6a3c], R25 ;  /* 0x006a3c1901007387 */ /* 0x000fe80000100800 */
[----:B------:R-:W-:Y:S01]  /*25820*/  @!P3 IMAD.IADD R28, R28, 0x1, -R4 ;  /* 0x000000011c1cb824 */ /* 0x000fe200078e0a04 */
[----:B----4-:R-:W-:-:S02]  /*25830*/  IABS R30, R22 ;  /* 0x00000016001e7213 */ /* 0x010fc40000000000 */
[----:B------:R-:W-:Y:S02]  /*25840*/  ISETP.GE.AND P3, PT, R22, RZ, PT ;  /* 0x000000ff1600720c */ /* 0x000fe40003f66270 */
[----:B------:R-:W3:Y:S01]  /*25850*/  LDL.LU R22, [R1+0xa68] ;  /* 0x000a680001167983 */ /* 0x000ee20000300800 */
[----:B------:R-:W-:Y:S01]  /*25860*/  IMAD.HI.U32 R2, R0, R27, RZ ;  /* 0x0000001b00027227 */ /* 0x000fe200078e00ff */
[----:B------:R-:W-:Y:S02]  /*25870*/  IABS R29, R34 ;  /* 0x00000022001d7213 */ /* 0x000fe40000000000 */
[----:B------:R-:W-:Y:S01]  /*25880*/  IABS R31, R40 ;  /* 0x00000028001f7213 */ /* 0x000fe20000000000 */
[----:B------:R-:W-:Y:S01]  /*25890*/  IMAD.MOV R2, RZ, RZ, -R2 ;  /* 0x000000ffff027224 */ /* 0x000fe200078e0a02 */
[----:B------:R-:W-:-:S03]  /*258a0*/  IABS R32, R35 ;  /* 0x0000002300207213 */ /* 0x000fc60000000000 */
[----:B------:R-:W-:Y:S01]  /*258b0*/  IMAD R27, R4, R2, R27 ;  /* 0x00000002041b7224 */ /* 0x000fe200078e021b */
[----:B------:R-:W-:Y:S01]  /*258c0*/  ISETP.GE.AND P4, PT, R34, RZ, PT ;  /* 0x000000ff2200720c */ /* 0x000fe20003f86270 */
[----:B------:R-:W-:Y:S01]  /*258d0*/  IMAD.HI.U32 R7, R0, R29, RZ ;  /* 0x0000001d00077227 */ /* 0x000fe200078e00ff */
[----:B------:R-:W4:Y:S02]  /*258e0*/  LDL.LU R36, [R1+0xa6c] ;  /* 0x000a6c0001247983 */ /* 0x000f240000300800 */
[----:B------:R-:W-:Y:S01]  /*258f0*/  ISETP.GT.U32.AND P5, PT, R4, R27, PT ;  /* 0x0000001b0400720c */ /* 0x000fe20003fa4070 */
[----:B------:R-:W-:-:S04]  /*25900*/  IMAD.MOV R7, RZ, RZ, -R7 ;  /* 0x000000ffff077224 */ /* 0x000fc800078e0a07 */
[----:B------:R-:W-:Y:S02]  /*25910*/  IMAD R29, R4, R7, R29 ;  /* 0x00000007041d7224 */ /* 0x000fe400078e021d */
[----:B------:R-:W-:-:S03]  /*25920*/  IMAD.HI.U32 R6, R0, R30, RZ ;  /* 0x0000001e00067227 */ /* 0x000fc600078e00ff */
[----:B------:R-:W-:-:S03]  /*25930*/  ISETP.GT.U32.AND P2, PT, R4, R29, PT ;  /* 0x0000001d0400720c */ /* 0x000fc60003f44070 */
[----:B------:R-:W-:Y:S02]  /*25940*/  @!P5 IMAD.IADD R27, R27, 0x1, -R4 ;  /* 0x000000011b1bd824 */ /* 0x000fe400078e0a04 */
[----:B------:R-:W-:Y:S02]  /*25950*/  IMAD.MOV R6, RZ, RZ, -R6 ;  /* 0x000000ffff067224 */ /* 0x000fe400078e0a06 */
[----:B------:R-:W-:Y:S01]  /*25960*/  IMAD.HI.U32 R2, R0, R31, RZ ;  /* 0x0000001f00027227 */ /* 0x000fe200078e00ff */
[----:B------:R-:W-:-:S03]  /*25970*/  ISETP.GT.U32.AND P5, PT, R4, R27, PT ;  /* 0x0000001b0400720c */ /* 0x000fc60003fa4070 */
[C---:B------:R-:W-:Y:S02]  /*25980*/  IMAD R30, R4.reuse, R6, R30 ;  /* 0x00000006041e7224 */ /* 0x040fe400078e021e */
[----:B------:R-:W-:Y:S02]  /*25990*/  IMAD.MOV R2, RZ, RZ, -R2 ;  /* 0x000000ffff027224 */ /* 0x000fe400078e0a02 */
[----:B------:R-:W-:Y:S01]  /*259a0*/  @!P2 IMAD.IADD R29, R29, 0x1, -R4 ;  /* 0x000000011d1da824 */ /* 0x000fe200078e0a04 */
[C---:B------:R-:W-:Y:S01]  /*259b0*/  ISETP.GT.U32.AND P0, PT, R4.reuse, R30, PT ;  /* 0x0000001e0400720c */ /* 0x040fe20003f04070 */
[C---:B------:R-:W-:Y:S01]  /*259c0*/  IMAD R31, R4.reuse, R2, R31 ;  /* 0x00000002041f7224 */ /* 0x040fe200078e021f */
[----:B------:R-:W-:Y:S01]  /*259d0*/  ISETP.GT.U32.AND P2, PT, R4, R28, PT ;  /* 0x0000001c0400720c */ /* 0x000fe20003f44070 */
[----:B------:R-:W-:-:S04]  /*259e0*/  IMAD.HI.U32 R2, R0, R32, RZ ;  /* 0x0000002000027227 */ /* 0x000fc800078e00ff */
[----:B------:R-:W-:Y:S01]  /*259f0*/  @!P5 IMAD.IADD R27, R27, 0x1, -R4 ;  /* 0x000000011b1bd824 */ /* 0x000fe200078e0a04 */
[----:B------:R-:W-:Y:S01]  /*25a00*/  ISETP.GT.U32.AND P5, PT, R4, R31, PT ;  /* 0x0000001f0400720c */ /* 0x000fe20003fa4070 */
[----:B------:R-:W-:-:S04]  /*25a10*/  IMAD.MOV R2, RZ, RZ, -R2 ;  /* 0x000000ffff027224 */ /* 0x000fc800078e0a02 */
[----:B------:R-:W-:Y:S02]  /*25a20*/  IMAD R32, R4, R2, R32 ;  /* 0x0000000204207224 */ /* 0x000fe400078e0220 */
[--C-:B------:R-:W-:Y:S01]  /*25a30*/  @!P0 IMAD.IADD R30, R30, 0x1, -R4.reuse ;  /* 0x000000011e1e8824 */ /* 0x100fe200078e0a04 */
[----:B------:R-:W-:Y:S01]  /*25a40*/  ISETP.GT.U32.AND P0, PT, R4, R29, PT ;  /* 0x0000001d0400720c */ /* 0x000fe20003f04070 */
[----:B------:R-:W-:Y:S01]  /*25a50*/  @!P2 IMAD.IADD R28, R28, 0x1, -R4 ;  /* 0x000000011c1ca824 */ /* 0x000fe200078e0a04 */
[----:B------:R-:W-:-:S03]  /*25a60*/  ISETP.GT.U32.AND P2, PT, R4, R32, PT ;  /* 0x000000200400720c */ /* 0x000fc60003f44070 */
[----:B------:R-:W-:Y:S01]  /*25a70*/  @!P5 IMAD.IADD R31, R31, 0x1, -R4 ;  /* 0x000000011f1fd824 */ /* 0x000fe200078e0a04 */
[----:B------:R-:W-:Y:S01]  /*25a80*/  IABS R34, R33 ;  /* 0x0000002100227213 */ /* 0x000fe20000000000 */
[----:B------:R-:W-:Y:S01]  /*25a90*/  @!P6 IMAD.MOV R27, RZ, RZ, -R27 ;  /* 0x000000ffff1be224 */ /* 0x000fe200078e0a1b */
[C---:B------:R-:W-:Y:S02]  /*25aa0*/  ISETP.GT.U32.AND P5, PT, R4.reuse, R30, PT ;  /* 0x0000001e0400720c */ /* 0x040fe40003fa4070 */
[----:B------:R-:W-:Y:S01]  /*25ab0*/  ISETP.GT.U32.AND P6, PT, R4, R31, PT ;  /* 0x0000001f0400720c */ /* 0x000fe20003fc4070 */
[----:B------:R-:W-:-:S04]  /*25ac0*/  IMAD.HI.U32 R2, R0, R34, RZ ;  /* 0x0000002200027227 */ /* 0x000fc800078e00ff */
[--C-:B------:R-:W-:Y:S01]  /*25ad0*/  @!P0 IMAD.IADD R29, R29, 0x1, -R4.reuse ;  /* 0x000000011d1d8824 */ /* 0x100fe200078e0a04 */
[----:B------:R-:W-:Y:S01]  /*25ae0*/  ISETP.GE.AND P0, PT, R40, RZ, PT ;  /* 0x000000ff2800720c */ /* 0x000fe20003f06270 */
[----:B------:R-:W-:Y:S02]  /*25af0*/  @!P2 IMAD.IADD R32, R32, 0x1, -R4 ;  /* 0x000000012020a824 */ /* 0x000fe400078e0a04 */
[----:B------:R-:W-:Y:S02]  /*25b00*/  IMAD.MOV R2, RZ, RZ, -R2 ;  /* 0x000000ffff027224 */ /* 0x000fe400078e0a02 */
[----:B------:R-:W-:Y:S01]  /*25b10*/  @!P1 IMAD.MOV R28, RZ, RZ, -R28 ;  /* 0x000000ffff1c9224 */ /* 0x000fe200078e0a1c */
[C---:B------:R-:W-:Y:S01]  /*25b20*/  ISETP.GT.U32.AND P1, PT, R4.reuse, R32, PT ;  /* 0x000000200400720c */ /* 0x040fe20003f24070 */
[----:B------:R-:W-:Y:S01]  /*25b30*/  IMAD R34, R4, R2, R34 ;  /* 0x0000000204227224 */ /* 0x000fe200078e0222 */
[----:B------:R-:W-:Y:S01]  /*25b40*/  STL [R1+0x6a40], R27 ;  /* 0x006a401b01007387 */ /* 0x000fe20000100800 */
[----:B------:R-:W-:-:S02]  /*25b50*/  @!P5 IMAD.IADD R30, R30, 0x1, -R4 ;  /* 0x000000011e1ed824 */ /* 0x000fc400078e0a04 */
[----:B------:R-:W-:Y:S01]  /*25b60*/  @!P6 IMAD.IADD R31, R31, 0x1, -R4 ;  /* 0x000000011f1fe824 */ /* 0x000fe200078e0a04 */
[----:B------:R-:W-:Y:S01]  /*25b70*/  ISETP.GE.AND P6, PT, R35, RZ, PT ;  /* 0x000000ff2300720c */ /* 0x000fe20003fc6270 */
[----:B------:R-:W-:Y:S01]  /*25b80*/  @!P4 IMAD.MOV R29, RZ, RZ, -R29 ;  /* 0x000000ffff1dc224 */ /* 0x000fe200078e0a1d */
[----:B------:R-:W-:Y:S01]  /*25b90*/  ISETP.GT.U32.AND P5, PT, R4, R34, PT ;  /* 0x000000220400720c */ /* 0x000fe20003fa4070 */
[----:B------:R-:W4:Y:S01]  /*25ba0*/  LDL.LU R35, [R1+0xab0] ;  /* 0x000ab00001237983 */ /* 0x000f220000300800 */
[----:B------:R-:W-:Y:S01]  /*25bb0*/  @!P3 IMAD.MOV R30, RZ, RZ, -R30 ;  /* 0x000000ffff1eb224 */ /* 0x000fe200078e0a1e */
[----:B------:R-:W-:Y:S01]  /*25bc0*/  ISETP.GE.AND P2, PT, R33, RZ, PT ;  /* 0x000000ff2100720c */ /* 0x000fe20003f46270 */
[----:B------:R-:W-:Y:S01]  /*25bd0*/  @!P0 IMAD.MOV R31, RZ, RZ, -R31 ;  /* 0x000000ffff1f8224 */ /* 0x000fe200078e0a1f */
[----:B------:R-:W-:Y:S01]  /*25be0*/  IABS R37, R38 ;  /* 0x0000002600257213 */ /* 0x000fe20000000000 */
[----:B------:R-:W4:Y:S01]  /*25bf0*/  LDL.LU R33, [R1+0xab4] ;  /* 0x000ab40001217983 */ /* 0x000f220000300800 */
[----:B------:R-:W-:-:S03]  /*25c00*/  @!P1 IMAD.IADD R32, R32, 0x1, -R4 ;  /* 0x0000000120209824 */ /* 0x000fc600078e0a04 */
[----:B------:R-:W-:Y:S01]  /*25c10*/  STL [R1+0x6a44], R28 ;  /* 0x006a441c01007387 */ /* 0x000fe20000100800 */
[----:B------:R-:W-:-:S03]  /*25c20*/  IMAD.HI.U32 R6, R0, R37, RZ ;  /* 0x0000002500067227 */ /* 0x000fc600078e00ff */
[----:B------:R-:W-:Y:S04]  /*25c30*/  STL [R1+0x6a48], R29 ;  /* 0x006a481d01007387 */ /* 0x000fe80000100800 */
[----:B------:R-:W-:Y:S04]  /*25c40*/  STL [R1+0x6a4c], R30 ;  /* 0x006a4c1e01007387 */ /* 0x000fe80000100800 */
[----:B------:R-:W-:Y:S01]  /*25c50*/  STL [R1+0x6a50], R31 ;  /* 0x006a501f01007387 */ /* 0x000fe20000100800 */
[----:B------:R-:W-:Y:S02]  /*25c60*/  IMAD.MOV R6, RZ, RZ, -R6 ;  /* 0x000000ffff067224 */ /* 0x000fe400078e0a06 */
[----:B------:R-:W-:-:S02]  /*25c70*/  @!P5 IMAD.IADD R34, R34, 0x1, -R4 ;  /* 0x000000012222d824 */ /* 0x000fc400078e0a04 */
[----:B------:R-:W-:-:S03]  /*25c80*/  IMAD R37, R4, R6, R37 ;  /* 0x0000000604257224 */ /* 0x000fc600078e0225 */
[C---:B------:R-:W-:Y:S02]  /*25c90*/  ISETP.GT.U32.AND P4, PT, R4.reuse, R34, PT ;  /* 0x000000220400720c */ /* 0x040fe40003f84070 */
[----:B------:R-:W-:Y:S01]  /*25ca0*/  ISETP.GT.U32.AND P5, PT, R4, R37, PT ;  /* 0x000000250400720c */ /* 0x000fe20003fa4070 */
[----:B------:R-:W-:-:S10]  /*25cb0*/  @!P6 IMAD.MOV R32, RZ, RZ, -R32 ;  /* 0x000000ffff20e224 */ /* 0x000fd400078e0a20 */
[--C-:B------:R-:W-:Y:S02]  /*25cc0*/  @!P4 IMAD.IADD R34, R34, 0x1, -R4.reuse ;  /* 0x000000012222c824 */ /* 0x100fe400078e0a04 */
[----:B------:R-:W-:Y:S02]  /*25cd0*/  @!P5 IMAD.IADD R37, R37, 0x1, -R4 ;  /* 0x000000012525d824 */ /* 0x000fe400078e0a04 */
[----:B------:R-:W-:Y:S01]  /*25ce0*/  @!P2 IMAD.MOV R34, RZ, RZ, -R34 ;  /* 0x000000ffff22a224 */ /* 0x000fe200078e0a22 */
[----:B--2---:R-:W-:Y:S02]  /*25cf0*/  IABS R39, R26 ;  /* 0x0000001a00277213 */ /* 0x004fe40000000000 */
[----:B------:R-:W-:Y:S02]  /*25d00*/  ISETP.GE.AND P1, PT, R26, RZ, PT ;  /* 0x000000ff1a00720c */ /* 0x000fe40003f26270 */
[----:B------:R-:W2:Y:S01]  /*25d10*/  LDL.LU R26, [R1+0xab8] ;  /* 0x000ab800011a7983 */ /* 0x000ea20000300800 */
[----:B---3--:R-:W-:-:S02]  /*25d20*/  IABS R41, R22 ;  /* 0x0000001600297213 */ /* 0x008fc40000000000 */
[----:B------:R-:W-:Y:S02]  /*25d30*/  ISETP.GE.AND P5, PT, R22, RZ, PT ;  /* 0x000000ff1600720c */ /* 0x000fe40003fa6270 */
[----:B------:R-:W3:Y:S04]  /*25d40*/  LDL.LU R22, [R1+0xabc] ;  /* 0x000abc0001167983 */ /* 0x000ee80000300800 */
[----:B------:R-:W3:Y:S04]  /*25d50*/  LDL R48, [R1+0x1cb0] ;  /* 0x001cb00001307983 */ /* 0x000ee80000100800 */
[----:B------:R-:W-:Y:S04]  /*25d60*/  STL [R1+0x6a54], R32 ;  /* 0x006a542001007387 */ /* 0x000fe80000100800 */
[----:B------:R-:W-:Y:S04]  /*25d70*/  STL [R1+0x6a58], R34 ;  /* 0x006a582201007387 */ /* 0x000fe80000100800 */
[----:B------:R-:W3:Y:S01]  /*25d80*/  LDL.LU R47, [R1+0x1cb4] ;  /* 0x001cb400012f7983 */ /* 0x000ee20000300800 */
[----:B------:R-:W-:-:S04]  /*25d90*/  IMAD.HI.U32 R2, R0, R39, RZ ;  /* 0x0000002700027227 */ /* 0x000fc800078e00ff */
[----:B------:R-:W-:-:S04]  /*25da0*/  IMAD.MOV R2, RZ, RZ, -R2 ;  /* 0x000000ffff027224 */ /* 0x000fc800078e0a02 */
[----:B------:R-:W-:-:S05]  /*25db0*/  IMAD R39, R4, R2, R39 ;  /* 0x0000000204277224 */ /* 0x000fca00078e0227 */
[----:B------:R-:W-:Y:S02]  /*25dc0*/  ISETP.GT.U32.AND P3, PT, R4, R39, PT ;  /* 0x000000270400720c */ /* 0x000fe40003f64070 */
[----:B------:R-:W-:-:S11]  /*25dd0*/  ISETP.GE.AND P0, PT, R38, RZ, PT ;  /* 0x000000ff2600720c */ /* 0x000fd60003f06270 */
[----:B------:R-:W-:Y:S01]  /*25de0*/  @!P3 IMAD.IADD R39, R39, 0x1, -R4 ;  /* 0x000000012727b824 */ /* 0x000fe200078e0a04 */
[----:B------:R-:W-:-:S13]  /*25df0*/  ISETP.GT.U32.AND P3, PT, R4, R37, PT ;  /* 0x000000250400720c */ /* 0x000fda0003f64070 */
[----:B------:R-:W-:-:S04]  /*25e00*/  @!P3 IMAD.IADD R37, R37, 0x1, -R4 ;  /* 0x000000012525b824 */ /* 0x000fc800078e0a04 */
[----:B------:R-:W-:-:S05]  /*25e10*/  @!P0 IMAD.MOV R37, RZ, RZ, -R37 ;  /* 0x000000ffff258224 */ /* 0x000fca00078e0a25 */
[----:B------:R-:W-:Y:S04]  /*25e20*/  STL [R1+0x6a5c], R37 ;  /* 0x006a5c2501007387 */ /* 0x000fe80000100800 */
[----:B------:R-:W3:Y:S01]  /*25e30*/  LDL.LU R46, [R1+0x1cb8] ;  /* 0x001cb800012e7983 */ /* 0x000ee20000300800 */
[----:B------:R-:W-:-:S03]  /*25e40*/  IMAD.HI.U32 R2, R0, R41, RZ ;  /* 0x0000002900027227 */ /* 0x000fc600078e00ff */
[----:B------:R-:W3:Y:S01]  /*25e50*/  LDL.LU R45, [R1+0x1cbc] ;  /* 0x001cbc00012d7983 */ /* 0x000ee20000300800 */
[----:B------:R-:W-:-:S04]  /*25e60*/  IMAD.MOV R2, RZ, RZ, -R2 ;  /* 0x000000ffff027224 */ /* 0x000fc800078e0a02 */
[C---:B------:R-:W-:Y:S01]  /*25e70*/  IMAD R41, R4.reuse, R2, R41 ;  /* 0x0000000204297224 */ /* 0x040fe200078e0229 */
[----:B------:R-:W-:-:S04]  /*25e80*/  ISETP.GT.U32.AND P6, PT, R4, R39, PT ;  /* 0x000000270400720c */ /* 0x000fc80003fc4070 */
[----:B------:R-:W-:Y:S02]  /*25e90*/  ISETP.GT.U32.AND P4, PT, R4, R41, PT ;  /* 0x000000290400720c */ /* 0x000fe40003f84070 */
[----:B----4-:R-:W-:-:S07]  /*25ea0*/  IABS R42, R36 ;  /* 0x00000024002a7213 */ /* 0x010fce0000000000 */
[----:B------:R-:W-:-:S04]  /*25eb0*/  @!P6 IMAD.IADD R39, R39, 0x1, -R4 ;  /* 0x000000012727e824 */ /* 0x000fc800078e0a04 */
[----:B------:R-:W-:Y:S02]  /*25ec0*/  @!P4 IMAD.IADD R41, R41, 0x1, -R4 ;  /* 0x000000012929c824 */ /* 0x000fe400078e0a04 */
[----:B------:R-:W-:-:S03]  /*25ed0*/  @!P1 IMAD.MOV R39, RZ, RZ, -R39 ;  /* 0x000000ffff279224 */ /* 0x000fc600078e0a27 */
[----:B------:R-:W-:Y:S01]  /*25ee0*/  ISETP.GT.U32.AND P4, PT, R4, R41, PT ;  /* 0x000000290400720c */ /* 0x000fe20003f84070 */
[----:B------:R-:W-:Y:S01]  /*25ef0*/  IMAD.HI.U32 R2, R0, R42, RZ ;  /* 0x0000002a00027227 */ /* 0x000fe200078e00ff */
[----:B------:R-:W-:Y:S01]  /*25f00*/  STL [R1+0x6a60], R39 ;  /* 0x006a602701007387 */ /* 0x000fe20000100800 */
[----:B------:R-:W-:Y:S02]  /*25f10*/  IABS R43, R35 ;  /* 0x00000023002b7213 */ /* 0x000fe40000000000 */
[----:B------:R-:W-:Y:S01]  /*25f20*/  IMAD.MOV R2, RZ, RZ, -R2 ;  /* 0x000000ffff027224 */ /* 0x000fe200078e0a02 */
[----:B------:R-:W-:Y:S01]  /*25f30*/  ISETP.GE.AND P6, PT, R35, RZ, PT ;  /* 0x000000ff2300720c */ /* 0x000fe20003fc6270 */
[----:B------:R-:W4:Y:S02]  /*25f40*/  LDL.LU R44, [R1+0x1cc0] ;  /* 0x001cc000012c7983 */ /* 0x000f240000300800 */
[C---:B------:R-:W-:Y:S02]  /*25f50*/  IMAD R42, R4.reuse, R2, R42 ;  /* 0x00000002042a7224 */ /* 0x040fe400078e022a */
[----:B------:R-:W4:Y:S02]  /*25f60*/  LDL.LU R35, [R1+0x1cc4] ;  /* 0x001cc40001237983 */ /* 0x000f240000300800 */
[----:B------:R-:W-:Y:S01]  /*25f70*/  @!P4 IMAD.IADD R41, R41, 0x1, -R4 ;  /* 0x000000012929c824 */ /* 0x000fe200078e0a04 */
[----:B------:R-:W-:-:S02]  /*25f80*/  ISETP.GT.U32.AND P2, PT, R4, R42, PT ;  /* 0x0000002a0400720c */ /* 0x000fc40003f44070 */
[----:B------:R-:W-:Y:S01]  /*25f90*/  ISETP.GE.AND P3, PT, R36, RZ, PT ;  /* 0x000000ff2400720c */ /* 0x000fe20003f66270 */
[----:B------:R-:W-:Y:S02]  /*25fa0*/  @!P5 IMAD.MOV R41, RZ, RZ, -R41 ;  /* 0x000000ffff29d224 */ /* 0x000fe400078e0a29 */
[----:B------:R-:W-:-:S04]  /*25fb0*/  IMAD.HI.U32 R6, R0, R43, RZ ;  /* 0x0000002b00067227 */ /* 0x000fc800078e00ff */
[----:B------:R-:W-:-:S04]  /*25fc0*/  IMAD.MOV R6, RZ, RZ, -R6 ;  /* 0x000000ffff067224 */ /* 0x000fc800078e0a06 */
[----:B------:R-:W-:Y:S02]  /*25fd0*/  IMAD R43, R4, R6, R43 ;  /* 0x00000006042b7224 */ /* 0x000fe400078e022b */
[----:B------:R-:W-:-:S03]  /*25fe0*/  @!P2 IMAD.IADD R42, R42, 0x1, -R4 ;  /* 0x000000012a2aa824 */ /* 0x000fc600078e0a04 */
[C---:B------:R-:W-:Y:S02]  /*25ff0*/  ISETP.GT.U32.AND P4, PT, R4.reuse, R43, PT ;  /* 0x0000002b0400720c */ /* 0x040fe40003f84070 */
[----:B------:R-:W-:-:S11]  /*26000*/  ISETP.GT.U32.AND P0, PT, R4, R42, PT ;  /* 0x0000002a0400720c */ /* 0x000fd60003f04070 */
[--C-:B------:R-:W-:Y:S02]  /*26010*/  @!P4 IMAD.IADD R43, R43, 0x1, -R4.reuse ;  /* 0x000000012b2bc824 */ /* 0x100fe400078e0a04 */
[----:B------:R-:W-:-:S03]  /*26020*/  @!P0 IMAD.IADD R42, R42, 0x1, -R4 ;  /* 0x000000012a2a8824 */ /* 0x000fc600078e0a04 */
[----:B------:R-:W-:-:S13]  /*26030*/  ISETP.GT.U32.AND P4, PT, R4, R43, PT ;  /* 0x0000002b0400720c */ /* 0x000fda0003f84070 */
[----:B------:R-:W-:-:S04]  /*26040*/  @!P4 IMAD.IADD R43, R43, 0x1, -R4 ;  /* 0x000000012b2bc824 */ /* 0x000fc800078e0a04 */
[----:B------:R-:W-:Y:S01]  /*26050*/  @!P6 IMAD.MOV R43, RZ, RZ, -R43 ;  /* 0x000000ffff2be224 */ /* 0x000fe200078e0a2b */
[----:B--2---:R-:W-:Y:S02]  /*26060*/  IABS R36, R26 ;  /* 0x0000001a00247213 */ /* 0x004fe40000000000 */
[----:B------:R-:W-:Y:S02]  /*26070*/  ISETP.GE.AND P5, PT, R26, RZ, PT ;  /* 0x000000ff1a00720c */ /* 0x000fe40003fa6270 */
[----:B------:R-:W2:Y:S04]  /*26080*/  LDL.LU R26, [R1+0x1cc8] ;  /* 0x001cc800011a7983 */ /* 0x000ea80000300800 */
[----:B------:R-:W2:Y:S01]  /*26090*/  LDL.LU R52, [R1+0x1ccc] ;  /* 0x001ccc0001347983 */ /* 0x000ea20000300800 */
[----:B---3--:R-:W-:-:S02]  /*260a0*/  IABS R8, R22 ;  /* 0x0000001600087213 */ /* 0x008fc40000000000 */
[----:B------:R-:W-:Y:S02]  /*260b0*/  ISETP.GE.AND P0, PT, R22, RZ, PT ;  /* 0x000000ff1600720c */ /* 0x000fe40003f06270 */
[----:B------:R-:W-:-:S05]  /*260c0*/  IABS R22, R47 ;  /* 0x0000002f00167213 */ /* 0x000fca0000000000 */
[----:B------:R-:W-:-:S04]  /*260d0*/  IMAD.HI.U32 R10, R0, R22, RZ ;  /* 0x00000016000a7227 */ /* 0x000fc800078e00ff */
[----:B------:R-:W-:-:S04]  /*260e0*/  IMAD.MOV R10, RZ, RZ, -R10 ;  /* 0x000000ffff0a7224 */ /* 0x000fc800078e0a0a */
[----:B------:R-:W-:-:S05]  /*260f0*/  IMAD R22, R4, R10, R22 ;  /* 0x0000000a04167224 */ /* 0x000fca00078e0216 */
[----:B------:R-:W-:-:S13]  /*26100*/  ISETP.GT.U32.AND P6, PT, R4, R22, PT ;  /* 0x000000160400720c */ /* 0x000fda0003fc4070 */
[----:B------:R-:W-:Y:S01]  /*26110*/  @!P6 IMAD.IADD R22, R22, 0x1, -R4 ;  /* 0x000000011616e824 */ /* 0x000fe200078e0a04 */
[----:B------:R-:W-:Y:S02]  /*26120*/  ISETP.GE.AND P6, PT, R47, RZ, PT ;  /* 0x000000ff2f00720c */ /* 0x000fe40003fc6270 */
[----:B------:R-:W3:Y:S01]  /*26130*/  LDL.LU R47, [R1+0x1cd0] ;  /* 0x001cd000012f7983 */ /* 0x000ee20000300800 */
[----:B------:R-:W-:-:S05]  /*26140*/  IABS R11, R33 ;  /* 0x00000021000b7213 */ /* 0x000fca0000000000 */
[----:B------:R-:W-:-:S04]  /*26150*/  IMAD.HI.U32 R2, R0, R11, RZ ;  /* 0x0000000b00027227 */ /* 0x000fc800078e00ff */
[----:B------:R-:W-:-:S04]  /*26160*/  IMAD.MOV R2, RZ, RZ, -R2 ;  /* 0x000000ffff027224 */ /* 0x000fc800078e0a02 */
[----:B------:R-:W-:-:S05]  /*26170*/  IMAD R11, R4, R2, R11 ;  /* 0x00000002040b7224 */ /* 0x000fca00078e020b */
[----:B------:R-:W-:Y:S01]  /*26180*/  ISETP.GT.U32.AND P1, PT, R4, R11, PT ;  /* 0x0000000b0400720c */ /* 0x000fe20003f24070 */
[----:B------:R-:W-:-:S04]  /*26190*/  IMAD.HI.U32 R2, R0, R36, RZ ;  /* 0x0000002400027227 */ /* 0x000fc800078e00ff */
[----:B------:R-:W-:Y:S02]  /*261a0*/  IMAD.MOV R2, RZ, RZ, -R2 ;  /* 0x000000ffff027224 */ /* 0x000fe400078e0a02 */
[----:B------:R-:W-:-:S06]  /*261b0*/  IMAD.HI.U32 R9, R0, R8, RZ ;  /* 0x0000000800097227 */ /* 0x000fcc00078e00ff */
[----:B------:R-:W-:-:S05]  /*261c0*/  @!P1 IMAD.IADD R11, R11, 0x1, -R4 ;  /* 0x000000010b0b9824 */ /* 0x000fca00078e0a04 */
[C---:B------:R-:W-:Y:S01]  /*261d0*/  ISETP.GT.U32.AND P1, PT, R4.reuse, R11, PT ;  /* 0x0000000b0400720c */ /* 0x040fe20003f24070 */
[----:B------:R-:W-:Y:S01]  /*261e0*/  IMAD R36, R4, R2, R36 ;  /* 0x0000000204247224 */ /* 0x000fe200078e0224 */
[----:B------:R-:W-:Y:S01]  /*261f0*/  IABS R2, R46 ;  /* 0x0000002e00027213 */ /* 0x000fe20000000000 */
[----:B------:R-:W-:Y:S01]  /*26200*/  IMAD.MOV R9, RZ, RZ, -R9 ;  /* 0x000000ffff097224 */ /* 0x000fe200078e0a09 */
[----:B------:R-:W-:-:S03]  /*26210*/  ISETP.GE.AND P2, PT, R33, RZ, PT ;  /* 0x000000ff2100720c */ /* 0x000fc60003f46270 */
[----:B------:R-:W-:Y:S02]  /*26220*/  IMAD R8, R4, R9, R8 ;  /* 0x0000000904087224 */ /* 0x000fe400078e0208 */
[----:B------:R-:W-:Y:S01]  /*26230*/  IMAD.HI.U32 R9, R0, R2, RZ ;  /* 0x0000000200097227 */ /* 0x000fe200078e00ff */
[----:B------:R-:W-:-:S03]  /*26240*/  IABS R7, R48 ;  /* 0x0000003000077213 */ /* 0x000fc60000000000 */
[----:B------:R-:W-:Y:S01]  /*26250*/  @!P1 IMAD.IADD R11, R11, 0x1, -R4 ;  /* 0x000000010b0b9824 */ /* 0x000fe200078e0a04 */
[C---:B------:R-:W-:Y:S01]  /*26260*/  ISETP.GT.U32.AND P1, PT, R4.reuse, R8, PT ;  /* 0x000000080400720c */ /* 0x040fe20003f24070 */
[----:B------:R-:W-:Y:S01]  /*26270*/  IMAD.MOV R9, RZ, RZ, -R9 ;  /* 0x000000ffff097224 */ /* 0x000fe200078e0a09 */
[----:B------:R-:W-:Y:S01]  /*26280*/  ISETP.GT.U32.AND P4, PT, R4, R36, PT ;  /* 0x000000240400720c */ /* 0x000fe20003f84070 */
[----:B------:R-:W-:-:S04]  /*26290*/  IMAD.HI.U32 R6, R0, R7, RZ ;  /* 0x0000000700067227 */ /* 0x000fc800078e00ff */
[C---:B------:R-:W-:Y:S02]  /*262a0*/  IMAD R2, R4.reuse, R9, R2 ;  /* 0x0000000904027224 */ /* 0x040fe400078e0202 */
[----:B------:R-:W-:Y:S02]  /*262b0*/  IMAD.MOV R6, RZ, RZ, -R6 ;  /* 0x000000ffff067224 */ /* 0x000fe400078e0a06 */
[----:B------:R-:W-:Y:S01]  /*262c0*/  @!P2 IMAD.MOV R11, RZ, RZ, -R11 ;  /* 0x000000ffff0ba224 */ /* 0x000fe200078e0a0b */
[C---:B------:R-:W-:Y:S01]  /*262d0*/  ISETP.GT.U32.AND P2, PT, R4.reuse, R2, PT ;  /* 0x000000020400720c */ /* 0x040fe20003f44070 */
[----:B------:R-:W-:Y:S01]  /*262e0*/  IMAD R7, R4, R6, R7 ;  /* 0x0000000604077224 */ /* 0x000fe200078e0207 */
[----:B------:R-:W-:Y:S01]  /*262f0*/  IABS R40, R45 ;  /* 0x0000002d00287213 */ /* 0x000fe20000000000 */
[--C-:B------:R-:W-:Y:S02]  /*26300*/  @!P1 IMAD.IADD R8, R8, 0x1, -R4.reuse ;  /* 0x0000000108089824 */ /* 0x100fe400078e0a04 */
[----:B------:R-:W-:Y:S01]  /*26310*/  @!P4 IMAD.IADD R36, R36, 0x1, -R4 ;  /* 0x000000012424c824 */ /* 0x000fe200078e0a04 */
[C---:B------:R-:W-:Y:S01]  /*26320*/  ISETP.GT.U32.AND P4, PT, R4.reuse, R7, PT ;  /* 0x000000070400720c */ /* 0x040fe20003f84070 */
[----:B------:R-:W-:Y:S01]  /*26330*/  @!P3 IMAD.MOV R42, RZ, RZ, -R42 ;  /* 0x000000ffff2ab224 */ /* 0x000fe200078e0a2a */
[----:B------:R-:W-:Y:S01]  /*26340*/  ISETP.GT.U32.AND P3, PT, R4, R8, PT ;  /* 0x000000080400720c */ /* 0x000fe20003f64070 */
[----:B------:R-:W-:-:S04]  /*26350*/  IMAD.HI.U32 R6, R0, R40, RZ ;  /* 0x0000002800067227 */ /* 0x000fc800078e00ff */
[----:B------:R-:W-:Y:S01]  /*26360*/  @!P2 IMAD.IADD R2, R2, 0x1, -R4 ;  /* 0x000000010202a824 */ /* 0x000fe200078e0a04 */
[----:B------:R-:W-:Y:S01]  /*26370*/  ISETP.GE.AND P2, PT, R46, RZ, PT ;  /* 0x000000ff2e00720c */ /* 0x000fe20003f46270 */
[----:B------:R-:W-:Y:S01]  /*26380*/  IMAD.MOV R6, RZ, RZ, -R6 ;  /* 0x000000ffff067224 */ /* 0x000fe200078e0a06 */
[----:B------:R-:W3:Y:S01]  /*26390*/  LDL.LU R46, [R1+0x1cd4] ;  /* 0x001cd400012e7983 */ /* 0x000ee20000300800 */
[C---:B------:R-:W-:Y:S02]  /*263a0*/  ISETP.GT.U32.AND P1, PT, R4.reuse, R36, PT ;  /* 0x000000240400720c */ /* 0x040fe40003f24070 */
[----:B------:R-:W-:Y:S01]  /*263b0*/  IMAD R40, R4, R6, R40 ;  /* 0x0000000604287224 */ /* 0x000fe200078e0228 */
[----:B------:R-:W3:Y:S01]  /*263c0*/  LDL.LU R51, [R1+0x1cd8] ;  /* 0x001cd80001337983 */ /* 0x000ee20000300800 */
[----:B------:R-:W-:-:S03]  /*263d0*/  @!P4 IMAD.IADD R7, R7, 0x1, -R4 ;  /* 0x000000010707c824 */ /* 0x000fc600078e0a04 */
[----:B------:R-:W3:Y:S01]  /*263e0*/  LDL.LU R50, [R1+0x1cdc] ;  /* 0x001cdc0001327983 */ /* 0x000ee20000300800 */
[----:B------:R-:W-:Y:S01]  /*263f0*/  @!P3 IMAD.IADD R8, R8, 0x1, -R4 ;  /* 0x000000010808b824 */ /* 0x000fe200078e0a04 */
[C---:B------:R-:W-:Y:S02]  /*26400*/  ISETP.GT.U32.AND P3, PT, R4.reuse, R40, PT ;  /* 0x000000280400720c */ /* 0x040fe40003f64070 */
[----:B------:R-:W-:Y:S01]  /*26410*/  ISETP.GT.U32.AND P4, PT, R4, R7, PT ;  /* 0x000000070400720c */ /* 0x000fe20003f84070 */
[----:B0-----:R-:W-:Y:S01]  /*26420*/  IMAD.MOV.U32 R5, RZ, RZ, R8 ;  /* 0x000000ffff057224 */ /* 0x001fe200078e0008 */
[----:B----4-:R-:W-:Y:S01]  /*26430*/  IABS R33, R35 ;  /* 0x0000002300217213 */ /* 0x010fe20000000000 */
[----:B------:R-:W-:Y:S01]  /*26440*/  @!P1 IMAD.IADD R36, R36, 0x1, -R4 ;  /* 0x0000000124249824 */ /* 0x000fe200078e0a04 */
[----:B------:R-:W-:Y:S01]  /*26450*/  ISETP.GE.AND P1, PT, R48, RZ, PT ;  /* 0x000000ff3000720c */ /* 0x000fe20003f26270 */
[----:B------:R-:W-:Y:S01]  /*26460*/  @!P0 IMAD.MOV R5, RZ, RZ, -R5 ;  /* 0x000000ffff058224 */ /* 0x000fe200078e0a05 */
[----:B------:R-:W4:Y:S01]  /*26470*/  LDL.LU R49, [R1+0x1ce0] ;  /* 0x001ce00001317983 */ /* 0x000f220000300800 */
[----:B------:R-:W-:-:S04]  /*26480*/  IMAD.HI.U32 R6, R0, R33, RZ ;  /* 0x0000002100067227 */ /* 0x000fc800078e00ff */
[--C-:B------:R-:W-:Y:S01]  /*26490*/  @!P3 IMAD.IADD R40, R40, 0x1, -R4.reuse ;  /* 0x000000012828b824 */ /* 0x100fe200078e0a04 */
[C---:B------:R-:W-:Y:S01]  /*264a0*/  ISETP.GT.U32.AND P3, PT, R4.reuse, R22, PT ;  /* 0x000000160400720c */ /* 0x040fe20003f64070 */
[----:B------:R-:W-:Y:S01]  /*264b0*/  @!P4 IMAD.IADD R7, R7, 0x1, -R4 ;  /* 0x000000010707c824 */ /* 0x000fe200078e0a04 */
[----:B------:R-:W-:Y:S01]  /*264c0*/  IABS R38, R44 ;  /* 0x0000002c00267213 */ /* 0x000fe20000000000 */
[----:B------:R-:W-:Y:S01]  /*264d0*/  IMAD.MOV R6, RZ, RZ, -R6 ;  /* 0x000000ffff067224 */ /* 0x000fe200078e0a06 */
[----:B------:R0:W-:Y:S01]  /*264e0*/  STL [R1+0xb4], R5 ;  /* 0x0000b40501007387 */ /* 0x0001e20000100800 */
[----:B------:R-:W-:Y:S01]  /*264f0*/  @!P5 IMAD.MOV R36, RZ, RZ, -R36 ;  /* 0x000000ffff24d224 */ /* 0x000fe200078e0a24 */
[C---:B------:R-:W-:Y:S01]  /*26500*/  ISETP.GT.U32.AND P5, PT, R4.reuse, R40, PT ;  /* 0x000000280400720c */ /* 0x040fe20003fa4070 */
[----:B------:R-:W-:Y:S02]  /*26510*/  IMAD R33, R4, R6, R33 ;  /* 0x0000000604217224 */ /* 0x000fe400078e0221 */
[----:B------:R-:W-:-:S04]  /*26520*/  IMAD.HI.U32 R9, R0, R38, RZ ;  /* 0x0000002600097227 */ /* 0x000fc800078e00ff */
[----:B0-----:R-:W-:-:S04]  /*26530*/  IMAD.MOV.U32 R5, RZ, RZ, R7 ;  /* 0x000000ffff057224 */ /* 0x001fc800078e0007 */
[----:B------:R-:W-:Y:S02]  /*26540*/  @!P1 IMAD.MOV R5, RZ, RZ, -R5 ;  /* 0x000000ffff059224 */ /* 0x000fe400078e0a05 */
[----:B------:R-:W-:Y:S02]  /*26550*/  IMAD.MOV R9, RZ, RZ, -R9 ;  /* 0x000000ffff097224 */ /* 0x000fe400078e0a09 */
[----:B------:R-:W-:Y:S01]  /*26560*/  @!P3 IMAD.IADD R22, R22, 0x1, -R4 ;  /* 0x000000011616b824 */ /* 0x000fe200078e0a04 */
[----:B------:R-:W-:Y:S01]  /*26570*/  ISETP.GE.AND P3, PT, R45, RZ, PT ;  /* 0x000000ff2d00720c */ /* 0x000fe20003f66270 */
[----:B------:R0:W-:Y:S01]  /*26580*/  STL [R1+0xc4], R5 ;  /* 0x0000c40501007387 */ /* 0x0001e20000100800 */
[----:B------:R-:W-:-:S03]  /*26590*/  IMAD R38, R4, R9, R38 ;  /* 0x0000000904267224 */ /* 0x000fc600078e0226 */
[----:B------:R-:W4:Y:S01]  /*265a0*/  LDL.LU R45, [R1+0x1ce4] ;  /* 0x001ce400012d7983 */ /* 0x000f220000300800 */
[--C-:B------:R-:W-:Y:S01]  /*265b0*/  @!P5 IMAD.IADD R40, R40, 0x1, -R4.reuse ;  /* 0x000000012828d824 */ /* 0x100fe200078e0a04 */
[----:B------:R-:W-:Y:S02]  /*265c0*/  ISETP.GT.U32.AND P4, PT, R4, R38, PT ;  /* 0x000000260400720c */ /* 0x000fe40003f84070 */
[----:B------:R-:W4:Y:S11]  /*265d0*/  LDL.LU R48, [R1+0x1ce8] ;  /* 0x001ce80001307983 */ /* 0x000f360000300800 */
[----:B------:R-:W-:Y:S01]  /*265e0*/  @!P4 IMAD.IADD R38, R38, 0x1, -R4 ;  /* 0x000000012626c824 */ /* 0x000fe200078e0a04 */
[----:B------:R-:W-:-:S04]  /*265f0*/  ISETP.GT.U32.AND P4, PT, R4, R2, PT ;  /* 0x000000020400720c */ /* 0x000fc80003f84070 */
[----:B------:R-:W-:Y:S01]  /*26600*/  ISETP.GT.U32.AND P0, PT, R4, R38, PT ;  /* 0x000000260400720c */ /* 0x000fe20003f04070 */
[----:B0-----:R-:W-:-:S04]  /*26610*/  IMAD.MOV.U32 R5, RZ, RZ, R22 ;  /* 0x000000ffff057224 */ /* 0x001fc800078e0016 */
[----:B------:R-:W-:-:S04]  /*26620*/  @!P6 IMAD.MOV R5, RZ, RZ, -R5 ;  /* 0x000000ffff05e224 */ /* 0x000fc800078e0a05 */
[----:B------:R-:W-:Y:S01]  /*26630*/  @!P4 IMAD.IADD R2, R2, 0x1, -R4 ;  /* 0x000000010202c824 */ /* 0x000fe200078e0a04 */
[----:B------:R-:W-:-:S03]  /*26640*/  ISETP.GE.AND P4, PT, R44, RZ, PT ;  /* 0x000000ff2c00720c */ /* 0x000fc60003f86270 */
[----:B------:R-:W-:Y:S01]  /*26650*/  @!P0 IMAD.IADD R38, R38, 0x1, -R4 ;  /* 0x0000000126268824 */ /* 0x000fe200078e0a04 */
[----:B--2---:R-:W-:-:S05]  /*26660*/  IABS R12, R26 ;  /* 0x0000001a000c7213 */ /* 0x004fca0000000000 */
[----:B------:R-:W-:-:S04]  /*26670*/  IMAD.HI.U32 R6, R0, R12, RZ ;  /* 0x0000000c00067227 */ /* 0x000fc800078e00ff */
[----:B------:R-:W-:Y:S01]  /*26680*/  IMAD.MOV R6, RZ, RZ, -R6 ;  /* 0x000000ffff067224 */ /* 0x000fe200078e0a06 */
[----:B------:R-:W-:-:S03]  /*26690*/  IABS R9, R52 ;  /* 0x0000003400097213 */ /* 0x000fc60000000000 */
[----:B------:R-:W-:Y:S02]  /*266a0*/  IMAD R12, R4, R6, R12 ;  /* 0x00000006040c7224 */ /* 0x000fe400078e020c */
[----:B------:R-:W-:-:S03]  /*266b0*/  IMAD.HI.U32 R6, R0, R9, RZ ;  /* 0x0000000900067227 */ /* 0x000fc600078e00ff */
[----:B------:R-:W-:Y:S01]  /*266c0*/  ISETP.GT.U32.AND P5, PT, R4, R12, PT ;  /* 0x0000000c0400720c */ /* 0x000fe20003fa4070 */
[----:B------:R-:W-:-:S04]  /*266d0*/  IMAD.MOV R6, RZ, RZ, -R6 ;  /* 0x000000ffff067224 */ /* 0x000fc800078e0a06 */
[----:B------:R-:W-:-:S08]  /*266e0*/  IMAD R9, R4, R6, R9 ;  /* 0x0000000604097224 */ /* 0x000fd000078e0209 */
[----:B------:R-:W-:Y:S01]  /*266f0*/  @!P5 IMAD.IADD R12, R12, 0x1, -R4 ;  /* 0x000000010c0cd824 */ /* 0x000fe200078e0a04 */
[----:B------:R-:W-:Y:S01]  /*26700*/  ISETP.GT.U32.AND P5, PT, R4, R9, PT ;  /* 0x000000090400720c */ /* 0x000fe20003fa4070 */
[----:B------:R-:W-:Y:S01]  /*26710*/  IMAD.MOV.U32 R14, RZ, RZ, R40 ;  /* 0x000000ffff0e7224 */ /* 0x000fe200078e0028 */
[----:B------:R0:W-:Y:S11]  /*26720*/  STL [R1+0xa8], R5 ;  /* 0x0000a80501007387 */ /* 0x0001f60000100800 */
[----:B------:R-:W-:-:S05]  /*26730*/  @!P5 IMAD.IADD R9, R9, 0x1, -R4 ;  /* 0x000000010909d824 */ /* 0x000fca00078e0a04 */
[----:B------:R-:W-:Y:S01]  /*26740*/  ISETP.GT.U32.AND P6, PT, R4, R9, PT ;  /* 0x000000090400720c */ /* 0x000fe20003fc4070 */
[----:B0-----:R-:W-:Y:S02]  /*26750*/  IMAD.MOV.U32 R5, RZ, RZ, R38 ;  /* 0x000000ffff057224 */ /* 0x001fe400078e0026 */
[----:B------:R-:W-:Y:S02]  /*26760*/  @!P3 IMAD.MOV R14, RZ, RZ, -R14 ;  /* 0x000000ffff0eb224 */ /* 0x000fe400078e0a0e */
[----:B------:R-:W-:-:S03]  /*26770*/  @!P4 IMAD.MOV R5, RZ, RZ, -R5 ;  /* 0x000000ffff05c224 */ /* 0x000fc600078e0a05 */
[----:B------:R-:W-:Y:S04]  /*26780*/  STL [R1+0x58], R14 ;  /* 0x0000580e01007387 */ /* 0x000fe80000100800 */
[----:B------:R0:W-:Y:S01]  /*26790*/  STL [R1+0x5c], R5 ;  /* 0x00005c0501007387 */ /* 0x0001e20000100800 */
[----:B------:R-:W-:Y:S01]  /*267a0*/  @!P6 IMAD.IADD R9, R9, 0x1, -R4 ;  /* 0x000000010909e824 */ /* 0x000fe200078e0a04 */
[----:B---3--:R-:W-:Y:S02]  /*267b0*/  IABS R13, R47 ;  /* 0x0000002f000d7213 */ /* 0x008fe40000000000 */
[----:B------:R-:W-:Y:S02]  /*267c0*/  ISETP.GE.AND P6, PT, R47, RZ, PT ;  /* 0x000000ff2f00720c */ /* 0x000fe40003fc6270 */
[----:B------:R-:W2:Y:S01]  /*267d0*/  LDL.LU R47, [R1+0x1cec] ;  /* 0x001cec00012f7983 */ /* 0x000ea20000300800 */
[----:B------:R-:W-:Y:S01]  /*267e0*/  ISETP.GT.U32.AND P1, PT, R4, R33, PT ;  /* 0x000000210400720c */ /* 0x000fe20003f24070 */
[----:B------:R-:W-:Y:S01]  /*267f0*/  IMAD.HI.U32 R6, R0, R13, RZ ;  /* 0x0000000d00067227 */ /* 0x000fe200078e00ff */
[----:B------:R-:W-:-:S03]  /*26800*/  ISETP.GE.AND P0, PT, R35, RZ, PT ;  /* 0x000000ff2300720c */ /* 0x000fc60003f06270 */
[----:B------:R-:W-:-:S08]  /*26810*/  IMAD.MOV R6, RZ, RZ, -R6 ;  /* 0x000000ffff067224 */ /* 0x000fd000078e0a06 */
[----:B------:R-:W-:Y:S02]  /*26820*/  @!P1 IMAD.IADD R33, R33, 0x1, -R4 ;  /* 0x0000000121219824 */ /* 0x000fe400078e0a04 */
[----:B------:R-:W-:-:S03]  /*26830*/  @!P2 IMAD.MOV R2, RZ, RZ, -R2 ;  /* 0x000000ffff02a224 */ /* 0x000fc600078e0a02 */
[C---:B------:R-:W-:Y:S01]  /*26840*/  ISETP.GT.U32.AND P5, PT, R4.reuse, R33, PT ;  /* 0x000000210400720c */ /* 0x040fe20003fa4070 */
[C---:B------:R-:W-:Y:S01]  /*26850*/  IMAD R13, R4.reuse, R6, R13 ;  /* 0x00000006040d7224 */ /* 0x040fe200078e020d */
[----:B------:R-:W-:Y:S02]  /*26860*/  ISETP.GT.U32.AND P2, PT, R4, R12, PT ;  /* 0x0000000c0400720c */ /* 0x000fe40003f44070 */
[----:B------:R-:W-:Y:S02]  /*26870*/  ISETP.GE.AND P1, PT, R26, RZ, PT ;  /* 0x000000ff1a00720c */ /* 0x000fe40003f26270 */
[----:B------:R-:W-:Y:S02]  /*26880*/  ISETP.GT.U32.AND P3, PT, R4, R13, PT ;  /* 0x0000000d0400720c */ /* 0x000fe40003f64070 */
[----:B------:R-:W-:-:S05]  /*26890*/  ISETP.GE.AND P4, PT, R52, RZ, PT ;  /* 0x000000ff3400720c */ /* 0x000fca0003f86270 */
[--C-:B------:R-:W-:Y:S02]  /*268a0*/  @!P5 IMAD.IADD R33, R33, 0x1, -R4.reuse ;  /* 0x000000012121d824 */ /* 0x100fe400078e0a04 */
[----:B------:R-:W-:Y:S02]  /*268b0*/  @!P2 IMAD.IADD R12, R12, 0x1, -R4 ;  /* 0x000000010c0ca824 */ /* 0x000fe400078e0a04 */
[----:B0-----:R-:W-:Y:S02]  /*268c0*/  IMAD.MOV.U32 R5, RZ, RZ, R33 ;  /* 0x000000ffff057224 */ /* 0x001fe400078e0021 */
[----:B------:R-:W-:Y:S02]  /*268d0*/  @!P1 IMAD.MOV R12, RZ, RZ, -R12 ;  /* 0x000000ffff0c9224 */ /* 0x000fe400078e0a0c */
[----:B------:R-:W-:Y:S02]  /*268e0*/  @!P0 IMAD.MOV R5, RZ, RZ, -R5 ;  /* 0x000000ffff058224 */ /* 0x000fe400078e0a05 */
[----:B------:R-:W-:Y:S01]  /*268f0*/  @!P3 IMAD.IADD R13, R13, 0x1, -R4 ;  /* 0x000000010d0db824 */ /* 0x000fe200078e0a04 */
[----:B------:R-:W-:-:S05]  /*26900*/  IABS R8, R46 ;  /* 0x0000002e00087213 */ /* 0x000fca0000000000 */
[----:B------:R-:W-:Y:S01]  /*26910*/  IMAD.HI.U32 R35, R0, R8, RZ ;  /* 0x0000000800237227 */ /* 0x000fe200078e00ff */
[----:B------:R-:W-:-:S03]  /*26920*/  IABS R7, R50 ;  /* 0x0000003200077213 */ /* 0x000fc60000000000 */
[----:B------:R-:W-:Y:S01]  /*26930*/  IMAD.MOV R35, RZ, RZ, -R35 ;  /* 0x000000ffff237224 */ /* 0x000fe200078e0a23 */
[----:B------:R-:W-:Y:S01]  /*26940*/  IABS R10, R51 ;  /* 0x00000033000a7213 */ /* 0x000fe20000000000 */
[----:B------:R-:W-:-:S04]  /*26950*/  IMAD.HI.U32 R6, R0, R7, RZ ;  /* 0x0000000700067227 */ /* 0x000fc800078e00ff */
[----:B------:R-:W-:Y:S02]  /*26960*/  IMAD R8, R4, R35, R8 ;  /* 0x0000002304087224 */ /* 0x000fe400078e0208 */
[----:B------:R-:W-:Y:S02]  /*26970*/  IMAD.MOV R6, RZ, RZ, -R6 ;  /* 0x000000ffff067224 */ /* 0x000fe400078e0a06 */
[----:B------:R-:W-:Y:S01]  /*26980*/  IMAD.HI.U32 R44, R0, R10, RZ ;  /* 0x0000000a002c7227 */ /* 0x000fe200078e00ff */
[----:B------:R-:W-:-:S03]  /*26990*/  ISETP.GT.U32.AND P5, PT, R4, R8, PT ;  /* 0x000000080400720c */ /* 0x000fc60003fa4070 */
[----:B------:R-:W-:Y:S02]  /*269a0*/  IMAD R6, R4, R6, R7 ;  /* 0x0000000604067224 */ /* 0x000fe400078e0207 */
[----:B------:R-:W-:Y:S01]  /*269b0*/  IMAD.MOV R22, RZ, RZ, -R44 ;  /* 0x000000ffff167224 */ /* 0x000fe200078e0a2c */
[----:B------:R-:W-:Y:S02]  /*269c0*/  ISETP.GE.AND P3, PT, R46, RZ, PT ;  /* 0x000000ff2e00720c */ /* 0x000fe40003f66270 */
[C---:B------:R-:W-:Y:S01]  /*269d0*/  ISETP.GT.U32.AND P1, PT, R4.reuse, R6, PT ;  /* 0x000000060400720c */ /* 0x040fe20003f24070 */
[C---:B------:R-:W-:Y:S01]  /*269e0*/  IMAD R10, R4.reuse, R22, R10 ;  /* 0x00000016040a7224 */ /* 0x040fe200078e020a */
[----:B------:R-:W3:Y:S04]  /*269f0*/  LDL.LU R46, [R1+0x1cf0] ;  /* 0x001cf000012e7983 */ /* 0x000ee80000300800 */
[----:B------:R0:W-:Y:S01]  /*26a00*/  STL [R1+0x60], R5 ;  /* 0x0000600501007387 */ /* 0x0001e20000100800 */
[----:B------:R-:W-:Y:S01]  /*26a10*/  ISETP.GT.U32.AND P2, PT, R4, R10, PT ;  /* 0x0000000a0400720c */ /* 0x000fe20003f44070 */
[----:B------:R-:W-:Y:S01]  /*26a20*/  @!P5 IMAD.IADD R8, R8, 0x1, -R4 ;  /* 0x000000010808d824 */ /* 0x000fe200078e0a04 */
[----:B------:R-:W-:Y:S01]  /*26a30*/  ISETP.GT.U32.AND P5, PT, R4, R13, PT ;  /* 0x0000000d0400720c */ /* 0x000fe20003fa4070 */
[----:B0-----:R-:W-:-:S04]  /*26a40*/  IMAD.MOV.U32 R5, RZ, RZ, R9 ;  /* 0x000000ffff057224 */ /* 0x001fc800078e0009 */
[----:B------:R-:W-:Y:S01]  /*26a50*/  @!P4 IMAD.MOV R5, RZ, RZ, -R5 ;  /* 0x000000ffff05c224 */ /* 0x000fe200078e0a05 */
[----:B------:R-:W-:Y:S01]  /*26a60*/  STL [R1+0x64], R12 ;  /* 0x0000640c01007387 */ /* 0x000fe20000100800 */
[----:B------:R-:W-:Y:S01]  /*26a70*/  @!P1 IMAD.IADD R6, R6, 0x1, -R4 ;  /* 0x0000000106069824 */ /* 0x000fe200078e0a04 */
[----:B----4-:R-:W-:Y:S02]  /*26a80*/  IABS R7, R45 ;  /* 0x0000002d00077213 */ /* 0x010fe40000000000 */
[----:B------:R0:W-:Y:S01]  /*26a90*/  STL [R1+0x68], R5 ;  /* 0x0000680501007387 */ /* 0x0001e20000100800 */
[----:B------:R-:W-:-:S03]  /*26aa0*/  ISETP.GE.AND P1, PT, R45, RZ, PT ;  /* 0x000000ff2d00720c */ /* 0x000fc60003f26270 */
[----:B------:R-:W4:Y:S01]  /*26ab0*/  LDL.LU R45, [R1+0x1cf4] ;  /* 0x001cf400012d7983 */ /* 0x000f220000300800 */
[----:B------:R-:W-:Y:S01]  /*26ac0*/  IABS R26, R49 ;  /* 0x00000031001a7213 */ /* 0x000fe20000000000 */
[--C-:B------:R-:W-:Y:S01]  /*26ad0*/  @!P2 IMAD.IADD R10, R10, 0x1, -R4.reuse ;  /* 0x000000010a0aa824 */ /* 0x100fe200078e0a04 */
[----:B------:R-:W-:Y:S01]  /*26ae0*/  ISETP.GT.U32.AND P2, PT, R4, R8, PT ;  /* 0x000000080400720c */ /* 0x000fe20003f44070 */
[----:B------:R-:W-:Y:S01]  /*26af0*/  @!P5 IMAD.IADD R13, R13, 0x1, -R4 ;  /* 0x000000010d0dd824 */ /* 0x000fe200078e0a04 */
[----:B------:R-:W4:Y:S01]  /*26b00*/  LDL.LU R54, [R1+0x1cf8] ;  /* 0x001cf80001367983 */ /* 0x000f220000300800 */
[----:B------:R-:W-:Y:S01]  /*26b10*/  IMAD.HI.U32 R22, R0, R26, RZ ;  /* 0x0000001a00167227 */ /* 0x000fe200078e00ff */
[----:B------:R-:W-:-:S03]  /*26b20*/  ISETP.GT.U32.AND P0, PT, R4, R10, PT ;  /* 0x0000000a0400720c */ /* 0x000fc60003f04070 */
[----:B0-----:R-:W-:Y:S02]  /*26b30*/  IMAD.MOV.U32 R5, RZ, RZ, R13 ;  /* 0x000000ffff057224 */ /* 0x001fe400078e000d */
[----:B------:R-:W-:Y:S01]  /*26b40*/  IMAD.MOV R22, RZ, RZ, -R22 ;  /* 0x000000ffff167224 */ /* 0x000fe200078e0a16 */
[----:B------:R-:W-:Y:S01]  /*26b50*/  ISETP.GE.AND P4, PT, R51, RZ, PT ;  /* 0x000000ff3300720c */ /* 0x000fe20003f86270 */
[----:B------:R-:W-:-:S04]  /*26b60*/  IMAD.HI.U32 R12, R0, R7, RZ ;  /* 0x00000007000c7227 */ /* 0x000fc800078e00ff */
[----:B------:R-:W-:Y:S02]  /*26b70*/  @!P6 IMAD.MOV R5, RZ, RZ, -R5 ;  /* 0x000000ffff05e224 */ /* 0x000fe400078e0a05 */
[----:B------:R-:W-:Y:S02]  /*26b80*/  IMAD R26, R4, R22, R26 ;  /* 0x00000016041a7224 */ /* 0x000fe400078e021a */
[----:B------:R-:W-:Y:S01]  /*26b90*/  @!P2 IMAD.IADD R8, R8, 0x1, -R4 ;  /* 0x000000010808a824 */ /* 0x000fe200078e0a04 */
[----:B------:R-:W-:Y:S01]  /*26ba0*/  ISETP.GE.AND P2, PT, R50, RZ, PT ;  /* 0x000000ff3200720c */ /* 0x000fe20003f46270 */
[----:B------:R-:W-:Y:S01]  /*26bb0*/  IMAD.MOV R12, RZ, RZ, -R12 ;  /* 0x000000ffff0c7224 */ /* 0x000fe200078e0a0c */
[----:B------:R0:W-:Y:S01]  /*26bc0*/  STL [R1+0x6c], R5 ;  /* 0x00006c0501007387 */ /* 0x0001e20000100800 */
[----:B------:R-:W-:Y:S01]  /*26bd0*/  ISETP.GT.U32.AND P5, PT, R4, R26, PT ;  /* 0x0000001a0400720c */ /* 0x000fe20003fa4070 */
[----:B------:R-:W-:Y:S02]  /*26be0*/  @!P0 IMAD.IADD R10, R10, 0x1, -R4 ;  /* 0x000000010a0a8824 */ /* 0x000fe400078e0a04 */
[----:B------:R-:W4:Y:S01]  /*26bf0*/  LDL.LU R50, [R1+0x1cfc] ;  /* 0x001cfc0001327983 */ /* 0x000f220000300800 */
[----:B------:R-:W-:-:S02]  /*26c00*/  IMAD R7, R4, R12, R7 ;  /* 0x0000000c04077224 */ /* 0x000fc400078e0207 */
[----:B------:R-:W-:Y:S01]  /*26c10*/  IMAD.MOV.U32 R12, RZ, RZ, R8 ;  /* 0x000000ffff0c7224 */ /* 0x000fe200078e0008 */
[----:B------:R-:W4:Y:S01]  /*26c20*/  LDL.LU R53, [R1+0x1d00] ;  /* 0x001d000001357983 */ /* 0x000f220000300800 */
[----:B0-----:R-:W-:Y:S02]  /*26c30*/  IMAD.MOV.U32 R5, RZ, RZ, R10 ;  /* 0x000000ffff057224 */ /* 0x001fe400078e000a */
[----:B------:R-:W-:Y:S01]  /*26c40*/  @!P3 IMAD.MOV R12, RZ, RZ, -R12 ;  /* 0x000000ffff0cb224 */ /* 0x000fe200078e0a0c */
[----:B------:R-:W4:Y:S01]  /*26c50*/  LDL.LU R52, [R1+0x1d04] ;  /* 0x001d040001347983 */ /* 0x000f220000300800 */
[----:B------:R-:W-:Y:S01]  /*26c60*/  @!P4 IMAD.MOV R5, RZ, RZ, -R5 ;  /* 0x000000ffff05c224 */ /* 0x000fe200078e0a05 */
[----:B------:R-:W-:Y:S01]  /*26c70*/  IABS R22, R48 ;  /* 0x0000003000167213 */ /* 0x000fe20000000000 */
[----:B------:R-:W-:Y:S01]  /*26c80*/  @!P5 IMAD.IADD R26, R26, 0x1, -R4 ;  /* 0x000000011a1ad824 */ /* 0x000fe200078e0a04 */
[----:B------:R-:W-:Y:S01]  /*26c90*/  STL [R1+0x70], R12 ;  /* 0x0000700c01007387 */ /* 0x000fe20000100800 */
[----:B------:R-:W-:-:S03]  /*26ca0*/  ISETP.GE.AND P4, PT, R48, RZ, PT ;  /* 0x000000ff3000720c */ /* 0x000fc60003f86270 */
[----:B------:R0:W-:Y:S04]  /*26cb0*/  STL [R1+0x78], R5 ;  /* 0x0000780501007387 */ /* 0x0001e80000100800 */
[----:B------:R-:W4:Y:S01]  /*26cc0*/  LDL.LU R48, [R1+0x1d08] ;  /* 0x001d080001307983 */ /* 0x000f220000300800 */
[----:B------:R-:W-:-:S13]  /*26cd0*/  ISETP.GT.U32.AND P6, PT, R4, R26, PT ;  /* 0x0000001a0400720c */ /* 0x000fda0003fc4070 */
[----:B------:R-:W-:Y:S01]  /*26ce0*/  @!P6 IMAD.IADD R26, R26, 0x1, -R4 ;  /* 0x000000011a1ae824 */ /* 0x000fe200078e0a04 */
[----:B--2---:R-:W-:Y:S02]  /*26cf0*/  IABS R8, R47 ;  /* 0x0000002f00087213 */ /* 0x004fe40000000000 */
[----:B------:R-:W-:Y:S02]  /*26d00*/  ISETP.GE.AND P6, PT, R47, RZ, PT ;  /* 0x000000ff2f00720c */ /* 0x000fe40003fc6270 */
[----:B------:R-:W2:Y:S01]  /*26d10*/  LDL.LU R47, [R1+0x1d0c] ;  /* 0x001d0c00012f7983 */ /* 0x000ea20000300800 */
[----:B------:R-:W-:Y:S01]  /*26d20*/  ISETP.GT.U32.AND P5, PT, R4, R6, PT ;  /* 0x000000060400720c */ /* 0x000fe20003fa4070 */
[----:B------:R-:W-:Y:S01]  /*26d30*/  IMAD.HI.U32 R9, R0, R22, RZ ;  /* 0x0000001600097227 */ /* 0x000fe200078e00ff */
[----:B------:R-:W-:-:S03]  /*26d40*/  ISETP.GT.U32.AND P3, PT, R4, R7, PT ;  /* 0x000000070400720c */ /* 0x000fc60003f64070 */
[----:B------:R-:W-:-:S04]  /*26d50*/  IMAD.MOV R9, RZ, RZ, -R9 ;  /* 0x000000ffff097224 */ /* 0x000fc800078e0a09 */
[----:B------:R-:W-:-:S04]  /*26d60*/  IMAD R22, R4, R9, R22 ;  /* 0x0000000904167224 */ /* 0x000fc800078e0216 */
[--C-:B------:R-:W-:Y:S01]  /*26d70*/  @!P5 IMAD.IADD R6, R6, 0x1, -R4.reuse ;  /* 0x000000010606d824 */ /* 0x100fe200078e0a04 */
[----:B------:R-:W-:Y:S01]  /*26d80*/  ISETP.GT.U32.AND P5, PT, R4, R22, PT ;  /* 0x000000160400720c */ /* 0x000fe20003fa4070 */
[----:B------:R-:W-:Y:S02]  /*26d90*/  @!P3 IMAD.IADD R7, R7, 0x1, -R4 ;  /* 0x000000010707b824 */ /* 0x000fe400078e0a04 */
[----:B------:R-:W-:-:S03]  /*26da0*/  IMAD.HI.U32 R10, R0, R8, RZ ;  /* 0x00000008000a7227 */ /* 0x000fc600078e00ff */
[----:B------:R-:W-:Y:S01]  /*26db0*/  ISETP.GT.U32.AND P3, PT, R4, R7, PT ;  /* 0x000000070400720c */ /* 0x000fe20003f64070 */
[----:B------:R-:W-:-:S06]  /*26dc0*/  IMAD.MOV R10, RZ, RZ, -R10 ;  /* 0x000000ffff0a7224 */ /* 0x000fcc00078e0a0a */
[----:B------:R-:W-:Y:S02]  /*26dd0*/  @!P5 IMAD.IADD R22, R22, 0x1, -R4 ;  /* 0x000000011616d824 */ /* 0x000fe400078e0a04 */
[----:B0-----:R-:W-:Y:S02]  /*26de0*/  IMAD.MOV.U32 R5, RZ, RZ, R6 ;  /* 0x000000ffff057224 */ /* 0x001fe400078e0006 */
[C---:B------:R-:W-:Y:S01]  /*26df0*/  IMAD R8, R4.reuse, R10, R8 ;  /* 0x0000000a04087224 */ /* 0x040fe200078e0208 */
[----:B------:R-:W-:Y:S01]  /*26e00*/  ISETP.GT.U32.AND P5, PT, R4, R22, PT ;  /* 0x000000160400720c */ /* 0x000fe20003fa4070 */
[----:B------:R-:W-:-:S03]  /*26e10*/  @!P3 IMAD.IADD R7, R7, 0x1, -R4 ;  /* 0x000000010707b824 */ /* 0x000fc600078e0a04 */
[----:B------:R-:W-:Y:S02]  /*26e20*/  ISETP.GT.U32.AND P3, PT, R4, R8, PT ;  /* 0x000000080400720c */ /* 0x000fe40003f64070 */
[----:B------:R-:W-:Y:S01]  /*26e30*/  ISETP.GE.AND P0, PT, R49, RZ, PT ;  /* 0x000000ff3100720c */ /* 0x000fe20003f06270 */
[----:B------:R-:W-:-:S06]  /*26e40*/  @!P2 IMAD.MOV R5, RZ, RZ, -R5 ;  /* 0x000000ffff05a224 */ /* 0x000fcc00078e0a05 */
[--C-:B------:R-:W-:Y:S01]  /*26e50*/  @!P5 IMAD.IADD R22, R22, 0x1, -R4.reuse ;  /* 0x000000011616d824 */ /* 0x100fe200078e0a04 */
[----:B------:R0:W-:Y:S03]  /*26e60*/  STL [R1+0x74], R5 ;  /* 0x0000740501007387 */ /* 0x0001e60000100800 */
[----:B------:R-:W-:Y:S02]  /*26e70*/  @!P3 IMAD.IADD R8, R8, 0x1, -R4 ;  /* 0x000000010808b824 */ /* 0x000fe400078e0a04 */
[----:B0-----:R-:W-:-:S04]  /*26e80*/  IMAD.MOV.U32 R5, RZ, RZ, R26 ;  /* 0x000000ffff057224 */ /* 0x001fc800078e001a */
[----:B------:R-:W-:Y:S01]  /*26e90*/  @!P0 IMAD.MOV R5, RZ, RZ, -R5 ;  /* 0x000000ffff058224 */ /* 0x000fe200078e0a05 */
[----:B------:R-:W-:Y:S02]  /*26ea0*/  ISETP.GT.U32.AND P0, PT, R4, R8, PT ;  /* 0x000000080400720c */ /* 0x000fe40003f04070 */
[----:B---3--:R-:W-:-:S05]  /*26eb0*/  IABS R9, R46 ;  /* 0x0000002e00097213 */ /* 0x008fca0000000000 */
[----:B------:R-:W-:-:S04]  /*26ec0*/  IMAD.HI.U32 R6, R0, R9, RZ ;  /* 0x0000000900067227 */ /* 0x000fc800078e00ff */
[----:B------:R-:W-:-:S04]  /*26ed0*/  IMAD.MOV R6, RZ, RZ, -R6 ;  /* 0x000000ffff067224 */ /* 0x000fc800078e0a06 */
[----:B------:R-:W-:Y:S01]  /*26ee0*/  IMAD R9, R4, R6, R9 ;  /* 0x0000000604097224 */ /* 0x000fe200078e0209 */
[----:B----4-:R-:W-:-:S05]  /*26ef0*/  IABS R10, R45 ;  /* 0x0000002d000a7213 */ /* 0x010fca0000000000 */
[----:B------:R-:W-:Y:S01]  /*26f00*/  IMAD.HI.U32 R33, R0, R10, RZ ;  /* 0x0000000a00217227 */ /* 0x000fe200078e00ff */
[----:B------:R-:W-:-:S03]  /*26f10*/  IABS R13, R54 ;  /* 0x00000036000d7213 */ /* 0x000fc60000000000 */
[----:B------:R-:W-:Y:S01]  /*26f20*/  IMAD.MOV R33, RZ, RZ, -R33 ;  /* 0x000000ffff217224 */ /* 0x000fe200078e0a21 */
[----:B------:R-:W-:Y:S01]  /*26f30*/  ISETP.GT.U32.AND P5, PT, R4, R9, PT ;  /* 0x000000090400720c */ /* 0x000fe20003fa4070 */
[----:B------:R-:W-:-:S04]  /*26f40*/  IMAD.HI.U32 R44, R0, R13, RZ ;  /* 0x0000000d002c7227 */ /* 0x000fc800078e00ff */
[----:B------:R-:W-:Y:S01]  /*26f50*/  IMAD R10, R4, R33, R10 ;  /* 0x00000021040a7224 */ /* 0x000fe200078e020a */
[----:B------:R-:W-:Y:S01]  /*26f60*/  ISETP.GE.AND P2, PT, R46, RZ, PT ;  /* 0x000000ff2e00720c */ /* 0x000fe20003f46270 */
[----:B------:R-:W-:Y:S01]  /*26f70*/  IMAD.MOV R44, RZ, RZ, -R44 ;  /* 0x000000ffff2c7224 */ /* 0x000fe200078e0a2c */
[----:B------:R-:W3:Y:S02]  /*26f80*/  LDL.LU R46, [R1+0x1d10] ;  /* 0x001d1000012e7983 */ /* 0x000ee40000300800 */
[C---:B------:R-:W-:Y:S01]  /*26f90*/  ISETP.GT.U32.AND P3, PT, R4.reuse, R10, PT ;  /* 0x0000000a0400720c */ /* 0x040fe20003f64070 */
[C---:B------:R-:W-:Y:S01]  /*26fa0*/  IMAD R13, R4.reuse, R44, R13 ;  /* 0x0000002c040d7224 */ /* 0x040fe200078e020d */
[----:B------:R-:W4:Y:S01]  /*26fb0*/  LDL.LU R49, [R1+0x1d14] ;  /* 0x001d140001317983 */ /* 0x000f220000300800 */
[----:B------:R-:W-:Y:S01]  /*26fc0*/  @!P5 IMAD.IADD R9, R9, 0x1, -R4 ;  /* 0x000000010909d824 */ /* 0x000fe200078e0a04 */
[----:B------:R-:W-:Y:S02]  /*26fd0*/  IABS R35, R50 ;  /* 0x0000003200237213 */ /* 0x000fe40000000000 */
[----:B------:R-:W-:-:S02]  /*26fe0*/  ISETP.GT.U32.AND P5, PT, R4, R13, PT ;  /* 0x0000000d0400720c */ /* 0x000fc40003fa4070 */
[----:B------:R-:W-:Y:S01]  /*26ff0*/  IABS R12, R53 ;  /* 0x00000035000c7213 */ /* 0x000fe20000000000 */
[C---:B------:R-:W-:Y:S01]  /*27000*/  IMAD.HI.U32 R40, R0.reuse, R35, RZ ;  /* 0x0000002300287227 */ /* 0x040fe200078e00ff */
[----:B------:R0:W-:Y:S03]  /*27010*/  STL [R1+0x50], R5 ;  /* 0x0000500501007387 */ /* 0x0001e60000100800 */
[----:B------:R-:W-:Y:S01]  /*27020*/  IMAD.MOV R40, RZ, RZ, -R40 ;  /* 0x000000ffff287224 */ /* 0x000fe200078e0a28 */
[----:B------:R-:W-:Y:S01]  /*27030*/  IABS R6, R52 ;  /* 0x0000003400067213 */ /* 0x000fe20000000000 */
[----:B------:R-:W-:Y:S01]  /*27040*/  IMAD.HI.U32 R38, R0, R12, RZ ;  /* 0x0000000c00267227 */ /* 0x000fe200078e00ff */
[----:B------:R-:W4:Y:S03]  /*27050*/  LDL.LU R51, [R1+0x1d18] ;  /* 0x001d180001337983 */ /* 0x000f260000300800 */
[----:B------:R-:W-:-:S02]  /*27060*/  @!P3 IMAD.IADD R10, R10, 0x1, -R4 ;  /* 0x000000010a0ab824 */ /* 0x000fc400078e0a04 */
[----:B0-----:R-:W-:Y:S02]  /*27070*/  IMAD.MOV.U32 R5, RZ, RZ, R7 ;  /* 0x000000ffff057224 */ /* 0x001fe400078e0007 */
[C---:B------:R-:W-:Y:S02]  /*27080*/  IMAD R35, R4.reuse, R40, R35 ;  /* 0x0000002804237224 */ /* 0x040fe400078e0223 */
[----:B------:R-:W-:Y:S01]  /*27090*/  IMAD.MOV R38, RZ, RZ, -R38 ;  /* 0x000000ffff267224 */ /* 0x000fe200078e0a26 */
[----:B------:R-:W-:Y:S01]  /*270a0*/  IABS R26, R48 ;  /* 0x00000030001a7213 */ /* 0x000fe20000000000 */
[----:B------:R-:W-:Y:S01]  /*270b0*/  @!P1 IMAD.MOV R5, RZ, RZ, -R5 ;  /* 0x000000ffff059224 */ /* 0x000fe200078e0a05 */
[----:B------:R-:W-:Y:S01]  /*270c0*/  ISETP.GT.U32.AND P1, PT, R4, R10, PT ;  /* 0x0000000a0400720c */ /* 0x000fe20003f24070 */
[----:B------:R-:W-:Y:S01]  /*270d0*/  IMAD.HI.U32 R33, R0, R6, RZ ;  /* 0x0000000600217227 */ /* 0x000fe200078e00ff */
[----:B------:R-:W-:-:S03]  /*270e0*/  ISETP.GT.U32.AND P3, PT, R4, R9, PT ;  /* 0x000000090400720c */ /* 0x000fc60003f64070 */
[----:B------:R-:W-:Y:S01]  /*270f0*/  @!P0 IMAD.IADD R8, R8, 0x1, -R4 ;  /* 0x0000000108088824 */ /* 0x000fe200078e0a04 */
[C---:B------:R-:W-:Y:S01]  /*27100*/  ISETP.GT.U32.AND P0, PT, R4.reuse, R35, PT ;  /* 0x000000230400720c */ /* 0x040fe20003f04070 */
[----:B------:R-:W-:Y:S02]  /*27110*/  IMAD R12, R4, R38, R12 ;  /* 0x00000026040c7224 */ /* 0x000fe400078e020c */
[----:B------:R-:W-:Y:S02]  /*27120*/  @!P5 IMAD.IADD R13, R13, 0x1, -R4 ;  /* 0x000000010d0dd824 */ /* 0x000fe400078e0a04 */
[----:B------:R-:W-:-:S04]  /*27130*/  IMAD.HI.U32 R38, R0, R26, RZ ;  /* 0x0000001a00267227 */ /* 0x000fc800078e00ff */
[----:B------:R-:W-:Y:S01]  /*27140*/  IMAD.MOV R33, RZ, RZ, -R33 ;  /* 0x000000ffff217224 */ /* 0x000fe200078e0a21 */
[C---:B------:R-:W-:Y:S01]  /*27150*/  ISETP.GT.U32.AND P5, PT, R4.reuse, R13, PT ;  /* 0x0000000d0400720c */ /* 0x040fe20003fa4070 */
[----:B------:R-:W-:Y:S02]  /*27160*/  IMAD.MOV R38, RZ, RZ, -R38 ;  /* 0x000000ffff267224 */ /* 0x000fe400078e0a26 */
[C---:B------:R-:W-:Y:S02]  /*27170*/  IMAD R6, R4.reuse, R33, R6 ;  /* 0x0000002104067224 */ /* 0x040fe400078e0206 */
[----:B------:R-:W-:Y:S02]  /*27180*/  IMAD R26, R4, R38, R26 ;  /* 0x00000026041a7224 */ /* 0x000fe400078e021a */
[--C-:B------:R-:W-:Y:S01]  /*27190*/  @!P1 IMAD.IADD R10, R10, 0x1, -R4.reuse ;  /* 0x000000010a0a9824 */ /* 0x100fe200078e0a04 */
[C---:B------:R-:W-:Y:S01]  /*271a0*/  ISETP.GT.U32.AND P1, PT, R4.reuse, R6, PT ;  /* 0x000000060400720c */ /* 0x040fe20003f24070 */
[--C-:B------:R-:W-:Y:S01]  /*271b0*/  @!P3 IMAD.IADD R9, R9, 0x1, -R4.reuse ;  /* 0x000000010909b824 */ /* 0x100fe200078e0a04 */
[C---:B------:R-:W-:Y:S01]  /*271c0*/  ISETP.GT.U32.AND P3, PT, R4.reuse, R12, PT ;  /* 0x0000000c0400720c */ /* 0x040fe20003f64070 */
[----:B------:R-:W-:Y:S01]  /*271d0*/  @!P0 IMAD.IADD R35, R35, 0x1, -R4 ;  /* 0x0000000123238824 */ /* 0x000fe200078e0a04 */
[----:B------:R-:W-:Y:S01]  /*271e0*/  ISETP.GT.U32.AND P0, PT, R4, R26, PT ;  /* 0x0000001a0400720c */ /* 0x000fe20003f04070 */
[----:B------:R-:W-:-:S02]  /*271f0*/  IMAD.MOV.U32 R14, RZ, RZ, R22 ;  /* 0x000000ffff0e7224 */ /* 0x000fc400078e0016 */
[----:B------:R-:W-:Y:S01]  /*27200*/  @!P5 IMAD.IADD R13, R13, 0x1, -R4 ;  /* 0x000000010d0dd824 */ /* 0x000fe200078e0a04 */
[----:B------:R-:W-:Y:S01]  /*27210*/  ISETP.GE.AND P5, PT, R45, RZ, PT ;  /* 0x000000ff2d00720c */ /* 0x000fe20003fa6270 */
[----:B------:R-:W-:Y:S02]  /*27220*/  @!P4 IMAD.MOV R14, RZ, RZ, -R14 ;  /* 0x000000ffff0ec224 */ /* 0x000fe400078e0a0e */
[----:B------:R-:W-:Y:S01]  /*27230*/  @!P6 IMAD.MOV R8, RZ, RZ, -R8 ;  /* 0x000000ffff08e224 */ /* 0x000fe200078e0a08 */
[----:B------:R0:W-:Y:S01]  /*27240*/  STL [R1+0x54], R5 ;  /* 0x0000540501007387 */ /* 0x0001e20000100800 */
[--C-:B------:R-:W-:Y:S01]  /*27250*/  @!P1 IMAD.IADD R6, R6, 0x1, -R4.reuse ;  /* 0x0000000106069824 */ /* 0x100fe200078e0a04 */
[----:B------:R-:W-:Y:S02]  /*27260*/  ISETP.GE.AND P1, PT, R50, RZ, PT ;  /* 0x000000ff3200720c */ /* 0x000fe40003f26270 */
[----:B------:R-:W-:Y:S01]  /*27270*/  STL [R1+0x4c], R14 ;  /* 0x00004c0e01007387 */ /* 0x000fe20000100800 */
[--C-:B------:R-:W-:Y:S01]  /*27280*/  @!P3 IMAD.IADD R12, R12, 0x1, -R4.reuse ;  /* 0x000000010c0cb824 */ /* 0x100fe200078e0a04 */
[----:B------:R-:W-:Y:S01]  /*27290*/  ISETP.GE.AND P3, PT, R54, RZ, PT ;  /* 0x000000ff3600720c */ /* 0x000fe20003f66270 */
[----:B------:R-:W-:Y:S01]  /*272a0*/  @!P0 IMAD.IADD R26, R26, 0x1, -R4 ;  /* 0x000000011a1a8824 */ /* 0x000fe200078e0a04 */
[----:B------:R-:W4:Y:S01]  /*272b0*/  LDL.LU R50, [R1+0x1d1c] ;  /* 0x001d1c0001327983 */ /* 0x000f220000300800 */
[----:B0-----:R-:W-:-:S03]  /*272c0*/  IMAD.MOV.U32 R5, RZ, RZ, R9 ;  /* 0x000000ffff057224 */ /* 0x001fc600078e0009 */
[----:B------:R0:W-:Y:S01]  /*272d0*/  STL [R1+0x48], R8 ;  /* 0x0000480801007387 */ /* 0x0001e20000100800 */
[----:B------:R-:W-:Y:S01]  /*272e0*/  ISETP.GT.U32.AND P6, PT, R4, R26, PT ;  /* 0x0000001a0400720c */ /* 0x000fe20003fc4070 */
[----:B------:R-:W-:Y:S02]  /*272f0*/  @!P2 IMAD.MOV R5, RZ, RZ, -R5 ;  /* 0x000000ffff05a224 */ /* 0x000fe400078e0a05 */
[----:B0-----:R-:W-:-:S04]  /*27300*/  IMAD.MOV.U32 R8, RZ, RZ, R10 ;  /* 0x000000ffff087224 */ /* 0x001fc800078e000a */
[----:B------:R-:W-:Y:S01]  /*27310*/  @!P5 IMAD.MOV R8, RZ, RZ, -R8 ;  /* 0x000000ffff08d224 */ /* 0x000fe200078e0a08 */
[----:B------:R0:W-:Y:S05]  /*27320*/  STL [R1+0x44], R5 ;  /* 0x0000440501007387 */ /* 0x0001ea0000100800 */
[----:B------:R-:W-:Y:S02]  /*27330*/  @!P6 IMAD.IADD R26, R26, 0x1, -R4 ;  /* 0x000000011a1ae824 */ /* 0x000fe400078e0a04 */
[----:B0-----:R-:W-:-:S04]  /*27340*/  IMAD.MOV.U32 R5, RZ, RZ, R13 ;  /* 0x000000ffff057224 */ /* 0x001fc800078e000d */
[----:B------:R-:W-:Y:S01]  /*27350*/  @!P3 IMAD.MOV R5, RZ, RZ, -R5 ;  /* 0x000000ffff05b224 */ /* 0x000fe200078e0a05 */
[----:B------:R0:W-:Y:S01]  /*27360*/  STL [R1+0x40], R8 ;  /* 0x0000400801007387 */ /* 0x0001e20000100800 */
[----:B------:R-:W-:-:S03]  /*27370*/  ISETP.GE.AND P6, PT, R48, RZ, PT ;  /* 0x000000ff3000720c */ /* 0x000fc60003fc6270 */
[----:B------:R1:W-:Y:S04]  /*27380*/  STL [R1+0x3c], R5 ;  /* 0x00003c0501007387 */ /* 0x0003e80000100800 */
[----:B------:R-:W4:Y:S01]  /*27390*/  LDL.LU R48, [R1+0x1d20] ;  /* 0x001d200001307983 */ /* 0x000f220000300800 */
[----:B--2---:R-:W-:-:S05]  /*273a0*/  IABS R40, R47 ;  /* 0x0000002f00287213 */ /* 0x004fca0000000000 */
[----:B------:R-:W-:-:S04]  /*273b0*/  IMAD.HI.U32 R38, R0, R40, RZ ;  /* 0x0000002800267227 */ /* 0x000fc800078e00ff */
[----:B------:R-:W-:-:S04]  /*273c0*/  IMAD.MOV R38, RZ, RZ, -R38 ;  /* 0x000000ffff267224 */ /* 0x000fc800078e0a26 */
[----:B------:R-:W-:-:S05]  /*273d0*/  IMAD R38, R4, R38, R40 ;  /* 0x0000002604267224 */ /* 0x000fca00078e0228 */
[----:B------:R-:W-:-:S13]  /*273e0*/  ISETP.GT.U32.AND P5, PT, R4, R38, PT ;  /* 0x000000260400720c */ /* 0x000fda0003fa4070 */
[----:B------:R-:W-:Y:S01]  /*273f0*/  @!P5 IMAD.IADD R38, R38, 0x1, -R4 ;  /* 0x000000012626d824 */ /* 0x000fe200078e0a04 */
[----:B------:R-:W-:Y:S02]  /*27400*/  ISETP.GE.AND P5, PT, R47, RZ, PT ;  /* 0x000000ff2f00720c */ /* 0x000fe40003fa6270 */
[----:B------:R-:W2:Y:S01]  /*27410*/  LDL.LU R47, [R1+0x1d24] ;  /* 0x001d2400012f7983 */ /* 0x000ea20000300800 */
[C---:B------:R-:W-:Y:S02]  /*27420*/  ISETP.GT.U32.AND P0, PT, R4.reuse, R35, PT ;  /* 0x000000230400720c */ /* 0x040fe40003f04070 */
[C---:B------:R-:W-:Y:S02]  /*27430*/  ISETP.GT.U32.AND P2, PT, R4.reuse, R6, PT ;  /* 0x000000060400720c */ /* 0x040fe40003f44070 */
[----:B------:R-:W-:-:S09]  /*27440*/  ISETP.GT.U32.AND P4, PT, R4, R12, PT ;  /* 0x0000000c0400720c */ /* 0x000fd20003f84070 */
[--C-:B------:R-:W-:Y:S01]  /*27450*/  @!P0 IMAD.IADD R35, R35, 0x1, -R4.reuse ;  /* 0x0000000123238824 */ /* 0x100fe200078e0a04 */
[----:B------:R-:W-:Y:S01]  /*27460*/  ISETP.GE.AND P0, PT, R53, RZ, PT ;  /* 0x000000ff3500720c */ /* 0x000fe20003f06270 */
[--C-:B------:R-:W-:Y:S01]  /*27470*/  @!P2 IMAD.IADD R6, R6, 0x1, -R4.reuse ;  /* 0x000000010606a824 */ /* 0x100fe200078e0a04 */
[----:B------:R-:W-:Y:S01]  /*27480*/  ISETP.GE.AND P2, PT, R52, RZ, PT ;  /* 0x000000ff3400720c */ /* 0x000fe20003f46270 */
[----:B------:R-:W-:Y:S02]  /*27490*/  @!P4 IMAD.IADD R12, R12, 0x1, -R4 ;  /* 0x000000010c0cc824 */ /* 0x000fe400078e0a04 */
[----:B0-----:R-:W-:Y:S02]  /*274a0*/  IMAD.MOV.U32 R8, RZ, RZ, R35 ;  /* 0x000000ffff087224 */ /* 0x001fe400078e0023 */
[----:B-1----:R-:W-:Y:S02]  /*274b0*/  IMAD.MOV.U32 R5, RZ, RZ, R12 ;  /* 0x000000ffff057224 */ /* 0x002fe400078e000c */
[----:B------:R-:W-:-:S04]  /*274c0*/  @!P1 IMAD.MOV R8, RZ, RZ, -R8 ;  /* 0x000000ffff089224 */ /* 0x000fc800078e0a08 */
[----:B------:R-:W-:Y:S01]  /*274d0*/  @!P0 IMAD.MOV R5, RZ, RZ, -R5 ;  /* 0x000000ffff058224 */ /* 0x000fe200078e0a05 */
[----:B------:R-:W-:Y:S01]  /*274e0*/  STL [R1+0x38], R8 ;  /* 0x0000380801007387 */ /* 0x000fe20000100800 */
[----:B------:R-:W-:-:S03]  /*274f0*/  @!P2 IMAD.MOV R6, RZ, RZ, -R6 ;  /* 0x000000ffff06a224 */ /* 0x000fc600078e0a06 */
[----:B------:R0:W-:Y:S02]  /*27500*/  STL [R1+0x34], R5 ;  /* 0x0000340501007387 */ /* 0x0001e40000100800 */
[----:B0-----:R-:W-:-:S04]  /*27510*/  IMAD.MOV.U32 R5, RZ, RZ, R26 ;  /* 0x000000ffff057224 */ /* 0x001fc800078e001a */
[----:B------:R-:W-:Y:S01]  /*27520*/  @!P6 IMAD.MOV R5, RZ, RZ, -R5 ;  /* 0x000000ffff05e224 */ /* 0x000fe200078e0a05 */
[----:B---3--:R-:W-:-:S05]  /*27530*/  IABS R33, R46 ;  /* 0x0000002e00217213 */ /* 0x008fca0000000000 */
[----:B------:R-:W-:Y:S01]  /*27540*/  IMAD.HI.U32 R45, R0, R33, RZ ;  /* 0x00000021002d7227 */ /* 0x000fe200078e00ff */
[----:B----4-:R-:W-:-:S03]  /*27550*/  IABS R7, R49 ;  /* 0x0000003100077213 */ /* 0x010fc60000000000 */
[----:B------:R-:W-:Y:S02]  /*27560*/  IMAD.MOV R45, RZ, RZ, -R45 ;  /* 0x000000ffff2d7224 */ /* 0x000fe400078e0a2d */
[----:B------:R-:W-:-:S04]  /*27570*/  IMAD.HI.U32 R44, R0, R7, RZ ;  /* 0x00000007002c7227 */ /* 0x000fc800078e00ff */
[----:B------:R-:W-:Y:S02]  /*27580*/  IMAD R33, R4, R45, R33 ;  /* 0x0000002d04217224 */ /* 0x000fe400078e0221 */
[----:B------:R-:W-:-:S03]  /*27590*/  IMAD.MOV R44, RZ, RZ, -R44 ;  /* 0x000000ffff2c7224 */ /* 0x000fc600078e0a2c */
[C---:B------:R-:W-:Y:S01]  /*275a0*/  ISETP.GT.U32.AND P3, PT, R4.reuse, R33, PT ;  /* 0x000000210400720c */ /* 0x040fe20003f64070 */
[----:B------:R-:W-:-:S05]  /*275b0*/  IMAD R7, R4, R44, R7 ;  /* 0x0000002c04077224 */ /* 0x000fca00078e0207 */
[----:B------:R-:W-:Y:S02]  /*275c0*/  ISETP.GT.U32.AND P4, PT, R4, R7, PT ;  /* 0x000000070400720c */ /* 0x000fe40003f84070 */
[----:B------:R-:W-:-:S05]  /*275d0*/  IABS R40, R51 ;  /* 0x0000003300287213 */ /* 0x000fca0000000000 */
[----:B------:R-:W-:Y:S01]  /*275e0*/  @!P3 IMAD.IADD R33, R33, 0x1, -R4 ;  /* 0x000000012121b824 */ /* 0x000fe200078e0a04 */
[----:B------:R-:W-:Y:S02]  /*275f0*/  ISETP.GE.AND P3, PT, R46, RZ, PT ;  /* 0x000000ff2e00720c */ /* 0x000fe40003f66270 */
[----:B------:R-:W3:Y:S01]  /*27600*/  LDL.LU R46, [R1+0x1d28] ;  /* 0x001d2800012e7983 */ /* 0x000ee20000300800 */
[----:B------:R-:W-:-:S03]  /*27610*/  ISETP.GE.AND P2, PT, R49, RZ, PT ;  /* 0x000000ff3100720c */ /* 0x000fc60003f46270 */
[----:B------:R0:W-:Y:S01]  /*27620*/  STL [R1+0x30], R6 ;  /* 0x0000300601007387 */ /* 0x0001e20000100800 */
[----:B------:R-:W-:-:S03]  /*27630*/  IMAD.HI.U32 R9, R0, R40, RZ ;  /* 0x0000002800097227 */ /* 0x000fc600078e00ff */
[----:B------:R-:W4:Y:S01]  /*27640*/  LDL.LU R49, [R1+0x1d2c] ;  /* 0x001d2c0001317983 */ /* 0x000f220000300800 */
[----:B------:R-:W-:Y:S01]  /*27650*/  @!P4 IMAD.IADD R7, R7, 0x1, -R4 ;  /* 0x000000010707c824 */ /* 0x000fe200078e0a04 */
[----:B------:R-:W-:Y:S01]  /*27660*/  ISETP.GT.U32.AND P4, PT, R4, R33, PT ;  /* 0x000000210400720c */ /* 0x000fe20003f84070 */
[----:B------:R-:W-:-:S04]  /*27670*/  IMAD.MOV R9, RZ, RZ, -R9 ;  /* 0x000000ffff097224 */ /* 0x000fc800078e0a09 */
[C---:B------:R-:W-:Y:S01]  /*27680*/  IMAD R9, R4.reuse, R9, R40 ;  /* 0x0000000904097224 */ /* 0x040fe200078e0228 */
[----:B------:R-:W-:-:S04]  /*27690*/  ISETP.GT.U32.AND P0, PT, R4, R7, PT ;  /* 0x000000070400720c */ /* 0x000fc80003f04070 */
[----:B------:R-:W-:-:S03]  /*276a0*/  ISETP.GT.U32.AND P6, PT, R4, R9, PT ;  /* 0x000000090400720c */ /* 0x000fc60003fc4070 */
[----:B------:R-:W-:Y:S01]  /*276b0*/  @!P4 IMAD.IADD R33, R33, 0x1, -R4 ;  /* 0x000000012121c824 */ /* 0x000fe200078e0a04 */
[----:B------:R1:W-:Y:S03]  /*276c0*/  STL [R1+0x20], R5 ;  /* 0x0000200501007387 */ /* 0x0003e60000100800 */
[----:B------:R-:W-:-:S04]  /*276d0*/  IMAD.MOV.U32 R12, RZ, RZ, R33 ;  /* 0x000000ffff0c7224 */ /* 0x000fc800078e0021 */
[----:B------:R-:W-:Y:S02]  /*276e0*/  @!P3 IMAD.MOV R12, RZ, RZ, -R12 ;  /* 0x000000ffff0cb224 */ /* 0x000fe400078e0a0c */
[--C-:B------:R-:W-:Y:S02]  /*276f0*/  @!P6 IMAD.IADD R9, R9, 0x1, -R4.reuse ;  /* 0x000000010909e824 */ /* 0x100fe400078e0a04 */
[----:B------:R-:W-:Y:S01]  /*27700*/  @!P0 IMAD.IADD R7, R7, 0x1, -R4 ;  /* 0x0000000107078824 */ /* 0x000fe200078e0a04 */
[----:B------:R-:W-:Y:S02]  /*27710*/  IABS R8, R50 ;  /* 0x0000003200087213 */ /* 0x000fe40000000000 */
[----:B------:R-:W-:Y:S02]  /*27720*/  ISETP.GE.AND P4, PT, R50, RZ, PT ;  /* 0x000000ff3200720c */ /* 0x000fe40003f86270 */
[----:B------:R-:W4:Y:S04]  /*27730*/  LDL.LU R50, [R1+0x1d30] ;  /* 0x001d300001327983 */ /* 0x000f280000300800 */
[----:B------:R-:W-:Y:S01]  /*27740*/  STL [R1+0x18], R12 ;  /* 0x0000180c01007387 */ /* 0x000fe20000100800 */
[----:B0-----:R-:W-:-:S02]  /*27750*/  IABS R6, R48 ;  /* 0x0000003000067213 */ /* 0x001fc40000000000 */
[----:B------:R-:W-:Y:S02]  /*27760*/  ISETP.GE.AND P0, PT, R48, RZ, PT ;  /* 0x000000ff3000720c */ /* 0x000fe40003f06270 */
[----:B--2---:R-:W-:Y:S02]  /*27770*/  ISETP.GE.AND P6, PT, R47, RZ, PT ;  /* 0x000000ff2f00720c */ /* 0x004fe40003fc6270 */
[----:B------:R-:W-:Y:S02]  /*27780*/  IABS R13, R47 ;  /* 0x0000002f000d7213 */ /* 0x000fe40000000000 */
[----:B------:R-:W2:Y:S04]  /*27790*/  LDL.LU R47, [R1+0x1d34] ;  /* 0x001d3400012f7983 */ /* 0x000ea80000300800 */
[----:B------:R-:W2:Y:S01]  /*277a0*/  LDL.LU R48, [R1+0x1d38] ;  /* 0x001d380001307983 */ /* 0x000ea20000300800 */
[----:B------:R-:W-:Y:S01]  /*277b0*/  ISETP.GT.U32.AND P1, PT, R4, R38, PT ;  /* 0x000000260400720c */ /* 0x000fe20003f24070 */
[----:B------:R-:W-:-:S04]  /*277c0*/  IMAD.HI.U32 R10, R0, R8, RZ ;  /* 0x00000008000a7227 */ /* 0x000fc800078e00ff */
[----:B------:R-:W-:-:S08]  /*277d0*/  IMAD.MOV R10, RZ, RZ, -R10 ;  /* 0x000000ffff0a7224 */ /* 0x000fd000078e0a0a */
[----:B------:R-:W-:Y:S02]  /*277e0*/  @!P1 IMAD.IADD R38, R38, 0x1, -R4 ;  /* 0x0000000126269824 */ /* 0x000fe400078e0a04 */
[C---:B------:R-:W-:Y:S02]  /*277f0*/  IMAD R8, R4.reuse, R10, R8 ;  /* 0x0000000a04087224 */ /* 0x040fe400078e0208 */
[----:B------:R-:W-:Y:S01]  /*27800*/  @!P5 IMAD.MOV R38, RZ, RZ, -R38 ;  /* 0x000000ffff26d224 */ /* 0x000fe200078e0a26 */
[----:B------:R-:W-:Y:S01]  /*27810*/  ISETP.GT.U32.AND P5, PT, R4, R9, PT ;  /* 0x000000090400720c */ /* 0x000fe20003fa4070 */
[----:B------:R-:W-:-:S04]  /*27820*/  IMAD.HI.U32 R10, R0, R6, RZ ;  /* 0x00000006000a7227 */ /* 0x000fc800078e00ff */
[----:B-1----:R-:W-:Y:S02]  /*27830*/  IMAD.MOV.U32 R5, RZ, RZ, R7 ;  /* 0x000000ffff057224 */ /* 0x002fe400078e0007 */
[----:B------:R-:W-:-:S04]  /*27840*/  IMAD.MOV R7, RZ, RZ, -R10 ;  /* 0x000000ffff077224 */ /* 0x000fc800078e0a0a */
[C---:B------:R-:W-:Y:S01]  /*27850*/  IMAD R6, R4.reuse, R7, R6 ;  /* 0x0000000704067224 */ /* 0x040fe200078e0206 */
[----:B------:R-:W-:Y:S01]  /*27860*/  ISETP.GT.U32.AND P3, PT, R4, R8, PT ;  /* 0x000000080400720c */ /* 0x000fe20003f64070 */
[----:B------:R-:W-:-:S03]  /*27870*/  @!P5 IMAD.IADD R9, R9, 0x1, -R4 ;  /* 0x000000010909d824 */ /* 0x000fc600078e0a04 */
[----:B------:R-:W-:Y:S01]  /*27880*/  ISETP.GT.U32.AND P5, PT, R4, R6, PT ;  /* 0x000000060400720c */ /* 0x000fe20003fa4070 */
[----:B------:R-:W-:Y:S01]  /*27890*/  @!P2 IMAD.MOV R5, RZ, RZ, -R5 ;  /* 0x000000ffff05a224 */ /* 0x000fe200078e0a05 */
[----:B------:R-:W-:-:S04]  /*278a0*/  ISETP.GE.AND P1, PT, R51, RZ, PT ;  /* 0x000000ff3300720c */ /* 0x000fc80003f26270 */
[----:B------:R0:W-:Y:S03]  /*278b0*/  STL [R1+0x1c], R5 ;  /* 0x00001c0501007387 */ /* 0x0001e60000100800 */
[----:B------:R-:W-:-:S04]  /*278c0*/  @!P3 IMAD.IADD R8, R8, 0x1, -R4 ;  /* 0x000000010808b824 */ /* 0x000fc800078e0a04 */
[----:B------:R-:W-:Y:S02]  /*278d0*/  @!P5 IMAD.IADD R6, R6, 0x1, -R4 ;  /* 0x000000010606d824 */ /* 0x000fe400078e0a04 */
[----:B0-----:R-:W-:Y:S01]  /*278e0*/  IMAD.MOV.U32 R5, RZ, RZ, R9 ;  /* 0x000000ffff057224 */ /* 0x001fe200078e0009 */
[C---:B------:R-:W-:Y:S02]  /*278f0*/  ISETP.GT.U32.AND P3, PT, R4.reuse, R8, PT ;  /* 0x000000080400720c */ /* 0x040fe40003f64070 */
[----:B------:R-:W-:Y:S01]  /*27900*/  ISETP.GT.U32.AND P5, PT, R4, R6, PT ;  /* 0x000000060400720c */ /* 0x000fe20003fa4070 */
[----:B------:R-:W-:Y:S02]  /*27910*/  @!P1 IMAD.MOV R5, RZ, RZ, -R5 ;  /* 0x000000ffff059224 */ /* 0x000fe400078e0a05 */
[----:B------:R-:W-:-:S08]  /*27920*/  IMAD.HI.U32 R10, R0, R13, RZ ;  /* 0x0000000d000a7227 */ /* 0x000fd000078e00ff */
[--C-:B------:R-:W-:Y:S02]  /*27930*/  @!P3 IMAD.IADD R8, R8, 0x1, -R4.reuse ;  /* 0x000000010808b824 */ /* 0x100fe400078e0a04 */
[----:B------:R-:W-:Y:S02]  /*27940*/  @!P5 IMAD.IADD R6, R6, 0x1, -R4 ;  /* 0x000000010606d824 */ /* 0x000fe400078e0a04 */
[----:B------:R-:W-:-:S04]  /*27950*/  IMAD.MOV R10, RZ, RZ, -R10 ;  /* 0x000000ffff0a7224 */ /* 0x000fc800078e0a0a */
[----:B------:R-:W-:-:S05]  /*27960*/  IMAD R13, R4, R10, R13 ;  /* 0x0000000a040d7224 */ /* 0x000fca00078e020d */
[----:B------:R-:W-:Y:S02]  /*27970*/  ISETP.GT.U32.AND P3, PT, R4, R13, PT ;  /* 0x0000000d0400720c */ /* 0x000fe40003f64070 */
[----:B---3--:R-:W-:Y:S02]  /*27980*/  ISETP.GE.AND P2, PT, R46, RZ, PT ;  /* 0x000000ff2e00720c */ /* 0x008fe40003f46270 */
[----:B------:R-:W-:Y:S02]  /*27990*/  IABS R26, R46 ;  /* 0x0000002e001a7213 */ /* 0x000fe40000000000 */
[----:B------:R-:W3:Y:S01]  /*279a0*/  LDL.LU R46, [R1+0x1d3c] ;  /* 0x001d3c00012e7983 */ /* 0x000ee20000300800 */
[----:B----4-:R-:W-:Y:S02]  /*279b0*/  IABS R44, R49 ;  /* 0x00000031002c7213 */ /* 0x010fe40000000000 */
[----:B------:R-:W-:Y:S02]  /*279c0*/  ISETP.GE.AND P1, PT, R49, RZ, PT ;  /* 0x000000ff3100720c */ /* 0x000fe40003f26270 */
[----:B------:R-:W4:Y:S01]  /*279d0*/  LDL.LU R49, [R1+0x1d40] ;  /* 0x001d400001317983 */ /* 0x000f220000300800 */
[----:B------:R-:W-:-:S03]  /*279e0*/  IMAD.HI.U32 R7, R0, R44, RZ ;  /* 0x0000002c00077227 */ /* 0x000fc600078e00ff */
[----:B------:R-:W4:Y:S01]  /*279f0*/  LDL.LU R53, [R1+0x1d44] ;  /* 0x001d440001357983 */ /* 0x000f220000300800 */
[----:B------:R-:W-:-:S04]  /*27a00*/  IMAD.MOV R7, RZ, RZ, -R7 ;  /* 0x000000ffff077224 */ /* 0x000fc800078e0a07 */
[----:B------:R-:W-:Y:S02]  /*27a10*/  IMAD R44, R4, R7, R44 ;  /* 0x00000007042c7224 */ /* 0x000fe400078e022c */
[----:B------:R-:W-:Y:S01]  /*27a20*/  IMAD.HI.U32 R12, R0, R26, RZ ;  /* 0x0000001a000c7227 */ /* 0x000fe200078e00ff */
[----:B------:R0:W-:Y:S02]  /*27a30*/  STL [R1+0x28], R5 ;  /* 0x0000280501007387 */ /* 0x0001e40000100800 */
[----:B------:R-:W-:Y:S01]  /*27a40*/  ISETP.GT.U32.AND P5, PT, R4, R44, PT ;  /* 0x0000002c0400720c */ /* 0x000fe20003fa4070 */
[----:B------:R-:W-:Y:S01]  /*27a50*/  IMAD.MOV R9, RZ, RZ, -R12 ;  /* 0x000000ffff097224 */ /* 0x000fe200078e0a0c */
[----:B------:R-:W4:Y:S04]  /*27a60*/  LDL.LU R52, [R1+0x1d48] ;  /* 0x001d480001347983 */ /* 0x000f280000300800 */
[----:B------:R-:W4:Y:S01]  /*27a70*/  LDL.LU R51, [R1+0x1d4c] ;  /* 0x001d4c0001337983 */ /* 0x000f220000300800 */
[----:B0-----:R-:W-:-:S04]  /*27a80*/  IMAD.MOV.U32 R5, RZ, RZ, R8 ;  /* 0x000000ffff057224 */ /* 0x001fc800078e0008 */
[----:B------:R-:W-:Y:S01]  /*27a90*/  @!P4 IMAD.MOV R5, RZ, RZ, -R5 ;  /* 0x000000ffff05c224 */ /* 0x000fe200078e0a05 */
[----:B------:R-:W-:-:S04]  /*27aa0*/  IABS R12, R50 ;  /* 0x00000032000c7213 */ /* 0x000fc80000000000 */
[----:B------:R0:W-:Y:S01]  /*27ab0*/  STL [R1+0x2c], R5 ;  /* 0x00002c0501007387 */ /* 0x0001e20000100800 */
[----:B------:R-:W-:Y:S02]  /*27ac0*/  IMAD R26, R4, R9, R26 ;  /* 0x00000009041a7224 */ /* 0x000fe400078e021a */
[----:B------:R-:W-:-:S04]  /*27ad0*/  IMAD.HI.U32 R10, R0, R12, RZ ;  /* 0x0000000c000a7227 */ /* 0x000fc800078e00ff */
[----:B------:R-:W-:Y:S02]  /*27ae0*/  @!P5 IMAD.IADD R44, R44, 0x1, -R4 ;  /* 0x000000012c2cd824 */ /* 0x000fe400078e0a04 */
[----:B0-----:R-:W-:Y:S02]  /*27af0*/  IMAD.MOV.U32 R5, RZ, RZ, R6 ;  /* 0x000000ffff057224 */ /* 0x001fe400078e0006 */
[----:B------:R-:W-:Y:S02]  /*27b00*/  IMAD.MOV R10, RZ, RZ, -R10 ;  /* 0x000000ffff0a7224 */ /* 0x000fe400078e0a0a */
[----:B------:R-:W-:Y:S01]  /*27b10*/  @!P0 IMAD.MOV R5, RZ, RZ, -R5 ;  /* 0x000000ffff058224 */ /* 0x000fe200078e0a05 */
[C---:B------:R-:W-:Y:S01]  /*27b20*/  ISETP.GT.U32.AND P0, PT, R4.reuse, R44, PT ;  /* 0x0000002c0400720c */ /* 0x040fe20003f04070 */
[----:B------:R-:W-:Y:S02]  /*27b30*/  IMAD R12, R4, R10, R12 ;  /* 0x0000000a040c7224 */ /* 0x000fe400078e020c */
[----:B------:R-:W-:-:S10]  /*27b40*/  @!P3 IMAD.IADD R13, R13, 0x1, -R4 ;  /* 0x000000010d0db824 */ /* 0x000fd400078e0a04 */
[----:B------:R-:W-:Y:S01]  /*27b50*/  @!P0 IMAD.IADD R44, R44, 0x1, -R4 ;  /* 0x000000012c2c8824 */ /* 0x000fe200078e0a04 */
[----:B------:R-:W-:Y:S02]  /*27b60*/  ISETP.GE.AND P3, PT, R50, RZ, PT ;  /* 0x000000ff3200720c */ /* 0x000fe40003f66270 */
[----:B------:R-:W4:Y:S04]  /*27b70*/  LDL.LU R50, [R1+0x1d50] ;  /* 0x001d500001327983 */ /* 0x000f280000300800 */
[----:B------:R0:W-:Y:S02]  /*27b80*/  STL [R1+0x24], R5 ;  /* 0x0000240501007387 */ /* 0x0001e40000100800 */
[----:B0-----:R-:W-:-:S04]  /*27b90*/  IMAD.MOV.U32 R5, RZ, RZ, R44 ;  /* 0x000000ffff057224 */ /* 0x001fc800078e002c */
[----:B------:R-:W-:Y:S01]  /*27ba0*/  @!P1 IMAD.MOV R5, RZ, RZ, -R5 ;  /* 0x000000ffff059224 */ /* 0x000fe200078e0a05 */
[----:B--2---:R-:W-:-:S05]  /*27bb0*/  IABS R9, R48 ;  /* 0x0000003000097213 */ /* 0x004fca0000000000 */
[----:B------:R-:W-:-:S04]  /*27bc0*/  IMAD.HI.U32 R10, R0, R9, RZ ;  /* 0x00000009000a7227 */ /* 0x000fc800078e00ff */
[----:B------:R-:W-:-:S04]  /*27bd0*/  IMAD.MOV R10, RZ, RZ, -R10 ;  /* 0x000000ffff0a7224 */ /* 0x000fc800078e0a0a */
[----:B------:R-:W-:-:S05]  /*27be0*/  IMAD R9, R4, R10, R9 ;  /* 0x0000000a04097224 */ /* 0x000fca00078e0209 */
[----:B------:R-:W-:Y:S02]  /*27bf0*/  ISETP.GT.U32.AND P0, PT, R4, R9, PT ;  /* 0x000000090400720c */ /* 0x000fe40003f04070 */
[----:B------:R-:W-:-:S11]  /*27c00*/  IABS R33, R47 ;  /* 0x0000002f00217213 */ /* 0x000fd60000000000 */
[----:B------:R-:W-:Y:S01]  /*27c10*/  @!P0 IMAD.IADD R9, R9, 0x1, -R4 ;  /* 0x0000000109098824 */ /* 0x000fe200078e0a04 */
[----:B------:R-:W-:Y:S02]  /*27c20*/  ISETP.GE.AND P0, PT, R47, RZ, PT ;  /* 0x000000ff2f00720c */ /* 0x000fe40003f06270 */
[----:B------:R-:W2:Y:S04]  /*27c30*/  LDL.LU R47, [R1+0x1d54] ;  /* 0x001d5400012f7983 */ /* 0x000ea80000300800 */
[----:B------:R-:W2:Y:S04]  /*27c40*/  LDL.LU R15, [R1+0x1d58] ;  /* 0x001d5800010f7983 */ /* 0x000ea80000300800 */
[----:B------:R0:W-:Y:S04]  /*27c50*/  STL [R1+0x14], R5 ;  /* 0x0000140501007387 */ /* 0x0001e80000100800 */
[----:B------:R-:W2:Y:S04]  /*27c60*/  LDL.LU R14, [R1+0x1d5c] ;  /* 0x001d5c00010e7983 */ /* 0x000ea80000300800 */
[----:B------:R-:W2:Y:S04]  /*27c70*/  LDL.LU R55, [R1+0x1d60] ;  /* 0x001d600001377983 */ /* 0x000ea80000300800 */
[----:B------:R-:W2:Y:S04]  /*27c80*/  LDL.LU R56, [R1+0x1d64] ;  /* 0x001d640001387983 */ /* 0x000ea80000300800 */
[----:B------:R-:W2:Y:S04]  /*27c90*/  LDL.LU R57, [R1+0x1d68] ;  /* 0x001d680001397983 */ /* 0x000ea80000300800 */
[----:B------:R-:W2:Y:S04]  /*27ca0*/  LDL.LU R58, [R1+0x1d6c] ;  /* 0x001d6c00013a7983 */ /* 0x000ea80000300800 */
[----:B0-----:R-:W2:Y:S04]  /*27cb0*/  LDL.LU R5, [R1+0x1d70] ;  /* 0x001d700001057983 */ /* 0x001ea80000300800 */
[----:B------:R-:W2:Y:S04]  /*27cc0*/  LDL.LU R60, [R1+0x1d74] ;  /* 0x001d7400013c7983 */ /* 0x000ea80000300800 */
[----:B------:R-:W2:Y:S04]  /*27cd0*/  LDL.LU R59, [R1+0x1d78] ;  /* 0x001d7800013b7983 */ /* 0x000ea80000300800 */
[----:B------:R-:W2:Y:S01]  /*27ce0*/  LDL R61, [R1+0x150] ;  /* 0x00015000013d7983 */ /* 0x000ea20000100800 */
[----:B------:R-:W-:Y:S01]  /*27cf0*/  ISETP.GT.U32.AND P4, PT, R4, R26, PT ;  /* 0x0000001a0400720c */ /* 0x000fe20003f84070 */
[----:B------:R-:W-:-:S04]  /*27d00*/  IMAD.HI.U32 R8, R0, R33, RZ ;  /* 0x0000002100087227 */ /* 0x000fc800078e00ff */
[----:B------:R-:W-:-:S08]  /*27d10*/  IMAD.MOV R8, RZ, RZ, -R8 ;  /* 0x000000ffff087224 */ /* 0x000fd000078e0a08 */
[----:B------:R-:W-:Y:S01]  /*27d20*/  @!P4 IMAD.IADD R26, R26, 0x1, -R4 ;  /* 0x000000011a1ac824 */ /* 0x000fe200078e0a04 */
[----:B------:R-:W-:-:S04]  /*27d30*/  ISETP.GT.U32.AND P4, PT, R4, R13, PT ;  /* 0x0000000d0400720c */ /* 0x000fc80003f84070 */
[C---:B------:R-:W-:Y:S01]  /*27d40*/  ISETP.GT.U32.AND P5, PT, R4.reuse, R26, PT ;  /* 0x0000001a0400720c */ /* 0x040fe20003fa4070 */
[----:B------:R-:W-:-:S08]  /*27d50*/  IMAD R33, R4, R8, R33 ;  /* 0x0000000804217224 */ /* 0x000fd000078e0221 */
[----:B------:R-:W-:Y:S01]  /*27d60*/  @!P4 IMAD.IADD R13, R13, 0x1, -R4 ;  /* 0x000000010d0dc824 */ /* 0x000fe200078e0a04 */
[----:B------:R-:W-:-:S03]  /*27d70*/  ISETP.GT.U32.AND P4, PT, R4, R12, PT ;  /* 0x0000000c0400720c */ /* 0x000fc60003f84070 */
[----:B------:R-:W-:Y:S01]  /*27d80*/  @!P5 IMAD.IADD R26, R26, 0x1, -R4 ;  /* 0x000000011a1ad824 */ /* 0x000fe200078e0a04 */
[----:B------:R-:W-:-:S09]  /*27d90*/  ISETP.GT.U32.AND P5, PT, R4, R33, PT ;  /* 0x000000210400720c */ /* 0x000fd20003fa4070 */
[----:B------:R-:W-:Y:S01]  /*27da0*/  @!P4 IMAD.IADD R12, R12, 0x1, -R4 ;  /* 0x000000010c0cc824 */ /* 0x000fe200078e0a04 */
[----:B---3--:R-:W-:-:S05]  /*27db0*/  IABS R7, R46 ;  /* 0x0000002e00077213 */ /* 0x008fca0000000000 */
[----:B------:R-:W-:Y:S01]  /*27dc0*/  IMAD.HI.U32 R8, R0, R7, RZ ;  /* 0x0000000700087227 */ /* 0x000fe200078e00ff */
[----:B----4-:R-:W-:-:S03]  /*27dd0*/  IABS R6, R49 ;  /* 0x0000003100067213 */ /* 0x010fc60000000000 */
[----:B------:R-:W-:-:S04]  /*27de0*/  IMAD.MOV R8, RZ, RZ, -R8 ;  /* 0x000000ffff087224 */ /* 0x000fc800078e0a08 */
[----:B------:R-:W-:Y:S02]  /*27df0*/  IMAD R7, R4, R8, R7 ;  /* 0x0000000804077224 */ /* 0x000fe400078e0207 */
[----:B------:R-:W-:-:S04]  /*27e00*/  IMAD.HI.U32 R8, R0, R6, RZ ;  /* 0x0000000600087227 */ /* 0x000fc800078e00ff */
[----:B------:R-:W-:-:S04]  /*27e10*/  IMAD.MOV R8, RZ, RZ, -R8 ;  /* 0x000000ffff087224 */ /* 0x000fc800078e0a08 */
[C---:B------:R-:W-:Y:S01]  /*27e20*/  IMAD R6, R4.reuse, R8, R6 ;  /* 0x0000000804067224 */ /* 0x040fe200078e0206 */
[----:B------:R-:W-:Y:S01]  /*27e30*/  ISETP.GT.U32.AND P4, PT, R4, R7, PT ;  /* 0x000000070400720c */ /* 0x000fe20003f84070 */
[----:B------:R-:W-:-:S03]  /*27e40*/  @!P5 IMAD.IADD R33, R33, 0x1, -R4 ;  /* 0x000000012121d824 */ /* 0x000fc600078e0a04 */
[----:B------:R-:W-:Y:S02]  /*27e50*/  ISETP.GT.U32.AND P5, PT, R4, R6, PT ;  /* 0x000000060400720c */ /* 0x000fe40003fa4070 */
[----:B------:R-:W-:-:S05]  /*27e60*/  IABS R10, R53 ;  /* 0x00000035000a7213 */ /* 0x000fca0000000000 */
[----:B------:R-:W-:Y:S01]  /*27e70*/  IMAD.HI.U32 R22, R0, R10, RZ ;  /* 0x0000000a00167227 */ /* 0x000fe200078e00ff */
[----:B------:R-:W-:-:S03]  /*27e80*/  IABS R40, R51 ;  /* 0x0000003300287213 */ /* 0x000fc60000000000 */
[--C-:B------:R-:W-:Y:S01]  /*27e90*/  @!P4 IMAD.IADD R7, R7, 0x1, -R4.reuse ;  /* 0x000000010707c824 */ /* 0x100fe200078e0a04 */
[----:B------:R-:W-:Y:S01]  /*27ea0*/  ISETP.GT.U32.AND P4, PT, R4, R12, PT ;  /* 0x0000000c0400720c */ /* 0x000fe20003f84070 */
[----:B------:R-:W-:Y:S02]  /*27eb0*/  @!P5 IMAD.IADD R6, R6, 0x1, -R4 ;  /* 0x000000010606d824 */ /* 0x000fe400078e0a04 */
[----:B------:R-:W-:-:S03]  /*27ec0*/  IMAD.MOV R22, RZ, RZ, -R22 ;  /* 0x000000ffff167224 */ /* 0x000fc600078e0a16 */
[C---:B------:R-:W-:Y:S01]  /*27ed0*/  ISETP.GT.U32.AND P1, PT, R4.reuse, R6, PT ;  /* 0x000000060400720c */ /* 0x040fe20003f24070 */
[----:B------:R-:W-:Y:S02]  /*27ee0*/  IMAD R10, R4, R22, R10 ;  /* 0x00000016040a7224 */ /* 0x000fe400078e020a */
[----:B------:R-:W-:Y:S01]  /*27ef0*/  IMAD.HI.U32 R22, R0, R40, RZ ;  /* 0x0000002800167227 */ /* 0x000fe200078e00ff */
[----:B------:R-:W-:-:S03]  /*27f00*/  IABS R35, R52 ;  /* 0x0000003400237213 */ /* 0x000fc60000000000 */
[----:B------:R-:W-:Y:S01]  /*27f10*/  IMAD.MOV R22, RZ, RZ, -R22 ;  /* 0x000000ffff167224 */ /* 0x000fe200078e0a16 */
[C---:B------:R-:W-:Y:S01]  /*27f20*/  ISETP.GT.U32.AND P5, PT, R4.reuse, R7, PT ;  /* 0x000000070400720c */ /* 0x040fe20003fa4070 */
[----:B------:R-:W-:Y:S01]  /*27f30*/  @!P6 IMAD.MOV R13, RZ, RZ, -R13 ;  /* 0x000000ffff0de224 */ /* 0x000fe200078e0a0d */
[----:B------:R-:W-:Y:S01]  /*27f40*/  ISETP.GT.U32.AND P6, PT, R4, R33, PT ;  /* 0x000000210400720c */ /* 0x000fe20003fc4070 */
[----:B------:R-:W-:Y:S01]  /*27f50*/  @!P4 IMAD.IADD R12, R12, 0x1, -R4 ;  /* 0x000000010c0cc824 */ /* 0x000fe200078e0a04 */
[C---:B------:R-:W-:Y:S01]  /*27f60*/  ISETP.GT.U32.AND P4, PT, R4.reuse, R10, PT ;  /* 0x0000000a0400720c */ /* 0x040fe20003f84070 */
[----:B------:R-:W-:Y:S02]  /*27f70*/  IMAD R40, R4, R22, R40 ;  /* 0x0000001604287224 */ /* 0x000fe400078e0228 */
[----:B------:R-:W-:-:S04]  /*27f80*/  IMAD.HI.U32 R8, R0, R35, RZ ;  /* 0x0000002300087227 */ /* 0x000fc800078e00ff */
[----:B------:R-:W-:Y:S01]  /*27f90*/  @!P1 IMAD.IADD R6, R6, 0x1, -R4 ;  /* 0x0000000106069824 */ /* 0x000fe200078e0a04 */
[----:B------:R-:W-:Y:S01]  /*27fa0*/  ISETP.GT.U32.AND P1, PT, R4, R40, PT ;  /* 0x000000280400720c */ /* 0x000fe20003f24070 */
[----:B------:R-:W-:-:S04]  /*27fb0*/  IMAD.MOV R8, RZ, RZ, -R8 ;  /* 0x000000ffff087224 */ /* 0x000fc800078e0a08 */
[C---:B------:R-:W-:Y:S01]  /*27fc0*/  IMAD R35, R4.reuse, R8, R35 ;  /* 0x0000000804237224 */ /* 0x040fe200078e0223 */
[----:B------:R-:W-:Y:S01]  /*27fd0*/  IABS R8, R50 ;  /* 0x0000003200087213 */ /* 0x000fe20000000000 */
[----:B------:R-:W-:Y:S01]  /*27fe0*/  @!P2 IMAD.MOV R26, RZ, RZ, -R26 ;  /* 0x000000ffff1aa224 */ /* 0x000fe200078e0a1a */
[----:B------:R-:W-:Y:S01]  /*27ff0*/  ISETP.GT.U32.AND P2, PT, R4, R9, PT ;  /* 0x000000090400720c */ /* 0x000fe20003f44070 */
[--C-:B------:R-:W-:Y:S01]  /*28000*/  @!P6 IMAD.IADD R33, R33, 0x1, -R4.reuse ;  /* 0x000000012121e824 */ /* 0x100fe200078e0a04 */
[----:B------:R-:W-:Y:S01]  /*28010*/  ISETP.GE.AND P6, PT, R48, RZ, PT ;  /* 0x000000ff3000720c */ /* 0x000fe20003fc6270 */
[--C-:B------:R-:W-:Y:S01]  /*28020*/  @!P5 IMAD.IADD R7, R7, 0x1, -R4.reuse ;  /* 0x000000010707d824 */ /* 0x100fe200078e0a04 */
[----:B------:R-:W-:Y:S01]  /*28030*/  ISETP.GE.AND P5, PT, R46, RZ, PT ;  /* 0x000000ff2e00720c */ /* 0x000fe20003fa6270 */
[----:B------:R-:W-:Y:S02]  /*28040*/  @!P4 IMAD.IADD R10, R10, 0x1, -R4 ;  /* 0x000000010a0ac824 */ /* 0x000fe400078e0a04 */
[----:B------:R-:W-:-:S04]  /*28050*/  IMAD.HI.U32 R48, R0, R8, RZ ;  /* 0x0000000800307227 */ /* 0x000fc800078e00ff */
[----:B------:R-:W-:Y:S01]  /*28060*/  @!P1 IMAD.IADD R40, R40, 0x1, -R4 ;  /* 0x0000000128289824 */ /* 0x000fe200078e0a04 */
[----:B------:R-:W-:Y:S01]  /*28070*/  ISETP.GT.U32.AND P1, PT, R4, R10, PT ;  /* 0x0000000a0400720c */ /* 0x000fe20003f24070 */
[----:B------:R-:W-:-:S04]  /*28080*/  IMAD.MOV R48, RZ, RZ, -R48 ;  /* 0x000000ffff307224 */ /* 0x000fc800078e0a30 */
[C---:B------:R-:W-:Y:S02]  /*28090*/  IMAD R48, R4.reuse, R48, R8 ;  /* 0x0000003004307224 */ /* 0x040fe400078e0208 */
[----:B------:R-:W-:Y:S01]  /*280a0*/  @!P2 IMAD.IADD R9, R9, 0x1, -R4 ;  /* 0x000000010909a824 */ /* 0x000fe200078e0a04 */
[----:B------:R-:W-:-:S05]  /*280b0*/  ISETP.GT.U32.AND P2, PT, R4, R35, PT ;  /* 0x000000230400720c */ /* 0x000fca0003f44070 */
[----:B------:R-:W-:Y:S01]  /*280c0*/  @!P1 IMAD.IADD R10, R10, 0x1, -R4 ;  /* 0x000000010a0a9824 */ /* 0x000fe200078e0a04 */
[----:B------:R-:W-:Y:S01]  /*280d0*/  ISETP.GE.AND P4, PT, R49, RZ, PT ;  /* 0x000000ff3100720c */ /* 0x000fe20003f86270 */
[----:B------:R-:W-:Y:S01]  /*280e0*/  @!P6 IMAD.MOV R9, RZ, RZ, -R9 ;  /* 0x000000ffff09e224 */ /* 0x000fe200078e0a09 */
[----:B------:R-:W-:Y:S01]  /*280f0*/  ISETP.GT.U32.AND P6, PT, R4, R48, PT ;  /* 0x000000300400720c */ /* 0x000fe20003fc4070 */
[----:B------:R-:W-:-:S04]  /*28100*/  @!P0 IMAD.MOV R33, RZ, RZ, -R33 ;  /* 0x000000ffff218224 */ /* 0x000fc800078e0a21 */
[----:B------:R-:W-:-:S05]  /*28110*/  @!P2 IMAD.IADD R35, R35, 0x1, -R4 ;  /* 0x000000012323a824 */ /* 0x000fca00078e0a04 */
[C---:B------:R-:W-:Y:S01]  /*28120*/  ISETP.GT.U32.AND P0, PT, R4.reuse, R35, PT ;  /* 0x000000230400720c */ /* 0x040fe20003f04070 */
[----:B------:R-:W-:Y:S01]  /*28130*/  @!P3 IMAD.MOV R12, RZ, RZ, -R12 ;  /* 0x000000ffff0cb224 */ /* 0x000fe200078e0a0c */
[----:B------:R-:W-:Y:S01]  /*28140*/  ISETP.GT.U32.AND P3, PT, R4, R40, PT ;  /* 0x000000280400720c */ /* 0x000fe20003f64070 */
[----:B------:R-:W-:-:S05]  /*28150*/  @!P6 IMAD.IADD R48, R48, 0x1, -R4 ;  /* 0x000000013030e824 */ /* 0x000fca00078e0a04 */
[----:B------:R-:W-:-:S05]  /*28160*/  ISETP.GT.U32.AND P6, PT, R4, R48, PT ;  /* 0x000000300400720c */ /* 0x000fca0003fc4070 */
[----:B------:R-:W-:Y:S01]  /*28170*/  @!P0 IMAD.IADD R35, R35, 0x1, -R4 ;  /* 0x0000000123238824 */ /* 0x000fe200078e0a04 */
[----:B------:R-:W-:Y:S01]  /*28180*/  ISETP.GE.AND P0, PT, R50, RZ, PT ;  /* 0x000000ff3200720c */ /* 0x000fe20003f06270 */
[----:B------:R-:W-:Y:S01]  /*28190*/  @!P4 IMAD.MOV R6, RZ, RZ, -R6 ;  /* 0x000000ffff06c224 */ /* 0x000fe200078e0a06 */
[----:B------:R-:W-:Y:S01]  /*281a0*/  ISETP.GE.AND P4, PT, R51, RZ, PT ;  /* 0x000000ff3300720c */ /* 0x000fe20003f86270 */
[----:B------:R-:W-:Y:S01]  /*281b0*/  @!P3 IMAD.IADD R40, R40, 0x1, -R4 ;  /* 0x000000012828b824 */ /* 0x000fe200078e0a04 */
[----:B--2---:R-:W-:-:S05]  /*281c0*/  IABS R46, R47 ;  /* 0x0000002f002e7213 */ /* 0x004fca0000000000 */
[----:B------:R-:W-:-:S04]  /*281d0*/  IMAD.HI.U32 R22, R0, R46, RZ ;  /* 0x0000002e00167227 */ /* 0x000fc800078e00ff */
[----:B------:R-:W-:-:S04]  /*281e0*/  IMAD.MOV R8, RZ, RZ, -R22 ;  /* 0x000000ffff087224 */ /* 0x000fc800078e0a16 */
[----:B------:R-:W-:-:S05]  /*281f0*/  IMAD R46, R4, R8, R46 ;  /* 0x00000008042e7224 */ /* 0x000fca00078e022e */
[----:B------:R-:W-:Y:S02]  /*28200*/  ISETP.GT.U32.AND P1, PT, R4, R46, PT ;  /* 0x0000002e0400720c */ /* 0x000fe40003f24070 */
[----:B------:R-:W-:-:S05]  /*28210*/  IABS R49, R15 ;  /* 0x0000000f00317213 */ /* 0x000fca0000000000 */
[----:B------:R-:W-:Y:S01]  /*28220*/  IMAD.HI.U32 R8, R0, R49, RZ ;  /* 0x0000003100087227 */ /* 0x000fe200078e00ff */
[----:B------:R-:W-:-:S03]  /*28230*/  IABS R45, R14 ;  /* 0x0000000e002d7213 */ /* 0x000fc60000000000 */
[----:B------:R-:W-:Y:S02]  /*28240*/  IMAD.MOV R8, RZ, RZ, -R8 ;  /* 0x000000ffff087224 */ /* 0x000fe400078e0a08 */
[----:B------:R-:W-:Y:S02]  /*28250*/  @!P1 IMAD.IADD R46, R46, 0x1, -R4 ;  /* 0x000000012e2e9824 */ /* 0x000fe400078e0a04 */
[----:B------:R-:W-:Y:S02]  /*28260*/  IMAD R49, R4, R8, R49 ;  /* 0x0000000804317224 */ /* 0x000fe400078e0231 */
[----:B------:R-:W-:Y:S01]  /*28270*/  IMAD.HI.U32 R8, R0, R45, RZ ;  /* 0x0000002d00087227 */ /* 0x000fe200078e00ff */
[----:B------:R-:W-:-:S03]  /*28280*/  ISETP.GT.U32.AND P1, PT, R4, R46, PT ;  /* 0x0000002e0400720c */ /* 0x000fc60003f24070 */
[----:B------:R-:W-:Y:S01]  /*28290*/  IMAD.MOV R8, RZ, RZ, -R8 ;  /* 0x000000ffff087224 */ /* 0x000fe200078e0a08 */
[----:B------:R-:W-:-:S03]  /*282a0*/  IABS R50, R56 ;  /* 0x0000003800327213 */ /* 0x000fc60000000000 */
[----:B------:R-:W-:Y:S02]  /*282b0*/  IMAD R45, R4, R8, R45 ;  /* 0x00000008042d7224 */ /* 0x000fe400078e022d */
[----:B------:R-:W-:-:S04]  /*282c0*/  IMAD.HI.U32 R51, R0, R50, RZ ;  /* 0x0000003200337227 */ /* 0x000fc800078e00ff */
[--C-:B------:R-:W-:Y:S01]  /*282d0*/  @!P1 IMAD.IADD R46, R46, 0x1, -R4.reuse ;  /* 0x000000012e2e9824 */ /* 0x100fe200078e0a04 */
[----:B------:R-:W-:Y:S01]  /*282e0*/  ISETP.GT.U32.AND P1, PT, R4, R45, PT ;  /* 0x0000002d0400720c */ /* 0x000fe20003f24070 */
[----:B------:R-:W-:Y:S01]  /*282f0*/  IMAD.MOV R51, RZ, RZ, -R51 ;  /* 0x000000ffff337224 */ /* 0x000fe200078e0a33 */
[----:B------:R-:W-:Y:S02]  /*28300*/  ISETP.GE.AND P3, PT, R47, RZ, PT ;  /* 0x000000ff2f00720c */ /* 0x000fe40003f66270 */
[----:B------:R-:W-:Y:S01]  /*28310*/  IABS R47, R55 ;  /* 0x00000037002f7213 */ /* 0x000fe20000000000 */
[----:B------:R-:W-:Y:S01]  /*28320*/  @!P6 IMAD.IADD R48, R48, 0x1, -R4 ;  /* 0x000000013030e824 */ /* 0x000fe200078e0a04 */
[C---:B------:R-:W-:Y:S01]  /*28330*/  ISETP.GT.U32.AND P6, PT, R4.reuse, R49, PT ;  /* 0x000000310400720c */ /* 0x040fe20003fc4070 */
[----:B------:R-:W-:Y:S02]  /*28340*/  IMAD R50, R4, R51, R50 ;  /* 0x0000003304327224 */ /* 0x000fe400078e0232 */
[----:B------:R-:W-:Y:S01]  /*28350*/  IMAD.HI.U32 R22, R0, R47, RZ ;  /* 0x0000002f00167227 */ /* 0x000fe200078e00ff */
[----:B------:R-:W-:-:S02]  /*28360*/  ISETP.GE.AND P2, PT, R53, RZ, PT ;  /* 0x000000ff3500720c */ /* 0x000fc40003f46270 */
[----:B------:R-:W-:Y:S01]  /*28370*/  IABS R53, R57 ;  /* 0x0000003900357213 */ /* 0x000fe20000000000 */
[----:B------:R-:W-:Y:S01]  /*28380*/  @!P1 IMAD.IADD R45, R45, 0x1, -R4 ;  /* 0x000000012d2d9824 */ /* 0x000fe200078e0a04 */
[----:B------:R-:W-:Y:S01]  /*28390*/  ISETP.GT.U32.AND P1, PT, R4, R50, PT ;  /* 0x000000320400720c */ /* 0x000fe20003f24070 */
[----:B------:R-:W-:Y:S01]  /*283a0*/  IMAD.MOV R22, RZ, RZ, -R22 ;  /* 0x000000ffff167224 */ /* 0x000fe200078e0a16 */
[----:B------:R-:W-:Y:S01]  /*283b0*/  IABS R44, R58 ;  /* 0x0000003a002c7213 */ /* 0x000fe20000000000 */
[----:B------:R-:W-:-:S04]  /*283c0*/  IMAD.HI.U32 R8, R0, R53, RZ ;  /* 0x0000003500087227 */ /* 0x000fc800078e00ff */
[----:B------:R-:W-:Y:S02]  /*283d0*/  IMAD R47, R4, R22, R47 ;  /* 0x00000016042f7224 */ /* 0x000fe400078e022f */
[----:B------:R-:W-:Y:S01]  /*283e0*/  @!P5 IMAD.MOV R7, RZ, RZ, -R7 ;  /* 0x000000ffff07d224 */ /* 0x000fe200078e0a07 */
[----:B------:R-:W-:Y:S01]  /*283f0*/  ISETP.GE.AND P5, PT, R52, RZ, PT ;  /* 0x000000ff3400720c */ /* 0x000fe20003fa6270 */
[----:B------:R-:W-:Y:S02]  /*28400*/  IMAD.MOV R8, RZ, RZ, -R8 ;  /* 0x000000ffff087224 */ /* 0x000fe400078e0a08 */
[----:B------:R-:W-:Y:S01]  /*28410*/  @!P6 IMAD.IADD R49, R49, 0x1, -R4 ;  /* 0x000000013131e824 */ /* 0x000fe200078e0a04 */
[----:B------:R-:W-:Y:S01]  /*28420*/  ISETP.GT.U32.AND P6, PT, R4, R47, PT ;  /* 0x0000002f0400720c */ /* 0x000fe20003fc4070 */
[----:B------:R-:W-:Y:S01]  /*28430*/  IMAD.HI.U32 R52, R0, R44, RZ ;  /* 0x0000002c00347227 */ /* 0x000fe200078e00ff */
[----:B------:R-:W-:Y:S02]  /*28440*/  IABS R22, R5 ;  /* 0x0000000500167213 */ /* 0x000fe40000000000 */
[----:B------:R-:W-:Y:S01]  /*28450*/  IABS R51, R60 ;  /* 0x0000003c00337213 */ /* 0x000fe20000000000 */
[----:B------:R-:W-:-:S02]  /*28460*/  IMAD R53, R4, R8, R53 ;  /* 0x0000000804357224 */ /* 0x000fc400078e0235 */
[----:B------:R-:W-:Y:S02]  /*28470*/  IMAD.MOV R8, RZ, RZ, -R52 ;  /* 0x000000ffff087224 */ /* 0x000fe400078e0a34 */
[----:B------:R-:W-:Y:S01]  /*28480*/  @!P1 IMAD.IADD R50, R50, 0x1, -R4 ;  /* 0x0000000132329824 */ /* 0x000fe200078e0a04 */
[----:B------:R-:W-:Y:S01]  /*28490*/  ISETP.GT.U32.AND P1, PT, R4, R45, PT ;  /* 0x0000002d0400720c */ /* 0x000fe20003f24070 */
[----:B------:R-:W-:-:S04]  /*284a0*/  IMAD.HI.U32 R52, R0, R22, RZ ;  /* 0x0000001600347227 */ /* 0x000fc800078e00ff */
[C---:B------:R-:W-:Y:S02]  /*284b0*/  IMAD R44, R4.reuse, R8, R44 ;  /* 0x00000008042c7224 */ /* 0x040fe400078e022c */
[----:B------:R-:W-:Y:S02]  /*284c0*/  IMAD.MOV.U32 R8, RZ, RZ, R51 ;  /* 0x000000ffff087224 */ /* 0x000fe400078e0033 */
[----:B------:R-:W-:Y:S02]  /*284d0*/  IMAD.MOV R51, RZ, RZ, -R52 ;  /* 0x000000ffff337224 */ /* 0x000fe400078e0a34 */
[----:B------:R-:W-:Y:S02]  /*284e0*/  @!P6 IMAD.IADD R47, R47, 0x1, -R4 ;  /* 0x000000012f2fe824 */ /* 0x000fe400078e0a04 */
[C---:B------:R-:W-:Y:S01]  /*284f0*/  IMAD R22, R4.reuse, R51, R22 ;  /* 0x0000003304167224 */ /* 0x040fe200078e0216 */
[----:B------:R-:W-:Y:S01]  /*28500*/  IABS R52, R59 ;  /* 0x0000003b00347213 */ /* 0x000fe20000000000 */
[----:B------:R-:W-:Y:S01]  /*28510*/  @!P5 IMAD.MOV R35, RZ, RZ, -R35 ;  /* 0x000000ffff23d224 */ /* 0x000fe200078e0a23 */
[C---:B------:R-:W-:Y:S01]  /*28520*/  ISETP.GT.U32.AND P5, PT, R4.reuse, R47, PT ;  /* 0x0000002f0400720c */ /* 0x040fe20003fa4070 */
[----:B------:R-:W-:Y:S01]  /*28530*/  @!P1 IMAD.IADD R45, R45, 0x1, -R4 ;  /* 0x000000012d2d9824 */ /* 0x000fe200078e0a04 */
[----:B------:R-:W-:Y:S01]  /*28540*/  ISETP.GT.U32.AND P1, PT, R4, R22, PT ;  /* 0x000000160400720c */ /* 0x000fe20003f24070 */
[----:B------:R-:W-:-:S04]  /*28550*/  IMAD.HI.U32 R54, R0, R8, RZ ;  /* 0x0000000800367227 */ /* 0x000fc800078e00ff */
[----:B------:R-:W-:Y:S01]  /*28560*/  @!P4 IMAD.MOV R40, RZ, RZ, -R40 ;  /* 0x000000ffff28c224 */ /* 0x000fe200078e0a28 */
[----:B------:R-:W-:Y:S01]  /*28570*/  ISETP.GT.U32.AND P4, PT, R4, R50, PT ;  /* 0x000000320400720c */ /* 0x000fe20003f84070 */
[----:B------:R-:W-:Y:S02]  /*28580*/  IMAD.MOV.U32 R51, RZ, RZ, R52 ;  /* 0x000000ffff337224 */ /* 0x000fe400078e0034 */
[----:B------:R-:W-:-:S04]  /*28590*/  IMAD.MOV R52, RZ, RZ, -R54 ;  /* 0x000000ffff347224 */ /* 0x000fc800078e0a36 */
[C---:B------:R-:W-:Y:S02]  /*285a0*/  IMAD R8, R4.reuse, R52, R8 ;  /* 0x0000003404087224 */ /* 0x040fe400078e0208 */
[----:B------:R-:W-:Y:S01]  /*285b0*/  @!P2 IMAD.MOV R10, RZ, RZ, -R10 ;  /* 0x000000ffff0aa224 */ /* 0x000fe200078e0a0a */
[C---:B------:R-:W-:Y:S01]  /*285c0*/  ISETP.GT.U32.AND P2, PT, R4.reuse, R49, PT ;  /* 0x000000310400720c */ /* 0x040fe20003f44070 */
[--C-:B------:R-:W-:Y:S01]  /*285d0*/  @!P5 IMAD.IADD R47, R47, 0x1, -R4.reuse ;  /* 0x000000012f2fd824 */ /* 0x100fe200078e0a04 */
[----:B------:R-:W-:Y:S01]  /*285e0*/  ISETP.GT.U32.AND P5, PT, R4, R8, PT ;  /* 0x000000080400720c */ /* 0x000fe20003fa4070 */
[--C-:B------:R-:W-:Y:S02]  /*285f0*/  @!P1 IMAD.IADD R22, R22, 0x1, -R4.reuse ;  /* 0x0000000116169824 */ /* 0x100fe400078e0a04 */
[----:B------:R-:W-:Y:S01]  /*28600*/  @!P4 IMAD.IADD R50, R50, 0x1, -R4 ;  /* 0x000000013232c824 */ /* 0x000fe200078e0a04 */
[----:B------:R-:W-:Y:S01]  /*28610*/  ISETP.GE.AND P4, PT, R15, RZ, PT ;  /* 0x000000ff0f00720c */ /* 0x000fe20003f86270 */
[----:B------:R-:W-:Y:S01]  /*28620*/  @!P3 IMAD.MOV R46, RZ, RZ, -R46 ;  /* 0x000000ffff2eb224 */ /* 0x000fe200078e0a2e */
[----:B------:R-:W-:-:S02]  /*28630*/  ISETP.GT.U32.AND P3, PT, R4, R22, PT ;  /* 0x000000160400720c */ /* 0x000fc40003f64070 */
[----:B------:R-:W-:-:S03]  /*28640*/  ISETP.GT.U32.AND P6, PT, R4, R53, PT ;  /* 0x000000350400720c */ /* 0x000fc60003fc4070 */
[--C-:B------:R-:W-:Y:S02]  /*28650*/  @!P2 IMAD.IADD R49, R49, 0x1, -R4.reuse ;  /* 0x000000013131a824 */ /* 0x100fe400078e0a04 */
[----:B------:R-:W-:Y:S01]  /*28660*/  @!P5 IMAD.IADD R8, R8, 0x1, -R4 ;  /* 0x000000010808d824 */ /* 0x000fe200078e0a04 */
[----:B------:R-:W-:-:S03]  /*28670*/  IABS R16, R61 ;  /* 0x0000003d00107213 */ /* 0x000fc60000000000 */
[----:B------:R-:W-:Y:S01]  /*28680*/  @!P4 IMAD.MOV R49, RZ, RZ, -R49 ;  /* 0x000000ffff31c224 */ /* 0x000fe200078e0a31 */
[----:B------:R-:W-:Y:S01]  /*28690*/  ISETP.GT.U32.AND P4, PT, R4, R8, PT ;  /* 0x000000080400720c */ /* 0x000fe20003f84070 */
[----:B------:R-:W-:Y:S01]  /*286a0*/  @!P3 IMAD.IADD R22, R22, 0x1, -R4 ;  /* 0x000000011616b824 */ /* 0x000fe200078e0a04 */
[----:B------:R-:W-:Y:S02]  /*286b0*/  ISETP.GE.AND P3, PT, R5, RZ, PT ;  /* 0x000000ff0500720c */ /* 0x000fe40003f66270 */
[----:B------:R-:W0:Y:S01]  /*286c0*/  S2R R5, SR_TID.X ;  /* 0x0000000000057919 */ /* 0x000e220000002100 */
[----:B------:R-:W-:Y:S02]  /*286d0*/  IMAD.MOV.U32 R52, RZ, RZ, R16 ;  /* 0x000000ffff347224 */ /* 0x000fe400078e0010 */
[----:B------:R-:W-:Y:S01]  /*286e0*/  @!P6 IMAD.IADD R53, R53, 0x1, -R4 ;  /* 0x000000013535e824 */ /* 0x000fe200078e0a04 */
[----:B------:R-:W-:Y:S01]  /*286f0*/  ISETP.GT.U32.AND P2, PT, R4, R44, PT ;  /* 0x0000002c0400720c */ /* 0x000fe20003f44070 */
[----:B------:R-:W-:-:S04]  /*28700*/  IMAD.HI.U32 R54, R0, R51, RZ ;  /* 0x0000003300367227 */ /* 0x000fc800078e00ff */
[----:B------:R-:W-:Y:S01]  /*28710*/  IMAD.HI.U32 R0, R0, R52, RZ ;  /* 0x0000003400007227 */ /* 0x000fe200078e00ff */
[----:B------:R-:W-:-:S03]  /*28720*/  ISETP.GT.U32.AND P6, PT, R4, R53, PT ;  /* 0x000000350400720c */ /* 0x000fc60003fc4070 */
[----:B------:R-:W-:Y:S01]  /*28730*/  @!P4 IMAD.IADD R8, R8, 0x1, -R4 ;  /* 0x000000010808c824 */ /* 0x000fe200078e0a04 */
[----:B------:R-:W-:Y:S01]  /*28740*/  ISETP.GE.AND P4, PT, R60, RZ, PT ;  /* 0x000000ff3c00720c */ /* 0x000fe20003f86270 */
[----:B------:R-:W-:Y:S01]  /*28750*/  IMAD.MOV R54, RZ, RZ, -R54 ;  /* 0x000000ffff367224 */ /* 0x000fe200078e0a36 */
[----:B------:R-:W1:Y:S01]  /*28760*/  LDC R60, c[0x0][0x230] ;  /* 0x00008c00ff3c7b82 */ /* 0x000e620000000800 */
[----:B------:R-:W-:Y:S02]  /*28770*/  IMAD.MOV R0, RZ, RZ, -R0 ;  /* 0x000000ffff007224 */ /* 0x000fe400078e0a00 */
[C---:B------:R-:W-:Y:S02]  /*28780*/  IMAD R51, R4.reuse, R54, R51 ;  /* 0x0000003604337224 */ /* 0x040fe400078e0233 */
[----:B------:R-:W-:Y:S02]  /*28790*/  IMAD R52, R4, R0, R52 ;  /* 0x0000000004347224 */ /* 0x000fe400078e0234 */
[----:B------:R-:W-:Y:S01]  /*287a0*/  @!P2 IMAD.IADD R44, R44, 0x1, -R4 ;  /* 0x000000012c2ca824 */ /* 0x000fe200078e0a04 */
[----:B------:R-:W-:-:S02]  /*287b0*/  ISETP.GT.U32.AND P1, PT, R4, R51, PT ;  /* 0x000000330400720c */ /* 0x000fc40003f24070 */
[----:B------:R-:W-:Y:S01]  /*287c0*/  ISETP.GT.U32.AND P5, PT, R4, R52, PT ;  /* 0x000000340400720c */ /* 0x000fe20003fa4070 */
[----:B------:R-:W-:Y:S01]  /*287d0*/  @!P6 IMAD.IADD R53, R53, 0x1, -R4 ;  /* 0x000000013535e824 */ /* 0x000fe200078e0a04 */
[----:B------:R-:W-:Y:S01]  /*287e0*/  ISETP.GE.AND P6, PT, R14, RZ, PT ;  /* 0x000000ff0e00720c */ /* 0x000fe20003fc6270 */
[----:B------:R-:W-:Y:S01]  /*287f0*/  @!P0 IMAD.MOV R48, RZ, RZ, -R48 ;  /* 0x000000ffff308224 */ /* 0x000fe200078e0a30 */
[----:B------:R-:W2:Y:S01]  /*28800*/  LDC R14, c[0x0][0x23c] ;  /* 0x00008f00ff0e7b82 */ /* 0x000ea20000000800 */
[----:B------:R-:W-:Y:S01]  /*28810*/  ISETP.GT.U32.AND P0, PT, R4, R44, PT ;  /* 0x0000002c0400720c */ /* 0x000fe20003f04070 */
[C---:B0-----:R-:W-:Y:S01]  /*28820*/  IMAD.SHL.U32 R54, R5.reuse, 0x40, RZ ;  /* 0x0000004005367824 */ /* 0x041fe200078e00ff */
[C---:B------:R-:W-:Y:S01]  /*28830*/  LOP3.LUT R16, R5.reuse, 0x3, RZ, 0xc0, !PT ;  /* 0x0000000305107812 */ /* 0x040fe200078ec0ff */
[----:B------:R-:W-:-:S03]  /*28840*/  IMAD.SHL.U32 R0, R5, 0x8, RZ ;  /* 0x0000000805007824 */ /* 0x000fc600078e00ff */
[--C-:B------:R-:W-:Y:S02]  /*28850*/  @!P1 IMAD.IADD R51, R51, 0x1, -R4.reuse ;  /* 0x0000000133339824 */ /* 0x100fe400078e0a04 */
[--C-:B------:R-:W-:Y:S01]  /*28860*/  @!P5 IMAD.IADD R52, R52, 0x1, -R4.reuse ;  /* 0x000000013434d824 */ /* 0x100fe200078e0a04 */
[----:B------:R-:W-:Y:S01]  /*28870*/  LOP3.LUT R54, R54, 0x1c0, RZ, 0xc0, !PT ;  /* 0x000001c036367812 */ /* 0x000fe200078ec0ff */
[----:B-1----:R-:W-:Y:S01]  /*28880*/  VIADD R60, R60, 0x3f ;  /* 0x0000003f3c3c7836 */ /* 0x002fe20000000000 */
[----:B------:R-:W-:Y:S01]  /*28890*/  SHF.R.U32.HI R15, RZ, 0x2, R5 ;  /* 0x00000002ff0f7819 */ /* 0x000fe20000011605 */
[----:B------:R-:W-:Y:S01]  /*288a0*/  @!P6 IMAD.MOV R45, RZ, RZ, -R45 ;  /* 0x000000ffff2de224 */ /* 0x000fe200078e0a2d */
[----:B------:R-:W-:Y:S01]  /*288b0*/  ISETP.GT.U32.AND P6, PT, R4, R51, PT ;  /* 0x000000330400720c */ /* 0x000fe20003fc4070 */
[----:B------:R-:W-:Y:S01]  /*288c0*/  @!P0 IMAD.IADD R44, R44, 0x1, -R4 ;  /* 0x000000012c2c8824 */ /* 0x000fe200078e0a04 */
[----:B------:R-:W-:Y:S02]  /*288d0*/  ISETP.GT.U32.AND P5, PT, R4, R52, PT ;  /* 0x000000340400720c */ /* 0x000fe40003fa4070 */
[----:B------:R-:W-:Y:S01]  /*288e0*/  ISETP.GE.AND P0, PT, R58, RZ, PT ;  /* 0x000000ff3a00720c */ /* 0x000fe20003f06270 */
[----:B------:R-:W-:Y:S01]  /*288f0*/  IMAD R16, R16, 0x220, RZ ;  /* 0x0000022010107824 */ /* 0x000fe200078e02ff */
[----:B------:R-:W-:-:S02]  /*28900*/  LOP3.LUT R54, R54, 0x30, R0, 0xf8, !PT ;  /* 0x0000003036367812 */ /* 0x000fc400078ef800 */
[----:B------:R-:W-:Y:S02]  /*28910*/  SHF.R.S32.HI R0, RZ, 0x1f, R60 ;  /* 0x0000001fff007819 */ /* 0x000fe4000001143c */
[----:B------:R-:W-:Y:S01]  /*28920*/  SGXT.U32 R17, R15, 0x3 ;  /* 0x000000030f11781a */ /* 0x000fe20000000000 */
[C---:B------:R-:W-:Y:S01]  /*28930*/  IMAD.SHL.U32 R15, R5.reuse, 0x2, RZ ;  /* 0x00000002050f7824 */ /* 0x040fe200078e00ff */
[----:B------:R-:W-:Y:S02]  /*28940*/  LOP3.LUT R5, R5, 0x1f, RZ, 0xc0, !PT ;  /* 0x0000001f05057812 */ /* 0x000fe400078ec0ff */
[----:B------:R-:W-:Y:S02]  /*28950*/  LEA.HI R18, R0, R60, RZ, 0x6 ;  /* 0x0000003c00127211 */ /* 0x000fe400078f30ff */
[----:B------:R-:W-:Y:S01]  /*28960*/  LOP3.LUT R0, R16, R17, RZ, 0xfc, !PT ;  /* 0x0000001110007212 */ /* 0x000fe200078efcff */
[----:B--2---:R-:W-:Y:S02]  /*28970*/  IMAD R5, R5, R14, RZ ;  /* 0x0000000e05057224 */ /* 0x004fe400078e02ff */
[----:B------:R-:W-:-:S02]  /*28980*/  @!P6 IMAD.IADD R51, R51, 0x1, -R4 ;  /* 0x000000013333e824 */ /* 0x000fc400078e0a04 */
[----:B------:R0:W-:Y:S01]  /*28990*/  STL [R1+0x68f0], R0 ;  /* 0x0068f00001007387 */ /* 0x0001e20000100800 */
[----:B------:R-:W-:Y:S02]  /*289a0*/  @!P5 IMAD.IADD R52, R52, 0x1, -R4 ;  /* 0x000000013434d824 */ /* 0x000fe400078e0a04 */
[----:B------:R-:W-:Y:S02]  /*289b0*/  IMAD.MOV.U32 R4, RZ, RZ, R53 ;  /* 0x000000ffff047224 */ /* 0x000fe400078e0035 */
[----:B------:R-:W-:Y:S01]  /*289c0*/  @!P0 IMAD.MOV R44, RZ, RZ, -R44 ;  /* 0x000000ffff2c8224 */ /* 0x000fe200078e0a2c */
[----:B------:R-:W-:Y:S02]  /*289d0*/  IADD3 R53, P0, R5, UR6, RZ ;  /* 0x0000000605357c10 */ /* 0x000fe4000ff1e0ff */
[----:B0-----:R-:W-:-:S05]  /*289e0*/  LOP3.LUT R0, R54, 0x30, R15, 0x78, !PT ;  /* 0x0000003036007812 */ /* 0x001fca00078e780f */
[----:B------:R0:W-:Y:S04]  /*289f0*/  STL [R1+0x148], R0 ;  /* 0x0001480001007387 */ /* 0x0001e80000100800 */
[----:B------:R-:W-:Y:S04]  /*28a00*/  STL [R1+0x695c], R53 ;  /* 0x00695c3501007387 */ /* 0x000fe80000100800 */
[----:B------:R-:W2:Y:S04]  /*28a10*/  LDL.LU R30, [R1+0x364] ;  /* 0x00036400011e7983 */ /* 0x000ea80000300800 */
[----:B------:R-:W3:Y:S04]  /*28a20*/  LDL.LU R29, [R1+0x36c] ;  /* 0x00036c00011d7983 */ /* 0x000ee80000300800 */
[----:B------:R-:W4:Y:S04]  /*28a30*/  LDL.LU R28, [R1+0x374] ;  /* 0x00037400011c7983 */ /* 0x000f280000300800 */
[----:B------:R-:W4:Y:S04]  /*28a40*/  LDL.LU R27, [R1+0x380] ;  /* 0x00038000011b7983 */ /* 0x000f280000300800 */
[----:B------:R-:W4:Y:S01]  /*28a50*/  LDL.LU R25, [R1+0x388] ;  /* 0x0003880001197983 */ /* 0x000f220000300800 */
[----:B------:R-:W-:-:S03]  /*28a60*/  ISETP.GE.AND P2, PT, R55, RZ, PT ;  /* 0x000000ff3700720c */ /* 0x000fc60003f46270 */
[----:B------:R-:W4:Y:S04]  /*28a70*/  LDL.LU R24, [R1+0x390] ;  /* 0x0003900001187983 */ /* 0x000f280000300800 */
[----:B------:R-:W4:Y:S04]  /*28a80*/  LDL.LU R23, [R1+0x39c] ;  /* 0x00039c0001177983 */ /* 0x000f280000300800 */
[----:B------:R-:W4:Y:S04]  /*28a90*/  LDL.LU R21, [R1+0x3a4] ;  /* 0x0003a40001157983 */ /* 0x000f280000300800 */
[----:B------:R-:W4:Y:S04]  /*28aa0*/  LDL.LU R20, [R1+0x3ac] ;  /* 0x0003ac0001147983 */ /* 0x000f280000300800 */
[----:B------:R-:W4:Y:S04]  /*28ab0*/  LDL.LU R19, [R1+0x3b8] ;  /* 0x0003b80001137983 */ /* 0x000f280000300800 */
[----:B------:R-:W4:Y:S01]  /*28ac0*/  LDL.LU R18, [R1+0x3c0] ;  /* 0x0003c00001127983 */ /* 0x000f220000300800 */
[----:B0-----:R-:W-:-:S03]  /*28ad0*/  IMAD R0, R14, 0x20, R5 ;  /* 0x000000200e007824 */ /* 0x001fc600078e0205 */
[----:B------:R-:W4:Y:S01]  /*28ae0*/  LDL.LU R17, [R1+0x3c8] ;  /* 0x0003c80001117983 */ /* 0x000f220000300800 */
[----:B------:R-:W-:-:S03]  /*28af0*/  @!P2 IMAD.MOV R47, RZ, RZ, -R47 ;  /* 0x000000ffff2fa224 */ /* 0x000fc600078e0a2f */
[----:B------:R-:W4:Y:S01]  /*28b00*/  LDL.LU R16, [R1+0x3d0] ;  /* 0x0003d00001107983 */ /* 0x000f220000300800 */
[----:B------:R-:W-:-:S03]  /*28b10*/  ISETP.GE.AND P2, PT, R57, RZ, PT ;  /* 0x000000ff3900720c */ /* 0x000fc60003f46270 */
[----:B------:R-:W4:Y:S04]  /*28b20*/  LDL.LU R15, [R1+0x3d8] ;  /* 0x0003d800010f7983 */ /* 0x000f280000300800 */
[----:B------:R-:W4:Y:S01]  /*28b30*/  LDL.LU R14, [R1+0x3e0] ;  /* 0x0003e000010e7983 */ /* 0x000f220000300800 */
[----:B------:R-:W-:-:S03]  /*28b40*/  ISETP.GE.AND P1, PT, R56, RZ, PT ;  /* 0x000000ff3800720c */ /* 0x000fc60003f26270 */
[----:B------:R-:W4:Y:S04]  /*28b50*/  LDL.LU R55, [R1+0x604] ;  /* 0x0006040001377983 */ /* 0x000f280000300800 */
[----:B------:R-:W4:Y:S04]  /*28b60*/  LDL.LU R56, [R1+0x60c] ;  /* 0x00060c0001387983 */ /* 0x000f280000300800 */
[----:B------:R-:W4:Y:S01]  /*28b70*/  LDL.LU R57, [R1+0x620] ;  /* 0x0006200001397983 */ /* 0x000f220000300800 */
[----:B------:R-:W-:-:S03]  /*28b80*/  ISETP.GE.AND P6, PT, R59, RZ, PT ;  /* 0x000000ff3b00720c */ /* 0x000fc60003fc6270 */
[----:B------:R-:W4:Y:S04]  /*28b90*/  LDL.LU R58, [R1+0x62c] ;  /* 0x00062c00013a7983 */ /* 0x000f280000300800 */
[----:B------:R-:W4:Y:S01]  /*28ba0*/  LDL.LU R59, [R1+0x634] ;  /* 0x00063400013b7983 */ /* 0x000f220000300800 */
[----:B------:R-:W-:-:S03]  /*28bb0*/  @!P2 IMAD.MOV R4, RZ, RZ, -R4 ;  /* 0x000000ffff04a224 */ /* 0x000fc600078e0a04 */
[----:B------:R-:W4:Y:S01]  /*28bc0*/  LDL.LU R60, [R1+0x638] ;  /* 0x00063800013c7983 */ /* 0x000f220000300800 */
[----:B------:R-:W-:-:S03]  /*28bd0*/  ISETP.GE.AND P2, PT, R61, RZ, PT ;  /* 0x000000ff3d00720c */ /* 0x000fc60003f46270 */
[----:B------:R-:W4:Y:S04]  /*28be0*/  LDL.LU R61, [R1+0x640] ;  /* 0x00064000013d7983 */ /* 0x000f280000300800 */
[----:B------:R-:W4:Y:S01]  /*28bf0*/  LDL.LU R5, [R1+0x648] ;  /* 0x0006480001057983 */ /* 0x000f220000300800 */
[----:B------:R-:W-:Y:S01]  /*28c00*/  @!P1 IMAD.MOV R50, RZ, RZ, -R50 ;  /* 0x000000ffff329224 */ /* 0x000fe200078e0a32 */
[----:B------:R-:W-:Y:S02]  /*28c10*/  ISETP.NE.AND P1, PT, R3, RZ, PT ;  /* 0x000000ff0300720c */ /* 0x000fe40003f25270 */
[----:B------:R-:W-:Y:S02]  /*28c20*/  LOP3.LUT R3, RZ, R3, RZ, 0x33, !PT ;  /* 0x00000003ff037212 */ /* 0x000fe400078e33ff */
[----:B------:R-:W-:Y:S01]  /*28c30*/  IADD3 R54, P5, R0, UR6, RZ ;  /* 0x0000000600367c10 */ /* 0x000fe2000ffbe0ff */
[----:B------:R-:W-:-:S02]  /*28c40*/  @!P3 IMAD.MOV R22, RZ, RZ, -R22 ;  /* 0x000000ffff16b224 */ /* 0x000fc400078e0a16 */
[----:B------:R-:W-:Y:S02]  /*28c50*/  @!P4 IMAD.MOV R8, RZ, RZ, -R8 ;  /* 0x000000ffff08c224 */ /* 0x000fe400078e0a08 */
[----:B------:R-:W-:Y:S01]  /*28c60*/  @!P6 IMAD.MOV R51, RZ, RZ, -R51 ;  /* 0x000000ffff33e224 */ /* 0x000fe200078e0a33 */
[----:B------:R-:W-:Y:S01]  /*28c70*/  STL [R1+0x6960], R54 ;  /* 0x0069603601007387 */ /* 0x000fe20000100800 */
[C---:B--2---:R-:W-:Y:S01]  /*28c80*/  SEL R30, R3.reuse, R30, !P1 ;  /* 0x0000001e031e7207 */ /* 0x044fe20004800000 */
[----:B------:R-:W-:Y:S01]  /*28c90*/  @!P2 IMAD.MOV R52, RZ, RZ, -R52 ;  /* 0x000000ffff34a224 */ /* 0x000fe200078e0a34 */
[C---:B------:R-:W-:Y:S01]  /*28ca0*/  SEL R13, R3.reuse, R13, !P1 ;  /* 0x0000000d030d7207 */ /* 0x040fe20004800000 */
[----:B------:R-:W-:Y:S01]  /*28cb0*/  ULDC UR6, c[0x0][0x234] ;  /* 0x00008d0000067ab9 */ /* 0x000fe20000000800 */
[C---:B---3--:R-:W-:Y:S01]  /*28cc0*/  SEL R0, R3.reuse, R29, !P1 ;  /* 0x0000001d03007207 */ /* 0x048fe20004800000 */
[----:B------:R-:W-:Y:S01]  /*28cd0*/  STL [R1+0xec], R30 ;  /* 0x0000ec1e01007387 */ /* 0x000fe20000100800 */
[----:B----4-:R-:W-:-:S03]  /*28ce0*/  SEL R28, R3, R28, !P1 ;  /* 0x0000001c031c7207 */ /* 0x010fc60004800000 */
[----:B------:R0:W-:Y:S01]  /*28cf0*/  STL [R1+0xe8], R0 ;  /* 0x0000e80001007387 */ /* 0x0001e20000100800 */
[----:B------:R-:W-:-:S03]  /*28d00*/  SEL R27, R3, R27, !P1 ;  /* 0x0000001b031b7207 */ /* 0x000fc60004800000 */
[----:B------:R-:W-:Y:S01]  /*28d10*/  STL [R1+0xe4], R28 ;  /* 0x0000e41c01007387 */ /* 0x000fe20000100800 */
[----:B0-----:R-:W-:-:S03]  /*28d20*/  SEL R0, R3, R25, !P1 ;  /* 0x0000001903007207 */ /* 0x001fc60004800000 */
[----:B------:R-:W-:Y:S01]  /*28d30*/  STL [R1+0xdc], R27 ;  /* 0x0000dc1b01007387 */ /* 0x000fe20000100800 */
[C---:B------:R-:W-:Y:S02]  /*28d40*/  SEL R24, R3.reuse, R24, !P1 ;  /* 0x0000001803187207 */ /* 0x040fe40004800000 */
[C---:B------:R-:W-:Y:S01]  /*28d50*/  SEL R23, R3.reuse, R23, !P1 ;  /* 0x0000001703177207 */ /* 0x040fe20004800000 */
[----:B------:R0:W-:Y:S04]  /*28d60*/  STL [R1+0xd8], R0 ;  /* 0x0000d80001007387 */ /* 0x0001e80000100800 */
[----:B------:R-:W-:Y:S01]  /*28d70*/  STL [R1+0xd4], R24 ;  /* 0x0000d41801007387 */ /* 0x000fe20000100800 */
[----:B0-----:R-:W-:-:S03]  /*28d80*/  SEL R0, R3, R21, !P1 ;  /* 0x0000001503007207 */ /* 0x001fc60004800000 */
[----:B------:R-:W-:Y:S01]  /*28d90*/  STL [R1+0xcc], R23 ;  /* 0x0000cc1701007387 */ /* 0x000fe20000100800 */
[C---:B------:R-:W-:Y:S02]  /*28da0*/  SEL R20, R3.reuse, R20, !P1 ;  /* 0x0000001403147207 */ /* 0x040fe40004800000 */
[C---:B------:R-:W-:Y:S01]  /*28db0*/  SEL R19, R3.reuse, R19, !P1 ;  /* 0x0000001303137207 */ /* 0x040fe20004800000 */
[----:B------:R0:W-:Y:S04]  /*28dc0*/  STL [R1+0xc0], R0 ;  /* 0x0000c00001007387 */ /* 0x0001e80000100800 */
[----:B------:R-:W-:Y:S01]  /*28dd0*/  STL [R1+0xbc], R20 ;  /* 0x0000bc1401007387 */ /* 0x000fe20000100800 */
[C---:B------:R-:W-:Y:S02]  /*28de0*/  SEL R17, R3.reuse, R17, !P1 ;  /* 0x0000001103117207 */ /* 0x040fe40004800000 */
[C---:B0-----:R-:W-:Y:S01]  /*28df0*/  SEL R0, R3.reuse, R18, !P1 ;  /* 0x0000001203007207 */ /* 0x041fe20004800000 */
[----:B------:R-:W-:Y:S01]  /*28e00*/  STL [R1+0xb0], R19 ;  /* 0x0000b01301007387 */ /* 0x000fe20000100800 */
[----:B------:R-:W-:-:S03]  /*28e10*/  SEL R16, R3, R16, !P1 ;  /* 0x0000001003107207 */ /* 0x000fc60004800000 */
[----:B------:R0:W-:Y:S04]  /*28e20*/  STL [R1+0xac], R0 ;  /* 0x0000ac0001007387 */ /* 0x0001e80000100800 */
[----:B------:R-:W-:Y:S01]  /*28e30*/  STL [R1+0xa4], R17 ;  /* 0x0000a41101007387 */ /* 0x000fe20000100800 */
[C---:B0-----:R-:W-:Y:S02]  /*28e40*/  SEL R0, R3.reuse, R15, !P1 ;  /* 0x0000000f03007207 */ /* 0x041fe40004800000 */
[C---:B------:R-:W-:Y:S01]  /*28e50*/  SEL R15, R3.reuse, R14, !P1 ;  /* 0x0000000e030f7207 */ /* 0x040fe20004800000 */
[----:B------:R-:W-:Y:S01]  /*28e60*/  STL [R1+0xa0], R16 ;  /* 0x0000a01001007387 */ /* 0x000fe20000100800 */
[----:B------:R-:W-:-:S03]  /*28e70*/  SEL R14, R3, R55, !P1 ;  /* 0x00000037030e7207 */ /* 0x000fc60004800000 */
[----:B------:R0:W-:Y:S04]  /*28e80*/  STL [R1+0x9c], R0 ;  /* 0x00009c0001007387 */ /* 0x0001e80000100800 */
[----:B------:R1:W-:Y:S01]  /*28e90*/  STL [R1+0x94], R15 ;  /* 0x0000940f01007387 */ /* 0x0003e20000100800 */
[----:B0-----:R-:W-:-:S03]  /*28ea0*/  SEL R0, R3, R56, !P1 ;  /* 0x0000003803007207 */ /* 0x001fc60004800000 */
[----:B------:R0:W-:Y:S01]  /*28eb0*/  STL [R1+0x90], R14 ;  /* 0x0000900e01007387 */ /* 0x0001e20000100800 */
[----:B-1----:R-:W-:-:S03]  /*28ec0*/  SEL R15, R3, R57, !P1 ;  /* 0x00000039030f7207 */ /* 0x002fc60004800000 */
[----:B------:R1:W-:Y:S04]  /*28ed0*/  STL [R1+0x8c], R0 ;  /* 0x00008c0001007387 */ /* 0x0003e80000100800 */
[----:B------:R2:W-:Y:S01]  /*28ee0*/  STL [R1+0x88], R15 ;  /* 0x0000880f01007387 */ /* 0x0005e20000100800 */
[C---:B0-----:R-:W-:Y:S02]  /*28ef0*/  SEL R14, R3.reuse, R58, !P1 ;  /* 0x0000003a030e7207 */ /* 0x041fe40004800000 */
[----:B-1----:R-:W-:-:S03]  /*28f00*/  SEL R0, R3, R59, !P1 ;  /* 0x0000003b03007207 */ /* 0x002fc60004800000 */
[----:B------:R0:W-:Y:S01]  /*28f10*/  STL [R1+0x84], R14 ;  /* 0x0000840e01007387 */ /* 0x0001e20000100800 */
[----:B--2---:R-:W-:-:S03]  /*28f20*/  SEL R15, R3, R60, !P1 ;  /* 0x0000003c030f7207 */ /* 0x004fc60004800000 */
[----:B------:R1:W-:Y:S04]  /*28f30*/  STL [R1+0x80], R0 ;  /* 0x0000800001007387 */ /* 0x0003e80000100800 */
[----:B------:R-:W-:Y:S01]  /*28f40*/  STL [R1+0x7c], R15 ;  /* 0x00007c0f01007387 */ /* 0x000fe20000100800 */
[----:B0-----:R-:W-:-:S03]  /*28f50*/  SEL R14, R3, R61, !P1 ;  /* 0x0000003d030e7207 */ /* 0x001fc60004800000 */
[----:B------:R-:W2:Y:S01]  /*28f60*/  LDL.LU R54, [R1+0x650] ;  /* 0x0006500001367983 */ /* 0x000ea20000300800 */
[----:B-1----:R-:W-:-:S03]  /*28f70*/  SEL R0, R3, R5, !P1 ;  /* 0x0000000503007207 */ /* 0x002fc60004800000 */
[----:B------:R-:W-:Y:S04]  /*28f80*/  STL [R1+0x364], R14 ;  /* 0x0003640e01007387 */ /* 0x000fe80000100800 */
[----:B------:R-:W3:Y:S04]  /*28f90*/  LDL.LU R53, [R1+0x658] ;  /* 0x0006580001357983 */ /* 0x000ee80000300800 */
[----:B------:R0:W-:Y:S04]  /*28fa0*/  STL [R1+0x36c], R0 ;  /* 0x00036c0001007387 */ /* 0x0001e80000100800 */
[----:B0-----:R-:W4:Y:S04]  /*28fb0*/  LDL.LU R0, [R1+0x664] ;  /* 0x0006640001007983 */ /* 0x001f280000300800 */
[----:B------:R-:W4:Y:S04]  /*28fc0*/  LDL.LU R39, [R1+0x66c] ;  /* 0x00066c0001277983 */ /* 0x000f280000300800 */
        /* <DEDUP_REMOVED lines=26> */
[----:B------:R-:W4:Y:S01]  /*29170*/  LDL.LU R5, [R1+0x768] ;  /* 0x0007680001057983 */ /* 0x000f220000300800 */
[----:B--2---:R-:W-:-:S05]  /*29180*/  SEL R54, R3, R54, !P1 ;  /* 0x0000003603367207 */ /* 0x004fca0004800000 */
[----:B------:R3:W-:Y:S02]  /*29190*/  STL [R1+0x374], R54 ;  /* 0x0003743601007387 */ /* 0x0007e40000100800 */
[C---:B---3--:R-:W-:Y:S02]  /*291a0*/  SEL R54, R3.reuse, R53, !P1 ;  /* 0x0000003503367207 */ /* 0x048fe40004800000 */
[----:B----4-:R-:W-:-:S03]  /*291b0*/  SEL R53, R3, R0, !P1 ;  /* 0x0000000003357207 */ /* 0x010fc60004800000 */
[----:B------:R-:W-:Y:S01]  /*291c0*/  STL [R1+0x380], R54 ;  /* 0x0003803601007387 */ /* 0x000fe20000100800 */
[----:B------:R-:W-:-:S03]  /*291d0*/  SEL R0, R3, R39, !P1 ;  /* 0x0000002703007207 */ /* 0x000fc60004800000 */
[----:B------:R-:W-:Y:S01]  /*291e0*/  STL [R1+0x388], R53 ;  /* 0x0003883501007387 */ /* 0x000fe20000100800 */
[----:B------:R-:W-:-:S03]  /*291f0*/  SEL R37, R3, R37, !P1 ;  /* 0x0000002503257207 */ /* 0x000fc60004800000 */
        /* <DEDUP_REMOVED lines=19> */
[----:B------:R0:W-:Y:S01]  /*29330*/  STL [R1+0x3e0], R0 ;  /* 0x0003e00001007387 */ /* 0x0001e20000100800 */
[----:B------:R-:W-:-:S03]  /*29340*/  SEL R20, R3, R20, !P1 ;  /* 0x0000001403147207 */ /* 0x000fc60004800000 */
[----:B------:R-:W-:Y:S01]  /*29350*/  STL [R1+0x604], R24 ;  /* 0x0006041801007387 */ /* 0x000fe20000100800 */
[C---:B------:R-:W-:Y:S02]  /*29360*/  SEL R19, R3.reuse, R19, !P1 ;  /* 0x0000001303137207 */ /* 0x040fe40004800000 */
[C---:B0-----:R-:W-:Y:S01]  /*29370*/  SEL R0, R3.reuse, R21, !P1 ;  /* 0x0000001503007207 */ /* 0x041fe20004800000 */
[----:B------:R-:W-:Y:S04]  /*29380*/  STL [R1+0x60c], R23 ;  /* 0x00060c1701007387 */ /* 0x000fe80000100800 */
[----:B------:R0:W-:Y:S01]  /*29390*/  STL [R1+0x620], R0 ;  /* 0x0006200001007387 */ /* 0x0001e20000100800 */
[----:B------:R-:W-:-:S03]  /*293a0*/  SEL R17, R3, R17, !P1 ;  /* 0x0000001103117207 */ /* 0x000fc60004800000 */
[----:B------:R-:W-:Y:S01]  /*293b0*/  STL [R1+0x62c], R20 ;  /* 0x00062c1401007387 */ /* 0x000fe20000100800 */
[C---:B------:R-:W-:Y:S02]  /*293c0*/  SEL R16, R3.reuse, R16, !P1 ;  /* 0x0000001003107207 */ /* 0x040fe40004800000 */
[C---:B0-----:R-:W-:Y:S01]  /*293d0*/  SEL R0, R3.reuse, R18, !P1 ;  /* 0x0000001203007207 */ /* 0x041fe20004800000 */
[----:B------:R-:W-:Y:S04]  /*293e0*/  STL [R1+0x634], R19 ;  /* 0x0006341301007387 */ /* 0x000fe80000100800 */
[----:B------:R0:W-:Y:S04]  /*293f0*/  STL [R1+0x638], R0 ;  /* 0x0006380001007387 */ /* 0x0001e80000100800 */
[----:B------:R-:W-:Y:S01]  /*29400*/  STL [R1+0x640], R17 ;  /* 0x0006401101007387 */ /* 0x000fe20000100800 */
[----:B0-----:R-:W-:-:S02]  /*29410*/  SEL R0, R3, R15, !P1 ;  /* 0x0000000f03007207 */ /* 0x001fc40004800000 */
        /* <DEDUP_REMOVED lines=1039> */
[----:B------:R1:W-:Y:S04]  /*2d510*/  STL [R1+0x2e8], R15 ;  /* 0x0002e80f01007387 */ /* 0x0003e80000100800 */
[----:B------:R-:W2:Y:S01]  /*2d520*/  LDL.LU R39, [R1+0x144] ;  /* 0x0001440001277983 */ /* 0x000ea20000300800 */
[----:B0-----:R-:W-:-:S03]  /*2d530*/  SEL R0, R3, R5, !P1 ;  /* 0x0000000503007207 */ /* 0x001fc60004800000 */
[----:B------:R0:W-:Y:S04]  /*2d540*/  STL [R1+0x2e4], R14 ;  /* 0x0002e40e01007387 */ /* 0x0001e80000100800 */
[----:B------:R-:W3:Y:S04]  /*2d550*/  LDL.LU R37, [R1+0x140] ;  /* 0x0001400001257983 */ /* 0x000ee80000300800 */
[----:B------:R4:W-:Y:S04]  /*2d560*/  STL [R1+0x2e0], R0 ;  /* 0x0002e00001007387 */ /* 0x0009e80000100800 */
[----:B------:R-:W3:Y:S04]  /*2d570*/  LDL.LU R34, [R1+0x13c] ;  /* 0x00013c0001227983 */ /* 0x000ee80000300800 */
        /* <DEDUP_REMOVED lines=15> */
[----:B-1----:R-:W3:Y:S04]  /*2d670*/  LDL.LU R15, [R1+0xfc] ;  /* 0x0000fc00010f7983 */ /* 0x002ee80000300800 */
[----:B0-----:R-:W3:Y:S04]  /*2d680*/  LDL.LU R14, [R1+0xf8] ;  /* 0x0000f800010e7983 */ /* 0x001ee80000300800 */
        /* <DEDUP_REMOVED lines=10> */
[----:B----4-:R-:W4:Y:S01]  /*2d730*/  LDL.LU R0, [R1] ;  /* 0x0000000001007983 */ /* 0x010f220000300800 */
[----:B--2---:R-:W-:-:S05]  /*2d740*/  SEL R39, R3, R39, !P1 ;  /* 0x0000002703277207 */ /* 0x004fca0004800000 */
[----:B------:R0:W-:Y:S01]  /*2d750*/  STL [R1+0x2dc], R39 ;  /* 0x0002dc2701007387 */ /* 0x0001e20000100800 */
[----:B---3--:R-:W-:-:S03]  /*2d760*/  SEL R37, R3, R37, !P1 ;  /* 0x0000002503257207 */ /* 0x008fc60004800000 */
[----:B0-----:R-:W2:Y:S01]  /*2d770*/  LDL.LU R39, [R1+0x6a60] ;  /* 0x006a600001277983 */ /* 0x001ea20000300800 */
[----:B------:R-:W-:-:S03]  /*2d780*/  SEL R34, R3, R34, !P1 ;  /* 0x0000002203227207 */ /* 0x000fc60004800000 */
[----:B------:R0:W-:Y:S01]  /*2d790*/  STL [R1+0x2d8], R37 ;  /* 0x0002d82501007387 */ /* 0x0001e20000100800 */
[C---:B------:R-:W-:Y:S02]  /*2d7a0*/  SEL R32, R3.reuse, R32, !P1 ;  /* 0x0000002003207207 */ /* 0x040fe40004800000 */
[C---:B------:R-:W-:Y:S01]  /*2d7b0*/  SEL R31, R3.reuse, R31, !P1 ;  /* 0x0000001f031f7207 */ /* 0x040fe20004800000 */
[----:B0-----:R-:W3:Y:S01]  /*2d7c0*/  LDL.LU R37, [R1+0x6a5c] ;  /* 0x006a5c0001257983 */ /* 0x001ee20000300800 */
[----:B------:R-:W-:-:S03]  /*2d7d0*/  SEL R30, R3, R30, !P1 ;  /* 0x0000001e031e7207 */ /* 0x000fc60004800000 */
[----:B------:R0:W-:Y:S01]  /*2d7e0*/  STL [R1+0x2d4], R34 ;  /* 0x0002d42201007387 */ /* 0x0001e20000100800 */
[C---:B------:R-:W-:Y:S02]  /*2d7f0*/  SEL R29, R3.reuse, R29, !P1 ;  /* 0x0000001d031d7207 */ /* 0x040fe40004800000 */
[C---:B------:R-:W-:Y:S01]  /*2d800*/  SEL R28, R3.reuse, R28, !P1 ;  /* 0x0000001c031c7207 */ /* 0x040fe20004800000 */
[----:B0-----:R-:W2:Y:S04]  /*2d810*/  LDL.LU R34, [R1+0x6a58] ;  /* 0x006a580001227983 */ /* 0x001ea80000300800 */
[----:B------:R0:W-:Y:S01]  /*2d820*/  STL [R1+0x2d0], R32 ;  /* 0x0002d02001007387 */ /* 0x0001e20000100800 */
[C---:B------:R-:W-:Y:S02]  /*2d830*/  SEL R27, R3.reuse, R27, !P1 ;  /* 0x0000001b031b7207 */ /* 0x040fe40004800000 */
[C---:B------:R-:W-:Y:S01]  /*2d840*/  SEL R25, R3.reuse, R25, !P1 ;  /* 0x0000001903197207 */ /* 0x040fe20004800000 */
[----:B0-----:R-:W3:Y:S04]  /*2d850*/  LDL.LU R32, [R1+0x6a54] ;  /* 0x006a540001207983 */ /* 0x001ee80000300800 */
[----:B------:R0:W-:Y:S01]  /*2d860*/  STL [R1+0x2cc], R31 ;  /* 0x0002cc1f01007387 */ /* 0x0001e20000100800 */
[----:B------:R-:W-:-:S03]  /*2d870*/  SEL R24, R3, R24, !P1 ;  /* 0x0000001803187207 */ /* 0x000fc60004800000 */
[----:B0-----:R-:W2:Y:S04]  /*2d880*/  LDL.LU R31, [R1+0x6a50] ;  /* 0x006a5000011f7983 */ /* 0x001ea80000300800 */
[----:B------:R0:W-:Y:S01]  /*2d890*/  STL [R1+0x2c8], R30 ;  /* 0x0002c81e01007387 */ /* 0x0001e20000100800 */
[----:B------:R-:W-:-:S03]  /*2d8a0*/  SEL R23, R3, R23, !P1 ;  /* 0x0000001703177207 */ /* 0x000fc60004800000 */
[----:B0-----:R-:W3:Y:S04]  /*2d8b0*/  LDL.LU R30, [R1+0x6a4c] ;  /* 0x006a4c00011e7983 */ /* 0x001ee80000300800 */
[----:B------:R0:W-:Y:S01]  /*2d8c0*/  STL [R1+0x2c4], R29 ;  /* 0x0002c41d01007387 */ /* 0x0001e20000100800 */
[----:B------:R-:W-:-:S03]  /*2d8d0*/  SEL R21, R3, R21, !P1 ;  /* 0x0000001503157207 */ /* 0x000fc60004800000 */
[----:B0-----:R-:W2:Y:S04]  /*2d8e0*/  LDL.LU R29, [R1+0x6a48] ;  /* 0x006a4800011d7983 */ /* 0x001ea80000300800 */
        /* <DEDUP_REMOVED lines=45> */
[----:B------:R0:W-:Y:S04]  /*2dbc0*/  STL [R1+0x27c], R57 ;  /* 0x00027c3901007387 */ /* 0x0001e80000100800 */
[----:B0-----:R-:W3:Y:S04]  /*2dbd0*/  LDL.LU R57, [R1+0x6a08] ;  /* 0x006a080001397983 */ /* 0x001ee80000300800 */
[----:B------:R0:W-:Y:S04]  /*2dbe0*/  STL [R1+0x278], R58 ;  /* 0x0002783a01007387 */ /* 0x0001e80000100800 */
        /* <DEDUP_REMOVED lines=8> */
[----:B0-----:R-:W3:Y:S01]  /*2dc70*/  LDL.LU R5, [R1+0x69f4] ;  /* 0x0069f40001057983 */ /* 0x001ee20000300800 */
[----:B------:R-:W-:-:S02]  /*2dc80*/  SEL R54, R3, R54, !P1 ;  /* 0x0000003603367207 */ /* 0x000fc40004800000 */
[C---:B------:R-:W-:Y:S02]  /*2dc90*/  SEL R53, R3.reuse, R53, !P1 ;  /* 0x0000003503357207 */ /* 0x040fe40004800000 */
[C---:B----4-:R-:W-:Y:S01]  /*2dca0*/  SEL R0, R3.reuse, R0, !P1 ;  /* 0x0000000003007207 */ /* 0x050fe20004800000 */
[----:B------:R-:W-:Y:S04]  /*2dcb0*/  STL [R1+0x264], R54 ;  /* 0x0002643601007387 */ /* 0x000fe80000100800 */
[----:B------:R-:W-:Y:S04]  /*2dcc0*/  STL [R1+0x260], R53 ;  /* 0x0002603501007387 */ /* 0x000fe80000100800 */
[----:B------:R2:W-:Y:S02]  /*2dcd0*/  STL [R1+0x25c], R0 ;  /* 0x00025c0001007387 */ /* 0x0005e40000100800 */
[----:B--2---:R-:W-:-:S02]  /*2dce0*/  SEL R0, R3, R60, !P1 ;  /* 0x0000003c03007207 */ /* 0x004fc40004800000 */
[C---:B---3--:R-:W-:Y:S02]  /*2dcf0*/  SEL R53, R3.reuse, R61, !P1 ;  /* 0x0000003d03357207 */ /* 0x048fe40004800000 */
[----:B------:R-:W-:-:S05]  /*2dd00*/  SEL R5, R3, R5, !P1 ;  /* 0x0000000503057207 */ /* 0x000fca0004800000 */
        /* <DEDUP_REMOVED lines=13> */
[----:B------:R-:W-:Y:S01]  /*2dde0*/  STL [R1+0x23c], R53 ;  /* 0x00023c3501007387 */ /* 0x000fe20000100800 */
[----:B--2---:R-:W-:-:S03]  /*2ddf0*/  SEL R5, R3, R15, !P1 ;  /* 0x0000000f03057207 */ /* 0x004fc60004800000 */
[----:B------:R0:W-:Y:S01]  /*2de00*/  STL [R1+0x238], R0 ;  /* 0x0002380001007387 */ /* 0x0001e20000100800 */
[----:B------:R-:W-:-:S03]  /*2de10*/  SEL R14, R3, R16, !P1 ;  /* 0x00000010030e7207 */ /* 0x000fc60004800000 */
        /* <DEDUP_REMOVED lines=10> */
[----:B------:R-:W2:Y:S04]  /*2dec0*/  LDL.LU R58, [R1+0xb4] ;  /* 0x0000b400013a7983 */ /* 0x000ea80000300800 */
[----:B------:R0:W-:Y:S04]  /*2ded0*/  STL [R1+0x220], R0 ;  /* 0x0002200001007387 */ /* 0x0001e80000100800 */
[----:B------:R1:W-:Y:S04]  /*2dee0*/  STL [R1+0x21c], R5 ;  /* 0x00021c0501007387 */ /* 0x0003e80000100800 */
[----:B------:R-:W3:Y:S01]  /*2def0*/  LDL.LU R57, [R1+0xc4] ;  /* 0x0000c40001397983 */ /* 0x000ee20000300800 */
[----:B0-----:R-:W-:-:S02]  /*2df00*/  SEL R0, R3, R23, !P1 ;  /* 0x0000001703007207 */ /* 0x001fc40004800000 */
[----:B-1----:R-:W-:-:S03]  /*2df10*/  SEL R5, R3, R24, !P1 ;  /* 0x0000001803057207 */ /* 0x002fc60004800000 */
[----:B------:R0:W-:Y:S04]  /*2df20*/  STL [R1+0x218], R0 ;  /* 0x0002180001007387 */ /* 0x0001e80000100800 */
[----:B------:R1:W-:Y:S04]  /*2df30*/  STL [R1+0x214], R5 ;  /* 0x0002140501007387 */ /* 0x0003e80000100800 */
[----:B------:R-:W4:Y:S01]  /*2df40*/  LDL.LU R56, [R1+0xa8] ;  /* 0x0000a80001387983 */ /* 0x000f220000300800 */
[C---:B0-----:R-:W-:Y:S02]  /*2df50*/  SEL R0, R3.reuse, R25, !P1 ;  /* 0x0000001903007207 */ /* 0x041fe40004800000 */
[----:B-1----:R-:W-:-:S03]  /*2df60*/  SEL R5, R3, R27, !P1 ;  /* 0x0000001b03057207 */ /* 0x002fc60004800000 */
[----:B------:R0:W-:Y:S04]  /*2df70*/  STL [R1+0x210], R0 ;  /* 0x0002100001007387 */ /* 0x0001e80000100800 */
[----:B------:R1:W-:Y:S01]  /*2df80*/  STL [R1+0x20c], R5 ;  /* 0x00020c0501007387 */ /* 0x0003e20000100800 */
[C---:B------:R-:W-:Y:S02]  /*2df90*/  SEL R14, R3.reuse, R30, !P1 ;  /* 0x0000001e030e7207 */ /* 0x040fe40004800000 */
[C---:B0-----:R-:W-:Y:S02]  /*2dfa0*/  SEL R0, R3.reuse, R28, !P1 ;  /* 0x0000001c03007207 */ /* 0x041fe40004800000 */
[----:B-1----:R-:W-:-:S03]  /*2dfb0*/  SEL R5, R3, R29, !P1 ;  /* 0x0000001d03057207 */ /* 0x002fc60004800000 */
[----:B------:R0:W-:Y:S04]  /*2dfc0*/  STL [R1+0x208], R0 ;  /* 0x0002080001007387 */ /* 0x0001e80000100800 */
[----:B------:R1:W-:Y:S01]  /*2dfd0*/  STL [R1+0xe0], R5 ;  /* 0x0000e00501007387 */ /* 0x0003e20000100800 */
[----:B0-----:R-:W-:-:S03]  /*2dfe0*/  SEL R0, R3, R31, !P1 ;  /* 0x0000001f03007207 */ /* 0x001fc60004800000 */
[----:B-1----:R-:W4:Y:S04]  /*2dff0*/  LDL.LU R5, [R1+0x58] ;  /* 0x0000580001057983 */ /* 0x002f280000300800 */
[----:B------:R-:W-:Y:S04]  /*2e000*/  STL [R1+0xd0], R14 ;  /* 0x0000d00e01007387 */ /* 0x000fe80000100800 */
[----:B------:R0:W-:Y:S04]  /*2e010*/  STL [R1+0xc8], R0 ;  /* 0x0000c80001007387 */ /* 0x0001e80000100800 */
[----:B0-----:R-:W4:Y:S01]  /*2e020*/  LDL.LU R0, [R1+0x5c] ;  /* 0x00005c0001007983 */ /* 0x001f220000300800 */
[----:B------:R-:W-:-:S02]  /*2e030*/  SEL R14, R3, R32, !P1 ;  /* 0x00000020030e7207 */ /* 0x000fc40004800000 */
[----:B------:R-:W-:-:S03]  /*2e040*/  SEL R15, R3, R34, !P1 ;  /* 0x00000022030f7207 */ /* 0x000fc60004800000 */
[----:B------:R0:W-:Y:S01]  /*2e050*/  STL [R1+0xb8], R14 ;  /* 0x0000b80e01007387 */ /* 0x0001e20000100800 */
[----:B------:R-:W-:-:S03]  /*2e060*/  SEL R16, R3, R39, !P1 ;  /* 0x0000002703107207 */ /* 0x000fc60004800000 */
[----:B------:R-:W4:Y:S01]  /*2e070*/  LDL.LU R20, [R1+0x60] ;  /* 0x0000600001147983 */ /* 0x000f220000300800 */
[C---:B------:R-:W-:Y:S02]  /*2e080*/  SEL R54, R3.reuse, R41, !P1 ;  /* 0x0000002903367207 */ /* 0x040fe40004800000 */
[C---:B0-----:R-:W-:Y:S01]  /*2e090*/  SEL R14, R3.reuse, R37, !P1 ;  /* 0x00000025030e7207 */ /* 0x041fe20004800000 */
[----:B------:R-:W-:Y:S01]  /*2e0a0*/  STL [R1+0x98], R15 ;  /* 0x0000980f01007387 */ /* 0x000fe20000100800 */
[----:B------:R-:W-:-:S03]  /*2e0b0*/  SEL R53, R3, R42, !P1 ;  /* 0x0000002a03357207 */ /* 0x000fc60004800000 */
[----:B------:R0:W-:Y:S01]  /*2e0c0*/  STL [R1+0x10], R14 ;  /* 0x0000100e01007387 */ /* 0x0001e20000100800 */
[C---:B------:R-:W-:Y:S02]  /*2e0d0*/  SEL R61, R3.reuse, R43, !P1 ;  /* 0x0000002b033d7207 */ /* 0x040fe40004800000 */
[C---:B------:R-:W-:Y:S02]  /*2e0e0*/  SEL R60, R3.reuse, R11, !P1 ;  /* 0x0000000b033c7207 */ /* 0x040fe40004800000 */
[C---:B------:R-:W-:Y:S01]  /*2e0f0*/  SEL R59, R3.reuse, R36, !P1 ;  /* 0x00000024033b7207 */ /* 0x040fe20004800000 */
[----:B0-----:R-:W4:Y:S04]  /*2e100*/  LDL.LU R14, [R1+0x64] ;  /* 0x00006400010e7983 */ /* 0x001f280000300800 */
[----:B------:R-:W4:Y:S04]  /*2e110*/  LDL.LU R15, [R1+0x68] ;  /* 0x00006800010f7983 */ /* 0x000f280000300800 */
[----:B------:R0:W-:Y:S04]  /*2e120*/  STL [R1+0x8], R16 ;  /* 0x0000081001007387 */ /* 0x0001e80000100800 */
[----:B0-----:R-:W4:Y:S04]  /*2e130*/  LDL.LU R16, [R1+0x6c] ;  /* 0x00006c0001107983 */ /* 0x001f280000300800 */
[----:B------:R0:W-:Y:S04]  /*2e140*/  STL [R1+0x697c], R54 ;  /* 0x00697c3601007387 */ /* 0x0001e80000100800 */
[----:B------:R-:W-:Y:S04]  /*2e150*/  STL [R1+0x6980], R53 ;  /* 0x0069803501007387 */ /* 0x000fe80000100800 */
[----:B------:R-:W-:Y:S04]  /*2e160*/  STL [R1+0x6984], R61 ;  /* 0x0069843d01007387 */ /* 0x000fe80000100800 */
[----:B------:R-:W-:Y:S04]  /*2e170*/  STL [R1+0x6988], R60 ;  /* 0x0069883c01007387 */ /* 0x000fe80000100800 */
[----:B------:R-:W-:Y:S04]  /*2e180*/  STL [R1+0x698c], R59 ;  /* 0x00698c3b01007387 */ /* 0x000fe80000100800 */
[----:B------:R-:W4:Y:S01]  /*2e190*/  LDL.LU R17, [R1+0x70] ;  /* 0x0000700001117983 */ /* 0x000f220000300800 */
[----:B------:R-:W-:-:S02]  /*2e1a0*/  SEL R55, R3, R2, !P1 ;  /* 0x0000000203377207 */ /* 0x000fc40004800000 */
[----:B--2---:R-:W-:-:S05]  /*2e1b0*/  SEL R58, R3, R58, !P1 ;  /* 0x0000003a033a7207 */ /* 0x004fca0004800000 */
[----:B------:R-:W-:Y:S04]  /*2e1c0*/  STL [R1+0x6990], R58 ;  /* 0x0069903a01007387 */ /* 0x000fe80000100800 */
[----:B------:R-:W2:Y:S01]  /*2e1d0*/  LDL.LU R18, [R1+0x78] ;  /* 0x0000780001127983 */ /* 0x000ea20000300800 */
[----:B---3--:R-:W-:-:S05]  /*2e1e0*/  SEL R57, R3, R57, !P1 ;  /* 0x0000003903397207 */ /* 0x008fca0004800000 */
[----:B------:R-:W-:Y:S04]  /*2e1f0*/  STL [R1+0x6994], R57 ;  /* 0x0069943901007387 */ /* 0x000fe80000100800 */
[----:B------:R-:W3:Y:S01]  /*2e200*/  LDL.LU R19, [R1+0x74] ;  /* 0x0000740001137983 */ /* 0x000ee20000300800 */
[----:B----4-:R-:W-:-:S05]  /*2e210*/  SEL R56, R3, R56, !P1 ;  /* 0x0000003803387207 */ /* 0x010fca0004800000 */
[----:B------:R-:W-:Y:S04]  /*2e220*/  STL [R1+0x6998], R56 ;  /* 0x0069983801007387 */ /* 0x000fe80000100800 */
[----:B------:R-:W-:Y:S01]  /*2e230*/  STL [R1+0x699c], R55 ;  /* 0x00699c3701007387 */ /* 0x000fe20000100800 */
[----:B------:R-:W-:-:S05]  /*2e240*/  SEL R43, R3, R5, !P1 ;  /* 0x00000005032b7207 */ /* 0x000fca0004800000 */
[----:B------:R-:W-:Y:S01]  /*2e250*/  STL [R1+0x69a0], R43 ;  /* 0x0069a02b01007387 */ /* 0x000fe20000100800 */
[----:B------:R-:W-:-:S03]  /*2e260*/  SEL R5, R3, R0, !P1 ;  /* 0x0000000003057207 */ /* 0x000fc60004800000 */
[----:B------:R-:W4:Y:S04]  /*2e270*/  LDL.LU R0, [R1+0x50] ;  /* 0x0000500001007983 */ /* 0x000f280000300800 */
[----:B------:R-:W-:Y:S01]  /*2e280*/  STL [R1+0x69a4], R5 ;  /* 0x0069a40501007387 */ /* 0x000fe20000100800 */
[----:B------:R-:W-:-:S03]  /*2e290*/  SEL R11, R3, R20, !P1 ;  /* 0x00000014030b7207 */ /* 0x000fc60004800000 */
[----:B------:R-:W4:Y:S04]  /*2e2a0*/  LDL.LU R21, [R1+0x54] ;  /* 0x0000540001157983 */ /* 0x000f280000300800 */
[----:B------:R-:W4:Y:S04]  /*2e2b0*/  LDL.LU R23, [R1+0x4c] ;  /* 0x00004c0001177983 */ /* 0x000f280000300800 */
[----:B------:R-:W-:Y:S04]  /*2e2c0*/  STL [R1+0x69a8], R11 ;  /* 0x0069a80b01007387 */ /* 0x000fe80000100800 */
[----:B------:R-:W4:Y:S04]  /*2e2d0*/  LDL.LU R24, [R1+0x48] ;  /* 0x0000480001187983 */ /* 0x000f280000300800 */
[----:B------:R-:W4:Y:S01]  /*2e2e0*/  LDL.LU R25, [R1+0x44] ;  /* 0x0000440001197983 */ /* 0x000f220000300800 */
[----:B------:R-:W-:-:S02]  /*2e2f0*/  SEL R14, R3, R14, !P1 ;  /* 0x0000000e030e7207 */ /* 0x000fc40004800000 */
[----:B------:R-:W-:-:S03]  /*2e300*/  SEL R15, R3, R15, !P1 ;  /* 0x0000000f030f7207 */ /* 0x000fc60004800000 */
[----:B------:R-:W-:Y:S04]  /*2e310*/  STL [R1+0x69ac], R14 ;  /* 0x0069ac0e01007387 */ /* 0x000fe80000100800 */
[----:B------:R-:W4:Y:S04]  /*2e320*/  LDL.LU R27, [R1+0x40] ;  /* 0x00004000011b7983 */ /* 0x000f280000300800 */
[----:B------:R-:W4:Y:S01]  /*2e330*/  LDL.LU R28, [R1+0x3c] ;  /* 0x00003c00011c7983 */ /* 0x000f220000300800 */
[----:B------:R-:W-:-:S03]  /*2e340*/  SEL R16, R3, R16, !P1 ;  /* 0x0000001003107207 */ /* 0x000fc60004800000 */
[----:B------:R-:W-:Y:S04]  /*2e350*/  STL [R1+0x69b0], R15 ;  /* 0x0069b00f01007387 */ /* 0x000fe80000100800 */
[----:B------:R-:W4:Y:S04]  /*2e360*/  LDL.LU R29, [R1+0x38] ;  /* 0x00003800011d7983 */ /* 0x000f280000300800 */
[----:B------:R-:W4:Y:S04]  /*2e370*/  LDL.LU R30, [R1+0x34] ;  /* 0x00003400011e7983 */ /* 0x000f280000300800 */
[----:B------:R-:W-:Y:S04]  /*2e380*/  STL [R1+0x69b4], R16 ;  /* 0x0069b41001007387 */ /* 0x000fe80000100800 */
[----:B------:R-:W4:Y:S04]  /*2e390*/  LDL.LU R31, [R1+0x30] ;  /* 0x00003000011f7983 */ /* 0x000f280000300800 */
[----:B------:R-:W4:Y:S01]  /*2e3a0*/  LDL.LU R32, [R1+0x20] ;  /* 0x0000200001207983 */ /* 0x000f220000300800 */
[----:B------:R-:W-:-:S05]  /*2e3b0*/  SEL R17, R3, R17, !P1 ;  /* 0x0000001103117207 */ /* 0x000fca0004800000 */
[----:B------:R-:W-:Y:S01]  /*2e3c0*/  STL [R1+0x69b8], R17 ;  /* 0x0069b81101007387 */ /* 0x000fe20000100800 */
[----:B--2---:R-:W-:-:S05]  /*2e3d0*/  SEL R18, R3, R18, !P1 ;  /* 0x0000001203127207 */ /* 0x004fca0004800000 */
[----:B------:R-:W-:Y:S04]  /*2e3e0*/  STL [R1+0x69bc], R18 ;  /* 0x0069bc1201007387 */ /* 0x000fe80000100800 */
[----:B------:R-:W2:Y:S01]  /*2e3f0*/  LDL.LU R34, [R1+0x18] ;  /* 0x0000180001227983 */ /* 0x000ea20000300800 */
[----:B---3--:R-:W-:-:S03]  /*2e400*/  SEL R19, R3, R19, !P1 ;  /* 0x0000001303137207 */ /* 0x008fc60004800000 */
[----:B------:R-:W3:Y:S04]  /*2e410*/  LDL.LU R42, [R1+0x1c] ;  /* 0x00001c00012a7983 */ /* 0x000ee80000300800 */
[----:B------:R-:W2:Y:S04]  /*2e420*/  LDL.LU R37, [R1+0x28] ;  /* 0x0000280001257983 */ /* 0x000ea80000300800 */
[----:B0-----:R-:W2:Y:S04]  /*2e430*/  LDL.LU R54, [R1+0x2c] ;  /* 0x00002c0001367983 */ /* 0x001ea80000300800 */
[----:B------:R-:W2:Y:S04]  /*2e440*/  LDL.LU R39, [R1+0x24] ;  /* 0x0000240001277983 */ /* 0x000ea80000300800 */
[----:B------:R-:W-:Y:S01]  /*2e450*/  STL [R1+0x69c0], R19 ;  /* 0x0069c01301007387 */ /* 0x000fe20000100800 */
[----:B----4-:R-:W-:-:S03]  /*2e460*/  SEL R20, R3, R0, !P1 ;  /* 0x0000000003147207 */ /* 0x010fc60004800000 */
[----:B------:R-:W4:Y:S01]  /*2e470*/  LDL.LU R0, [R1+0x14] ;  /* 0x0000140001007983 */ /* 0x000f220000300800 */
[----:B------:R-:W-:-:S03]  /*2e480*/  SEL R21, R3, R21, !P1 ;  /* 0x0000001503157207 */ /* 0x000fc60004800000 */
[----:B------:R-:W-:Y:S01]  /*2e490*/  STL [R1+0x69c4], R20 ;  /* 0x0069c41401007387 */ /* 0x000fe20000100800 */
        /* <DEDUP_REMOVED lines=8> */
[C---:B------:R-:W-:Y:S02]  /*2e520*/  SEL R27, R3.reuse, R27, !P1 ;  /* 0x0000001b031b7207 */ /* 0x040fe40004800000 */
[----:B------:R-:W-:-:S03]  /*2e530*/  SEL R28, R3, R28, !P1 ;  /* 0x0000001c031c7207 */ /* 0x000fc60004800000 */
[----:B------:R0:W-:Y:S04]  /*2e540*/  STL [R1+0x69d8], R27 ;  /* 0x0069d81b01007387 */ /* 0x0001e80000100800 */
[----:B------:R-:W-:Y:S01]  /*2e550*/  STL [R1+0x69dc], R28 ;  /* 0x0069dc1c01007387 */ /* 0x000fe20000100800 */
[C---:B------:R-:W-:Y:S01]  /*2e560*/  SEL R29, R3.reuse, R29, !P1 ;  /* 0x0000001d031d7207 */ /* 0x040fe20004800000 */
[----:B------:R-:W1:Y:S01]  /*2e570*/  S2R R2, SR_TID.X ;  /* 0x0000000000027919 */ /* 0x000e620000002100 */
[----:B0-----:R-:W0:Y:S01]  /*2e580*/  LDC R27, c[0x0][0x23c] ;  /* 0x00008f00ff1b7b82 */ /* 0x001e220000000800 */
[C---:B------:R-:W-:Y:S02]  /*2e590*/  SEL R30, R3.reuse, R30, !P1 ;  /* 0x0000001e031e7207 */ /* 0x040fe40004800000 */
[----:B------:R-:W-:Y:S01]  /*2e5a0*/  STL [R1+0x69e0], R29 ;  /* 0x0069e01d01007387 */ /* 0x000fe20000100800 */
[----:B------:R-:W-:-:S03]  /*2e5b0*/  SEL R31, R3, R31, !P1 ;  /* 0x0000001f031f7207 */ /* 0x000fc60004800000 */
[----:B------:R-:W-:Y:S01]  /*2e5c0*/  STL [R1+0x69e4], R30 ;  /* 0x0069e41e01007387 */ /* 0x000fe20000100800 */
[----:B------:R-:W-:-:S03]  /*2e5d0*/  SEL R32, R3, R32, !P1 ;  /* 0x0000002003207207 */ /* 0x000fc60004800000 */
[----:B------:R-:W-:Y:S04]  /*2e5e0*/  STL [R1+0x69e8], R31 ;  /* 0x0069e81f01007387 */ /* 0x000fe80000100800 */
[----:B------:R-:W-:Y:S04]  /*2e5f0*/  STL [R1+0x69ec], R32 ;  /* 0x0069ec2001007387 */ /* 0x000fe80000100800 */
[----:B------:R-:W-:Y:S04]  /*2e600*/  STL [R1+0x69f0], R41 ;  /* 0x0069f02901007387 */ /* 0x000fe80000100800 */
[----:B------:R-:W4:Y:S04]  /*2e610*/  LDL.LU R24, [R1+0x8cc] ;  /* 0x0008cc0001187983 */ /* 0x000f280000300800 */
[----:B------:R-:W4:Y:S04]  /*2e620*/  LDL.LU R23, [R1+0x8c8] ;  /* 0x0008c80001177983 */ /* 0x000f280000300800 */
[----:B------:R-:W4:Y:S01]  /*2e630*/  LDL.LU R21, [R1+0x8c4] ;  /* 0x0008c40001157983 */ /* 0x000f220000300800 */
[----:B---3--:R-:W-:-:S02]  /*2e640*/  SEL R36, R3, R42, !P1 ;  /* 0x0000002a03247207 */ /* 0x008fc40004800000 */
[C---:B--2---:R-:W-:Y:S02]  /*2e650*/  SEL R38, R3.reuse, R54, !P1 ;  /* 0x0000003603267207 */ /* 0x044fe40004800000 */
[----:B----4-:R-:W-:Y:S02]  /*2e660*/  SEL R42, R3, R0, !P1 ;  /* 0x00000000032a7207 */ /* 0x010fe40004800000 */
[----:B------:R-:W2:Y:S04]  /*2e670*/  LDL.LU R0, [R1+0x8c0] ;  /* 0x0008c00001007983 */ /* 0x000ea80000300800 */
[----:B------:R-:W3:Y:S04]  /*2e680*/  LDL.LU R20, [R1+0xec] ;  /* 0x0000ec0001147983 */ /* 0x000ee80000300800 */
[----:B------:R-:W4:Y:S04]  /*2e690*/  LDL.LU R19, [R1+0xe8] ;  /* 0x0000e80001137983 */ /* 0x000f280000300800 */
[----:B------:R-:W3:Y:S04]  /*2e6a0*/  LDL.LU R18, [R1+0xe4] ;  /* 0x0000e40001127983 */ /* 0x000ee80000300800 */
        /* <DEDUP_REMOVED lines=16> */
[----:B-1----:R-:W-:-:S05]  /*2e7b0*/  LOP3.LUT R2, R2, 0x1f, RZ, 0xc0, !PT ;  /* 0x0000001f02027812 */ /* 0x002fca00078ec0ff */
[CC--:B0-----:R-:W-:Y:S02]  /*2e7c0*/  IMAD R25, R2.reuse, R27.reuse, RZ ;  /* 0x0000001b02197224 */ /* 0x0c1fe400078e02ff */
[----:B------:R-:W-:Y:S01]  /*2e7d0*/  IMAD R2, R2, R27, RZ ;  /* 0x0000001b02027224 */ /* 0x000fe200078e02ff */
[C---:B------:R-:W-:Y:S02]  /*2e7e0*/  SEL R34, R3.reuse, R34, !P1 ;  /* 0x0000002203227207 */ /* 0x040fe40004800000 */
[----:B------:R-:W-:Y:S01]  /*2e7f0*/  SEL R37, R3, R37, !P1 ;  /* 0x0000002503257207 */ /* 0x000fe20004800000 */
[----:B------:R-:W-:Y:S01]  /*2e800*/  IMAD R2, R27, 0x20, R2 ;  /* 0x000000201b027824 */ /* 0x000fe200078e0202 */
[C---:B------:R-:W-:Y:S02]  /*2e810*/  SEL R39, R3.reuse, R39, !P1 ;  /* 0x0000002703277207 */ /* 0x040fe40004800000 */
[C---:B------:R-:W-:Y:S02]  /*2e820*/  SEL R26, R3.reuse, R26, !P1 ;  /* 0x0000001a031a7207 */ /* 0x040fe40004800000 */
[----:B------:R-:W-:-:S02]  /*2e830*/  SEL R12, R3, R12, !P1 ;  /* 0x0000000c030c7207 */ /* 0x000fc40004800000 */
[C---:B------:R-:W-:Y:S02]  /*2e840*/  SEL R33, R3.reuse, R33, !P1 ;  /* 0x0000002103217207 */ /* 0x040fe40004800000 */
[C---:B------:R-:W-:Y:S02]  /*2e850*/  SEL R9, R3.reuse, R9, !P1 ;  /* 0x0000000903097207 */ /* 0x040fe40004800000 */
[C---:B------:R-:W-:Y:S02]  /*2e860*/  SEL R7, R3.reuse, R7, !P1 ;  /* 0x0000000703077207 */ /* 0x040fe40004800000 */
        /* <DEDUP_REMOVED lines=15> */
[----:B------:R-:W-:Y:S02]  /*2e960*/  SEL R52, R3, R52, !P1 ;  /* 0x0000003403347207 */ /* 0x000fe40004800000 */
[----:B------:R-:W-:Y:S01]  /*2e970*/  LEA.HI.X.SX32 R3, R25, UR7, 0x1, P0 ;  /* 0x0000000719037c11 */ /* 0x000fe200080f0eff */
[----:B------:R-:W-:Y:S01]  /*2e980*/  IMAD R24, R24, UR6, RZ ;  /* 0x0000000618187c24 */ /* 0x000fe2000f8e02ff */
[----:B------:R-:W-:Y:S01]  /*2e990*/  LEA.HI.X.SX32 R2, R2, UR7, 0x1, P5 ;  /* 0x0000000702027c11 */ /* 0x000fe2000a8f0eff */
[----:B------:R-:W-:Y:S02]  /*2e9a0*/  ULDC UR7, c[0x0][0x240] ;  /* 0x0000900000077ab9 */ /* 0x000fe40000000800 */
[----:B------:R0:W-:Y:S04]  /*2e9b0*/  STL [R1+0x6954], R3 ;  /* 0x0069540301007387 */ /* 0x0001e80000100800 */
[----:B------:R1:W-:Y:S01]  /*2e9c0*/  STL [R1+0x6958], R2 ;  /* 0x0069580201007387 */ /* 0x0003e20000100800 */
[----:B0-----:R-:W-:-:S03]  /*2e9d0*/  IMAD R3, R23, UR6, RZ ;  /* 0x0000000617037c24 */ /* 0x001fc6000f8e02ff */
[----:B------:R-:W-:Y:S01]  /*2e9e0*/  STL [R1+0xf38], R24 ;  /* 0x000f381801007387 */ /* 0x000fe20000100800 */
[----:B-1----:R-:W-:-:S03]  /*2e9f0*/  IMAD R2, R21, UR6, RZ ;  /* 0x0000000615027c24 */ /* 0x002fc6000f8e02ff */
[----:B------:R-:W-:Y:S01]  /*2ea00*/  STL [R1+0xf3c], R3 ;  /* 0x000f3c0301007387 */ /* 0x000fe20000100800 */
[----:B--2---:R-:W-:Y:S01]  /*2ea10*/  IMAD R0, R0, UR6, RZ ;  /* 0x0000000600007c24 */ /* 0x004fe2000f8e02ff */
[----:B------:R-:W-:Y:S01]  /*2ea20*/  UIMAD UR52, UR21, 0x3f, URZ ;  /* 0x0000003f153478a4 */ /* 0x000fe2000f8e023f */
[----:B------:R-:W-:Y:S01]  /*2ea30*/  IMAD R9, R9, UR7, RZ ;  /* 0x0000000709097c24 */ /* 0x000fe2000f8e02ff */
[----:B------:R-:W-:Y:S02]  /*2ea40*/  UIMAD UR51, UR21, 0x3e, URZ ;  /* 0x0000003e153378a4 */ /* 0x000fe4000f8e023f */
[----:B------:R0:W-:Y:S01]  /*2ea50*/  STL [R1+0x68f4], R0 ;  /* 0x0068f40001007387 */ /* 0x0001e20000100800 */
[----:B------:R-:W-:Y:S01]  /*2ea60*/  UIMAD UR50, UR21, 0x3d, URZ ;  /* 0x0000003d153278a4 */ /* 0x000fe2000f8e023f */
[----:B---3--:R-:W-:Y:S02]  /*2ea70*/  IMAD R18, R18, UR7, RZ ;  /* 0x0000000712127c24 */ /* 0x008fe4000f8e02ff */
[----:B------:R-:W-:Y:S01]  /*2ea80*/  STL [R1+0xf40], R2 ;  /* 0x000f400201007387 */ /* 0x000fe20000100800 */
[----:B----4-:R-:W-:-:S03]  /*2ea90*/  IMAD R17, R17, UR7, RZ ;  /* 0x0000000711117c24 */ /* 0x010fc6000f8e02ff */
[----:B------:R-:W-:Y:S01]  /*2eaa0*/  STL [R1+0x1fc], R18 ;  /* 0x0001fc1201007387 */ /* 0x000fe20000100800 */
[----:B------:R-:W-:Y:S01]  /*2eab0*/  IMAD R15, R15, UR7, RZ ;  /* 0x000000070f0f7c24 */ /* 0x000fe2000f8e02ff */
[----:B------:R-:W-:Y:S01]  /*2eac0*/  UIMAD UR49, UR21, 0x3c, URZ ;  /* 0x0000003c153178a4 */ /* 0x000fe2000f8e023f */
[----:B0-----:R-:W-:Y:S01]  /*2ead0*/  IMAD R0, R16, UR7, RZ ;  /* 0x0000000710007c24 */ /* 0x001fe2000f8e02ff */
[----:B------:R-:W-:Y:S01]  /*2eae0*/  STL [R1+0x1f8], R17 ;  /* 0x0001f81101007387 */ /* 0x000fe20000100800 */
[----:B------:R-:W-:Y:S01]  /*2eaf0*/  IMAD R14, R14, UR7, RZ ;  /* 0x000000070e0e7c24 */ /* 0x000fe2000f8e02ff */
[----:B------:R-:W-:Y:S02]  /*2eb00*/  UIMAD UR48, UR21, 0x3b, URZ ;  /* 0x0000003b153078a4 */ /* 0x000fe4000f8e023f */
[----:B------:R0:W-:Y:S01]  /*2eb10*/  STL [R1+0x1f4], R0 ;  /* 0x0001f40001007387 */ /* 0x0001e20000100800 */
[----:B------:R-:W-:Y:S01]  /*2eb20*/  IMAD R3, R19, UR7, RZ ;  /* 0x0000000713037c24 */ /* 0x000fe2000f8e02ff */
[----:B------:R-:W-:-:S02]  /*2eb30*/  UIMAD UR47, UR21, 0x3a, URZ ;  /* 0x0000003a152f78a4 */ /* 0x000fc4000f8e023f */
[----:B------:R-:W-:Y:S01]  /*2eb40*/  STL [R1+0x1f0], R15 ;  /* 0x0001f00f01007387 */ /* 0x000fe20000100800 */
[----:B------:R-:W-:Y:S02]  /*2eb50*/  UIMAD UR46, UR21, 0x39, URZ ;  /* 0x00000039152e78a4 */ /* 0x000fe4000f8e023f */
[----:B------:R-:W-:Y:S02]  /*2eb60*/  UIMAD UR45, UR21, 0x38, URZ ;  /* 0x00000038152d78a4 */ /* 0x000fe4000f8e023f */
[----:B------:R-:W-:Y:S01]  /*2eb70*/  UIMAD UR44, UR21, 0x37, URZ ;  /* 0x00000037152c78a4 */ /* 0x000fe2000f8e023f */
[----:B0-----:R-:W-:Y:S01]  /*2eb80*/  IMAD R0, R11, UR7, RZ ;  /* 0x000000070b007c24 */ /* 0x001fe2000f8e02ff */
[----:B------:R-:W-:Y:S01]  /*2eb90*/  STL [R1+0x1ec], R14 ;  /* 0x0001ec0e01007387 */ /* 0x000fe20000100800 */
[----:B------:R-:W-:Y:S01]  /*2eba0*/  IMAD R11, R5, UR7, RZ ;  /* 0x00000007050b7c24 */ /* 0x000fe2000f8e02ff */
[----:B------:R-:W-:Y:S01]  /*2ebb0*/  UIMAD UR43, UR21, 0x36, URZ ;  /* 0x00000036152b78a4 */ /* 0x000fe2000f8e023f */
[----:B------:R-:W-:Y:S01]  /*2ebc0*/  IMAD R5, R43, UR7, RZ ;  /* 0x000000072b057c24 */ /* 0x000fe2000f8e02ff */
[----:B------:R0:W-:Y:S01]  /*2ebd0*/  STL [R1+0x1e8], R0 ;  /* 0x0001e80001007387 */ /* 0x0001e20000100800 */
[----:B------:R-:W-:-:S02]  /*2ebe0*/  UIMAD UR42, UR21, 0x35, URZ ;  /* 0x00000035152a78a4 */ /* 0x000fc4000f8e023f */
[----:B------:R-:W-:Y:S01]  /*2ebf0*/  UIMAD UR41, UR21, 0x34, URZ ;  /* 0x00000034152978a4 */ /* 0x000fe2000f8e023f */
[----:B------:R1:W-:Y:S01]  /*2ec00*/  STL [R1+0x1e4], R11 ;  /* 0x0001e40b01007387 */ /* 0x0003e20000100800 */
[----:B------:R-:W-:Y:S02]  /*2ec10*/  UIMAD UR40, UR21, 0x33, URZ ;  /* 0x00000033152878a4 */ /* 0x000fe4000f8e023f */
[----:B------:R-:W-:Y:S02]  /*2ec20*/  UIMAD UR37, UR21, 0x32, URZ ;  /* 0x00000032152578a4 */ /* 0x000fe4000f8e023f */
[----:B------:R-:W-:Y:S01]  /*2ec30*/  UIMAD UR57, UR21, 0x31, URZ ;  /* 0x00000031153978a4 */ /* 0x000fe2000f8e023f */
[----:B0-----:R-:W-:Y:S01]  /*2ec40*/  IMAD R0, R55, UR7, RZ ;  /* 0x0000000737007c24 */ /* 0x001fe2000f8e02ff */
[----:B------:R0:W-:Y:S01]  /*2ec50*/  STL [R1+0x1e0], R5 ;  /* 0x0001e00501007387 */ /* 0x0001e20000100800 */
[----:B------:R-:W-:Y:S01]  /*2ec60*/  UIMAD UR56, UR21, 0x30, URZ ;  /* 0x00000030153878a4 */ /* 0x000fe2000f8e023f */
[----:B-1----:R-:W-:-:S02]  /*2ec70*/  IMAD R11, R56, UR7, RZ ;  /* 0x00000007380b7c24 */ /* 0x002fc4000f8e02ff */
[----:B------:R1:W-:Y:S01]  /*2ec80*/  STL [R1+0x1dc], R0 ;  /* 0x0001dc0001007387 */ /* 0x0003e20000100800 */
[----:B------:R-:W-:Y:S02]  /*2ec90*/  UIMAD UR55, UR21, 0x2f, URZ ;  /* 0x0000002f153778a4 */ /* 0x000fe4000f8e023f */
[----:B------:R-:W-:Y:S02]  /*2eca0*/  UIMAD UR54, UR21, 0x2e, URZ ;  /* 0x0000002e153678a4 */ /* 0x000fe4000f8e023f */
[----:B------:R-:W-:Y:S01]  /*2ecb0*/  UIMAD UR53, UR21, 0x2d, URZ ;  /* 0x0000002d153578a4 */ /* 0x000fe2000f8e023f */
[----:B0-----:R-:W-:Y:S01]  /*2ecc0*/  IMAD R5, R57, UR7, RZ ;  /* 0x0000000739057c24 */ /* 0x001fe2000f8e02ff */
[----:B------:R0:W-:Y:S01]  /*2ecd0*/  STL [R1+0x1d8], R11 ;  /* 0x0001d80b01007387 */ /* 0x0001e20000100800 */
[----:B------:R-:W-:Y:S01]  /*2ece0*/  UIMAD UR20, UR20, 0x1d, URZ ;  /* 0x0000001d141478a4 */ /* 0x000fe2000f8e023f */
[----:B-1----:R-:W-:Y:S02]  /*2ecf0*/  IMAD R0, R58, UR7, RZ ;  /* 0x000000073a007c24 */ /* 0x002fe4000f8e02ff */
[----:B------:R1:W-:Y:S01]  /*2ed00*/  STL [R1+0x1d4], R5 ;  /* 0x0001d40501007387 */ /* 0x0003e20000100800 */
[----:B------:R-:W-:-:S02]  /*2ed10*/  UIMAD UR19, UR19, 0x1c, URZ ;  /* 0x0000001c131378a4 */ /* 0x000fc4000f8e023f */
[----:B------:R-:W-:Y:S01]  /*2ed20*/  UIMAD UR18, UR18, 0x1b, URZ ;  /* 0x0000001b121278a4 */ /* 0x000fe2000f8e023f */
[----:B------:R2:W-:Y:S01]  /*2ed30*/  STL [R1+0x1d0], R0 ;  /* 0x0001d00001007387 */ /* 0x0005e20000100800 */
[----:B------:R-:W-:Y:S01]  /*2ed40*/  UIMAD UR17, UR17, 0x1a, URZ ;  /* 0x0000001a111178a4 */ /* 0x000fe2000f8e023f */
[----:B0-----:R-:W-:Y:S01]  /*2ed50*/  IMAD R11, R59, UR7, RZ ;  /* 0x000000073b0b7c24 */ /* 0x001fe2000f8e02ff */
[----:B------:R-:W-:Y:S02]  /*2ed60*/  UIMAD UR16, UR16, 0x19, URZ ;  /* 0x00000019101078a4 */ /* 0x000fe4000f8e023f */
[----:B------:R-:W-:Y:S01]  /*2ed70*/  UIMAD UR15, UR15, 0x18, URZ ;  /* 0x000000180f0f78a4 */ /* 0x000fe2000f8e023f */
[----:B-1----:R-:W-:Y:S01]  /*2ed80*/  IMAD R5, R60, UR7, RZ ;  /* 0x000000073c057c24 */ /* 0x002fe2000f8e02ff */
[----:B------:R0:W-:Y:S01]  /*2ed90*/  STL [R1+0x1cc], R11 ;  /* 0x0001cc0b01007387 */ /* 0x0001e20000100800 */
[----:B------:R-:W-:Y:S01]  /*2eda0*/  UIMAD UR14, UR14, 0x17, URZ ;  /* 0x000000170e0e78a4 */ /* 0x000fe2000f8e023f */
[----:B--2---:R-:W-:-:S02]  /*2edb0*/  IMAD R0, R61, UR7, RZ ;  /* 0x000000073d007c24 */ /* 0x004fc4000f8e02ff */
[----:B------:R1:W-:Y:S01]  /*2edc0*/  STL [R1+0x1c8], R5 ;  /* 0x0001c80501007387 */ /* 0x0003e20000100800 */
[----:B------:R-:W-:Y:S02]  /*2edd0*/  UIMAD UR13, UR13, 0x16, URZ ;  /* 0x000000160d0d78a4 */ /* 0x000fe4000f8e023f */
[----:B------:R-:W-:Y:S01]  /*2ede0*/  UIMAD UR12, UR12, 0x15, URZ ;  /* 0x000000150c0c78a4 */ /* 0x000fe2000f8e023f */
[----:B------:R2:W-:Y:S01]  /*2edf0*/  STL [R1+0x1c4], R0 ;  /* 0x0001c40001007387 */ /* 0x0005e20000100800 */
[----:B------:R-:W-:Y:S01]  /*2ee00*/  UIMAD UR11, UR11, 0x14, URZ ;  /* 0x000000140b0b78a4 */ /* 0x000fe2000f8e023f */
[----:B0-----:R-:W-:Y:S01]  /*2ee10*/  IMAD R11, R53, UR7, RZ ;  /* 0x00000007350b7c24 */ /* 0x001fe2000f8e02ff */
[----:B------:R-:W-:Y:S01]  /*2ee20*/  UIMAD UR10, UR10, 0x13, URZ ;  /* 0x000000130a0a78a4 */ /* 0x000fe2000f8e023f */
[----:B------:R-:W-:Y:S01]  /*2ee30*/  ULDC UR6, c[0x0][0x238] ;  /* 0x00008e0000067ab9 */ /* 0x000fe20000000800 */
[----:B-1----:R-:W-:Y:S01]  /*2ee40*/  IMAD R5, R54, UR7, RZ ;  /* 0x0000000736057c24 */ /* 0x002fe2000f8e02ff */
[----:B--2---:R-:W2:Y:S04]  /*2ee50*/  LDL.LU R0, [R1+0x80] ;  /* 0x0000800001007983 */ /* 0x004ea80000300800 */
[----:B------:R0:W-:Y:S04]  /*2ee60*/  STL [R1+0x1c0], R11 ;  /* 0x0001c00b01007387 */ /* 0x0001e80000100800 */
[----:B------:R-:W3:Y:S04]  /*2ee70*/  LDL.LU R41, [R1+0x7c] ;  /* 0x00007c0001297983 */ /* 0x000ee80000300800 */
[----:B------:R1:W-:Y:S04]  /*2ee80*/  STL [R1+0x1bc], R5 ;  /* 0x0001bc0501007387 */ /* 0x0003e80000100800 */
        /* <DEDUP_REMOVED lines=9> */
[----:B------:R-:W-:-:S03]  /*2ef20*/  IMAD R2, R20, UR7, RZ ;  /* 0x0000000714027c24 */ /* 0x000fc6000f8e02ff */
        /* <DEDUP_REMOVED lines=8> */
[----:B0-----:R-:W4:Y:S04]  /*2efb0*/  LDL.LU R11, [R1+0x620] ;  /* 0x00062000010b7983 */ /* 0x001f280000300800 */
[----:B-1----:R-:W4:Y:S04]  /*2efc0*/  LDL.LU R5, [R1+0x62c] ;  /* 0x00062c0001057983 */ /* 0x002f280000300800 */
        /* <DEDUP_REMOVED lines=10> */
[----:B--2---:R-:W-:-:S05]  /*2f070*/  IMAD R0, R0, UR7, RZ ;  /* 0x0000000700007c24 */ /* 0x004fca000f8e02ff */
[----:B------:R3:W-:Y:S02]  /*2f080*/  STL [R1+0x1b8], R0 ;  /* 0x0001b80001007387 */ /* 0x0007e40000100800 */
[----:B---3--:R-:W-:Y:S02]  /*2f090*/  IMAD R0, R41, UR7, RZ ;  /* 0x0000000729007c24 */ /* 0x008fe4000f8e02ff */
[----:B----4-:R-:W-:Y:S02]  /*2f0a0*/  IMAD R32, R32, UR7, RZ ;  /* 0x0000000720207c24 */ /* 0x010fe4000f8e02ff */
[----:B------:R-:W-:Y:S01]  /*2f0b0*/  IMAD R31, R31, UR7, RZ ;  /* 0x000000071f1f7c24 */ /* 0x000fe2000f8e02ff */
[----:B------:R0:W-:Y:S04]  /*2f0c0*/  STL [R1+0x1b4], R0 ;  /* 0x0001b40001007387 */ /* 0x0001e80000100800 */
[----:B------:R-:W-:Y:S01]  /*2f0d0*/  STL [R1+0x1b0], R32 ;  /* 0x0001b02001007387 */ /* 0x000fe20000100800 */
[----:B0-----:R-:W-:-:S03]  /*2f0e0*/  IMAD R0, R30, UR7, RZ ;  /* 0x000000071e007c24 */ /* 0x001fc6000f8e02ff */
[----:B------:R-:W-:Y:S01]  /*2f0f0*/  STL [R1+0x1ac], R31 ;  /* 0x0001ac1f01007387 */ /* 0x000fe20000100800 */
[----:B------:R-:W-:Y:S02]  /*2f100*/  IMAD R29, R29, UR7, RZ ;  /* 0x000000071d1d7c24 */ /* 0x000fe4000f8e02ff */
[----:B------:R-:W-:Y:S01]  /*2f110*/  IMAD R28, R28, UR7, RZ ;  /* 0x000000071c1c7c24 */ /* 0x000fe2000f8e02ff */
[----:B------:R0:W-:Y:S04]  /*2f120*/  STL [R1+0x1a8], R0 ;  /* 0x0001a80001007387 */ /* 0x0001e80000100800 */
[----:B------:R-:W-:Y:S01]  /*2f130*/  STL [R1+0x1a4], R29 ;  /* 0x0001a41d01007387 */ /* 0x000fe20000100800 */
[----:B------:R-:W-:Y:S02]  /*2f140*/  IMAD R25, R25, UR7, RZ ;  /* 0x0000000719197c24 */ /* 0x000fe4000f8e02ff */
[----:B0-----:R-:W-:Y:S01]  /*2f150*/  IMAD R0, R27, UR7, RZ ;  /* 0x000000071b007c24 */ /* 0x001fe2000f8e02ff */
[----:B------:R-:W-:Y:S01]  /*2f160*/  STL [R1+0x1a0], R28 ;  /* 0x0001a01c01007387 */ /* 0x000fe20000100800 */
[----:B------:R-:W-:-:S03]  /*2f170*/  IMAD R24, R24, UR7, RZ ;  /* 0x0000000718187c24 */ /* 0x000fc6000f8e02ff */
[----:B------:R0:W-:Y:S01]  /*2f180*/  STL [R1+0x19c], R0 ;  /* 0x00019c0001007387 */ /* 0x0001e20000100800 */
[----:B------:R-:W-:-:S03]  /*2f190*/  IMAD R21, R21, UR7, RZ ;  /* 0x0000000715157c24 */ /* 0x000fc6000f8e02ff */
[----:B------:R-:W-:Y:S01]  /*2f1a0*/  STL [R1+0x198], R25 ;  /* 0x0001981901007387 */ /* 0x000fe20000100800 */
[----:B------:R-:W-:Y:S02]  /*2f1b0*/  IMAD R20, R20, UR7, RZ ;  /* 0x0000000714147c24 */ /* 0x000fe4000f8e02ff */
[----:B0-----:R-:W-:Y:S01]  /*2f1c0*/  IMAD R0, R23, UR7, RZ ;  /* 0x0000000717007c24 */ /* 0x001fe2000f8e02ff */
[----:B------:R-:W-:Y:S04]  /*2f1d0*/  STL [R1+0x194], R24 ;  /* 0x0001941801007387 */ /* 0x000fe80000100800 */
        /* <DEDUP_REMOVED lines=12> */
[----:B------:R0:W-:Y:S04]  /*2f2a0*/  STL [R1+0x178], R0 ;  /* 0x0001780001007387 */ /* 0x0001e80000100800 */
[----:B------:R-:W-:Y:S01]  /*2f2b0*/  STL [R1+0x174], R15 ;  /* 0x0001740f01007387 */ /* 0x000fe20000100800 */
[----:B0-----:R-:W-:-:S03]  /*2f2c0*/  IMAD R0, R11, UR7, RZ ;  /* 0x000000070b007c24 */ /* 0x001fc6000f8e02ff */
[----:B------:R-:W-:Y:S01]  /*2f2d0*/  STL [R1+0x170], R14 ;  /* 0x0001700e01007387 */ /* 0x000fe20000100800 */
[----:B------:R-:W-:Y:S02]  /*2f2e0*/  IMAD R11, R5, UR7, RZ ;  /* 0x00000007050b7c24 */ /* 0x000fe4000f8e02ff */
[----:B------:R-:W-:Y:S01]  /*2f2f0*/  IMAD R5, R43, UR7, RZ ;  /* 0x000000072b057c24 */ /* 0x000fe2000f8e02ff */
[----:B------:R0:W-:Y:S04]  /*2f300*/  STL [R1+0x16c], R0 ;  /* 0x00016c0001007387 */ /* 0x0001e80000100800 */
[----:B------:R1:W-:Y:S01]  /*2f310*/  STL [R1+0x168], R11 ;  /* 0x0001680b01007387 */ /* 0x0003e20000100800 */
[----:B0-----:R-:W-:-:S03]  /*2f320*/  IMAD R0, R55, UR7, RZ ;  /* 0x0000000737007c24 */ /* 0x001fc6000f8e02ff */
[----:B------:R0:W-:Y:S01]  /*2f330*/  STL [R1+0x164], R5 ;  /* 0x0001640501007387 */ /* 0x0001e20000100800 */
[----:B-1----:R-:W-:-:S03]  /*2f340*/  IMAD R11, R56, UR7, RZ ;  /* 0x00000007380b7c24 */ /* 0x002fc6000f8e02ff */
[----:B------:R1:W-:Y:S01]  /*2f350*/  STL [R1+0x160], R0 ;  /* 0x0001600001007387 */ /* 0x0003e20000100800 */
[----:B0-----:R-:W-:-:S03]  /*2f360*/  IMAD R5, R57, UR7, RZ ;  /* 0x0000000739057c24 */ /* 0x001fc6000f8e02ff */
[----:B------:R0:W-:Y:S01]  /*2f370*/  STL [R1+0x14c], R11 ;  /* 0x00014c0b01007387 */ /* 0x0001e20000100800 */
[----:B-1----:R-:W-:-:S03]  /*2f380*/  IMAD R0, R58, UR7, RZ ;  /* 0x000000073a007c24 */ /* 0x002fc6000f8e02ff */
[----:B------:R1:W-:Y:S04]  /*2f390*/  STL [R1+0x144], R5 ;  /* 0x0001440501007387 */ /* 0x0003e80000100800 */
[----:B------:R2:W-:Y:S01]  /*2f3a0*/  STL [R1+0x140], R0 ;  /* 0x0001400001007387 */ /* 0x0005e20000100800 */
[----:B0-----:R-:W-:Y:S02]  /*2f3b0*/  IMAD R11, R59, UR7, RZ ;  /* 0x000000073b0b7c24 */ /* 0x001fe4000f8e02ff */
[----:B-1----:R-:W-:-:S03]  /*2f3c0*/  IMAD R5, R60, UR7, RZ ;  /* 0x000000073c057c24 */ /* 0x002fc6000f8e02ff */
[----:B------:R0:W-:Y:S01]  /*2f3d0*/  STL [R1+0x13c], R11 ;  /* 0x00013c0b01007387 */ /* 0x0001e20000100800 */
[----:B--2---:R-:W-:-:S03]  /*2f3e0*/  IMAD R0, R61, UR7, RZ ;  /* 0x000000073d007c24 */ /* 0x004fc6000f8e02ff */
[----:B------:R1:W-:Y:S04]  /*2f3f0*/  STL [R1+0x138], R5 ;  /* 0x0001380501007387 */ /* 0x0003e80000100800 */
[----:B------:R2:W-:Y:S01]  /*2f400*/  STL [R1+0x134], R0 ;  /* 0x0001340001007387 */ /* 0x0005e20000100800 */
[----:B0-----:R-:W-:Y:S02]  /*2f410*/  IMAD R11, R53, UR7, RZ ;  /* 0x00000007350b7c24 */ /* 0x001fe4000f8e02ff */
        /* <DEDUP_REMOVED lines=1058> */
[----:B------:R0:W-:Y:S01]  /*33640*/  STL [R1+0x580], R0 ;  /* 0x0005800001007387 */ /* 0x0001e20000100800 */
[----:B---3--:R-:W-:Y:S02]  /*33650*/  IMAD R41, R41, UR7, RZ ;  /* 0x0000000729297c24 */ /* 0x008fe4000f8e02ff */
[----:B----4-:R-:W-:-:S03]  /*33660*/  IMAD R32, R32, UR7, RZ ;  /* 0x0000000720207c24 */ /* 0x010fc6000f8e02ff */
[----:B------:R-:W-:Y:S01]  /*33670*/  STL [R1+0x588], R41 ;  /* 0x0005882901007387 */ /* 0x000fe20000100800 */
[----:B0-----:R-:W-:-:S03]  /*33680*/  IMAD R0, R31, UR7, RZ ;  /* 0x000000071f007c24 */ /* 0x001fc6000f8e02ff */
[----:B------:R-:W-:Y:S01]  /*33690*/  STL [R1+0x58c], R32 ;  /* 0x00058c2001007387 */ /* 0x000fe20000100800 */
[----:B------:R-:W-:-:S03]  /*336a0*/  IMAD R30, R30, UR7, RZ ;  /* 0x000000071e1e7c24 */ /* 0x000fc6000f8e02ff */
[----:B------:R0:W-:Y:S01]  /*336b0*/  STL [R1+0x594], R0 ;  /* 0x0005940001007387 */ /* 0x0001e20000100800 */
[----:B------:R-:W-:-:S03]  /*336c0*/  IMAD R29, R29, UR7, RZ ;  /* 0x000000071d1d7c24 */ /* 0x000fc6000f8e02ff */
[----:B------:R-:W-:Y:S01]  /*336d0*/  STL [R1+0x59c], R30 ;  /* 0x00059c1e01007387 */ /* 0x000fe20000100800 */
[----:B0-----:R-:W-:-:S03]  /*336e0*/  IMAD R0, R28, UR7, RZ ;  /* 0x000000071c007c24 */ /* 0x001fc6000f8e02ff */
[----:B------:R-:W-:Y:S01]  /*336f0*/  STL [R1+0x5a0], R29 ;  /* 0x0005a01d01007387 */ /* 0x000fe20000100800 */
[----:B------:R-:W-:Y:S02]  /*33700*/  IMAD R27, R27, UR7, RZ ;  /* 0x000000071b1b7c24 */ /* 0x000fe4000f8e02ff */
        /* <DEDUP_REMOVED lines=20> */
[----:B------:R-:W-:Y:S02]  /*33850*/  IMAD R11, R11, UR7, RZ ;  /* 0x000000070b0b7c24 */ /* 0x000fe4000f8e02ff */
[----:B------:R-:W-:Y:S01]  /*33860*/  IMAD R5, R5, UR7, RZ ;  /* 0x0000000705057c24 */ /* 0x000fe2000f8e02ff */
[----:B------:R-:W-:Y:S01]  /*33870*/  STL [R1+0x5e8], R16 ;  /* 0x0005e81001007387 */ /* 0x000fe20000100800 */
[----:B0-----:R-:W-:-:S03]  /*33880*/  IMAD R0, R14, UR7, RZ ;  /* 0x000000070e007c24 */ /* 0x001fc6000f8e02ff */
[----:B------:R-:W-:Y:S04]  /*33890*/  STL [R1+0x5ec], R15 ;  /* 0x0005ec0f01007387 */ /* 0x000fe80000100800 */
        /* <DEDUP_REMOVED lines=21> */
[----:B------:R-:W2:Y:S04]  /*339f0*/  LDL.LU R41, [R1+0x264] ;  /* 0x0002640001297983 */ /* 0x000ea80000300800 */
        /* <DEDUP_REMOVED lines=19> */
[----:B0-----:R-:W3:Y:S04]  /*33b30*/  LDL.LU R11, [R1+0x21c] ;  /* 0x00021c00010b7983 */ /* 0x001ee80000300800 */
[----:B-1----:R-:W3:Y:S04]  /*33b40*/  LDL.LU R5, [R1+0x218] ;  /* 0x0002180001057983 */ /* 0x002ee80000300800 */
        /* <DEDUP_REMOVED lines=10> */
[----:B----4-:R-:W4:Y:S01]  /*33bf0*/  LDL.LU R0, [R1+0x8] ;  /* 0x0000080001007983 */ /* 0x010f220000300800 */
[----:B--2---:R-:W-:-:S05]  /*33c00*/  IMAD R41, R41, UR7, RZ ;  /* 0x0000000729297c24 */ /* 0x004fca000f8e02ff */
[----:B------:R0:W-:Y:S01]  /*33c10*/  STL [R1+0x848], R41 ;  /* 0x0008482901007387 */ /* 0x0001e20000100800 */
[----:B---3--:R-:W-:-:S03]  /*33c20*/  IMAD R32, R32, UR7, RZ ;  /* 0x0000000720207c24 */ /* 0x008fc6000f8e02ff */
[----:B0-----:R-:W2:Y:S01]  /*33c30*/  LDL.LU R41, [R1+0x69f0] ;  /* 0x0069f00001297983 */ /* 0x001ea20000300800 */
[----:B------:R-:W-:-:S03]  /*33c40*/  IMAD R31, R31, UR7, RZ ;  /* 0x000000071f1f7c24 */ /* 0x000fc6000f8e02ff */
[----:B------:R0:W-:Y:S01]  /*33c50*/  STL [R1+0x84c], R32 ;  /* 0x00084c2001007387 */ /* 0x0001e20000100800 */
[----:B------:R-:W-:Y:S02]  /*33c60*/  IMAD R30, R30, UR7, RZ ;  /* 0x000000071e1e7c24 */ /* 0x000fe4000f8e02ff */
[----:B------:R-:W-:Y:S01]  /*33c70*/  IMAD R29, R29, UR7, RZ ;  /* 0x000000071d1d7c24 */ /* 0x000fe2000f8e02ff */
[----:B0-----:R-:W3:Y:S01]  /*33c80*/  LDL.LU R32, [R1+0x69ec] ;  /* 0x0069ec0001207983 */ /* 0x001ee20000300800 */
[----:B------:R-:W-:-:S03]  /*33c90*/  IMAD R28, R28, UR7, RZ ;  /* 0x000000071c1c7c24 */ /* 0x000fc6000f8e02ff */
[----:B------:R0:W-:Y:S01]  /*33ca0*/  STL [R1+0x854], R31 ;  /* 0x0008541f01007387 */ /* 0x0001e20000100800 */
[----:B------:R-:W-:Y:S02]  /*33cb0*/  IMAD R27, R27, UR7, RZ ;  /* 0x000000071b1b7c24 */ /* 0x000fe4000f8e02ff */
[----:B------:R-:W-:Y:S01]  /*33cc0*/  IMAD R25, R25, UR7, RZ ;  /* 0x0000000719197c24 */ /* 0x000fe2000f8e02ff */
[----:B0-----:R-:W2:Y:S04]  /*33cd0*/  LDL.LU R31, [R1+0x69e8] ;  /* 0x0069e800011f7983 */ /* 0x001ea80000300800 */
[----:B------:R0:W-:Y:S01]  /*33ce0*/  STL [R1+0xae8], R30 ;  /* 0x000ae81e01007387 */ /* 0x0001e20000100800 */
[----:B------:R-:W-:Y:S02]  /*33cf0*/  IMAD R24, R24, UR7, RZ ;  /* 0x0000000718187c24 */ /* 0x000fe4000f8e02ff */
[----:B------:R-:W-:Y:S01]  /*33d00*/  IMAD R23, R23, UR7, RZ ;  /* 0x0000000717177c24 */ /* 0x000fe2000f8e02ff */
[----:B0-----:R-:W3:Y:S04]  /*33d10*/  LDL.LU R30, [R1+0x69e4] ;  /* 0x0069e400011e7983 */ /* 0x001ee80000300800 */
[----:B------:R0:W-:Y:S01]  /*33d20*/  STL [R1+0xaf8], R29 ;  /* 0x000af81d01007387 */ /* 0x0001e20000100800 */
[----:B------:R-:W-:-:S03]  /*33d30*/  IMAD R21, R21, UR7, RZ ;  /* 0x0000000715157c24 */ /* 0x000fc6000f8e02ff */
[----:B0-----:R-:W2:Y:S04]  /*33d40*/  LDL.LU R29, [R1+0x69e0] ;  /* 0x0069e000011d7983 */ /* 0x001ea80000300800 */
[----:B------:R0:W-:Y:S01]  /*33d50*/  STL [R1+0xb00], R28 ;  /* 0x000b001c01007387 */ /* 0x0001e20000100800 */
[----:B------:R-:W-:-:S03]  /*33d60*/  IMAD R20, R20, UR7, RZ ;  /* 0x0000000714147c24 */ /* 0x000fc6000f8e02ff */
        /* <DEDUP_REMOVED lines=66> */
[----:B0-----:R-:W3:Y:S01]  /*34190*/  LDL.LU R54, [R1+0x697c] ;  /* 0x00697c0001367983 */ /* 0x001ee20000300800 */
[----:B----4-:R-:W-:-:S05]  /*341a0*/  IMAD R0, R0, UR7, RZ ;  /* 0x0000000700007c24 */ /* 0x010fca000f8e02ff */
[----:B------:R3:W-:Y:S02]  /*341b0*/  STL [R1+0xc00], R0 ;  /* 0x000c000001007387 */ /* 0x0007e40000100800 */
[----:B---3--:R-:W-:Y:S02]  /*341c0*/  IMAD R0, R54, UR7, RZ ;  /* 0x0000000736007c24 */ /* 0x008fe4000f8e02ff */
[----:B--2---:R-:W-:Y:S02]  /*341d0*/  IMAD R54, R53, UR7, RZ ;  /* 0x0000000735367c24 */ /* 0x004fe4000f8e02ff */
        /* <DEDUP_REMOVED lines=14> */
[----:B------:R-:W-:Y:S01]  /*342c0*/  STL [R1+0xc50], R54 ;  /* 0x000c503601007387 */ /* 0x000fe20000100800 */
[----:B--2---:R-:W-:-:S03]  /*342d0*/  IMAD R0, R43, UR7, RZ ;  /* 0x000000072b007c24 */ /* 0x004fc6000f8e02ff */
[----:B------:R-:W-:Y:S01]  /*342e0*/  STL [R1+0xc54], R53 ;  /* 0x000c543501007387 */ /* 0x000fe20000100800 */
[----:B------:R-:W-:Y:S02]  /*342f0*/  IMAD R43, R5, UR7, RZ ;  /* 0x00000007052b7c24 */ /* 0x000fe4000f8e02ff */
[----:B------:R-:W-:Y:S01]  /*34300*/  IMAD R5, R11, UR7, RZ ;  /* 0x000000070b057c24 */ /* 0x000fe2000f8e02ff */
[----:B------:R0:W-:Y:S01]  /*34310*/  STL [R1+0xc5c], R0 ;  /* 0x000c5c0001007387 */ /* 0x0001e20000100800 */
[----:B------:R-:W-:-:S03]  /*34320*/  IMAD R11, R15, UR7, RZ ;  /* 0x000000070f0b7c24 */ /* 0x000fc6000f8e02ff */
[----:B------:R-:W-:Y:S01]  /*34330*/  STL [R1+0xc64], R43 ;  /* 0x000c642b01007387 */ /* 0x000fe20000100800 */
[----:B0-----:R-:W-:-:S03]  /*34340*/  IMAD R0, R14, UR7, RZ ;  /* 0x000000070e007c24 */ /* 0x001fc6000f8e02ff */
[----:B------:R0:W-:Y:S04]  /*34350*/  STL [R1+0xc68], R5 ;  /* 0x000c680501007387 */ /* 0x0001e80000100800 */
        /* <DEDUP_REMOVED lines=31> */
[----:B------:R2:W-:Y:S04]  /*34550*/  STL [R1+0xcd4], R11 ;  /* 0x000cd40b01007387 */ /* 0x0005e80000100800 */
[----:B------:R-:W3:Y:S01]  /*34560*/  LDL.LU R61, [R1+0x448] ;  /* 0x00044800013d7983 */ /* 0x000ee20000300800 */
[----:B0-----:R-:W-:Y:S02]  /*34570*/  IMAD R5, R41, UR7, RZ ;  /* 0x0000000729057c24 */ /* 0x001fe4000f8e02ff */
[----:B-1----:R-:W-:-:S03]  /*34580*/  IMAD R0, R34, UR7, RZ ;  /* 0x0000000722007c24 */ /* 0x002fc6000f8e02ff */
[----:B------:R0:W-:Y:S01]  /*34590*/  STL [R1+0xcdc], R5 ;  /* 0x000cdc0501007387 */ /* 0x0001e20000100800 */
[----:B--2---:R-:W-:-:S03]  /*345a0*/  IMAD R11, R36, UR7, RZ ;  /* 0x00000007240b7c24 */ /* 0x004fc6000f8e02ff */
        /* <DEDUP_REMOVED lines=14> */
[----:B------:R-:W-:Y:S01]  /*34690*/  STL [R1+0xd10], R11 ;  /* 0x000d100b01007387 */ /* 0x000fe20000100800 */
[----:B--2---:R-:W-:-:S03]  /*346a0*/  IMAD R0, R33, UR7, RZ ;  /* 0x0000000721007c24 */ /* 0x004fc6000f8e02ff */
[----:B------:R0:W-:Y:S04]  /*346b0*/  STL [R1+0xd14], R5 ;  /* 0x000d140501007387 */ /* 0x0001e80000100800 */
[----:B------:R1:W-:Y:S01]  /*346c0*/  STL [R1+0xd1c], R0 ;  /* 0x000d1c0001007387 */ /* 0x0003e20000100800 */
[----:B0-----:R-:W-:-:S03]  /*346d0*/  IMAD R5, R7, UR7, RZ ;  /* 0x0000000707057c24 */ /* 0x001fc6000f8e02ff */
[----:B------:R-:W-:Y:S01]  /*346e0*/  STL [R1+0xd20], R9 ;  /* 0x000d200901007387 */ /* 0x000fe20000100800 */
[----:B-1----:R-:W-:-:S03]  /*346f0*/  IMAD R0, R6, UR7, RZ ;  /* 0x0000000706007c24 */ /* 0x002fc6000f8e02ff */
[----:B------:R0:W-:Y:S01]  /*34700*/  STL [R1+0xd28], R5 ;  /* 0x000d280501007387 */ /* 0x0001e20000100800 */
[----:B------:R-:W-:-:S03]  /*34710*/  IMAD R6, R10, UR7, RZ ;  /* 0x000000070a067c24 */ /* 0x000fc6000f8e02ff */
        /* <DEDUP_REMOVED lines=23> */
[----:B------:R0:W-:Y:S01]  /*34890*/  STL [R1+0xd74], R4 ;  /* 0x000d740401007387 */ /* 0x0001e20000100800 */
[----:B------:R-:W-:-:S03]  /*348a0*/  IMAD R5, R52, UR7, RZ ;  /* 0x0000000734057c24 */ /* 0x000fc6000f8e02ff */
[----:B------:R-:W-:Y:S04]  /*348b0*/  STL [R1+0x6964], R54 ;  /* 0x0069643601007387 */ /* 0x000fe80000100800 */
[----:B------:R-:W-:Y:S04]  /*348c0*/  STL [R1+0xd78], R0 ;  /* 0x000d780001007387 */ /* 0x000fe80000100800 */
[----:B------:R-:W-:Y:S01]  /*348d0*/  STL [R1+0xd6c], R53 ;  /* 0x000d6c3501007387 */ /* 0x000fe20000100800 */
[----:B0-----:R-:W-:-:S03]  /*348e0*/  SHF.R.S32.HI R4, RZ, 0x1f, R2 ;  /* 0x0000001fff047819 */ /* 0x001fc60000011402 */
[----:B------:R-:W-:Y:S01]  /*348f0*/  STL [R1+0x6968], R53 ;  /* 0x0069683501007387 */ /* 0x000fe20000100800 */
[----:B---3--:R-:W-:-:S05]  /*34900*/  IMAD R6, R61, UR7, RZ ;  /* 0x000000073d067c24 */ /* 0x008fca000f8e02ff */
[----:B------:R-:W-:Y:S04]  /*34910*/  STL [R1+0xa38], R6 ;  /* 0x000a380601007387 */ /* 0x000fe80000100800 */
[----:B------:R-:W2:Y:S04]  /*34920*/  LDL R32, [R1+0x1fc] ;  /* 0x0001fc0001207983 */ /* 0x000ea80000100800 */
[----:B------:R0:W-:Y:S04]  /*34930*/  STL [R1+0xd84], R5 ;  /* 0x000d840501007387 */ /* 0x0001e80000100800 */
[----:B------:R-:W3:Y:S04]  /*34940*/  LDL R31, [R1+0x1f8] ;  /* 0x0001f800011f7983 */ /* 0x000ee80000100800 */
        /* <DEDUP_REMOVED lines=17> */
[----:B0-----:R-:W4:Y:S04]  /*34a60*/  LDL R5, [R1+0x1b4] ;  /* 0x0001b40001057983 */ /* 0x001f280000100800 */
[----:B------:R-:W4:Y:S04]  /*34a70*/  LDL R43, [R1+0x1b0] ;  /* 0x0001b000012b7983 */ /* 0x000f280000100800 */
[----:B------:R-:W4:Y:S04]  /*34a80*/  LDL R55, [R1+0x1ac] ;  /* 0x0001ac0001377983 */ /* 0x000f280000100800 */
[----:B------:R-:W4:Y:S04]  /*34a90*/  LDL R59, [R1+0x1a8] ;  /* 0x0001a800013b7983 */ /* 0x000f280000100800 */
[----:B------:R-:W4:Y:S04]  /*34aa0*/  LDL R61, [R1+0x1a0] ;  /* 0x0001a000013d7983 */ /* 0x000f280000100800 */
[----:B------:R-:W4:Y:S01]  /*34ab0*/  LDL R56, [R1+0x1a4] ;  /* 0x0001a40001387983 */ /* 0x000f220000100800 */
[----:B------:R-:W-:Y:S01]  /*34ac0*/  IMAD R0, R51, UR7, RZ ;  /* 0x0000000733007c24 */ /* 0x000fe2000f8e02ff */
[----:B------:R-:W-:-:S02]  /*34ad0*/  USHF.R.S32.HI UR39, URZ, 0x1f, UR52 ;  /* 0x0000001f3f277899 */ /* 0x000fc40008011434 */
[----:B------:R-:W4:Y:S01]  /*34ae0*/  LDL R57, [R1+0x19c] ;  /* 0x00019c0001397983 */ /* 0x000f220000100800 */
[----:B------:R-:W-:-:S03]  /*34af0*/  ULDC UR7, c[0x0][0x238] ;  /* 0x00008e0000077ab9 */ /* 0x000fc60000000800 */
[----:B------:R-:W4:Y:S04]  /*34b00*/  LDL R60, [R1+0x198] ;  /* 0x00019800013c7983 */ /* 0x000f280000100800 */
[----:B------:R-:W-:Y:S04]  /*34b10*/  STL [R1+0x696c], R2 ;  /* 0x00696c0201007387 */ /* 0x000fe80000100800 */
[----:B------:R-:W-:Y:S04]  /*34b20*/  STL [R1+0xd80], R0 ;  /* 0x000d800001007387 */ /* 0x000fe80000100800 */
[----:B------:R0:W-:Y:S04]  /*34b30*/  STL [R1+0x6970], R0 ;  /* 0x0069700001007387 */ /* 0x0001e80000100800 */
[----:B------:R-:W4:Y:S01]  /*34b40*/  LDL R58, [R1+0x194] ;  /* 0x00019400013a7983 */ /* 0x000f220000100800 */
[----:B0-----:R-:W-:-:S03]  /*34b50*/  SHF.R.S32.HI R0, RZ, 0x1f, R3 ;  /* 0x0000001fff007819 */ /* 0x001fc60000011403 */
[----:B------:R-:W-:Y:S04]  /*34b60*/  STL [R1+0x6974], R3 ;  /* 0x0069740301007387 */ /* 0x000fe80000100800 */
[----:B------:R2:W-:Y:S02]  /*34b70*/  STL [R1+0xe0], R0 ;  /* 0x0000e00001007387 */ /* 0x0005e40000100800 */
[----:B--2---:R-:W-:Y:S02]  /*34b80*/  SHF.R.S32.HI R0, RZ, 0x1f, R32 ;  /* 0x0000001fff007819 */ /* 0x004fe40000011420 */
[----:B---3--:R-:W-:-:S03]  /*34b90*/  SHF.R.S32.HI R3, RZ, 0x1f, R31 ;  /* 0x0000001fff037819 */ /* 0x008fc6000001141f */
[----:B------:R0:W-:Y:S04]  /*34ba0*/  STL [R1+0xdc], R0 ;  /* 0x0000dc0001007387 */ /* 0x0001e80000100800 */
[----:B------:R1:W-:Y:S01]  /*34bb0*/  STL [R1+0xd8], R3 ;  /* 0x0000d80301007387 */ /* 0x0003e20000100800 */
[----:B----4-:R-:W-:Y:S02]  /*34bc0*/  SHF.R.S32.HI R2, RZ, 0x1f, R30 ;  /* 0x0000001fff027819 */ /* 0x010fe4000001141e */
[----:B0-----:R-:W-:-:S03]  /*34bd0*/  SHF.R.S32.HI R0, RZ, 0x1f, R29 ;  /* 0x0000001fff007819 */ /* 0x001fc6000001141d */
[----:B------:R0:W-:Y:S01]  /*34be0*/  STL [R1+0xd4], R2 ;  /* 0x0000d40201007387 */ /* 0x0001e20000100800 */
[----:B-1----:R-:W-:-:S03]  /*34bf0*/  SHF.R.S32.HI R3, RZ, 0x1f, R28 ;  /* 0x0000001fff037819 */ /* 0x002fc6000001141c */
[----:B------:R1:W-:Y:S04]  /*34c00*/  STL [R1+0xd0], R0 ;  /* 0x0000d00001007387 */ /* 0x0003e80000100800 */
[----:B------:R2:W-:Y:S01]  /*34c10*/  STL [R1+0xcc], R3 ;  /* 0x0000cc0301007387 */ /* 0x0005e20000100800 */
[----:B0-----:R-:W-:Y:S02]  /*34c20*/  SHF.R.S32.HI R2, RZ, 0x1f, R27 ;  /* 0x0000001fff027819 */ /* 0x001fe4000001141b */
[----:B-1----:R-:W-:-:S03]  /*34c30*/  SHF.R.S32.HI R0, RZ, 0x1f, R25 ;  /* 0x0000001fff007819 */ /* 0x002fc60000011419 */
[----:B------:R0:W-:Y:S01]  /*34c40*/  STL [R1+0xc8], R2 ;  /* 0x0000c80201007387 */ /* 0x0001e20000100800 */
[----:B--2---:R-:W-:-:S03]  /*34c50*/  SHF.R.S32.HI R3, RZ, 0x1f, R24 ;  /* 0x0000001fff037819 */ /* 0x004fc60000011418 */
        /* <DEDUP_REMOVED lines=25> */
[----:B------:R-:W-:Y:S01]  /*34df0*/  STL [R1+0x90], R3 ;  /* 0x0000900301007387 */ /* 0x000fe20000100800 */
[----:B0-----:R-:W-:Y:S02]  /*34e00*/  SHF.R.S32.HI R2, RZ, 0x1f, R55 ;  /* 0x0000001fff027819 */ /* 0x001fe40000011437 */
[----:B-1----:R-:W-:Y:S02]  /*34e10*/  SHF.R.S32.HI R0, RZ, 0x1f, R59 ;  /* 0x0000001fff007819 */ /* 0x002fe4000001143b */
[----:B------:R-:W2:Y:S04]  /*34e20*/  LDL R59, [R1+0x190] ;  /* 0x00019000013b7983 */ /* 0x000ea80000100800 */
[----:B------:R-:W-:Y:S04]  /*34e30*/  STL [R1+0x8c], R2 ;  /* 0x00008c0201007387 */ /* 0x000fe80000100800 */
[----:B------:R0:W-:Y:S02]  /*34e40*/  STL [R1+0x88], R0 ;  /* 0x0000880001007387 */ /* 0x0001e40000100800 */
[----:B0-----:R-:W-:-:S02]  /*34e50*/  SHF.R.S32.HI R0, RZ, 0x1f, R61 ;  /* 0x0000001fff007819 */ /* 0x001fc4000001143d */
[----:B------:R-:W3:Y:S01]  /*34e60*/  LDL R61, [R1+0x18c] ;  /* 0x00018c00013d7983 */ /* 0x000ee20000100800 */
[----:B------:R-:W-:-:S05]  /*34e70*/  SHF.R.S32.HI R2, RZ, 0x1f, R56 ;  /* 0x0000001fff027819 */ /* 0x000fca0000011438 */
[----:B------:R0:W-:Y:S04]  /*34e80*/  STL [R1+0x84], R2 ;  /* 0x0000840201007387 */ /* 0x0001e80000100800 */
[----:B------:R1:W-:Y:S04]  /*34e90*/  STL [R1+0x80], R0 ;  /* 0x0000800001007387 */ /* 0x0003e80000100800 */
[----:B------:R-:W4:Y:S01]  /*34ea0*/  LDL R41, [R1+0x188] ;  /* 0x0001880001297983 */ /* 0x000f220000100800 */
[----:B0-----:R-:W-:Y:S02]  /*34eb0*/  SHF.R.S32.HI R2, RZ, 0x1f, R57 ;  /* 0x0000001fff027819 */ /* 0x001fe40000011439 */
[----:B-1----:R-:W-:-:S03]  /*34ec0*/  SHF.R.S32.HI R0, RZ, 0x1f, R60 ;  /* 0x0000001fff007819 */ /* 0x002fc6000001143c */
[----:B------:R-:W-:Y:S04]  /*34ed0*/  STL [R1+0x7c], R2 ;  /* 0x00007c0201007387 */ /* 0x000fe80000100800 */
[----:B------:R-:W4:Y:S04]  /*34ee0*/  LDL R60, [R1+0x184] ;  /* 0x00018400013c7983 */ /* 0x000f280000100800 */
[----:B------:R0:W-:Y:S04]  /*34ef0*/  STL [R1+0x78], R0 ;  /* 0x0000780001007387 */ /* 0x0001e80000100800 */
[----:B------:R-:W4:Y:S04]  /*34f00*/  LDL R32, [R1+0x180] ;  /* 0x0001800001207983 */ /* 0x000f280000100800 */
[----:B------:R-:W4:Y:S01]  /*34f10*/  LDL R31, [R1+0x17c] ;  /* 0x00017c00011f7983 */ /* 0x000f220000100800 */
[----:B0-----:R-:W-:-:S05]  /*34f20*/  SHF.R.S32.HI R0, RZ, 0x1f, R58 ;  /* 0x0000001fff007819 */ /* 0x001fca000001143a */
[----:B------:R2:W-:Y:S04]  /*34f30*/  STL [R1+0x74], R0 ;  /* 0x0000740001007387 */ /* 0x0005e80000100800 */
        /* <DEDUP_REMOVED lines=21> */
[----:B------:R-:W4:Y:S01]  /*35090*/  LDL R58, [R1+0x110] ;  /* 0x00011000013a7983 */ /* 0x000f220000100800 */
[----:B--2---:R-:W-:-:S05]  /*350a0*/  SHF.R.S32.HI R0, RZ, 0x1f, R59 ;  /* 0x0000001fff007819 */ /* 0x004fca000001143b */
[----:B------:R3:W-:Y:S04]  /*350b0*/  STL [R1+0x70], R0 ;  /* 0x0000700001007387 */ /* 0x0007e80000100800 */
[----:B------:R-:W2:Y:S01]  /*350c0*/  LDL R59, [R1+0x10c] ;  /* 0x00010c00013b7983 */ /* 0x000ea20000100800 */
[----:B---3--:R-:W-:-:S03]  /*350d0*/  SHF.R.S32.HI R0, RZ, 0x1f, R61 ;  /* 0x0000001fff007819 */ /* 0x008fc6000001143d */
[----:B------:R-:W3:Y:S04]  /*350e0*/  LDL R61, [R1+0x108] ;  /* 0x00010800013d7983 */ /* 0x000ee80000100800 */
[----:B------:R0:W-:Y:S01]  /*350f0*/  STL [R1+0x6c], R0 ;  /* 0x00006c0001007387 */ /* 0x0001e20000100800 */
[----:B----4-:R-:W-:Y:S02]  /*35100*/  SHF.R.S32.HI R2, RZ, 0x1f, R41 ;  /* 0x0000001fff027819 */ /* 0x010fe40000011429 */
[----:B0-----:R-:W-:Y:S02]  /*35110*/  SHF.R.S32.HI R0, RZ, 0x1f, R60 ;  /* 0x0000001fff007819 */ /* 0x001fe4000001143c */
[----:B------:R-:W4:Y:S04]  /*35120*/  LDL R60, [R1+0x104] ;  /* 0x00010400013c7983 */ /* 0x000f280000100800 */
[----:B------:R0:W-:Y:S04]  /*35130*/  STL [R1+0x68], R2 ;  /* 0x0000680201007387 */ /* 0x0001e80000100800 */
[----:B------:R1:W-:Y:S01]  /*35140*/  STL [R1+0x64], R0 ;  /* 0x0000640001007387 */ /* 0x0003e20000100800 */
[----:B------:R-:W-:-:S02]  /*35150*/  SHF.R.S32.HI R3, RZ, 0x1f, R31 ;  /* 0x0000001fff037819 */ /* 0x000fc4000001141f */
[----:B0-----:R-:W-:-:S05]  /*35160*/  SHF.R.S32.HI R2, RZ, 0x1f, R32 ;  /* 0x0000001fff027819 */ /* 0x001fca0000011420 */
[----:B------:R0:W-:Y:S01]  /*35170*/  STL [R1+0x60], R2 ;  /* 0x0000600201007387 */ /* 0x0001e20000100800 */
[----:B-1----:R-:W-:-:S03]  /*35180*/  SHF.R.S32.HI R0, RZ, 0x1f, R30 ;  /* 0x0000001fff007819 */ /* 0x002fc6000001141e */
[----:B------:R1:W-:Y:S04]  /*35190*/  STL [R1+0x5c], R3 ;  /* 0x00005c0301007387 */ /* 0x0003e80000100800 */
[----:B------:R1:W-:Y:S01]  /*351a0*/  STL [R1+0x58], R0 ;  /* 0x0000580001007387 */ /* 0x0003e20000100800 */
[----:B0-----:R-:W-:Y:S02]  /*351b0*/  SHF.R.S32.HI R2, RZ, 0x1f, R29 ;  /* 0x0000001fff027819 */ /* 0x001fe4000001141d */
[----:B-1----:R-:W-:-:S03]  /*351c0*/  SHF.R.S32.HI R3, RZ, 0x1f, R28 ;  /* 0x0000001fff037819 */ /* 0x002fc6000001141c */
[----:B------:R0:W-:Y:S01]  /*351d0*/  STL [R1+0x54], R2 ;  /* 0x0000540201007387 */ /* 0x0001e20000100800 */
[----:B------:R-:W-:-:S03]  /*351e0*/  SHF.R.S32.HI R0, RZ, 0x1f, R27 ;  /* 0x0000001fff007819 */ /* 0x000fc6000001141b */
        /* <DEDUP_REMOVED lines=30> */
[----:B------:R-:W-:Y:S04]  /*353d0*/  STL [R1+0x14], R3 ;  /* 0x0000140301007387 */ /* 0x000fe80000100800 */
[----:B------:R-:W4:Y:S01]  /*353e0*/  LDL R55, [R1+0xf0] ;  /* 0x0000f00001377983 */ /* 0x000f220000100800 */
[----:B0-----:R-:W-:-:S03]  /*353f0*/  SHF.R.S32.HI R2, RZ, 0x1f, R56 ;  /* 0x0000001fff027819 */ /* 0x001fc60000011438 */
[----:B------:R0:W-:Y:S04]  /*35400*/  STL [R1+0x10], R0 ;  /* 0x0000100001007387 */ /* 0x0001e80000100800 */
[----:B------:R1:W-:Y:S04]  /*35410*/  STL [R1+0xc], R2 ;  /* 0x00000c0201007387 */ /* 0x0003e80000100800 */
[----:B------:R-:W4:Y:S01]  /*35420*/  LDL R5, [R1+0xec] ;  /* 0x0000ec0001057983 */ /* 0x000f220000100800 */
[----:B0-----:R-:W-:Y:S02]  /*35430*/  SHF.R.S32.HI R0, RZ, 0x1f, R57 ;  /* 0x0000001fff007819 */ /* 0x001fe40000011439 */
[----:B-1----:R-:W-:-:S03]  /*35440*/  SHF.R.S32.HI R2, RZ, 0x1f, R58 ;  /* 0x0000001fff027819 */ /* 0x002fc6000001143a */
[----:B------:R2:W-:Y:S04]  /*35450*/  STL [R1+0x8], R0 ;  /* 0x0000080001007387 */ /* 0x0005e80000100800 */
[----:B------:R-:W-:Y:S01]  /*35460*/  STL [R1+0x4], R2 ;  /* 0x0000040201007387 */ /* 0x000fe20000100800 */
[----:B--2---:R-:W-:Y:S02]  /*35470*/  SHF.R.S32.HI R0, RZ, 0x1f, R59 ;  /* 0x0000001fff007819 */ /* 0x004fe4000001143b */
[----:B---3--:R-:W-:-:S05]  /*35480*/  SHF.R.S32.HI R61, RZ, 0x1f, R61 ;  /* 0x0000001fff3d7819 */ /* 0x008fca000001143d */
[----:B------:R0:W-:Y:S04]  /*35490*/  STL [R1+0x6910], R61 ;  /* 0x0069103d01007387 */ /* 0x0001e80000100800 */
[----:B------:R-:W-:Y:S04]  /*354a0*/  STL [R1], R0 ;  /* 0x0000000001007387 */ /* 0x000fe80000100800 */
[----:B0-----:R-:W2:Y:S04]  /*354b0*/  LDL.LU R61, [R1+0x100] ;  /* 0x00010000013d7983 */ /* 0x001ea80000300800 */
[----:B------:R-:W3:Y:S04]  /*354c0*/  LDL R19, [R1+0x36c] ;  /* 0x00036c0001137983 */ /* 0x000ee80000100800 */
[----:B------:R-:W3:Y:S01]  /*354d0*/  LDL R15, [R1+0x374] ;  /* 0x00037400010f7983 */ /* 0x000ee20000100800 */
[----:B----4-:R-:W-:-:S03]  /*354e0*/  SHF.R.S32.HI R60, RZ, 0x1f, R60 ;  /* 0x0000001fff3c7819 */ /* 0x010fc6000001143c */
[----:B------:R-:W4:Y:S04]  /*354f0*/  LDL R17, [R1+0x380] ;  /* 0x0003800001117983 */ /* 0x000f280000100800 */
[----:B------:R-:W4:Y:S04]  /*35500*/  LDL R16, [R1+0x388] ;  /* 0x0003880001107983 */ /* 0x000f280000100800 */
[----:B------:R-:W4:Y:S04]  /*35510*/  LDL R11, [R1+0x390] ;  /* 0x00039000010b7983 */ /* 0x000f280000100800 */
[----:B------:R-:W4:Y:S04]  /*35520*/  LDL R18, [R1+0x39c] ;  /* 0x00039c0001127983 */ /* 0x000f280000100800 */
[----:B------:R-:W-:Y:S01]  /*35530*/  STL [R1+0x690c], R60 ;  /* 0x00690c3c01007387 */ /* 0x000fe20000100800 */
[----:B--2---:R-:W-:-:S03]  /*35540*/  SHF.R.S32.HI R59, RZ, 0x1f, R61 ;  /* 0x0000001fff3b7819 */ /* 0x004fc6000001143d */
[----:B------:R-:W-:Y:S04]  /*35550*/  STL [R1+0x6918], R61 ;  /* 0x0069183d01007387 */ /* 0x000fe80000100800 */
[----:B------:R0:W-:Y:S04]  /*35560*/  STL [R1+0x6908], R59 ;  /* 0x0069083b01007387 */ /* 0x0001e80000100800 */
[----:B0-----:R-:W2:Y:S02]  /*35570*/  LDL.LU R59, [R1+0xfc] ;  /* 0x0000fc00013b7983 */ /* 0x001ea40000300800 */
[----:B--2---:R-:W-:-:S02]  /*35580*/  SHF.R.S32.HI R58, RZ, 0x1f, R59 ;  /* 0x0000001fff3a7819 */ /* 0x004fc4000001143b */
[----:B------:R-:W-:Y:S04]  /*35590*/  STL [R1+0x6914], R59 ;  /* 0x0069143b01007387 */ /* 0x000fe80000100800 */
[----:B------:R0:W-:Y:S04]  /*355a0*/  STL [R1+0x6904], R58 ;  /* 0x0069043a01007387 */ /* 0x0001e80000100800 */
[----:B0-----:R-:W2:Y:S02]  /*355b0*/  LDL.LU R58, [R1+0xf8] ;  /* 0x0000f800013a7983 */ /* 0x001ea40000300800 */
[----:B--2---:R-:W-:-:S02]  /*355c0*/  SHF.R.S32.HI R57, RZ, 0x1f, R58 ;  /* 0x0000001fff397819 */ /* 0x004fc4000001143a */
[----:B------:R-:W-:Y:S04]  /*355d0*/  STL [R1+0x691c], R58 ;  /* 0x00691c3a01007387 */ /* 0x000fe80000100800 */
[----:B------:R0:W-:Y:S04]  /*355e0*/  STL [R1+0x6900], R57 ;  /* 0x0069003901007387 */ /* 0x0001e80000100800 */
[----:B0-----:R-:W2:Y:S01]  /*355f0*/  LDL.LU R57, [R1+0xf4] ;  /* 0x0000f40001397983 */ /* 0x001ea20000300800 */
[----:B------:R-:W-:Y:S02]  /*35600*/  SHF.R.S32.HI R55, RZ, 0x1f, R55 ;  /* 0x0000001fff377819 */ /* 0x000fe40000011437 */
[----:B------:R-:W-:-:S02]  /*35610*/  SHF.R.S32.HI R4, RZ, 0x1f, R5 ;  /* 0x0000001fff047819 */ /* 0x000fc40000011405 */
[----:B--2---:R-:W-:-:S05]  /*35620*/  SHF.R.S32.HI R56, RZ, 0x1f, R57 ;  /* 0x0000001fff387819 */ /* 0x004fca0000011439 */
[----:B------:R-:W-:Y:S04]  /*35630*/  STL [R1+0x6924], R56 ;  /* 0x0069243801007387 */ /* 0x000fe80000100800 */
[----:B------:R-:W-:Y:S04]  /*35640*/  STL [R1+0x6920], R57 ;  /* 0x0069203901007387 */ /* 0x000fe80000100800 */
[----:B------:R-:W2:Y:S04]  /*35650*/  LDL R43, [R1+0x3a4] ;  /* 0x0003a400012b7983 */ /* 0x000ea80000100800 */
[----:B------:R-:W-:Y:S04]  /*35660*/  STL [R1+0x6928], R55 ;  /* 0x0069283701007387 */ /* 0x000fe80000100800 */
[----:B------:R-:W2:Y:S04]  /*35670*/  LDL R14, [R1+0x3ac] ;  /* 0x0003ac00010e7983 */ /* 0x000ea80000100800 */
[----:B------:R0:W-:Y:S04]  /*35680*/  STL [R1+0x68fc], R4 ;  /* 0x0068fc0401007387 */ /* 0x0001e80000100800 */
[----:B0-----:R-:W3:Y:S02]  /*35690*/  LDL.LU R4, [R1+0xe8] ;  /* 0x0000e80001047983 */ /* 0x001ee40000300800 */
[----:B---3--:R-:W-:-:S02]  /*356a0*/  SHF.R.S32.HI R5, RZ, 0x1f, R4 ;  /* 0x0000001fff057819 */ /* 0x008fc40000011404 */
[----:B------:R-:W-:Y:S04]  /*356b0*/  STL [R1+0x692c], R4 ;  /* 0x00692c0401007387 */ /* 0x000fe80000100800 */
[----:B------:R0:W-:Y:S04]  /*356c0*/  STL [R1+0x68f8], R5 ;  /* 0x0068f80501007387 */ /* 0x0001e80000100800 */
[----:B0-----:R-:W3:Y:S01]  /*356d0*/  LDL.LU R5, [R1+0x364] ;  /* 0x0003640001057983 */ /* 0x001ee20000300800 */
[----:B------:R-:W-:Y:S02]  /*356e0*/  SHF.R.S32.HI R7, RZ, 0x1f, R19 ;  /* 0x0000001fff077819 */ /* 0x000fe40000011413 */
[----:B------:R-:W-:-:S02]  /*356f0*/  SHF.R.S32.HI R8, RZ, 0x1f, R15 ;  /* 0x0000001fff087819 */ /* 0x000fc4000001140f */
[----:B----4-:R-:W-:Y:S02]  /*35700*/  SHF.R.S32.HI R9, RZ, 0x1f, R17 ;  /* 0x0000001fff097819 */ /* 0x010fe40000011411 */
[----:B------:R-:W-:Y:S02]  /*35710*/  SHF.R.S32.HI R10, RZ, 0x1f, R16 ;  /* 0x0000001fff0a7819 */ /* 0x000fe40000011410 */
[----:B------:R-:W-:Y:S02]  /*35720*/  SHF.R.S32.HI R11, RZ, 0x1f, R11 ;  /* 0x0000001fff0b7819 */ /* 0x000fe4000001140b */
[----:B------:R-:W-:Y:S02]  /*35730*/  SHF.R.S32.HI R12, RZ, 0x1f, R18 ;  /* 0x0000001fff0c7819 */ /* 0x000fe40000011412 */
[----:B--2---:R-:W-:Y:S02]  /*35740*/  SHF.R.S32.HI R13, RZ, 0x1f, R43 ;  /* 0x0000001fff0d7819 */ /* 0x004fe4000001142b */
[----:B------:R-:W-:-:S02]  /*35750*/  SHF.R.S32.HI R14, RZ, 0x1f, R14 ;  /* 0x0000001fff0e7819 */ /* 0x000fc4000001140e */
[----:B---3--:R-:W-:-:S05]  /*35760*/  SHF.R.S32.HI R6, RZ, 0x1f, R5 ;  /* 0x0000001fff067819 */ /* 0x008fca0000011405 */
[----:B------:R-:W-:Y:S04]  /*35770*/  STL [R1+0x6934], R6 ;  /* 0x0069340601007387 */ /* 0x000fe80000100800 */
[----:B------:R-:W-:Y:S04]  /*35780*/  STL [R1+0x6930], R5 ;  /* 0x0069300501007387 */ /* 0x000fe80000100800 */
[----:B------:R-:W-:Y:S04]  /*35790*/  STL [R1+0x6938], R7 ;  /* 0x0069380701007387 */ /* 0x000fe80000100800 */
[----:B------:R-:W2:Y:S04]  /*357a0*/  LDL R15, [R1+0x3b8] ;  /* 0x0003b800010f7983 */ /* 0x000ea80000100800 */
[----:B------:R-:W-:Y:S04]  /*357b0*/  STL [R1+0x693c], R8 ;  /* 0x00693c0801007387 */ /* 0x000fe80000100800 */
[----:B------:R-:W-:Y:S04]  /*357c0*/  STL [R1+0x6940], R9 ;  /* 0x0069400901007387 */ /* 0x000fe80000100800 */
[----:B------:R-:W3:Y:S04]  /*357d0*/  LDL R16, [R1+0x3c0] ;  /* 0x0003c00001107983 */ /* 0x000ee80000100800 */
[----:B------:R-:W4:Y:S04]  /*357e0*/  LDL R17, [R1+0x3c8] ;  /* 0x0003c80001117983 */ /* 0x000f280000100800 */
[----:B------:R-:W-:Y:S04]  /*357f0*/  STL [R1+0x6944], R10 ;  /* 0x0069440a01007387 */ /* 0x000fe80000100800 */
[----:B------:R-:W-:Y:S04]  /*35800*/  STL [R1+0x6948], R11 ;  /* 0x0069480b01007387 */ /* 0x000fe80000100800 */
[----:B------:R-:W4:Y:S04]  /*35810*/  LDL R18, [R1+0x3d0] ;  /* 0x0003d00001127983 */ /* 0x000f280000100800 */
[----:B------:R-:W4:Y:S04]  /*35820*/  LDL R19, [R1+0x3d8] ;  /* 0x0003d80001137983 */ /* 0x000f280000100800 */
[----:B------:R-:W4:Y:S04]  /*35830*/  LDL R20, [R1+0x3e0] ;  /* 0x0003e00001147983 */ /* 0x000f280000100800 */
[----:B------:R-:W4:Y:S04]  /*35840*/  LDL R21, [R1+0x604] ;  /* 0x0006040001157983 */ /* 0x000f280000100800 */
[----:B------:R0:W-:Y:S04]  /*35850*/  STL [R1+0x694c], R12 ;  /* 0x00694c0c01007387 */ /* 0x0001e80000100800 */
[----:B------:R-:W2:Y:S04]  /*35860*/  LDL R24, [R1+0x60c] ;  /* 0x00060c0001187983 */ /* 0x000ea80000100800 */
[----:B------:R-:W4:Y:S04]  /*35870*/  LDL R23, [R1+0x620] ;  /* 0x0006200001177983 */ /* 0x000f280000100800 */
[----:B------:R-:W3:Y:S04]  /*35880*/  LDL R43, [R1+0x62c] ;  /* 0x00062c00012b7983 */ /* 0x000ee80000100800 */
        /* <DEDUP_REMOVED lines=10> */
[----:B------:R-:W-:Y:S04]  /*35930*/  STL [R1+0x6978], R14 ;  /* 0x0069780e01007387 */ /* 0x000fe80000100800 */
[----:B0-----:R-:W1:Y:S04]  /*35940*/  LDL R12, [R1+0x6e8] ;  /* 0x0006e800010c7983 */ /* 0x001e680000100800 */
        /* <DEDUP_REMOVED lines=38> */
[----:B--2---:R-:W-:-:S02]  /*35bb0*/  SHF.R.S32.HI R22, RZ, 0x1f, R24 ;  /* 0x0000001fff167819 */ /* 0x004fc40000011418 */
[----:B---3--:R-:W-:Y:S02]  /*35bc0*/  SHF.R.S32.HI R24, RZ, 0x1f, R43 ;  /* 0x0000001fff187819 */ /* 0x008fe4000001142b */
[----:B------:R-:W2:Y:S01]  /*35bd0*/  LDL R43, [R1+0x6b0] ;  /* 0x0006b000012b7983 */ /* 0x000ea20000100800 */
[----:B-1----:R-:W-:Y:S02]  /*35be0*/  SHF.R.S32.HI R13, RZ, 0x1f, R12 ;  /* 0x0000001fff0d7819 */ /* 0x002fe4000001140c */
[----:B----4-:R-:W-:-:S03]  /*35bf0*/  SHF.R.S32.HI R12, RZ, 0x1f, R60 ;  /* 0x0000001fff0c7819 */ /* 0x010fc6000001143c */
[----:B------:R-:W-:Y:S01]  /*35c00*/  STL [R1+0x208], R13 ;  /* 0x0002080d01007387 */ /* 0x000fe20000100800 */
[----:B------:R-:W-:-:S03]  /*35c10*/  SHF.R.S32.HI R11, RZ, 0x1f, R11 ;  /* 0x0000001fff0b7819 */ /* 0x000fc6000001140b */
[----:B------:R-:W3:Y:S04]  /*35c20*/  LDL R60, [R1+0x75c] ;  /* 0x00075c00013c7983 */ /* 0x000ee80000100800 */
[----:B------:R0:W-:Y:S04]  /*35c30*/  STL [R1+0x20c], R11 ;  /* 0x00020c0b01007387 */ /* 0x0001e80000100800 */
[----:B------:R-:W-:Y:S01]  /*35c40*/  STL [R1+0x210], R12 ;  /* 0x0002100c01007387 */ /* 0x000fe20000100800 */
[----:B0-----:R-:W-:Y:S02]  /*35c50*/  SHF.R.S32.HI R11, RZ, 0x1f, R10 ;  /* 0x0000001fff0b7819 */ /* 0x001fe4000001140a */
[----:B------:R-:W-:-:S02]  /*35c60*/  SHF.R.S32.HI R10, RZ, 0x1f, R9 ;  /* 0x0000001fff0a7819 */ /* 0x000fc40000011409 */
[----:B------:R-:W-:Y:S02]  /*35c70*/  SHF.R.S32.HI R9, RZ, 0x1f, R8 ;  /* 0x0000001fff097819 */ /* 0x000fe40000011408 */
[----:B------:R-:W-:Y:S01]  /*35c80*/  SHF.R.S32.HI R8, RZ, 0x1f, R7 ;  /* 0x0000001fff087819 */ /* 0x000fe20000011407 */
[----:B------:R-:W-:Y:S01]  /*35c90*/  STL [R1+0x214], R11 ;  /* 0x0002140b01007387 */ /* 0x000fe20000100800 */
[----:B------:R-:W-:-:S03]  /*35ca0*/  SHF.R.S32.HI R5, RZ, 0x1f, R5 ;  /* 0x0000001fff057819 */ /* 0x000fc60000011405 */
[----:B------:R-:W-:Y:S01]  /*35cb0*/  STL [R1+0x218], R10 ;  /* 0x0002180a01007387 */ /* 0x000fe20000100800 */
[----:B------:R-:W-:-:S03]  /*35cc0*/  SHF.R.S32.HI R7, RZ, 0x1f, R3 ;  /* 0x0000001fff077819 */ /* 0x000fc60000011403 */
[----:B------:R-:W-:Y:S04]  /*35cd0*/  STL [R1+0x21c], R9 ;  /* 0x00021c0901007387 */ /* 0x000fe80000100800 */
[----:B------:R-:W-:Y:S04]  /*35ce0*/  STL [R1+0x220], R8 ;  /* 0x0002200801007387 */ /* 0x000fe80000100800 */
[----:B------:R-:W4:Y:S04]  /*35cf0*/  LDL R3, [R1+0x760] ;  /* 0x0007600001037983 */ /* 0x000f280000100800 */
[----:B------:R0:W-:Y:S04]  /*35d00*/  STL [R1+0x224], R5 ;  /* 0x0002240501007387 */ /* 0x0001e80000100800 */
[----:B------:R-:W-:Y:S01]  /*35d10*/  STL [R1+0x228], R7 ;  /* 0x0002280701007387 */ /* 0x000fe20000100800 */
[----:B0-----:R-:W-:-:S02]  /*35d20*/  SHF.R.S32.HI R5, RZ, 0x1f, R6 ;  /* 0x0000001fff057819 */ /* 0x001fc40000011406 */
[----:B------:R-:W-:Y:S02]  /*35d30*/  SHF.R.S32.HI R6, RZ, 0x1f, R0 ;  /* 0x0000001fff067819 */ /* 0x000fe40000011400 */
[----:B------:R-:W2:Y:S04]  /*35d40*/  LDL R0, [R1+0x768] ;  /* 0x0007680001007983 */ /* 0x000ea80000100800 */
[----:B------:R0:W-:Y:S04]  /*35d50*/  STL [R1+0x22c], R5 ;  /* 0x00022c0501007387 */ /* 0x0001e80000100800 */
[----:B------:R1:W-:Y:S01]  /*35d60*/  STL [R1+0x230], R6 ;  /* 0x0002300601007387 */ /* 0x0003e20000100800 */
[----:B0-----:R-:W-:-:S03]  /*35d70*/  SHF.R.S32.HI R5, RZ, 0x1f, R2 ;  /* 0x0000001fff057819 */ /* 0x001fc60000011402 */
[----:B------:R-:W2:Y:S01]  /*35d80*/  LDL R2, [R1+0x76c] ;  /* 0x00076c0001027983 */ /* 0x000ea20000100800 */
[----:B-1----:R-:W-:-:S03]  /*35d90*/  SHF.R.S32.HI R6, RZ, 0x1f, R4 ;  /* 0x0000001fff067819 */ /* 0x002fc60000011404 */
[----:B------:R0:W-:Y:S01]  /*35da0*/  STL [R1+0x234], R5 ;  /* 0x0002340501007387 */ /* 0x0001e20000100800 */
[----:B------:R-:W-:-:S03]  /*35db0*/  SHF.R.S32.HI R4, RZ, 0x1f, R55 ;  /* 0x0000001fff047819 */ /* 0x000fc60000011437 */
[----:B------:R-:W-:Y:S01]  /*35dc0*/  STL [R1+0x238], R6 ;  /* 0x0002380601007387 */ /* 0x000fe20000100800 */
[----:B0-----:R-:W-:-:S03]  /*35dd0*/  SHF.R.S32.HI R5, RZ, 0x1f, R53 ;  /* 0x0000001fff057819 */ /* 0x001fc60000011435 */
[----:B------:R-:W2:Y:S04]  /*35de0*/  LDL R53, [R1+0x770] ;  /* 0x0007700001357983 */ /* 0x000ea80000100800 */
[----:B------:R0:W-:Y:S04]  /*35df0*/  STL [R1+0x23c], R4 ;  /* 0x00023c0401007387 */ /* 0x0001e80000100800 */
[----:B------:R1:W-:Y:S01]  /*35e00*/  STL [R1+0x240], R5 ;  /* 0x0002400501007387 */ /* 0x0003e20000100800 */
[----:B0-----:R-:W-:-:S03]  /*35e10*/  SHF.R.S32.HI R4, RZ, 0x1f, R54 ;  /* 0x0000001fff047819 */ /* 0x001fc60000011436 */
[----:B------:R-:W2:Y:S01]  /*35e20*/  LDL R54, [R1+0x778] ;  /* 0x0007780001367983 */ /* 0x000ea20000100800 */
[----:B------:R-:W-:Y:S02]  /*35e30*/  SHF.R.S32.HI R6, RZ, 0x1f, R57 ;  /* 0x0000001fff067819 */ /* 0x000fe40000011439 */
[----:B-1----:R-:W-:Y:S01]  /*35e40*/  SHF.R.S32.HI R5, RZ, 0x1f, R58 ;  /* 0x0000001fff057819 */ /* 0x002fe2000001143a */
[----:B------:R0:W-:Y:S04]  /*35e50*/  STL [R1+0x244], R4 ;  /* 0x0002440401007387 */ /* 0x0001e80000100800 */
[----:B------:R-:W-:Y:S04]  /*35e60*/  STL [R1+0x248], R6 ;  /* 0x0002480601007387 */ /* 0x000fe80000100800 */
[----:B------:R-:W2:Y:S01]  /*35e70*/  LDL R14, [R1+0x77c] ;  /* 0x00077c00010e7983 */ /* 0x000ea20000100800 */
[----:B0-----:R-:W-:-:S03]  /*35e80*/  SHF.R.S32.HI R4, RZ, 0x1f, R59 ;  /* 0x0000001fff047819 */ /* 0x001fc6000001143b */
[----:B------:R0:W-:Y:S04]  /*35e90*/  STL [R1+0x24c], R5 ;  /* 0x00024c0501007387 */ /* 0x0001e80000100800 */
[----:B------:R-:W2:Y:S04]  /*35ea0*/  LDL R13, [R1+0x780] ;  /* 0x00078000010d7983 */ /* 0x000ea80000100800 */
[----:B------:R1:W-:Y:S04]  /*35eb0*/  STL [R1+0x250], R4 ;  /* 0x0002500401007387 */ /* 0x0003e80000100800 */
[----:B------:R-:W2:Y:S01]  /*35ec0*/  LDL R58, [R1+0x784] ;  /* 0x00078400013a7983 */ /* 0x000ea20000100800 */
[----:B0-----:R-:W-:-:S03]  /*35ed0*/  SHF.R.S32.HI R5, RZ, 0x1f, R56 ;  /* 0x0000001fff057819 */ /* 0x001fc60000011438 */
[----:B------:R-:W2:Y:S01]  /*35ee0*/  LDL R59, [R1+0x788] ;  /* 0x00078800013b7983 */ /* 0x000ea20000100800 */
[----:B-1----:R-:W-:-:S03]  /*35ef0*/  SHF.R.S32.HI R4, RZ, 0x1f, R61 ;  /* 0x0000001fff047819 */ /* 0x002fc6000001143d */
[----:B------:R-:W2:Y:S04]  /*35f00*/  LDL R12, [R1+0x790] ;  /* 0x00079000010c7983 */ /* 0x000ea80000100800 */
[----:B------:R-:W-:Y:S04]  /*35f10*/  STL [R1+0x254], R5 ;  /* 0x0002540501007387 */ /* 0x000fe80000100800 */
[----:B------:R-:W2:Y:S04]  /*35f20*/  LDL R11, [R1+0x794] ;  /* 0x00079400010b7983 */ /* 0x000ea80000100800 */
[----:B------:R3:W-:Y:S04]  /*35f30*/  STL [R1+0x258], R4 ;  /* 0x0002580401007387 */ /* 0x0007e80000100800 */
[----:B------:R-:W2:Y:S04]  /*35f40*/  LDL R61, [R1+0x798] ;  /* 0x00079800013d7983 */ /* 0x000ea80000100800 */
[----:B------:R-:W2:Y:S04]  /*35f50*/  LDL R10, [R1+0x7a0] ;  /* 0x0007a000010a7983 */ /* 0x000ea80000100800 */
[----:B------:R-:W2:Y:S01]  /*35f60*/  LDL R9, [R1+0x7a4] ;  /* 0x0007a40001097983 */ /* 0x000ea20000100800 */
[----:B---3--:R-:W-:-:S05]  /*35f70*/  SHF.R.S32.HI R4, RZ, 0x1f, R60 ;  /* 0x0000001fff047819 */ /* 0x008fca000001143c */
[----:B------:R4:W-:Y:S04]  /*35f80*/  STL [R1+0x25c], R4 ;  /* 0x00025c0401007387 */ /* 0x0009e80000100800 */
[----:B------:R-:W3:Y:S04]  /*35f90*/  LDL R8, [R1+0x7ac] ;  /* 0x0007ac0001087983 */ /* 0x000ee80000100800 */
[----:B------:R-:W3:Y:S04]  /*35fa0*/  LDL R7, [R1+0x7b0] ;  /* 0x0007b00001077983 */ /* 0x000ee80000100800 */
[----:B------:R-:W3:Y:S04]  /*35fb0*/  LDL R5, [R1+0x7cc] ;  /* 0x0007cc0001057983 */ /* 0x000ee80000100800 */
[----:B------:R-:W3:Y:S04]  /*35fc0*/  LDL R60, [R1+0x7e4] ;  /* 0x0007e400013c7983 */ /* 0x000ee80000100800 */
[----:B------:R-:W3:Y:S01]  /*35fd0*/  LDL R6, [R1+0x7fc] ;  /* 0x0007fc0001067983 */ /* 0x000ee20000100800 */
[----:B----4-:R-:W-:-:S03]  /*35fe0*/  SHF.R.S32.HI R4, RZ, 0x1f, R3 ;  /* 0x0000001fff047819 */ /* 0x010fc60000011403 */
[----:B------:R-:W4:Y:S04]  /*35ff0*/  LDL R3, [R1+0x7f8] ;  /* 0x0007f80001037983 */ /* 0x000f280000100800 */
[----:B------:R2:W-:Y:S02]  /*36000*/  STL [R1+0x260], R4 ;  /* 0x0002600401007387 */ /* 0x0005e40000100800 */
[----:B--2---:R-:W-:Y:S02]  /*36010*/  SHF.R.S32.HI R4, RZ, 0x1f, R0 ;  /* 0x0000001fff047819 */ /* 0x004fe40000011400 */
[----:B------:R-:W2:Y:S04]  /*36020*/  LDL R0, [R1+0x7f4] ;  /* 0x0007f40001007983 */ /* 0x000ea80000100800 */
[----:B------:R0:W-:Y:S04]  /*36030*/  STL [R1+0x264], R4 ;  /* 0x0002640401007387 */ /* 0x0001e80000100800 */
[----:B------:R-:W2:Y:S01]  /*36040*/  LDL R55, [R1+0x7ec] ;  /* 0x0007ec0001377983 */ /* 0x000ea20000100800 */
[----:B------:R-:W-:-:S03]  /*36050*/  SHF.R.S32.HI R2, RZ, 0x1f, R2 ;  /* 0x0000001fff027819 */ /* 0x000fc60000011402 */
[----:B0-----:R-:W2:Y:S04]  /*36060*/  LDL R4, [R1+0x7f0] ;  /* 0x0007f00001047983 */ /* 0x001ea80000100800 */
[----:B------:R0:W-:Y:S04]  /*36070*/  STL [R1+0x268], R2 ;  /* 0x0002680201007387 */ /* 0x0001e80000100800 */
[----:B0-----:R-:W2:Y:S01]  /*36080*/  LDL R2, [R1+0x7e8] ;  /* 0x0007e80001027983 */ /* 0x001ea20000100800 */
[----:B------:R-:W-:-:S03]  /*36090*/  SHF.R.S32.HI R56, RZ, 0x1f, R53 ;  /* 0x0000001fff387819 */ /* 0x000fc60000011435 */
[----:B------:R-:W2:Y:S04]  /*360a0*/  LDL R53, [R1+0x7e0] ;  /* 0x0007e00001357983 */ /* 0x000ea80000100800 */
[----:B------:R0:W-:Y:S04]  /*360b0*/  STL [R1+0x26c], R56 ;  /* 0x00026c3801007387 */ /* 0x0001e80000100800 */
[----:B------:R-:W2:Y:S01]  /*360c0*/  LDL R57, [R1+0x7dc] ;  /* 0x0007dc0001397983 */ /* 0x000ea20000100800 */
[----:B------:R-:W-:-:S03]  /*360d0*/  SHF.R.S32.HI R54, RZ, 0x1f, R54 ;  /* 0x0000001fff367819 */ /* 0x000fc60000011436 */
[----:B0-----:R-:W2:Y:S04]  /*360e0*/  LDL R56, [R1+0x7d8] ;  /* 0x0007d80001387983 */ /* 0x001ea80000100800 */
[----:B------:R0:W-:Y:S04]  /*360f0*/  STL [R1+0x270], R54 ;  /* 0x0002703601007387 */ /* 0x0001e80000100800 */
[----:B0-----:R-:W2:Y:S01]  /*36100*/  LDL R54, [R1+0x7d4] ;  /* 0x0007d40001367983 */ /* 0x001ea20000100800 */
[----:B------:R-:W-:Y:S02]  /*36110*/  SHF.R.S32.HI R14, RZ, 0x1f, R14 ;  /* 0x0000001fff0e7819 */ /* 0x000fe4000001140e */
[----:B------:R-:W-:-:S03]  /*36120*/  SHF.R.S32.HI R13, RZ, 0x1f, R13 ;  /* 0x0000001fff0d7819 */ /* 0x000fc6000001140d */
[----:B------:R0:W-:Y:S04]  /*36130*/  STL [R1+0x274], R14 ;  /* 0x0002740e01007387 */ /* 0x0001e80000100800 */
[----:B------:R1:W-:Y:S01]  /*36140*/  STL [R1+0x278], R13 ;  /* 0x0002780d01007387 */ /* 0x0003e20000100800 */
[----:B0-----:R-:W-:-:S03]  /*36150*/  SHF.R.S32.HI R14, RZ, 0x1f, R58 ;  /* 0x0000001fff0e7819 */ /* 0x001fc6000001143a */
[----:B------:R-:W2:Y:S01]  /*36160*/  LDL R58, [R1+0x7d0] ;  /* 0x0007d000013a7983 */ /* 0x000ea20000100800 */
[----:B-1----:R-:W-:-:S03]  /*36170*/  SHF.R.S32.HI R13, RZ, 0x1f, R59 ;  /* 0x0000001fff0d7819 */ /* 0x002fc6000001143b */
[----:B------:R-:W-:Y:S04]  /*36180*/  STL [R1+0x27c], R14 ;  /* 0x00027c0e01007387 */ /* 0x000fe80000100800 */
[----:B------:R-:W2:Y:S04]  /*36190*/  LDL R59, [R1+0x7c8] ;  /* 0x0007c800013b7983 */ /* 0x000ea80000100800 */
[----:B------:R0:W-:Y:S01]  /*361a0*/  STL [R1+0x288], R13 ;  /* 0x0002880d01007387 */ /* 0x0001e20000100800 */
[----:B------:R-:W-:Y:S02]  /*361b0*/  SHF.R.S32.HI R11, RZ, 0x1f, R11 ;  /* 0x0000001fff0b7819 */ /* 0x000fe4000001140b */
[----:B0-----:R-:W-:-:S02]  /*361c0*/  SHF.R.S32.HI R13, RZ, 0x1f, R12 ;  /* 0x0000001fff0d7819 */ /* 0x001fc4000001140c */
[----:B------:R-:W-:-:S03]  /*361d0*/  SHF.R.S32.HI R12, RZ, 0x1f, R61 ;  /* 0x0000001fff0c7819 */ /* 0x000fc6000001143d */
[----:B------:R-:W-:Y:S04]  /*361e0*/  STL [R1+0x28c], R13 ;  /* 0x00028c0d01007387 */ /* 0x000fe80000100800 */
[----:B------:R-:W2:Y:S04]  /*361f0*/  LDL R61, [R1+0x7c4] ;  /* 0x0007c400013d7983 */ /* 0x000ea80000100800 */
[----:B------:R0:W-:Y:S04]  /*36200*/  STL [R1+0x290], R11 ;  /* 0x0002900b01007387 */ /* 0x0001e80000100800 */
[----:B------:R-:W-:Y:S01]  /*36210*/  STL [R1+0x294], R12 ;  /* 0x0002940c01007387 */ /* 0x000fe20000100800 */
[----:B0-----:R-:W-:-:S02]  /*36220*/  SHF.R.S32.HI R11, RZ, 0x1f, R10 ;  /* 0x0000001fff0b7819 */ /* 0x001fc4000001140a */
[----:B------:R-:W-:-:S03]  /*36230*/  SHF.R.S32.HI R10, RZ, 0x1f, R9 ;  /* 0x0000001fff0a7819 */ /* 0x000fc60000011409 */
[----:B------:R-:W-:Y:S04]  /*36240*/  STL [R1+0x298], R11 ;  /* 0x0002980b01007387 */ /* 0x000fe80000100800 */
[----:B------:R-:W-:Y:S01]  /*36250*/  STL [R1+0x29c], R10 ;  /* 0x00029c0a01007387 */ /* 0x000fe20000100800 */
[----:B---3--:R-:W-:Y:S02]  /*36260*/  SHF.R.S32.HI R9, RZ, 0x1f, R8 ;  /* 0x0000001fff097819 */ /* 0x008fe40000011408 */
[----:B------:R-:W-:-:S03]  /*36270*/  SHF.R.S32.HI R8, RZ, 0x1f, R7 ;  /* 0x0000001fff087819 */ /* 0x000fc60000011407 */
[----:B------:R-:W-:Y:S01]  /*36280*/  STL [R1+0x2a0], R9 ;  /* 0x0002a00901007387 */ /* 0x000fe20000100800 */
[----:B------:R-:W-:-:S03]  /*36290*/  SHF.R.S32.HI R5, RZ, 0x1f, R5 ;  /* 0x0000001fff057819 */ /* 0x000fc60000011405 */
[----:B------:R-:W-:Y:S01]  /*362a0*/  STL [R1+0x2a4], R8 ;  /* 0x0002a40801007387 */ /* 0x000fe20000100800 */
[----:B------:R-:W-:-:S03]  /*362b0*/  SHF.R.S32.HI R7, RZ, 0x1f, R60 ;  /* 0x0000001fff077819 */ /* 0x000fc6000001143c */
[----:B------:R-:W3:Y:S04]  /*362c0*/  LDL R60, [R1+0x7c0] ;  /* 0x0007c000013c7983 */ /* 0x000ee80000100800 */
[----:B------:R0:W-:Y:S04]  /*362d0*/  STL [R1+0x2a8], R5 ;  /* 0x0002a80501007387 */ /* 0x0001e80000100800 */
[----:B------:R-:W-:Y:S01]  /*362e0*/  STL [R1+0x2ac], R7 ;  /* 0x0002ac0701007387 */ /* 0x000fe20000100800 */
[----:B0-----:R-:W-:Y:S02]  /*362f0*/  SHF.R.S32.HI R5, RZ, 0x1f, R6 ;  /* 0x0000001fff057819 */ /* 0x001fe40000011406 */
[----:B----4-:R-:W-:-:S02]  /*36300*/  SHF.R.S32.HI R6, RZ, 0x1f, R3 ;  /* 0x0000001fff067819 */ /* 0x010fc40000011403 */
[----:B------:R-:W4:Y:S04]  /*36310*/  LDL R3, [R1+0x7bc] ;  /* 0x0007bc0001037983 */ /* 0x000f280000100800 */
[----:B------:R2:W-:Y:S04]  /*36320*/  STL [R1+0x2b0], R5 ;  /* 0x0002b00501007387 */ /* 0x0005e80000100800 */
[----:B------:R0:W-:Y:S01]  /*36330*/  STL [R1+0x2b4], R6 ;  /* 0x0002b40601007387 */ /* 0x0001e20000100800 */
[----:B--2---:R-:W-:-:S03]  /*36340*/  SHF.R.S32.HI R5, RZ, 0x1f, R0 ;  /* 0x0000001fff057819 */ /* 0x004fc60000011400 */
[----:B------:R-:W2:Y:S04]  /*36350*/  LDL R0, [R1+0x7b8] ;  /* 0x0007b80001007983 */ /* 0x000ea80000100800 */
[----:B------:R1:W-:Y:S01]  /*36360*/  STL [R1+0x2b8], R5 ;  /* 0x0002b80501007387 */ /* 0x0003e20000100800 */
[----:B0-----:R-:W-:Y:S02]  /*36370*/  SHF.R.S32.HI R6, RZ, 0x1f, R4 ;  /* 0x0000001fff067819 */ /* 0x001fe40000011404 */
[----:B------:R-:W-:-:S03]  /*36380*/  SHF.R.S32.HI R4, RZ, 0x1f, R55 ;  /* 0x0000001fff047819 */ /* 0x000fc60000011437 */
[----:B------:R-:W-:Y:S01]  /*36390*/  STL [R1+0x2bc], R6 ;  /* 0x0002bc0601007387 */ /* 0x000fe20000100800 */
[----:B-1----:R-:W-:-:S03]  /*363a0*/  SHF.R.S32.HI R5, RZ, 0x1f, R2 ;  /* 0x0000001fff057819 */ /* 0x002fc60000011402 */
        /* <DEDUP_REMOVED lines=14> */
[----:B------:R-:W2:Y:S04]  /*36490*/  LDL R56, [R1+0x774] ;  /* 0x0007740001387983 */ /* 0x000ea80000100800 */
[----:B------:R-:W2:Y:S01]  /*364a0*/  LDL R54, [R1+0x764] ;  /* 0x0007640001367983 */ /* 0x000ea20000100800 */
[----:B0-----:R-:W-:-:S03]  /*364b0*/  SHF.R.S32.HI R5, RZ, 0x1f, R58 ;  /* 0x0000001fff057819 */ /* 0x001fc6000001143a */
[----:B------:R-:W2:Y:S01]  /*364c0*/  LDL R12, [R1+0x758] ;  /* 0x00075800010c7983 */ /* 0x000ea20000100800 */
[----:B-1----:R-:W-:-:S03]  /*364d0*/  SHF.R.S32.HI R4, RZ, 0x1f, R59 ;  /* 0x0000001fff047819 */ /* 0x002fc6000001143b */
[----:B------:R-:W-:Y:S04]  /*364e0*/  STL [R1+0x2d8], R5 ;  /* 0x0002d80501007387 */ /* 0x000fe80000100800 */
[----:B------:R-:W2:Y:S04]  /*364f0*/  LDL R11, [R1+0x74c] ;  /* 0x00074c00010b7983 */ /* 0x000ea80000100800 */
[----:B------:R0:W-:Y:S04]  /*36500*/  STL [R1+0x2dc], R4 ;  /* 0x0002dc0401007387 */ /* 0x0001e80000100800 */
[----:B------:R-:W2:Y:S04]  /*36510*/  LDL R59, [R1+0x73c] ;  /* 0x00073c00013b7983 */ /* 0x000ea80000100800 */
[----:B------:R-:W2:Y:S04]  /*36520*/  LDL R10, [R1+0x72c] ;  /* 0x00072c00010a7983 */ /* 0x000ea80000100800 */
[----:B------:R-:W2:Y:S01]  /*36530*/  LDL R9, [R1+0x720] ;  /* 0x0007200001097983 */ /* 0x000ea20000100800 */
[----:B0-----:R-:W-:-:S05]  /*36540*/  SHF.R.S32.HI R4, RZ, 0x1f, R61 ;  /* 0x0000001fff047819 */ /* 0x001fca000001143d */
[----:B------:R3:W-:Y:S04]  /*36550*/  STL [R1+0x2e0], R4 ;  /* 0x0002e00401007387 */ /* 0x0007e80000100800 */
[----:B------:R-:W2:Y:S04]  /*36560*/  LDL R8, [R1+0x708] ;  /* 0x0007080001087983 */ /* 0x000ea80000100800 */
[----:B------:R-:W2:Y:S04]  /*36570*/  LDL R7, [R1+0x6f8] ;  /* 0x0006f80001077983 */ /* 0x000ea80000100800 */
[----:B------:R-:W2:Y:S04]  /*36580*/  LDL R5, [R1+0x6f0] ;  /* 0x0006f00001057983 */ /* 0x000ea80000100800 */
[----:B------:R-:W2:Y:S04]  /*36590*/  LDL R61, [R1+0x6d8] ;  /* 0x0006d800013d7983 */ /* 0x000ea80000100800 */
[----:B------:R-:W2:Y:S01]  /*365a0*/  LDL R6, [R1+0x6c8] ;  /* 0x0006c80001067983 */ /* 0x000ea20000100800 */
[----:B---3--:R-:W-:-:S03]  /*365b0*/  SHF.R.S32.HI R4, RZ, 0x1f, R60 ;  /* 0x0000001fff047819 */ /* 0x008fc6000001143c */
[----:B------:R-:W3:Y:S04]  /*365c0*/  LDL R60, [R1+0x6c0] ;  /* 0x0006c000013c7983 */ /* 0x000ee80000100800 */
[----:B------:R4:W-:Y:S02]  /*365d0*/  STL [R1+0x2e4], R4 ;  /* 0x0002e40401007387 */ /* 0x0009e40000100800 */
[----:B----4-:R-:W-:Y:S02]  /*365e0*/  SHF.R.S32.HI R4, RZ, 0x1f, R3 ;  /* 0x0000001fff047819 */ /* 0x010fe40000011403 */
[----:B------:R-:W4:Y:S04]  /*365f0*/  LDL R3, [R1+0x6b4] ;  /* 0x0006b40001037983 */ /* 0x000f280000100800 */
[----:B------:R0:W-:Y:S04]  /*36600*/  STL [R1+0x2e8], R4 ;  /* 0x0002e80401007387 */ /* 0x0001e80000100800 */
[----:B------:R-:W4:Y:S04]  /*36610*/  LDL R55, [R1+0x6a0] ;  /* 0x0006a00001377983 */ /* 0x000f280000100800 */
[----:B0-----:R-:W4:Y:S01]  /*36620*/  LDL R4, [R1+0x6a8] ;  /* 0x0006a80001047983 */ /* 0x001f220000100800 */
[----:B--2---:R-:W-:-:S05]  /*36630*/  SHF.R.S32.HI R0, RZ, 0x1f, R0 ;  /* 0x0000001fff007819 */ /* 0x004fca0000011400 */
        /* <DEDUP_REMOVED lines=28> */
[----:B------:R-:W-:Y:S02]  /*36800*/  SHF.R.S32.HI R10, RZ, 0x1f, R9 ;  /* 0x0000001fff0a7819 */ /* 0x000fe40000011409 */
        /* <DEDUP_REMOVED lines=8> */
[----:B------:R-:W2:Y:S04]  /*36890*/  LDL R61, [R1+0x64c] ;  /* 0x00064c00013d7983 */ /* 0x000ea80000100800 */
[----:B------:R0:W-:Y:S04]  /*368a0*/  STL [R1+0x324], R5 ;  /* 0x0003240501007387 */ /* 0x0001e80000100800 */
[----:B------:R-:W-:Y:S01]  /*368b0*/  STL [R1+0x328], R7 ;  /* 0x0003280701007387 */ /* 0x000fe20000100800 */
[----:B0-----:R-:W-:-:S02]  /*368c0*/  SHF.R.S32.HI R5, RZ, 0x1f, R6 ;  /* 0x0000001fff057819 */ /* 0x001fc40000011406 */
[----:B---3--:R-:W-:Y:S02]  /*368d0*/  SHF.R.S32.HI R6, RZ, 0x1f, R60 ;  /* 0x0000001fff067819 */ /* 0x008fe4000001143c */
[----:B------:R-:W3:Y:S04]  /*368e0*/  LDL R60, [R1+0x644] ;  /* 0x00064400013c7983 */ /* 0x000ee80000100800 */
[----:B------:R4:W-:Y:S04]  /*368f0*/  STL [R1+0x32c], R5 ;  /* 0x00032c0501007387 */ /* 0x0009e80000100800 */
[----:B------:R0:W-:Y:S01]  /*36900*/  STL [R1+0x330], R6 ;  /* 0x0003300601007387 */ /* 0x0001e20000100800 */
[----:B----4-:R-:W-:-:S03]  /*36910*/  SHF.R.S32.HI R5, RZ, 0x1f, R3 ;  /* 0x0000001fff057819 */ /* 0x010fc60000011403 */
[----:B------:R-:W4:Y:S04]  /*36920*/  LDL R3, [R1+0x63c] ;  /* 0x00063c0001037983 */ /* 0x000f280000100800 */
[----:B------:R2:W-:Y:S01]  /*36930*/  STL [R1+0x334], R5 ;  /* 0x0003340501007387 */ /* 0x0005e20000100800 */
[----:B0-----:R-:W-:Y:S02]  /*36940*/  SHF.R.S32.HI R6, RZ, 0x1f, R4 ;  /* 0x0000001fff067819 */ /* 0x001fe40000011404 */
[----:B------:R-:W-:-:S03]  /*36950*/  SHF.R.S32.HI R4, RZ, 0x1f, R55 ;  /* 0x0000001fff047819 */ /* 0x000fc60000011437 */
[----:B------:R-:W-:Y:S01]  /*36960*/  STL [R1+0x338], R6 ;  /* 0x0003380601007387 */ /* 0x000fe20000100800 */
[----:B--2---:R-:W-:-:S03]  /*36970*/  SHF.R.S32.HI R5, RZ, 0x1f, R0 ;  /* 0x0000001fff057819 */ /* 0x004fc60000011400 */
[----:B------:R-:W2:Y:S04]  /*36980*/  LDL R0, [R1+0x630] ;  /* 0x0006300001007983 */ /* 0x000ea80000100800 */
[----:B------:R0:W-:Y:S04]  /*36990*/  STL [R1+0x33c], R4 ;  /* 0x00033c0401007387 */ /* 0x0001e80000100800 */
[----:B------:R1:W-:Y:S01]  /*369a0*/  STL [R1+0x340], R5 ;  /* 0x0003400501007387 */ /* 0x0003e20000100800 */
[----:B0-----:R-:W-:-:S03]  /*369b0*/  SHF.R.S32.HI R4, RZ, 0x1f, R2 ;  /* 0x0000001fff047819 */ /* 0x001fc60000011402 */
[----:B------:R-:W2:Y:S04]  /*369c0*/  LDL R2, [R1+0x628] ;  /* 0x0006280001027983 */ /* 0x000ea80000100800 */
[----:B------:R0:W-:Y:S01]  /*369d0*/  STL [R1+0x344], R4 ;  /* 0x0003440401007387 */ /* 0x0001e20000100800 */
[----:B-1----:R-:W-:Y:S02]  /*369e0*/  SHF.R.S32.HI R5, RZ, 0x1f, R58 ;  /* 0x0000001fff057819 */ /* 0x002fe4000001143a */
[----:B------:R-:W-:-:S05]  /*369f0*/  SHF.R.S32.HI R6, RZ, 0x1f, R57 ;  /* 0x0000001fff067819 */ /* 0x000fca0000011439 */
        /* <DEDUP_REMOVED lines=24> */
[----:B0-----:R-:W-:-:S03]  /*36b80*/  SHF.R.S32.HI R4, RZ, 0x1f, R61 ;  /* 0x0000001fff047819 */ /* 0x001fc6000001143d */
[----:B------:R-:W2:Y:S04]  /*36b90*/  LDL R61, [R1+0x428] ;  /* 0x00042800013d7983 */ /* 0x000ea80000100800 */
[----:B------:R3:W-:Y:S02]  /*36ba0*/  STL [R1+0x360], R4 ;  /* 0x0003600401007387 */ /* 0x0007e40000100800 */
[----:B---3--:R-:W-:Y:S02]  /*36bb0*/  SHF.R.S32.HI R4, RZ, 0x1f, R60 ;  /* 0x0000001fff047819 */ /* 0x008fe4000001143c */
[----:B------:R-:W3:Y:S04]  /*36bc0*/  LDL R60, [R1+0x424] ;  /* 0x00042400013c7983 */ /* 0x000ee80000100800 */
[----:B------:R0:W-:Y:S04]  /*36bd0*/  STL [R1+0x368], R4 ;  /* 0x0003680401007387 */ /* 0x0001e80000100800 */
[----:B------:R-:W3:Y:S04]  /*36be0*/  LDL R55, [R1+0x41c] ;  /* 0x00041c0001377983 */ /* 0x000ee80000100800 */
[----:B0-----:R-:W3:Y:S01]  /*36bf0*/  LDL R4, [R1+0x420] ;  /* 0x0004200001047983 */ /* 0x001ee20000100800 */
[----:B----4-:R-:W-:-:S05]  /*36c00*/  SHF.R.S32.HI R3, RZ, 0x1f, R3 ;  /* 0x0000001fff037819 */ /* 0x010fca0000011403 */
[----:B------:R0:W-:Y:S04]  /*36c10*/  STL [R1+0x370], R3 ;  /* 0x0003700301007387 */ /* 0x0001e80000100800 */
[----:B0-----:R-:W4:Y:S01]  /*36c20*/  LDL R3, [R1+0x418] ;  /* 0x0004180001037983 */ /* 0x001f220000100800 */
[----:B--2---:R-:W-:-:S03]  /*36c30*/  SHF.R.S32.HI R56, RZ, 0x1f, R0 ;  /* 0x0000001fff387819 */ /* 0x004fc60000011400 */
[----:B------:R-:W2:Y:S04]  /*36c40*/  LDL R0, [R1+0x414] ;  /* 0x0004140001007983 */ /* 0x000ea80000100800 */
[----:B------:R0:W-:Y:S04]  /*36c50*/  STL [R1+0x378], R56 ;  /* 0x0003783801007387 */ /* 0x0001e80000100800 */
[----:B------:R-:W2:Y:S01]  /*36c60*/  LDL R57, [R1+0x410] ;  /* 0x0004100001397983 */ /* 0x000ea20000100800 */
[----:B------:R-:W-:-:S03]  /*36c70*/  SHF.R.S32.HI R2, RZ, 0x1f, R2 ;  /* 0x0000001fff027819 */ /* 0x000fc60000011402 */
[----:B0-----:R-:W2:Y:S04]  /*36c80*/  LDL R56, [R1+0x40c] ;  /* 0x00040c0001387983 */ /* 0x001ea80000100800 */
[----:B------:R0:W-:Y:S04]  /*36c90*/  STL [R1+0x37c], R2 ;  /* 0x00037c0201007387 */ /* 0x0001e80000100800 */
[----:B0-----:R-:W2:Y:S01]  /*36ca0*/  LDL R2, [R1+0x408] ;  /* 0x0004080001027983 */ /* 0x001ea20000100800 */
[----:B------:R-:W-:-:S05]  /*36cb0*/  SHF.R.S32.HI R14, RZ, 0x1f, R14 ;  /* 0x0000001fff0e7819 */ /* 0x000fca000001140e */
[----:B------:R0:W-:Y:S01]  /*36cc0*/  STL [R1+0x384], R14 ;  /* 0x0003840e01007387 */ /* 0x0001e20000100800 */
[----:B------:R-:W-:-:S05]  /*36cd0*/  SHF.R.S32.HI R13, RZ, 0x1f, R13 ;  /* 0x0000001fff0d7819 */ /* 0x000fca000001140d */
[----:B------:R1:W-:Y:S01]  /*36ce0*/  STL [R1+0x38c], R13 ;  /* 0x00038c0d01007387 */ /* 0x0003e20000100800 */
[----:B0-----:R-:W-:-:S03]  /*36cf0*/  SHF.R.S32.HI R14, RZ, 0x1f, R58 ;  /* 0x0000001fff0e7819 */ /* 0x001fc6000001143a */
[----:B------:R-:W2:Y:S04]  /*36d00*/  LDL R58, [R1+0x404] ;  /* 0x00040400013a7983 */ /* 0x000ea80000100800 */
[----:B------:R-:W-:Y:S01]  /*36d10*/  STL [R1+0x394], R14 ;  /* 0x0003940e01007387 */ /* 0x000fe20000100800 */
[----:B-1----:R-:W-:-:S03]  /*36d20*/  SHF.R.S32.HI R13, RZ, 0x1f, R53 ;  /* 0x0000001fff0d7819 */ /* 0x002fc60000011435 */
[----:B------:R-:W2:Y:S04]  /*36d30*/  LDL R53, [R1+0x400] ;  /* 0x0004000001357983 */ /* 0x000ea80000100800 */
[----:B------:R0:W-:Y:S02]  /*36d40*/  STL [R1+0x398], R13 ;  /* 0x0003980d01007387 */ /* 0x0001e40000100800 */
[----:B0-----:R-:W-:Y:S02]  /*36d50*/  SHF.R.S32.HI R13, RZ, 0x1f, R12 ;  /* 0x0000001fff0d7819 */ /* 0x001fe4000001140c */
[----:B------:R-:W-:-:S03]  /*36d60*/  SHF.R.S32.HI R12, RZ, 0x1f, R54 ;  /* 0x0000001fff0c7819 */ /* 0x000fc60000011436 */
[----:B------:R-:W-:Y:S04]  /*36d70*/  STL [R1+0x3a0], R13 ;  /* 0x0003a00d01007387 */ /* 0x000fe80000100800 */
[----:B------:R-:W2:Y:S01]  /*36d80*/  LDL R54, [R1+0x3fc] ;  /* 0x0003fc0001367983 */ /* 0x000ea20000100800 */
[----:B------:R-:W-:-:S05]  /*36d90*/  SHF.R.S32.HI R11, RZ, 0x1f, R11 ;  /* 0x0000001fff0b7819 */ /* 0x000fca000001140b */
[----:B------:R0:W-:Y:S04]  /*36da0*/  STL [R1+0x3a8], R11 ;  /* 0x0003a80b01007387 */ /* 0x0001e80000100800 */
[----:B------:R-:W-:Y:S01]  /*36db0*/  STL [R1+0x3b0], R12 ;  /* 0x0003b00c01007387 */ /* 0x000fe20000100800 */
[----:B0-----:R-:W-:Y:S02]  /*36dc0*/  SHF.R.S32.HI R11, RZ, 0x1f, R10 ;  /* 0x0000001fff0b7819 */ /* 0x001fe4000001140a */
        /* <DEDUP_REMOVED lines=13> */
[----:B------:R-:W-:Y:S02]  /*36ea0*/  SHF.R.S32.HI R6, RZ, 0x1f, R61 ;  /* 0x0000001fff067819 */ /* 0x000fe4000001143d */
[----:B------:R-:W2:Y:S04]  /*36eb0*/  LDL R61, [R1+0x3f4] ;  /* 0x0003f400013d7983 */ /* 0x000ea80000100800 */
[----:B------:R3:W-:Y:S04]  /*36ec0*/  STL [R1+0x3e4], R5 ;  /* 0x0003e40501007387 */ /* 0x0007e80000100800 */
[----:B------:R0:W-:Y:S01]  /*36ed0*/  STL [R1+0x3e8], R6 ;  /* 0x0003e80601007387 */ /* 0x0001e20000100800 */
[----:B---3--:R-:W-:-:S03]  /*36ee0*/  SHF.R.S32.HI R5, RZ, 0x1f, R60 ;  /* 0x0000001fff057819 */ /* 0x008fc6000001143c */
[----:B------:R-:W3:Y:S04]  /*36ef0*/  LDL R60, [R1+0x3f0] ;  /* 0x0003f000013c7983 */ /* 0x000ee80000100800 */
[----:B------:R4:W-:Y:S01]  /*36f00*/  STL [R1+0x448], R5 ;  /* 0x0004480501007387 */ /* 0x0009e20000100800 */
[----:B0-----:R-:W-:Y:S02]  /*36f10*/  SHF.R.S32.HI R6, RZ, 0x1f, R4 ;  /* 0x0000001fff067819 */ /* 0x001fe40000011404 */
[----:B------:R-:W-:-:S03]  /*36f20*/  SHF.R.S32.HI R4, RZ, 0x1f, R55 ;  /* 0x0000001fff047819 */ /* 0x000fc60000011437 */
[----:B------:R-:W-:Y:S01]  /*36f30*/  STL [R1+0x454], R6 ;  /* 0x0004540601007387 */ /* 0x000fe20000100800 */
[----:B----4-:R-:W-:-:S03]  /*36f40*/  SHF.R.S32.HI R5, RZ, 0x1f, R3 ;  /* 0x0000001fff057819 */ /* 0x010fc60000011403 */
[----:B------:R-:W4:Y:S04]  /*36f50*/  LDL R3, [R1+0x3ec] ;  /* 0x0003ec0001037983 */ /* 0x000f280000100800 */
[----:B------:R2:W-:Y:S04]  /*36f60*/  STL [R1+0x460], R4 ;  /* 0x0004600401007387 */ /* 0x0005e80000100800 */
[----:B------:R0:W-:Y:S01]  /*36f70*/  STL [R1+0x46c], R5 ;  /* 0x00046c0501007387 */ /* 0x0001e20000100800 */
[----:B--2---:R-:W-:-:S03]  /*36f80*/  SHF.R.S32.HI R4, RZ, 0x1f, R0 ;  /* 0x0000001fff047819 */ /* 0x004fc60000011400 */
[----:B------:R-:W2:Y:S01]  /*36f90*/  LDL R0, [R1+0x44c] ;  /* 0x00044c0001007983 */ /* 0x000ea20000100800 */
[----:B0-----:R-:W-:-:S03]  /*36fa0*/  SHF.R.S32.HI R5, RZ, 0x1f, R57 ;  /* 0x0000001fff057819 */ /* 0x001fc60000011439 */
[----:B------:R0:W-:Y:S04]  /*36fb0*/  STL [R1+0x474], R4 ;  /* 0x0004740401007387 */ /* 0x0001e80000100800 */
[----:B------:R-:W-:Y:S04]  /*36fc0*/  STL [R1+0x480], R5 ;  /* 0x0004800501007387 */ /* 0x000fe80000100800 */
[----:B------:R-:W2:Y:S01]  /*36fd0*/  LDL R14, [R1+0x450] ;  /* 0x00045000010e7983 */ /* 0x000ea20000100800 */
[----:B0-----:R-:W-:-:S05]  /*36fe0*/  SHF.R.S32.HI R4, RZ, 0x1f, R56 ;  /* 0x0000001fff047819 */ /* 0x001fca0000011438 */
[----:B------:R-:W-:Y:S04]  /*36ff0*/  STL [R1+0x48c], R4 ;  /* 0x00048c0401007387 */ /* 0x000fe80000100800 */
[----:B------:R-:W2:Y:S01]  /*37000*/  LDL R13, [R1+0x458] ;  /* 0x00045800010d7983 */ /* 0x000ea20000100800 */
[----:B------:R-:W-:-:S05]  /*37010*/  SHF.R.S32.HI R2, RZ, 0x1f, R2 ;  /* 0x0000001fff027819 */ /* 0x000fca0000011402 */
[----:B------:R0:W-:Y:S04]  /*37020*/  STL [R1+0x498], R2 ;  /* 0x0004980201007387 */ /* 0x0001e80000100800 */
[----:B------:R-:W2:Y:S04]  /*37030*/  LDL R56, [R1+0x45c] ;  /* 0x00045c0001387983 */ /* 0x000ea80000100800 */
[----:B------:R-:W2:Y:S04]  /*37040*/  LDL R12, [R1+0x468] ;  /* 0x00046800010c7983 */ /* 0x000ea80000100800 */
[----:B0-----:R-:W2:Y:S01]  /*37050*/  LDL R2, [R1+0x464] ;  /* 0x0004640001027983 */ /* 0x001ea20000100800 */
[----:B------:R-:W-:-:S05]  /*37060*/  SHF.R.S32.HI R5, RZ, 0x1f, R58 ;  /* 0x0000001fff057819 */ /* 0x000fca000001143a */
[----:B------:R-:W-:Y:S01]  /*37070*/  STL [R1+0x4a0], R5 ;  /* 0x0004a00501007387 */ /* 0x000fe20000100800 */
[----:B------:R-:W-:-:S03]  /*37080*/  SHF.R.S32.HI R4, RZ, 0x1f, R53 ;  /* 0x0000001fff047819 */ /* 0x000fc60000011435 */
        /* <DEDUP_REMOVED lines=15> */
[----:B0-----:R-:W-:Y:S02]  /*37180*/  SHF.R.S32.HI R4, RZ, 0x1f, R61 ;  /* 0x0000001fff047819 */ /* 0x001fe4000001143d */
[----:B------:R-:W2:Y:S04]  /*37190*/  LDL R61, [R1+0x4b0] ;  /* 0x0004b000013d7983 */ /* 0x000ea80000100800 */
[----:B------:R0:W-:Y:S04]  /*371a0*/  STL [R1+0x4cc], R4 ;  /* 0x0004cc0401007387 */ /* 0x0001e80000100800 */
[----:B------:R-:W2:Y:S04]  /*371b0*/  LDL R55, [R1+0x4bc] ;  /* 0x0004bc0001377983 */ /* 0x000ea80000100800 */
[----:B0-----:R-:W2:Y:S01]  /*371c0*/  LDL R4, [R1+0x4b4] ;  /* 0x0004b40001047983 */ /* 0x001ea20000100800 */
[----:B---3--:R-:W-:-:S05]  /*371d0*/  SHF.R.S32.HI R57, RZ, 0x1f, R60 ;  /* 0x0000001fff397819 */ /* 0x008fca000001143c */
[----:B------:R4:W-:Y:S04]  /*371e0*/  STL [R1+0x4d8], R57 ;  /* 0x0004d83901007387 */ /* 0x0009e80000100800 */
[----:B------:R-:W3:Y:S01]  /*371f0*/  LDL R60, [R1+0x4c0] ;  /* 0x0004c000013c7983 */ /* 0x000ee20000100800 */
[----:B----4-:R-:W-:-:S03]  /*37200*/  SHF.R.S32.HI R57, RZ, 0x1f, R3 ;  /* 0x0000001fff397819 */ /* 0x010fc60000011403 */
[----:B------:R-:W4:Y:S04]  /*37210*/  LDL R3, [R1+0x4c8] ;  /* 0x0004c80001037983 */ /* 0x000f280000100800 */
[----:B------:R0:W-:Y:S04]  /*37220*/  STL [R1+0x4e4], R57 ;  /* 0x0004e43901007387 */ /* 0x0001e80000100800 */
[----:B------:R-:W4:Y:S04]  /*37230*/  LDL R58, [R1+0x4d4] ;  /* 0x0004d400013a7983 */ /* 0x000f280000100800 */
[----:B0-----:R-:W4:Y:S01]  /*37240*/  LDL R57, [R1+0x4d0] ;  /* 0x0004d00001397983 */ /* 0x001f220000100800 */
[----:B--2---:R-:W-:-:S05]  /*37250*/  SHF.R.S32.HI R0, RZ, 0x1f, R0 ;  /* 0x0000001fff007819 */ /* 0x004fca0000011400 */
        /* <DEDUP_REMOVED lines=12> */
[----:B0-----:R-:W-:-:S05]  /*37320*/  SHF.R.S32.HI R13, RZ, 0x1f, R12 ;  /* 0x0000001fff0d7819 */ /* 0x001fca000001140c */
[----:B------:R-:W-:Y:S01]  /*37330*/  STL [R1+0x524], R13 ;  /* 0x0005240d01007387 */ /* 0x000fe20000100800 */
[----:B------:R-:W-:Y:S02]  /*37340*/  SHF.R.S32.HI R11, RZ, 0x1f, R11 ;  /* 0x0000001fff0b7819 */ /* 0x000fe4000001140b */
[----:B------:R-:W-:Y:S02]  /*37350*/  SHF.R.S32.HI R12, RZ, 0x1f, R53 ;  /* 0x0000001fff0c7819 */ /* 0x000fe40000011435 */
[----:B------:R-:W2:Y:S04]  /*37360*/  LDL R53, [R1+0x4f0] ;  /* 0x0004f00001357983 */ /* 0x000ea80000100800 */
[----:B------:R0:W-:Y:S04]  /*37370*/  STL [R1+0x52c], R11 ;  /* 0x00052c0b01007387 */ /* 0x0001e80000100800 */
[----:B------:R-:W-:Y:S01]  /*37380*/  STL [R1+0x538], R12 ;  /* 0x0005380c01007387 */ /* 0x000fe20000100800 */
[----:B0-----:R-:W-:-:S02]  /*37390*/  SHF.R.S32.HI R11, RZ, 0x1f, R10 ;  /* 0x0000001fff0b7819 */ /* 0x001fc4000001140a */
        /* <DEDUP_REMOVED lines=8> */
[----:B------:R-:W2:Y:S01]  /*37420*/  LDL R54, [R1+0x4f4] ;  /* 0x0004f40001367983 */ /* 0x000ea20000100800 */
[----:B------:R-:W-:-:S05]  /*37430*/  SHF.R.S32.HI R5, RZ, 0x1f, R5 ;  /* 0x0000001fff057819 */ /* 0x000fca0000011405 */
[----:B------:R0:W-:Y:S04]  /*37440*/  STL [R1+0x570], R5 ;  /* 0x0005700501007387 */ /* 0x0001e80000100800 */
[----:B------:R-:W-:Y:S01]  /*37450*/  STL [R1+0x578], R7 ;  /* 0x0005780701007387 */ /* 0x000fe20000100800 */
[----:B0-----:R-:W-:Y:S02]  /*37460*/  SHF.R.S32.HI R5, RZ, 0x1f, R6 ;  /* 0x0000001fff057819 */ /* 0x001fe40000011406 */
[----:B------:R-:W-:Y:S02]  /*37470*/  SHF.R.S32.HI R6, RZ, 0x1f, R59 ;  /* 0x0000001fff067819 */ /* 0x000fe4000001143b */
[----:B------:R-:W2:Y:S04]  /*37480*/  LDL R59, [R1+0x4fc] ;  /* 0x0004fc00013b7983 */ /* 0x000ea80000100800 */
[----:B------:R0:W-:Y:S04]  /*37490*/  STL [R1+0x584], R5 ;  /* 0x0005840501007387 */ /* 0x0001e80000100800 */
[----:B------:R1:W-:Y:S01]  /*374a0*/  STL [R1+0x590], R6 ;  /* 0x0005900601007387 */ /* 0x0003e20000100800 */
[----:B0-----:R-:W-:-:S03]  /*374b0*/  SHF.R.S32.HI R5, RZ, 0x1f, R61 ;  /* 0x0000001fff057819 */ /* 0x001fc6000001143d */
[----:B------:R-:W2:Y:S04]  /*374c0*/  LDL R61, [R1+0x500] ;  /* 0x00050000013d7983 */ /* 0x000ea80000100800 */
[----:B------:R3:W-:Y:S01]  /*374d0*/  STL [R1+0x598], R5 ;  /* 0x0005980501007387 */ /* 0x0007e20000100800 */
[----:B-1----:R-:W-:Y:S02]  /*374e0*/  SHF.R.S32.HI R6, RZ, 0x1f, R4 ;  /* 0x0000001fff067819 */ /* 0x002fe40000011404 */
[----:B------:R-:W-:-:S03]  /*374f0*/  SHF.R.S32.HI R4, RZ, 0x1f, R55 ;  /* 0x0000001fff047819 */ /* 0x000fc60000011437 */
[----:B------:R-:W-:Y:S01]  /*37500*/  STL [R1+0x5a4], R6 ;  /* 0x0005a40601007387 */ /* 0x000fe20000100800 */
[----:B---3--:R-:W-:-:S03]  /*37510*/  SHF.R.S32.HI R5, RZ, 0x1f, R60 ;  /* 0x0000001fff057819 */ /* 0x008fc6000001143c */
[----:B------:R-:W3:Y:S04]  /*37520*/  LDL R60, [R1+0x508] ;  /* 0x00050800013c7983 */ /* 0x000ee80000100800 */
[----:B------:R4:W-:Y:S04]  /*37530*/  STL [R1+0x5b0], R4 ;  /* 0x0005b00401007387 */ /* 0x0009e80000100800 */
[----:B------:R0:W-:Y:S01]  /*37540*/  STL [R1+0x5b8], R5 ;  /* 0x0005b80501007387 */ /* 0x0001e20000100800 */
[----:B----4-:R-:W-:-:S03]  /*37550*/  SHF.R.S32.HI R4, RZ, 0x1f, R3 ;  /* 0x0000001fff047819 */ /* 0x010fc60000011403 */
[----:B------:R-:W4:Y:S04]  /*37560*/  LDL R3, [R1+0x510] ;  /* 0x0005100001037983 */ /* 0x000f280000100800 */
[----:B------:R1:W-:Y:S01]  /*37570*/  STL [R1+0x5c4], R4 ;  /* 0x0005c40401007387 */ /* 0x0003e20000100800 */
[----:B0-----:R-:W-:Y:S02]  /*37580*/  SHF.R.S32.HI R5, RZ, 0x1f, R57 ;  /* 0x0000001fff057819 */ /* 0x001fe40000011439 */
[----:B-1----:R-:W-:-:S03]  /*37590*/  SHF.R.S32.HI R4, RZ, 0x1f, R58 ;  /* 0x0000001fff047819 */ /* 0x002fc6000001143a */
[----:B------:R-:W-:Y:S04]  /*375a0*/  STL [R1+0x5d0], R5 ;  /* 0x0005d00501007387 */ /* 0x000fe80000100800 */
[----:B------:R-:W4:Y:S04]  /*375b0*/  LDL R14, [R1+0x514] ;  /* 0x00051400010e7983 */ /* 0x000f280000100800 */
[----:B------:R-:W-:Y:S01]  /*375c0*/  STL [R1+0x5dc], R4 ;  /* 0x0005dc0401007387 */ /* 0x000fe20000100800 */
[----:B--2---:R-:W-:-:S03]  /*375d0*/  SHF.R.S32.HI R0, RZ, 0x1f, R0 ;  /* 0x0000001fff007819 */ /* 0x004fc60000011400 */
[----:B------:R-:W2:Y:S04]  /*375e0*/  LDL R13, [R1+0x51c] ;  /* 0x00051c00010d7983 */ /* 0x000ea80000100800 */
        /* <DEDUP_REMOVED lines=11> */
[----:B0-----:R-:W2:Y:S01]  /*376a0*/  LDL R2, [R1+0x53c] ;  /* 0x00053c0001027983 */ /* 0x001ea20000100800 */
[----:B------:R-:W-:-:S05]  /*376b0*/  SHF.R.S32.HI R4, RZ, 0x1f, R53 ;  /* 0x0000001fff047819 */ /* 0x000fca0000011435 */
        /* <DEDUP_REMOVED lines=12> */
[----:B------:R-:W2:Y:S01]  /*37780*/  LDL R55, [R1+0x580] ;  /* 0x0005800001377983 */ /* 0x000ea20000100800 */
[----:B------:R-:W-:-:S03]  /*37790*/  SHF.R.S32.HI R56, RZ, 0x1f, R61 ;  /* 0x0000001fff387819 */ /* 0x000fc6000001143d */
[----:B0-----:R-:W2:Y:S04]  /*377a0*/  LDL R4, [R1+0x57c] ;  /* 0x00057c0001047983 */ /* 0x001ea80000100800 */
[----:B------:R3:W-:Y:S04]  /*377b0*/  STL [R1+0x824], R56 ;  /* 0x0008243801007387 */ /* 0x0007e80000100800 */
[----:B------:R-:W2:Y:S01]  /*377c0*/  LDL R61, [R1+0x588] ;  /* 0x00058800013d7983 */ /* 0x000ea20000100800 */
[----:B---3--:R-:W-:-:S03]  /*377d0*/  SHF.R.S32.HI R56, RZ, 0x1f, R60 ;  /* 0x0000001fff387819 */ /* 0x008fc6000001143c */
[----:B------:R-:W3:Y:S04]  /*377e0*/  LDL R60, [R1+0x58c] ;  /* 0x00058c00013c7983 */ /* 0x000ee80000100800 */
[----:B------:R0:W-:Y:S04]  /*377f0*/  STL [R1+0x830], R56 ;  /* 0x0008303801007387 */ /* 0x0001e80000100800 */
[----:B------:R-:W3:Y:S04]  /*37800*/  LDL R57, [R1+0x594] ;  /* 0x0005940001397983 */ /* 0x000ee80000100800 */
[----:B0-----:R-:W3:Y:S01]  /*37810*/  LDL R56, [R1+0x59c] ;  /* 0x00059c0001387983 */ /* 0x001ee20000100800 */
[----:B----4-:R-:W-:-:S05]  /*37820*/  SHF.R.S32.HI R3, RZ, 0x1f, R3 ;  /* 0x0000001fff037819 */ /* 0x010fca0000011403 */
[----:B------:R0:W-:Y:S04]  /*37830*/  STL [R1+0x83c], R3 ;  /* 0x00083c0301007387 */ /* 0x0001e80000100800 */
[----:B0-----:R-:W4:Y:S01]  /*37840*/  LDL R3, [R1+0x5a0] ;  /* 0x0005a00001037983 */ /* 0x001f220000100800 */
[----:B------:R-:W-:-:S05]  /*37850*/  SHF.R.S32.HI R14, RZ, 0x1f, R14 ;  /* 0x0000001fff0e7819 */ /* 0x000fca000001140e */
[----:B------:R0:W-:Y:S01]  /*37860*/  STL [R1+0x844], R14 ;  /* 0x0008440e01007387 */ /* 0x0001e20000100800 */
[----:B--2---:R-:W-:-:S05]  /*37870*/  SHF.R.S32.HI R13, RZ, 0x1f, R13 ;  /* 0x0000001fff0d7819 */ /* 0x004fca000001140d */
        /* <DEDUP_REMOVED lines=9> */
[----:B------:R-:W-:Y:S01]  /*37910*/  STL [R1+0x860], R13 ;  /* 0x0008600d01007387 */ /* 0x000fe20000100800 */
[----:B------:R-:W-:-:S03]  /*37920*/  SHF.R.S32.HI R12, RZ, 0x1f, R2 ;  /* 0x0000001fff0c7819 */ /* 0x000fc60000011402 */
[----:B------:R-:W2:Y:S04]  /*37930*/  LDL R2, [R1+0x5b4] ;  /* 0x0005b40001027983 */ /* 0x000ea80000100800 */
[----:B------:R0:W-:Y:S04]  /*37940*/  STL [R1+0x864], R11 ;  /* 0x0008640b01007387 */ /* 0x0001e80000100800 */
[----:B------:R-:W-:Y:S01]  /*37950*/  STL [R1+0x868], R12 ;  /* 0x0008680c01007387 */ /* 0x000fe20000100800 */
[----:B0-----:R-:W-:Y:S02]  /*37960*/  SHF.R.S32.HI R11, RZ, 0x1f, R10 ;  /* 0x0000001fff0b7819 */ /* 0x001fe4000001140a */
[----:B------:R-:W-:-:S02]  /*37970*/  SHF.R.S32.HI R10, RZ, 0x1f, R9 ;  /* 0x0000001fff0a7819 */ /* 0x000fc40000011409 */
[----:B------:R-:W-:Y:S01]  /*37980*/  SHF.R.S32.HI R9, RZ, 0x1f, R8 ;  /* 0x0000001fff097819 */ /* 0x000fe20000011408 */
[----:B------:R-:W-:Y:S01]  /*37990*/  STL [R1+0x86c], R11 ;  /* 0x00086c0b01007387 */ /* 0x000fe20000100800 */
[----:B------:R-:W-:-:S03]  /*379a0*/  SHF.R.S32.HI R8, RZ, 0x1f, R7 ;  /* 0x0000001fff087819 */ /* 0x000fc60000011407 */
[----:B------:R-:W-:Y:S01]  /*379b0*/  STL [R1+0x870], R10 ;  /* 0x0008700a01007387 */ /* 0x000fe20000100800 */
[----:B------:R-:W-:-:S03]  /*379c0*/  SHF.R.S32.HI R5, RZ, 0x1f, R5 ;  /* 0x0000001fff057819 */ /* 0x000fc60000011405 */
[----:B------:R-:W-:Y:S01]  /*379d0*/  STL [R1+0x874], R9 ;  /* 0x0008740901007387 */ /* 0x000fe20000100800 */
[----:B------:R-:W-:-:S03]  /*379e0*/  SHF.R.S32.HI R7, RZ, 0x1f, R53 ;  /* 0x0000001fff077819 */ /* 0x000fc60000011435 */
        /* <DEDUP_REMOVED lines=15> */
[----:B0-----:R-:W-:-:S03]  /*37ae0*/  SHF.R.S32.HI R5, RZ, 0x1f, R61 ;  /* 0x0000001fff057819 */ /* 0x001fc6000001143d */
[----:B------:R-:W2:Y:S04]  /*37af0*/  LDL R61, [R1+0x5cc] ;  /* 0x0005cc00013d7983 */ /* 0x000ea80000100800 */
[----:B------:R3:W-:Y:S04]  /*37b00*/  STL [R1+0x894], R4 ;  /* 0x0008940401007387 */ /* 0x0007e80000100800 */
[----:B------:R0:W-:Y:S01]  /*37b10*/  STL [R1+0x898], R5 ;  /* 0x0008980501007387 */ /* 0x0001e20000100800 */
[----:B---3--:R-:W-:-:S03]  /*37b20*/  SHF.R.S32.HI R4, RZ, 0x1f, R60 ;  /* 0x0000001fff047819 */ /* 0x008fc6000001143c */
[----:B------:R-:W3:Y:S04]  /*37b30*/  LDL R60, [R1+0x5d4] ;  /* 0x0005d400013c7983 */ /* 0x000ee80000100800 */
[----:B------:R1:W-:Y:S01]  /*37b40*/  STL [R1+0x89c], R4 ;  /* 0x00089c0401007387 */ /* 0x0003e20000100800 */
[----:B0-----:R-:W-:-:S05]  /*37b50*/  SHF.R.S32.HI R5, RZ, 0x1f, R57 ;  /* 0x0000001fff057819 */ /* 0x001fca0000011439 */
[----:B------:R-:W-:Y:S01]  /*37b60*/  STL [R1+0x8a0], R5 ;  /* 0x0008a00501007387 */ /* 0x000fe20000100800 */
[----:B-1----:R-:W-:-:S03]  /*37b70*/  SHF.R.S32.HI R4, RZ, 0x1f, R56 ;  /* 0x0000001fff047819 */ /* 0x002fc60000011438 */
[----:B------:R-:W3:Y:S04]  /*37b80*/  LDL R14, [R1+0x5d8] ;  /* 0x0005d800010e7983 */ /* 0x000ee80000100800 */
[----:B------:R-:W-:Y:S04]  /*37b90*/  STL [R1+0x8a4], R4 ;  /* 0x0008a40401007387 */ /* 0x000fe80000100800 */
[----:B------:R-:W3:Y:S01]  /*37ba0*/  LDL R13, [R1+0x5e0] ;  /* 0x0005e000010d7983 */ /* 0x000ee20000100800 */
[----:B----4-:R-:W-:-:S05]  /*37bb0*/  SHF.R.S32.HI R3, RZ, 0x1f, R3 ;  /* 0x0000001fff037819 */ /* 0x010fca0000011403 */
[----:B------:R0:W-:Y:S04]  /*37bc0*/  STL [R1+0x8a8], R3 ;  /* 0x0008a80301007387 */ /* 0x0001e80000100800 */
[----:B------:R-:W4:Y:S04]  /*37bd0*/  LDL R56, [R1+0x5e8] ;  /* 0x0005e80001387983 */ /* 0x000f280000100800 */
[----:B------:R-:W4:Y:S04]  /*37be0*/  LDL R12, [R1+0x5f4] ;  /* 0x0005f400010c7983 */ /* 0x000f280000100800 */
[----:B0-----:R-:W4:Y:S01]  /*37bf0*/  LDL R3, [R1+0x5ec] ;  /* 0x0005ec0001037983 */ /* 0x001f220000100800 */
[----:B--2---:R-:W-:-:S05]  /*37c00*/  SHF.R.S32.HI R4, RZ, 0x1f, R58 ;  /* 0x0000001fff047819 */ /* 0x004fca000001143a */
        /* <DEDUP_REMOVED lines=12> */
[----:B0-----:R-:W2:Y:S04]  /*37cd0*/  LDL R2, [R1+0x828] ;  /* 0x0008280001027983 */ /* 0x001ea80000100800 */
[----:B------:R-:W2:Y:S01]  /*37ce0*/  LDL R6, [R1+0x82c] ;  /* 0x00082c0001067983 */ /* 0x000ea20000100800 */
[----:B------:R-:W-:-:S03]  /*37cf0*/  SHF.R.S32.HI R4, RZ, 0x1f, R53 ;  /* 0x0000001fff047819 */ /* 0x000fc60000011435 */
[----:B------:R-:W2:Y:S04]  /*37d00*/  LDL R53, [R1+0x834] ;  /* 0x0008340001357983 */ /* 0x000ea80000100800 */
[----:B------:R0:W-:Y:S02]  /*37d10*/  STL [R1+0x8b8], R4 ;  /* 0x0008b80401007387 */ /* 0x0001e40000100800 */
[----:B0-----:R-:W-:Y:S02]  /*37d20*/  SHF.R.S32.HI R4, RZ, 0x1f, R54 ;  /* 0x0000001fff047819 */ /* 0x001fe40000011436 */
[----:B------:R-:W2:Y:S04]  /*37d30*/  LDL R54, [R1+0x838] ;  /* 0x0008380001367983 */ /* 0x000ea80000100800 */
[----:B------:R0:W-:Y:S04]  /*37d40*/  STL [R1+0x8bc], R4 ;  /* 0x0008bc0401007387 */ /* 0x0001e80000100800 */
[----:B------:R-:W2:Y:S04]  /*37d50*/  LDL R55, [R1+0x848] ;  /* 0x0008480001377983 */ /* 0x000ea80000100800 */
[----:B0-----:R-:W2:Y:S01]  /*37d60*/  LDL R4, [R1+0x840] ;  /* 0x0008400001047983 */ /* 0x001ea20000100800 */
[----:B------:R-:W-:-:S05]  /*37d70*/  SHF.R.S32.HI R57, RZ, 0x1f, R59 ;  /* 0x0000001fff397819 */ /* 0x000fca000001143b */
[----:B------:R0:W-:Y:S04]  /*37d80*/  STL [R1+0x8c0], R57 ;  /* 0x0008c03901007387 */ /* 0x0001e80000100800 */
[----:B------:R-:W2:Y:S01]  /*37d90*/  LDL R59, [R1+0x84c] ;  /* 0x00084c00013b7983 */ /* 0x000ea20000100800 */
[----:B0-----:R-:W-:-:S03]  /*37da0*/  SHF.R.S32.HI R57, RZ, 0x1f, R61 ;  /* 0x0000001fff397819 */ /* 0x001fc6000001143d */
[----:B------:R-:W2:Y:S04]  /*37db0*/  LDL R61, [R1+0x854] ;  /* 0x00085400013d7983 */ /* 0x000ea80000100800 */
[----:B------:R0:W-:Y:S04]  /*37dc0*/  STL [R1+0x8c4], R57 ;  /* 0x0008c43901007387 */ /* 0x0001e80000100800 */
[----:B------:R-:W2:Y:S04]  /*37dd0*/  LDL R58, [R1+0x914] ;  /* 0x00091400013a7983 */ /* 0x000ea80000100800 */
[----:B0-----:R-:W2:Y:S01]  /*37de0*/  LDL R57, [R1+0x90c] ;  /* 0x00090c0001397983 */ /* 0x001ea20000100800 */
[----:B---3--:R-:W-:-:S05]  /*37df0*/  SHF.R.S32.HI R60, RZ, 0x1f, R60 ;  /* 0x0000001fff3c7819 */ /* 0x008fca000001143c */
[----:B------:R0:W-:Y:S04]  /*37e00*/  STL [R1+0x8c8], R60 ;  /* 0x0008c83c01007387 */ /* 0x0001e80000100800 */
[----:B0-----:R-:W3:Y:S01]  /*37e10*/  LDL R60, [R1+0x918] ;  /* 0x00091800013c7983 */ /* 0x001ee20000100800 */
[----:B------:R-:W-:-:S05]  /*37e20*/  SHF.R.S32.HI R14, RZ, 0x1f, R14 ;  /* 0x0000001fff0e7819 */ /* 0x000fca000001140e */
[----:B------:R4:W-:Y:S01]  /*37e30*/  STL [R1+0x8cc], R14 ;  /* 0x0008cc0e01007387 */ /* 0x0009e20000100800 */
[----:B------:R-:W-:-:S05]  /*37e40*/  SHF.R.S32.HI R13, RZ, 0x1f, R13 ;  /* 0x0000001fff0d7819 */ /* 0x000fca000001140d */
[----:B------:R0:W-:Y:S01]  /*37e50*/  STL [R1+0x8d0], R13 ;  /* 0x0008d00d01007387 */ /* 0x0001e20000100800 */
[----:B----4-:R-:W-:-:S03]  /*37e60*/  SHF.R.S32.HI R14, RZ, 0x1f, R56 ;  /* 0x0000001fff0e7819 */ /* 0x010fc60000011438 */
[----:B------:R-:W4:Y:S04]  /*37e70*/  LDL R56, [R1+0x920] ;  /* 0x0009200001387983 */ /* 0x000f280000100800 */
[----:B------:R-:W-:Y:S01]  /*37e80*/  STL [R1+0x8d4], R14 ;  /* 0x0008d40e01007387 */ /* 0x000fe20000100800 */
[----:B0-----:R-:W-:-:S03]  /*37e90*/  SHF.R.S32.HI R13, RZ, 0x1f, R3 ;  /* 0x0000001fff0d7819 */ /* 0x001fc60000011403 */
[----:B------:R-:W4:Y:S04]  /*37ea0*/  LDL R3, [R1+0x924] ;  /* 0x0009240001037983 */ /* 0x000f280000100800 */
[----:B------:R0:W-:Y:S02]  /*37eb0*/  STL [R1+0x8d8], R13 ;  /* 0x0008d80d01007387 */ /* 0x0001e40000100800 */
[----:B0-----:R-:W-:Y:S02]  /*37ec0*/  SHF.R.S32.HI R13, RZ, 0x1f, R12 ;  /* 0x0000001fff0d7819 */ /* 0x001fe4000001140c */
[----:B--2---:R-:W-:-:S03]  /*37ed0*/  SHF.R.S32.HI R11, RZ, 0x1f, R11 ;  /* 0x0000001fff0b7819 */ /* 0x004fc6000001140b */
        /* <DEDUP_REMOVED lines=39> */
[----:B------:R-:W2:Y:S04]  /*38150*/  LDL R14, [R1+0x950] ;  /* 0x00095000010e7983 */ /* 0x000ea80000100800 */
[----:B------:R-:W-:Y:S04]  /*38160*/  STL [R1+0x948], R5 ;  /* 0x0009480501007387 */ /* 0x000fe80000100800 */
[----:B------:R-:W2:Y:S01]  /*38170*/  LDL R13, [R1+0x958] ;  /* 0x00095800010d7983 */ /* 0x000ea20000100800 */
[----:B---3--:R-:W-:-:S05]  /*38180*/  SHF.R.S32.HI R4, RZ, 0x1f, R60 ;  /* 0x0000001fff047819 */ /* 0x008fca000001143c */
[----:B------:R4:W-:Y:S04]  /*38190*/  STL [R1+0x954], R4 ;  /* 0x0009540401007387 */ /* 0x0009e80000100800 */
[----:B------:R-:W3:Y:S04]  /*381a0*/  LDL R58, [R1+0x960] ;  /* 0x00096000013a7983 */ /* 0x000ee80000100800 */
[----:B------:R-:W3:Y:S04]  /*381b0*/  LDL R60, [R1+0x964] ;  /* 0x00096400013c7983 */ /* 0x000ee80000100800 */
[----:B------:R-:W3:Y:S01]  /*381c0*/  LDL R12, [R1+0x96c] ;  /* 0x00096c00010c7983 */ /* 0x000ee20000100800 */
[----:B----4-:R-:W-:-:S05]  /*381d0*/  SHF.R.S32.HI R4, RZ, 0x1f, R56 ;  /* 0x0000001fff047819 */ /* 0x010fca0000011438 */
[----:B------:R-:W-:Y:S01]  /*381e0*/  STL [R1+0x95c], R4 ;  /* 0x00095c0401007387 */ /* 0x000fe20000100800 */
[----:B------:R-:W-:-:S03]  /*381f0*/  SHF.R.S32.HI R3, RZ, 0x1f, R3 ;  /* 0x0000001fff037819 */ /* 0x000fc60000011403 */
[----:B------:R-:W4:Y:S04]  /*38200*/  LDL R11, [R1+0x970] ;  /* 0x00097000010b7983 */ /* 0x000f280000100800 */
[----:B------:R0:W-:Y:S04]  /*38210*/  STL [R1+0x968], R3 ;  /* 0x0009680301007387 */ /* 0x0001e80000100800 */
[----:B------:R-:W4:Y:S04]  /*38220*/  LDL R10, [R1+0x980] ;  /* 0x00098000010a7983 */ /* 0x000f280000100800 */
[----:B------:R-:W4:Y:S04]  /*38230*/  LDL R9, [R1+0x984] ;  /* 0x0009840001097983 */ /* 0x000f280000100800 */
[----:B0-----:R-:W4:Y:S01]  /*38240*/  LDL R3, [R1+0x978] ;  /* 0x0009780001037983 */ /* 0x001f220000100800 */
[----:B--2---:R-:W-:-:S05]  /*38250*/  SHF.R.S32.HI R0, RZ, 0x1f, R0 ;  /* 0x0000001fff007819 */ /* 0x004fca0000011400 */
        /* <DEDUP_REMOVED lines=29> */
[----:B---3--:R-:W-:-:S03]  /*38430*/  SHF.R.S32.HI R14, RZ, 0x1f, R58 ;  /* 0x0000001fff0e7819 */ /* 0x008fc6000001143a */
[----:B------:R-:W3:Y:S01]  /*38440*/  LDL R58, [R1+0x9e4] ;  /* 0x0009e400013a7983 */ /* 0x000ee20000100800 */
[----:B0-----:R-:W-:-:S03]  /*38450*/  SHF.R.S32.HI R13, RZ, 0x1f, R60 ;  /* 0x0000001fff0d7819 */ /* 0x001fc6000001143c */
[----:B------:R-:W-:Y:S04]  /*38460*/  STL [R1+0x9c8], R14 ;  /* 0x0009c80e01007387 */ /* 0x000fe80000100800 */
[----:B------:R-:W3:Y:S04]  /*38470*/  LDL R60, [R1+0x9ec] ;  /* 0x0009ec00013c7983 */ /* 0x000ee80000100800 */
[----:B------:R0:W-:Y:S02]  /*38480*/  STL [R1+0x9d4], R13 ;  /* 0x0009d40d01007387 */ /* 0x0001e40000100800 */
[----:B0-----:R-:W-:-:S05]  /*38490*/  SHF.R.S32.HI R13, RZ, 0x1f, R12 ;  /* 0x0000001fff0d7819 */ /* 0x001fca000001140c */
[----:B------:R-:W-:Y:S01]  /*384a0*/  STL [R1+0x9dc], R13 ;  /* 0x0009dc0d01007387 */ /* 0x000fe20000100800 */
[----:B----4-:R-:W-:Y:S02]  /*384b0*/  SHF.R.S32.HI R11, RZ, 0x1f, R11 ;  /* 0x0000001fff0b7819 */ /* 0x010fe4000001140b */
[----:B------:R-:W-:Y:S02]  /*384c0*/  SHF.R.S32.HI R12, RZ, 0x1f, R3 ;  /* 0x0000001fff0c7819 */ /* 0x000fe40000011403 */
[----:B------:R-:W4:Y:S04]  /*384d0*/  LDL R3, [R1+0x9f0] ;  /* 0x0009f00001037983 */ /* 0x000f280000100800 */
[----:B------:R0:W-:Y:S04]  /*384e0*/  STL [R1+0x9e8], R11 ;  /* 0x0009e80b01007387 */ /* 0x0001e80000100800 */
[----:B------:R-:W-:Y:S01]  /*384f0*/  STL [R1+0x9f4], R12 ;  /* 0x0009f40c01007387 */ /* 0x000fe20000100800 */
[----:B0-----:R-:W-:-:S02]  /*38500*/  SHF.R.S32.HI R11, RZ, 0x1f, R10 ;  /* 0x0000001fff0b7819 */ /* 0x001fc4000001140a */
[----:B------:R-:W-:-:S03]  /*38510*/  SHF.R.S32.HI R10, RZ, 0x1f, R9 ;  /* 0x0000001fff0a7819 */ /* 0x000fc60000011409 */
[----:B------:R-:W-:Y:S01]  /*38520*/  STL [R1+0xa00], R11 ;  /* 0x000a000b01007387 */ /* 0x000fe20000100800 */
[----:B--2---:R-:W-:-:S03]  /*38530*/  SHF.R.S32.HI R9, RZ, 0x1f, R8 ;  /* 0x0000001fff097819 */ /* 0x004fc60000011408 */
[----:B------:R-:W-:Y:S01]  /*38540*/  STL [R1+0xa08], R10 ;  /* 0x000a080a01007387 */ /* 0x000fe20000100800 */
[----:B------:R-:W-:-:S03]  /*38550*/  SHF.R.S32.HI R8, RZ, 0x1f, R7 ;  /* 0x0000001fff087819 */ /* 0x000fc60000011407 */
[----:B------:R-:W-:Y:S01]  /*38560*/  STL [R1+0xa14], R9 ;  /* 0x000a140901007387 */ /* 0x000fe20000100800 */
        /* <DEDUP_REMOVED lines=8> */
[----:B------:R-:W2:Y:S04]  /*385f0*/  LDL R2, [R1+0x9fc] ;  /* 0x0009fc0001027983 */ /* 0x000ea80000100800 */
[----:B------:R0:W-:Y:S04]  /*38600*/  STL [R1+0xa44], R5 ;  /* 0x000a440501007387 */ /* 0x0001e80000100800 */
[----:B------:R1:W-:Y:S01]  /*38610*/  STL [R1+0xa4c], R6 ;  /* 0x000a4c0601007387 */ /* 0x0003e20000100800 */
[----:B0-----:R-:W-:-:S03]  /*38620*/  SHF.R.S32.HI R5, RZ, 0x1f, R53 ;  /* 0x0000001fff057819 */ /* 0x001fc60000011435 */
[----:B------:R-:W2:Y:S04]  /*38630*/  LDL R53, [R1+0xa04] ;  /* 0x000a040001357983 */ /* 0x000ea80000100800 */
[----:B------:R0:W-:Y:S01]  /*38640*/  STL [R1+0xa58], R5 ;  /* 0x000a580501007387 */ /* 0x0001e20000100800 */
[----:B-1----:R-:W-:-:S05]  /*38650*/  SHF.R.S32.HI R6, RZ, 0x1f, R4 ;  /* 0x0000001fff067819 */ /* 0x002fca0000011404 */
[----:B------:R1:W-:Y:S01]  /*38660*/  STL [R1+0xa64], R6 ;  /* 0x000a640601007387 */ /* 0x0003e20000100800 */
[----:B0-----:R-:W-:-:S03]  /*38670*/  SHF.R.S32.HI R5, RZ, 0x1f, R54 ;  /* 0x0000001fff057819 */ /* 0x001fc60000011436 */
[----:B------:R-:W2:Y:S01]  /*38680*/  LDL R54, [R1+0xa0c] ;  /* 0x000a0c0001367983 */ /* 0x000ea20000100800 */
[----:B------:R-:W-:-:S05]  /*38690*/  SHF.R.S32.HI R4, RZ, 0x1f, R55 ;  /* 0x0000001fff047819 */ /* 0x000fca0000011437 */
[----:B------:R0:W-:Y:S04]  /*386a0*/  STL [R1+0xa6c], R4 ;  /* 0x000a6c0401007387 */ /* 0x0001e80000100800 */
[----:B------:R0:W-:Y:S01]  /*386b0*/  STL [R1+0xa78], R5 ;  /* 0x000a780501007387 */ /* 0x0001e20000100800 */
[----:B-1----:R-:W-:Y:S02]  /*386c0*/  SHF.R.S32.HI R6, RZ, 0x1f, R57 ;  /* 0x0000001fff067819 */ /* 0x002fe40000011439 */
[----:B0-----:R-:W-:Y:S02]  /*386d0*/  SHF.R.S32.HI R4, RZ, 0x1f, R59 ;  /* 0x0000001fff047819 */ /* 0x001fe4000001143b */
[----:B------:R-:W2:Y:S01]  /*386e0*/  LDL R59, [R1+0xa10] ;  /* 0x000a1000013b7983 */ /* 0x000ea20000100800 */
[----:B------:R-:W-:-:S03]  /*386f0*/  SHF.R.S32.HI R5, RZ, 0x1f, R56 ;  /* 0x0000001fff057819 */ /* 0x000fc60000011438 */
[----:B------:R0:W-:Y:S04]  /*38700*/  STL [R1+0xa84], R4 ;  /* 0x000a840401007387 */ /* 0x0001e80000100800 */
[----:B------:R-:W-:Y:S04]  /*38710*/  STL [R1+0xa90], R6 ;  /* 0x000a900601007387 */ /* 0x000fe80000100800 */
[----:B------:R-:W2:Y:S04]  /*38720*/  LDL R14, [R1+0xa18] ;  /* 0x000a1800010e7983 */ /* 0x000ea80000100800 */
[----:B------:R3:W-:Y:S01]  /*38730*/  STL [R1+0xa98], R5 ;  /* 0x000a980501007387 */ /* 0x0007e20000100800 */
[----:B0-----:R-:W-:-:S03]  /*38740*/  SHF.R.S32.HI R4, RZ, 0x1f, R61 ;  /* 0x0000001fff047819 */ /* 0x001fc6000001143d */
[----:B------:R-:W2:Y:S04]  /*38750*/  LDL R13, [R1+0xa20] ;  /* 0x000a2000010d7983 */ /* 0x000ea80000100800 */
[----:B------:R0:W-:Y:S04]  /*38760*/  STL [R1+0xaa4], R4 ;  /* 0x000aa40401007387 */ /* 0x0001e80000100800 */
[----:B------:R-:W2:Y:S04]  /*38770*/  LDL R56, [R1+0xa24] ;  /* 0x000a240001387983 */ /* 0x000ea80000100800 */
[----:B------:R-:W2:Y:S04]  /*38780*/  LDL R61, [R1+0xa2c] ;  /* 0x000a2c00013d7983 */ /* 0x000ea80000100800 */
[----:B------:R-:W2:Y:S01]  /*38790*/  LDL R12, [R1+0xa30] ;  /* 0x000a3000010c7983 */ /* 0x000ea20000100800 */
[----:B---3--:R-:W-:-:S05]  /*387a0*/  SHF.R.S32.HI R5, RZ, 0x1f, R58 ;  /* 0x0000001fff057819 */ /* 0x008fca000001143a */
[----:B------:R1:W-:Y:S01]  /*387b0*/  STL [R1+0xab0], R5 ;  /* 0x000ab00501007387 */ /* 0x0003e20000100800 */
[----:B0-----:R-:W-:-:S03]  /*387c0*/  SHF.R.S32.HI R4, RZ, 0x1f, R60 ;  /* 0x0000001fff047819 */ /* 0x001fc6000001143c */
[----:B------:R-:W3:Y:S04]  /*387d0*/  LDL R11, [R1+0xa3c] ;  /* 0x000a3c00010b7983 */ /* 0x000ee80000100800 */
[----:B------:R-:W-:Y:S04]  /*387e0*/  STL [R1+0xabc], R4 ;  /* 0x000abc0401007387 */ /* 0x000fe80000100800 */
[----:B------:R-:W3:Y:S04]  /*387f0*/  LDL R60, [R1+0xa40] ;  /* 0x000a4000013c7983 */ /* 0x000ee80000100800 */
[----:B------:R-:W3:Y:S04]  /*38800*/  LDL R10, [R1+0xa48] ;  /* 0x000a4800010a7983 */ /* 0x000ee80000100800 */
[----:B------:R-:W3:Y:S01]  /*38810*/  LDL R9, [R1+0xa50] ;  /* 0x000a500001097983 */ /* 0x000ee20000100800 */
[----:B----4-:R-:W-:-:S05]  /*38820*/  SHF.R.S32.HI R3, RZ, 0x1f, R3 ;  /* 0x0000001fff037819 */ /* 0x010fca0000011403 */
[----:B------:R0:W-:Y:S04]  /*38830*/  STL [R1+0xac4], R3 ;  /* 0x000ac40301007387 */ /* 0x0001e80000100800 */
[----:B------:R-:W4:Y:S04]  /*38840*/  LDL R8, [R1+0xa54] ;  /* 0x000a540001087983 */ /* 0x000f280000100800 */
[----:B------:R-:W4:Y:S04]  /*38850*/  LDL R7, [R1+0xa5c] ;  /* 0x000a5c0001077983 */ /* 0x000f280000100800 */
[----:B-1----:R-:W4:Y:S04]  /*38860*/  LDL R5, [R1+0xa60] ;  /* 0x000a600001057983 */ /* 0x002f280000100800 */
[----:B0-----:R-:W4:Y:S04]  /*38870*/  LDL R3, [R1+0xa68] ;  /* 0x000a680001037983 */ /* 0x001f280000100800 */
[----:B------:R-:W4:Y:S01]  /*38880*/  LDL R6, [R1+0xa70] ;  /* 0x000a700001067983 */ /* 0x000f220000100800 */
[----:B--2---:R-:W-:-:S03]  /*38890*/  SHF.R.S32.HI R4, RZ, 0x1f, R0 ;  /* 0x0000001fff047819 */ /* 0x004fc60000011400 */
        /* <DEDUP_REMOVED lines=9> */
[----:B0-----:R-:W2:Y:S01]  /*38930*/  LDL R53, [R1+0xa8c] ;  /* 0x000a8c0001357983 */ /* 0x001ea20000100800 */
[----:B------:R-:W-:-:S03]  /*38940*/  SHF.R.S32.HI R57, RZ, 0x1f, R54 ;  /* 0x0000001fff397819 */ /* 0x000fc60000011436 */
[----:B------:R-:W2:Y:S04]  /*38950*/  LDL R54, [R1+0xa94] ;  /* 0x000a940001367983 */ /* 0x000ea80000100800 */
[----:B------:R0:W-:Y:S04]  /*38960*/  STL [R1+0xaf4], R57 ;  /* 0x000af43901007387 */ /* 0x0001e80000100800 */
[----:B------:R-:W2:Y:S04]  /*38970*/  LDL R58, [R1+0xaa0] ;  /* 0x000aa000013a7983 */ /* 0x000ea80000100800 */
[----:B0-----:R-:W2:Y:S01]  /*38980*/  LDL R57, [R1+0xa9c] ;  /* 0x000a9c0001397983 */ /* 0x001ea20000100800 */
[----:B------:R-:W-:-:S05]  /*38990*/  SHF.R.S32.HI R59, RZ, 0x1f, R59 ;  /* 0x0000001fff3b7819 */ /* 0x000fca000001143b */
[----:B------:R0:W-:Y:S01]  /*389a0*/  STL [R1+0xb08], R59 ;  /* 0x000b083b01007387 */ /* 0x0001e20000100800 */
[----:B------:R-:W-:-:S03]  /*389b0*/  SHF.R.S32.HI R14, RZ, 0x1f, R14 ;  /* 0x0000001fff0e7819 */ /* 0x000fc6000001140e */
[----:B0-----:R-:W2:Y:S01]  /*389c0*/  LDL R59, [R1+0xaa8] ;  /* 0x000aa800013b7983 */ /* 0x001ea20000100800 */
        /* <DEDUP_REMOVED lines=8> */
[----:B------:R0:W-:Y:S02]  /*38a50*/  STL [R1+0xb50], R13 ;  /* 0x000b500d01007387 */ /* 0x0001e40000100800 */
[----:B0-----:R-:W-:-:S05]  /*38a60*/  SHF.R.S32.HI R13, RZ, 0x1f, R12 ;  /* 0x0000001fff0d7819 */ /* 0x001fca000001140c */
[----:B------:R-:W-:Y:S01]  /*38a70*/  STL [R1+0xb64], R13 ;  /* 0x000b640d01007387 */ /* 0x000fe20000100800 */
[----:B---3--:R-:W-:Y:S02]  /*38a80*/  SHF.R.S32.HI R11, RZ, 0x1f, R11 ;  /* 0x0000001fff0b7819 */ /* 0x008fe4000001140b */
[----:B------:R-:W-:Y:S02]  /*38a90*/  SHF.R.S32.HI R12, RZ, 0x1f, R60 ;  /* 0x0000001fff0c7819 */ /* 0x000fe4000001143c */
[----:B------:R-:W3:Y:S04]  /*38aa0*/  LDL R60, [R1+0xab8] ;  /* 0x000ab800013c7983 */ /* 0x000ee80000100800 */
[----:B------:R0:W-:Y:S04]  /*38ab0*/  STL [R1+0xb70], R11 ;  /* 0x000b700b01007387 */ /* 0x0001e80000100800 */
[----:B------:R-:W-:Y:S01]  /*38ac0*/  STL [R1+0xb84], R12 ;  /* 0x000b840c01007387 */ /* 0x000fe20000100800 */
[----:B0-----:R-:W-:-:S02]  /*38ad0*/  SHF.R.S32.HI R11, RZ, 0x1f, R10 ;  /* 0x0000001fff0b7819 */ /* 0x001fc4000001140a */
[----:B------:R-:W-:-:S03]  /*38ae0*/  SHF.R.S32.HI R10, RZ, 0x1f, R9 ;  /* 0x0000001fff0a7819 */ /* 0x000fc60000011409 */
[----:B------:R-:W-:Y:S04]  /*38af0*/  STL [R1+0xb98], R11 ;  /* 0x000b980b01007387 */ /* 0x000fe80000100800 */
[----:B------:R-:W-:Y:S01]  /*38b00*/  STL [R1+0xbac], R10 ;  /* 0x000bac0a01007387 */ /* 0x000fe20000100800 */
[----:B----4-:R-:W-:Y:S02]  /*38b10*/  SHF.R.S32.HI R9, RZ, 0x1f, R8 ;  /* 0x0000001fff097819 */ /* 0x010fe40000011408 */
[----:B------:R-:W-:-:S03]  /*38b20*/  SHF.R.S32.HI R8, RZ, 0x1f, R7 ;  /* 0x0000001fff087819 */ /* 0x000fc60000011407 */
[----:B------:R-:W-:Y:S01]  /*38b30*/  STL [R1+0xbc0], R9 ;  /* 0x000bc00901007387 */ /* 0x000fe20000100800 */
[----:B------:R-:W-:-:S03]  /*38b40*/  SHF.R.S32.HI R5, RZ, 0x1f, R5 ;  /* 0x0000001fff057819 */ /* 0x000fc60000011405 */
[----:B------:R-:W-:Y:S01]  /*38b50*/  STL [R1+0xbd4], R8 ;  /* 0x000bd40801007387 */ /* 0x000fe20000100800 */
[----:B------:R-:W-:-:S03]  /*38b60*/  SHF.R.S32.HI R7, RZ, 0x1f, R3 ;  /* 0x0000001fff077819 */ /* 0x000fc60000011403 */
[----:B------:R-:W4:Y:S04]  /*38b70*/  LDL R3, [R1+0xac0] ;  /* 0x000ac00001037983 */ /* 0x000f280000100800 */
[----:B------:R0:W-:Y:S04]  /*38b80*/  STL [R1+0xbe0], R5 ;  /* 0x000be00501007387 */ /* 0x0001e80000100800 */
[----:B------:R-:W-:Y:S01]  /*38b90*/  STL [R1+0xbf4], R7 ;  /* 0x000bf40701007387 */ /* 0x000fe20000100800 */
[----:B0-----:R-:W-:Y:S02]  /*38ba0*/  SHF.R.S32.HI R5, RZ, 0x1f, R6 ;  /* 0x0000001fff057819 */ /* 0x001fe40000011406 */
[----:B--2---:R-:W-:-:S02]  /*38bb0*/  SHF.R.S32.HI R6, RZ, 0x1f, R0 ;  /* 0x0000001fff067819 */ /* 0x004fc40000011400 */
        /* <DEDUP_REMOVED lines=27> */
[----:B-1----:R-:W-:-:S05]  /*38d70*/  SHF.R.S32.HI R5, RZ, 0x1f, R56 ;  /* 0x0000001fff057819 */ /* 0x002fca0000011438 */
[----:B------:R-:W-:Y:S01]  /*38d80*/  STL [R1+0xc8c], R5 ;  /* 0x000c8c0501007387 */ /* 0x000fe20000100800 */
[----:B0-----:R-:W-:-:S03]  /*38d90*/  SHF.R.S32.HI R4, RZ, 0x1f, R61 ;  /* 0x0000001fff047819 */ /* 0x001fc6000001143d */
        /* <DEDUP_REMOVED lines=78> */
[----:B------:R-:W-:-:S03]  /*39280*/  SHF.R.S32.HI R6, RZ, 0x1f, R57 ;  /* 0x0000001fff067819 */ /* 0x000fc60000011439 */
[----:B------:R0:W-:Y:S04]  /*39290*/  STL [R1+0xd9c], R4 ;  /* 0x000d9c0401007387 */ /* 0x0001e80000100800 */
[----:B------:R-:W-:Y:S01]  /*392a0*/  STL [R1+0xda0], R6 ;  /* 0x000da00601007387 */ /* 0x000fe20000100800 */
[----:B-1----:R-:W-:-:S03]  /*392b0*/  SHF.R.S32.HI R5, RZ, 0x1f, R56 ;  /* 0x0000001fff057819 */ /* 0x002fc60000011438 */
[----:B------:R-:W2:Y:S04]  /*392c0*/  LDL R14, [R1+0xc18] ;  /* 0x000c1800010e7983 */ /* 0x000ea80000100800 */
[----:B------:R1:W-:Y:S04]  /*392d0*/  STL [R1+0xda4], R5 ;  /* 0x000da40501007387 */ /* 0x0003e80000100800 */
[----:B------:R-:W2:Y:S01]  /*392e0*/  LDL R13, [R1+0xc24] ;  /* 0x000c2400010d7983 */ /* 0x000ea20000100800 */
[----:B0-----:R-:W-:-:S05]  /*392f0*/  SHF.R.S32.HI R4, RZ, 0x1f, R54 ;  /* 0x0000001fff047819 */ /* 0x001fca0000011436 */
[----:B------:R0:W-:Y:S04]  /*39300*/  STL [R1+0xda8], R4 ;  /* 0x000da80401007387 */ /* 0x0001e80000100800 */
[----:B------:R-:W2:Y:S04]  /*39310*/  LDL R56, [R1+0xc30] ;  /* 0x000c300001387983 */ /* 0x000ea80000100800 */
[----:B------:R-:W2:Y:S04]  /*39320*/  LDL R54, [R1+0xc38] ;  /* 0x000c380001367983 */ /* 0x000ea80000100800 */
[----:B------:R-:W2:Y:S01]  /*39330*/  LDL R12, [R1+0xc44] ;  /* 0x000c4400010c7983 */ /* 0x000ea20000100800 */
[----:B-1----:R-:W-:-:S05]  /*39340*/  SHF.R.S32.HI R5, RZ, 0x1f, R58 ;  /* 0x0000001fff057819 */ /* 0x002fca000001143a */
[----:B------:R-:W-:Y:S04]  /*39350*/  STL [R1+0xdac], R5 ;  /* 0x000dac0501007387 */ /* 0x000fe80000100800 */
[----:B------:R-:W2:Y:S01]  /*39360*/  LDL R11, [R1+0xae8] ;  /* 0x000ae800010b7983 */ /* 0x000ea20000100800 */
[----:B0-----:R-:W-:-:S05]  /*39370*/  SHF.R.S32.HI R4, RZ, 0x1f, R59 ;  /* 0x0000001fff047819 */ /* 0x001fca000001143b */
        /* <DEDUP_REMOVED lines=10> */
[----:B------:R-:W2:Y:S04]  /*39420*/  LDL R6, [R1+0xb34] ;  /* 0x000b340001067983 */ /* 0x000ea80000100800 */
[----:B------:R-:W2:Y:S01]  /*39430*/  LDL R61, [R1+0xb40] ;  /* 0x000b4000013d7983 */ /* 0x000ea20000100800 */
[----:B---3--:R-:W-:-:S05]  /*39440*/  SHF.R.S32.HI R4, RZ, 0x1f, R60 ;  /* 0x0000001fff047819 */ /* 0x008fca000001143c */
[----:B------:R0:W-:Y:S04]  /*39450*/  STL [R1+0xdb8], R4 ;  /* 0x000db80401007387 */ /* 0x0001e80000100800 */
[----:B------:R-:W3:Y:S01]  /*39460*/  LDL R60, [R1+0xb48] ;  /* 0x000b4800013c7983 */ /* 0x000ee20000100800 */
[----:B----4-:R-:W-:-:S05]  /*39470*/  SHF.R.S32.HI R3, RZ, 0x1f, R3 ;  /* 0x0000001fff037819 */ /* 0x010fca0000011403 */
[----:B------:R1:W-:Y:S04]  /*39480*/  STL [R1+0xdbc], R3 ;  /* 0x000dbc0301007387 */ /* 0x0003e80000100800 */
[----:B0-----:R-:W4:Y:S04]  /*39490*/  LDL R4, [R1+0xb54] ;  /* 0x000b540001047983 */ /* 0x001f280000100800 */
[----:B------:R-:W4:Y:S01]  /*394a0*/  LDL R55, [R1+0xb5c] ;  /* 0x000b5c0001377983 */ /* 0x000f220000100800 */
[----:B--2---:R-:W-:-:S05]  /*394b0*/  SHF.R.S32.HI R0, RZ, 0x1f, R0 ;  /* 0x0000001fff007819 */ /* 0x004fca0000011400 */
[----:B------:R0:W-:Y:S04]  /*394c0*/  STL [R1+0xdc0], R0 ;  /* 0x000dc00001007387 */ /* 0x0001e80000100800 */
[----:B-1----:R-:W2:Y:S04]  /*394d0*/  LDL R3, [R1+0xb68] ;  /* 0x000b680001037983 */ /* 0x002ea80000100800 */
[----:B0-----:R-:W2:Y:S01]  /*394e0*/  LDL R0, [R1+0xb74] ;  /* 0x000b740001007983 */ /* 0x001ea20000100800 */
[----:B------:R-:W-:-:S05]  /*394f0*/  SHF.R.S32.HI R2, RZ, 0x1f, R2 ;  /* 0x0000001fff027819 */ /* 0x000fca0000011402 */
[----:B------:R0:W-:Y:S04]  /*39500*/  STL [R1+0xdc4], R2 ;  /* 0x000dc40201007387 */ /* 0x0001e80000100800 */
[----:B------:R-:W2:Y:S04]  /*39510*/  LDL R57, [R1+0xb7c] ;  /* 0x000b7c0001397983 */ /* 0x000ea80000100800 */
[----:B0-----:R-:W2:Y:S01]  /*39520*/  LDL R2, [R1+0xb88] ;  /* 0x000b880001027983 */ /* 0x001ea20000100800 */
[----:B------:R-:W-:-:S05]  /*39530*/  SHF.R.S32.HI R53, RZ, 0x1f, R53 ;  /* 0x0000001fff357819 */ /* 0x000fca0000011435 */
        /* <DEDUP_REMOVED lines=11> */
[----:B------:R0:W-:Y:S02]  /*395f0*/  STL [R1+0xdd8], R13 ;  /* 0x000dd80d01007387 */ /* 0x0001e40000100800 */
[----:B0-----:R-:W-:-:S02]  /*39600*/  SHF.R.S32.HI R13, RZ, 0x1f, R12 ;  /* 0x0000001fff0d7819 */ /* 0x001fc4000001140c */
        /* <DEDUP_REMOVED lines=27> */
[----:B----4-:R-:W-:Y:S02]  /*397c0*/  SHF.R.S32.HI R6, RZ, 0x1f, R4 ;  /* 0x0000001fff067819 */ /* 0x010fe40000011404 */
[----:B------:R-:W-:-:S03]  /*397d0*/  SHF.R.S32.HI R4, RZ, 0x1f, R55 ;  /* 0x0000001fff047819 */ /* 0x000fc60000011437 */
[----:B------:R-:W-:Y:S01]  /*397e0*/  STL [R1+0xe0c], R6 ;  /* 0x000e0c0601007387 */ /* 0x000fe20000100800 */
[----:B--2---:R-:W-:-:S03]  /*397f0*/  SHF.R.S32.HI R5, RZ, 0x1f, R3 ;  /* 0x0000001fff057819 */ /* 0x004fc60000011403 */
[----:B------:R-:W2:Y:S04]  /*39800*/  LDL R3, [R1+0xbd8] ;  /* 0x000bd80001037983 */ /* 0x000ea80000100800 */
[----:B------:R0:W-:Y:S04]  /*39810*/  STL [R1+0xe10], R4 ;  /* 0x000e100401007387 */ /* 0x0001e80000100800 */
[----:B------:R1:W-:Y:S01]  /*39820*/  STL [R1+0xe14], R5 ;  /* 0x000e140501007387 */ /* 0x0003e20000100800 */
[----:B0-----:R-:W-:-:S03]  /*39830*/  SHF.R.S32.HI R4, RZ, 0x1f, R0 ;  /* 0x0000001fff047819 */ /* 0x001fc60000011400 */
[----:B------:R-:W4:Y:S04]  /*39840*/  LDL R0, [R1+0xbe4] ;  /* 0x000be40001007983 */ /* 0x000f280000100800 */
[----:B------:R0:W-:Y:S01]  /*39850*/  STL [R1+0xe18], R4 ;  /* 0x000e180401007387 */ /* 0x0001e20000100800 */
[----:B-1----:R-:W-:Y:S02]  /*39860*/  SHF.R.S32.HI R5, RZ, 0x1f, R57 ;  /* 0x0000001fff057819 */ /* 0x002fe40000011439 */
[----:B0-----:R-:W-:-:S03]  /*39870*/  SHF.R.S32.HI R4, RZ, 0x1f, R2 ;  /* 0x0000001fff047819 */ /* 0x001fc60000011402 */
[----:B------:R-:W-:Y:S04]  /*39880*/  STL [R1+0xe1c], R5 ;  /* 0x000e1c0501007387 */ /* 0x000fe80000100800 */
[----:B------:R-:W4:Y:S04]  /*39890*/  LDL R14, [R1+0xbec] ;  /* 0x000bec00010e7983 */ /* 0x000f280000100800 */
[----:B------:R-:W-:Y:S04]  /*398a0*/  STL [R1+0xe20], R4 ;  /* 0x000e200401007387 */ /* 0x000fe80000100800 */
[----:B------:R-:W4:Y:S01]  /*398b0*/  LDL R13, [R1+0xbf8] ;  /* 0x000bf800010d7983 */ /* 0x000f220000100800 */
[----:B------:R-:W-:-:S05]  /*398c0*/  SHF.R.S32.HI R2, RZ, 0x1f, R53 ;  /* 0x0000001fff027819 */ /* 0x000fca0000011435 */
[----:B------:R0:W-:Y:S04]  /*398d0*/  STL [R1+0xe24], R2 ;  /* 0x000e240201007387 */ /* 0x0001e80000100800 */
[----:B------:R-:W4:Y:S04]  /*398e0*/  LDL R53, [R1+0xc0c] ;  /* 0x000c0c0001357983 */ /* 0x000f280000100800 */
[----:B------:R-:W4:Y:S04]  /*398f0*/  LDL R12, [R1+0xc14] ;  /* 0x000c1400010c7983 */ /* 0x000f280000100800 */
[----:B0-----:R-:W4:Y:S01]  /*39900*/  LDL R2, [R1+0xc00] ;  /* 0x000c000001027983 */ /* 0x001f220000100800 */
[----:B------:R-:W-:-:S05]  /*39910*/  SHF.R.S32.HI R5, RZ, 0x1f, R56 ;  /* 0x0000001fff057819 */ /* 0x000fca0000011438 */
[----:B------:R-:W-:Y:S01]  /*39920*/  STL [R1+0xe28], R5 ;  /* 0x000e280501007387 */ /* 0x000fe20000100800 */
[----:B------:R-:W-:-:S03]  /*39930*/  SHF.R.S32.HI R4, RZ, 0x1f, R54 ;  /* 0x0000001fff047819 */ /* 0x000fc60000011436 */
[----:B------:R-:W4:Y:S04]  /*39940*/  LDL R11, [R1+0xc20] ;  /* 0x000c2000010b7983 */ /* 0x000f280000100800 */
[----:B------:R0:W-:Y:S04]  /*39950*/  STL [R1+0xe2c], R4 ;  /* 0x000e2c0401007387 */ /* 0x0001e80000100800 */
[----:B------:R-:W4:Y:S04]  /*39960*/  LDL R54, [R1+0xc2c] ;  /* 0x000c2c0001367983 */ /* 0x000f280000100800 */
        /* <DEDUP_REMOVED lines=8> */
[----:B0-----:R-:W4:Y:S01]  /*399f0*/  LDL R4, [R1+0xc64] ;  /* 0x000c640001047983 */ /* 0x001f220000100800 */
[----:B------:R-:W-:-:S03]  /*39a00*/  SHF.R.S32.HI R55, RZ, 0x1f, R59 ;  /* 0x0000001fff377819 */ /* 0x000fc6000001143b */
[----:B------:R-:W4:Y:S04]  /*39a10*/  LDL R59, [R1+0xc68] ;  /* 0x000c6800013b7983 */ /* 0x000f280000100800 */
[----:B------:R0:W-:Y:S04]  /*39a20*/  STL [R1+0xe34], R55 ;  /* 0x000e343701007387 */ /* 0x0001e80000100800 */
[----:B0-----:R-:W4:Y:S01]  /*39a30*/  LDL R55, [R1+0xc70] ;  /* 0x000c700001377983 */ /* 0x001f220000100800 */
[----:B------:R-:W-:-:S05]  /*39a40*/  SHF.R.S32.HI R56, RZ, 0x1f, R61 ;  /* 0x0000001fff387819 */ /* 0x000fca000001143d */
[----:B------:R0:W-:Y:S04]  /*39a50*/  STL [R1+0xe38], R56 ;  /* 0x000e383801007387 */ /* 0x0001e80000100800 */
[----:B------:R-:W4:Y:S04]  /*39a60*/  LDL R57, [R1+0xc74] ;  /* 0x000c740001397983 */ /* 0x000f280000100800 */
[----:B0-----:R-:W4:Y:S01]  /*39a70*/  LDL R56, [R1+0xc7c] ;  /* 0x000c7c0001387983 */ /* 0x001f220000100800 */
[----:B---3--:R-:W-:-:S05]  /*39a80*/  SHF.R.S32.HI R58, RZ, 0x1f, R60 ;  /* 0x0000001fff3a7819 */ /* 0x008fca000001143c */
[----:B------:R0:W-:Y:S04]  /*39a90*/  STL [R1+0xe3c], R58 ;  /* 0x000e3c3a01007387 */ /* 0x0001e80000100800 */
[----:B------:R-:W3:Y:S04]  /*39aa0*/  LDL R61, [R1+0xc84] ;  /* 0x000c8400013d7983 */ /* 0x000ee80000100800 */
[----:B------:R-:W3:Y:S01]  /*39ab0*/  LDL R60, [R1+0xc88] ;  /* 0x000c8800013c7983 */ /* 0x000ee20000100800 */
[----:B--2---:R-:W-:-:S05]  /*39ac0*/  SHF.R.S32.HI R3, RZ, 0x1f, R3 ;  /* 0x0000001fff037819 */ /* 0x004fca0000011403 */
[----:B------:R1:W-:Y:S04]  /*39ad0*/  STL [R1+0xe40], R3 ;  /* 0x000e400301007387 */ /* 0x0003e80000100800 */
[----:B0-----:R-:W2:Y:S04]  /*39ae0*/  LDL R58, [R1+0xc90] ;  /* 0x000c9000013a7983 */ /* 0x001ea80000100800 */
[----:B-1----:R-:W2:Y:S01]  /*39af0*/  LDL R3, [R1+0xc94] ;  /* 0x000c940001037983 */ /* 0x002ea20000100800 */
[----:B----4-:R-:W-:-:S05]  /*39b00*/  SHF.R.S32.HI R0, RZ, 0x1f, R0 ;  /* 0x0000001fff007819 */ /* 0x010fca0000011400 */
[----:B------:R0:W-:Y:S04]  /*39b10*/  STL [R1+0xe44], R0 ;  /* 0x000e440001007387 */ /* 0x0001e80000100800 */
[----:B0-----:R-:W4:Y:S01]  /*39b20*/  LDL R0, [R1+0xc9c] ;  /* 0x000c9c0001007983 */ /* 0x001f220000100800 */
[----:B------:R-:W-:-:S05]  /*39b30*/  SHF.R.S32.HI R14, RZ, 0x1f, R14 ;  /* 0x0000001fff0e7819 */ /* 0x000fca000001140e */
[----:B------:R-:W-:Y:S01]  /*39b40*/  STL [R1+0xe48], R14 ;  /* 0x000e480e01007387 */ /* 0x000fe20000100800 */
[----:B------:R-:W-:-:S05]  /*39b50*/  SHF.R.S32.HI R13, RZ, 0x1f, R13 ;  /* 0x0000001fff0d7819 */ /* 0x000fca000001140d */
[----:B------:R0:W-:Y:S02]  /*39b60*/  STL [R1+0xe4c], R13 ;  /* 0x000e4c0d01007387 */ /* 0x0001e40000100800 */
[----:B0-----:R-:W-:Y:S02]  /*39b70*/  SHF.R.S32.HI R13, RZ, 0x1f, R53 ;  /* 0x0000001fff0d7819 */ /* 0x001fe40000011435 */
[----:B------:R-:W-:Y:S02]  /*39b80*/  SHF.R.S32.HI R14, RZ, 0x1f, R2 ;  /* 0x0000001fff0e7819 */ /* 0x000fe40000011402 */
[----:B------:R-:W4:Y:S04]  /*39b90*/  LDL R2, [R1+0xca0] ;  /* 0x000ca00001027983 */ /* 0x000f280000100800 */
[----:B------:R-:W-:Y:S04]  /*39ba0*/  STL [R1+0xe50], R14 ;  /* 0x000e500e01007387 */ /* 0x000fe80000100800 */
[----:B------:R-:W4:Y:S04]  /*39bb0*/  LDL R53, [R1+0xca8] ;  /* 0x000ca80001357983 */ /* 0x000f280000100800 */
[----:B------:R0:W-:Y:S02]  /*39bc0*/  STL [R1+0xe54], R13 ;  /* 0x000e540d01007387 */ /* 0x0001e40000100800 */
[----:B0-----:R-:W-:-:S02]  /*39bd0*/  SHF.R.S32.HI R13, RZ, 0x1f, R12 ;  /* 0x0000001fff0d7819 */ /* 0x001fc4000001140c */
[----:B------:R-:W-:-:S03]  /*39be0*/  SHF.R.S32.HI R12, RZ, 0x1f, R54 ;  /* 0x0000001fff0c7819 */ /* 0x000fc60000011436 */
[----:B------:R-:W-:Y:S04]  /*39bf0*/  STL [R1+0xe58], R13 ;  /* 0x000e580d01007387 */ /* 0x000fe80000100800 */
[----:B------:R-:W4:Y:S01]  /*39c00*/  LDL R54, [R1+0xcb0] ;  /* 0x000cb00001367983 */ /* 0x000f220000100800 */
        /* <DEDUP_REMOVED lines=18> */
[----:B------:R-:W4:Y:S04]  /*39d30*/  LDL R59, [R1+0xcbc] ;  /* 0x000cbc00013b7983 */ /* 0x000f280000100800 */
[----:B------:R0:W-:Y:S04]  /*39d40*/  STL [R1+0xe7c], R5 ;  /* 0x000e7c0501007387 */ /* 0x0001e80000100800 */
[----:B------:R1:W-:Y:S01]  /*39d50*/  STL [R1+0xe80], R4 ;  /* 0x000e800401007387 */ /* 0x0003e20000100800 */
[----:B0-----:R-:W-:-:S02]  /*39d60*/  SHF.R.S32.HI R5, RZ, 0x1f, R55 ;  /* 0x0000001fff057819 */ /* 0x001fc40000011437 */
[----:B------:R-:W-:Y:S01]  /*39d70*/  SHF.R.S32.HI R8, RZ, 0x1f, R57 ;  /* 0x0000001fff087819 */ /* 0x000fe20000011439 */
[----:B-1----:R-:W4:Y:S04]  /*39d80*/  LDL R4, [R1+0xcc0] ;  /* 0x000cc00001047983 */ /* 0x002f280000100800 */
[----:B------:R3:W-:Y:S01]  /*39d90*/  STL [R1+0xe84], R5 ;  /* 0x000e840501007387 */ /* 0x0007e20000100800 */
[----:B------:R-:W-:-:S03]  /*39da0*/  SHF.R.S32.HI R7, RZ, 0x1f, R56 ;  /* 0x0000001fff077819 */ /* 0x000fc60000011438 */
[----:B------:R-:W-:Y:S01]  /*39db0*/  STL [R1+0xe88], R8 ;  /* 0x000e880801007387 */ /* 0x000fe20000100800 */
[----:B---3--:R-:W-:-:S03]  /*39dc0*/  SHF.R.S32.HI R5, RZ, 0x1f, R61 ;  /* 0x0000001fff057819 */ /* 0x008fc6000001143d */
[----:B------:R-:W3:Y:S04]  /*39dd0*/  LDL R61, [R1+0xcc8] ;  /* 0x000cc800013d7983 */ /* 0x000ee80000100800 */
[----:B------:R0:W-:Y:S04]  /*39de0*/  STL [R1+0xe8c], R7 ;  /* 0x000e8c0701007387 */ /* 0x0001e80000100800 */
[----:B------:R2:W-:Y:S01]  /*39df0*/  STL [R1+0xe90], R5 ;  /* 0x000e900501007387 */ /* 0x0005e20000100800 */
[----:B0-----:R-:W-:-:S03]  /*39e00*/  SHF.R.S32.HI R7, RZ, 0x1f, R60 ;  /* 0x0000001fff077819 */ /* 0x001fc6000001143c */
[----:B------:R-:W3:Y:S04]  /*39e10*/  LDL R60, [R1+0xcd0] ;  /* 0x000cd000013c7983 */ /* 0x000ee80000100800 */
[----:B------:R-:W-:Y:S01]  /*39e20*/  STL [R1+0xe94], R7 ;  /* 0x000e940701007387 */ /* 0x000fe20000100800 */
[----:B--2---:R-:W-:Y:S02]  /*39e30*/  SHF.R.S32.HI R5, RZ, 0x1f, R58 ;  /* 0x0000001fff057819 */ /* 0x004fe4000001143a */
[----:B------:R-:W-:-:S03]  /*39e40*/  SHF.R.S32.HI R3, RZ, 0x1f, R3 ;  /* 0x0000001fff037819 */ /* 0x000fc60000011403 */
[----:B------:R-:W-:Y:S04]  /*39e50*/  STL [R1+0xe98], R5 ;  /* 0x000e980501007387 */ /* 0x000fe80000100800 */
[----:B------:R-:W2:Y:S04]  /*39e60*/  LDL R14, [R1+0xcd4] ;  /* 0x000cd400010e7983 */ /* 0x000ea80000100800 */
[----:B------:R0:W-:Y:S01]  /*39e70*/  STL [R1+0xe9c], R3 ;  /* 0x000e9c0301007387 */ /* 0x0001e20000100800 */
[----:B----4-:R-:W-:-:S03]  /*39e80*/  SHF.R.S32.HI R0, RZ, 0x1f, R0 ;  /* 0x0000001fff007819 */ /* 0x010fc60000011400 */
[----:B0-----:R-:W4:Y:S04]  /*39e90*/  LDL R3, [R1+0xcdc] ;  /* 0x000cdc0001037983 */ /* 0x001f280000100800 */
[----:B------:R0:W-:Y:S04]  /*39ea0*/  STL [R1+0xea0], R0 ;  /* 0x000ea00001007387 */ /* 0x0001e80000100800 */
[----:B------:R-:W4:Y:S04]  /*39eb0*/  LDL R55, [R1+0xce0] ;  /* 0x000ce00001377983 */ /* 0x000f280000100800 */
[----:B------:R-:W4:Y:S04]  /*39ec0*/  LDL R57, [R1+0xce8] ;  /* 0x000ce80001397983 */ /* 0x000f280000100800 */
[----:B0-----:R-:W4:Y:S01]  /*39ed0*/  LDL R0, [R1+0xcf0] ;  /* 0x000cf00001007983 */ /* 0x001f220000100800 */
[----:B------:R-:W-:-:S05]  /*39ee0*/  SHF.R.S32.HI R2, RZ, 0x1f, R2 ;  /* 0x0000001fff027819 */ /* 0x000fca0000011402 */
[----:B------:R0:W-:Y:S01]  /*39ef0*/  STL [R1+0xea4], R2 ;  /* 0x000ea40201007387 */ /* 0x0001e20000100800 */
[----:B------:R-:W-:-:S03]  /*39f00*/  SHF.R.S32.HI R5, RZ, 0x1f, R53 ;  /* 0x0000001fff057819 */ /* 0x000fc60000011435 */
[----:B0-----:R-:W4:Y:S04]  /*39f10*/  LDL R2, [R1+0xcf4] ;  /* 0x000cf40001027983 */ /* 0x001f280000100800 */
[----:B------:R0:W-:Y:S04]  /*39f20*/  STL [R1+0xea8], R5 ;  /* 0x000ea80501007387 */ /* 0x0001e80000100800 */
[----:B------:R-:W4:Y:S04]  /*39f30*/  LDL R56, [R1+0xcfc] ;  /* 0x000cfc0001387983 */ /* 0x000f280000100800 */
[----:B------:R-:W4:Y:S01]  /*39f40*/  LDL R53, [R1+0xd00] ;  /* 0x000d000001357983 */ /* 0x000f220000100800 */
[----:B0-----:R-:W-:-:S03]  /*39f50*/  SHF.R.S32.HI R5, RZ, 0x1f, R54 ;  /* 0x0000001fff057819 */ /* 0x001fc60000011436 */
[----:B------:R-:W4:Y:S04]  /*39f60*/  LDL R54, [R1+0xd08] ;  /* 0x000d080001367983 */ /* 0x000f280000100800 */
[----:B------:R0:W-:Y:S04]  /*39f70*/  STL [R1+0xeac], R5 ;  /* 0x000eac0501007387 */ /* 0x0001e80000100800 */
[----:B------:R-:W4:Y:S04]  /*39f80*/  LDL R13, [R1+0xd10] ;  /* 0x000d1000010d7983 */ /* 0x000f280000100800 */
[----:B------:R-:W4:Y:S04]  /*39f90*/  LDL R12, [R1+0xd14] ;  /* 0x000d1400010c7983 */ /* 0x000f280000100800 */
[----:B------:R-:W4:Y:S04]  /*39fa0*/  LDL R11, [R1+0xd1c] ;  /* 0x000d1c00010b7983 */ /* 0x000f280000100800 */
[----:B------:R-:W4:Y:S04]  /*39fb0*/  LDL R58, [R1+0xd20] ;  /* 0x000d2000013a7983 */ /* 0x000f280000100800 */
[----:B------:R-:W4:Y:S04]  /*39fc0*/  LDL R10, [R1+0xd28] ;  /* 0x000d2800010a7983 */ /* 0x000f280000100800 */
[----:B------:R-:W4:Y:S01]  /*39fd0*/  LDL R7, [R1+0xd30] ;  /* 0x000d300001077983 */ /* 0x000f220000100800 */
[----:B0-----:R-:W-:-:S05]  /*39fe0*/  SHF.R.S32.HI R5, RZ, 0x1f, R6 ;  /* 0x0000001fff057819 */ /* 0x001fca0000011406 */
[----:B------:R0:W-:Y:S02]  /*39ff0*/  STL [R1+0xeb0], R5 ;  /* 0x000eb00501007387 */ /* 0x0001e40000100800 */
[----:B0-----:R-:W-:Y:S02]  /*3a000*/  SHF.R.S32.HI R5, RZ, 0x1f, R59 ;  /* 0x0000001fff057819 */ /* 0x001fe4000001143b */
[----:B------:R-:W4:Y:S04]  /*3a010*/  LDL R59, [R1+0xd34] ;  /* 0x000d3400013b7983 */ /* 0x000f280000100800 */
[----:B------:R0:W-:Y:S04]  /*3a020*/  STL [R1+0xeb4], R5 ;  /* 0x000eb40501007387 */ /* 0x0001e80000100800 */
[----:B------:R-:W4:Y:S04]  /*3a030*/  LDL R9, [R1+0xd3c] ;  /* 0x000d3c0001097983 */ /* 0x000f280000100800 */
[----:B------:R-:W4:Y:S01]  /*3a040*/  LDL R8, [R1+0xd40] ;  /* 0x000d400001087983 */ /* 0x000f220000100800 */
[----:B------:R-:W-:-:S05]  /*3a050*/  SHF.R.S32.HI R4, RZ, 0x1f, R4 ;  /* 0x0000001fff047819 */ /* 0x000fca0000011404 */
[----:B------:R3:W-:Y:S04]  /*3a060*/  STL [R1+0xeb8], R4 ;  /* 0x000eb80401007387 */ /* 0x0007e80000100800 */
[----:B0-----:R-:W4:Y:S01]  /*3a070*/  LDL R5, [R1+0xd48] ;  /* 0x000d480001057983 */ /* 0x001f220000100800 */
[----:B---3--:R-:W-:-:S03]  /*3a080*/  SHF.R.S32.HI R4, RZ, 0x1f, R61 ;  /* 0x0000001fff047819 */ /* 0x008fc6000001143d */
[----:B------:R-:W3:Y:S04]  /*3a090*/  LDL R61, [R1+0xd4c] ;  /* 0x000d4c00013d7983 */ /* 0x000ee80000100800 */
[----:B------:R0:W-:Y:S04]  /*3a0a0*/  STL [R1+0xebc], R4 ;  /* 0x000ebc0401007387 */ /* 0x0001e80000100800 */
[----:B------:R-:W3:Y:S01]  /*3a0b0*/  LDL R6, [R1+0xd54] ;  /* 0x000d540001067983 */ /* 0x000ee20000100800 */
[----:B------:R-:W-:-:S03]  /*3a0c0*/  SHF.R.S32.HI R60, RZ, 0x1f, R60 ;  /* 0x0000001fff3c7819 */ /* 0x000fc6000001143c */
[----:B0-----:R-:W3:Y:S04]  /*3a0d0*/  LDL R4, [R1+0xd58] ;  /* 0x000d580001047983 */ /* 0x001ee80000100800 */
[----:B------:R0:W-:Y:S04]  /*3a0e0*/  STL [R1+0xec0], R60 ;  /* 0x000ec03c01007387 */ /* 0x0001e80000100800 */
[----:B0-----:R-:W3:Y:S01]  /*3a0f0*/  LDL R60, [R1+0xd60] ;  /* 0x000d6000013c7983 */ /* 0x001ee20000100800 */
[----:B--2---:R-:W-:-:S05]  /*3a100*/  SHF.R.S32.HI R14, RZ, 0x1f, R14 ;  /* 0x0000001fff0e7819 */ /* 0x004fca000001140e */
[----:B------:R0:W-:Y:S01]  /*3a110*/  STL [R1+0xec4], R14 ;  /* 0x000ec40e01007387 */ /* 0x0001e20000100800 */
[----:B----4-:R-:W-:-:S03]  /*3a120*/  SHF.R.S32.HI R3, RZ, 0x1f, R3 ;  /* 0x0000001fff037819 */ /* 0x010fc60000011403 */
[----:B0-----:R-:W2:Y:S04]  /*3a130*/  LDL.LU R14, [R1+0x6978] ;  /* 0x00697800010e7983 */ /* 0x001ea80000300800 */
[----:B------:R0:W-:Y:S01]  /*3a140*/  STL [R1+0xec8], R3 ;  /* 0x000ec80301007387 */ /* 0x0001e20000100800 */
[----:B------:R-:W-:Y:S02]  /*3a150*/  SHF.R.S32.HI R55, RZ, 0x1f, R55 ;  /* 0x0000001fff377819 */ /* 0x000fe40000011437 */
[----:B------:R-:W-:Y:S01]  /*3a160*/  SHF.R.S32.HI R57, RZ, 0x1f, R57 ;  /* 0x0000001fff397819 */ /* 0x000fe20000011439 */
[----:B0-----:R-:W4:Y:S01]  /*3a170*/  LDL.LU R3, [R1+0x6974] ;  /* 0x0069740001037983 */ /* 0x001f220000300800 */
[----:B------:R-:W-:-:S03]  /*3a180*/  SHF.R.S32.HI R0, RZ, 0x1f, R0 ;  /* 0x0000001fff007819 */ /* 0x000fc60000011400 */
[----:B------:R0:W-:Y:S04]  /*3a190*/  STL [R1+0xecc], R55 ;  /* 0x000ecc3701007387 */ /* 0x0001e80000100800 */
[----:B0-----:R-:W2:Y:S04]  /*3a1a0*/  LDL R55, [R1+0xd74] ;  /* 0x000d740001377983 */ /* 0x001ea80000100800 */
[----:B------:R0:W-:Y:S04]  /*3a1b0*/  STL [R1+0xed0], R57 ;  /* 0x000ed03901007387 */ /* 0x0001e80000100800 */
[----:B0-----:R-:W4:Y:S04]  /*3a1c0*/  LDL R57, [R1+0xd78] ;  /* 0x000d780001397983 */ /* 0x001f280000100800 */
[----:B------:R0:W-:Y:S01]  /*3a1d0*/  STL [R1+0xed4], R0 ;  /* 0x000ed40001007387 */ /* 0x0001e20000100800 */
[----:B------:R-:W-:-:S03]  /*3a1e0*/  SHF.R.S32.HI R2, RZ, 0x1f, R2 ;  /* 0x0000001fff027819 */ /* 0x000fc60000011402 */
[----:B0-----:R-:W4:Y:S01]  /*3a1f0*/  LDL.LU R0, [R1+0x6970] ;  /* 0x0069700001007983 */ /* 0x001f220000300800 */
[----:B------:R-:W-:-:S03]  /*3a200*/  SHF.R.S32.HI R56, RZ, 0x1f, R56 ;  /* 0x0000001fff387819 */ /* 0x000fc60000011438 */
[----:B------:R0:W-:Y:S01]  /*3a210*/  STL [R1+0xed8], R2 ;  /* 0x000ed80201007387 */ /* 0x0001e20000100800 */
[----:B------:R-:W-:Y:S02]  /*3a220*/  SHF.R.S32.HI R53, RZ, 0x1f, R53 ;  /* 0x0000001fff357819 */ /* 0x000fe40000011435 */
[----:B------:R-:W-:Y:S01]  /*3a230*/  SHF.R.S32.HI R54, RZ, 0x1f, R54 ;  /* 0x0000001fff367819 */ /* 0x000fe20000011436 */
[----:B0-----:R-:W4:Y:S04]  /*3a240*/  LDL.LU R2, [R1+0x696c] ;  /* 0x00696c0001027983 */ /* 0x001f280000300800 */
[----:B------:R0:W-:Y:S04]  /*3a250*/  STL [R1+0xedc], R56 ;  /* 0x000edc3801007387 */ /* 0x0001e80000100800 */
[----:B0-----:R-:W4:Y:S04]  /*3a260*/  LDL R56, [R1+0xd84] ;  /* 0x000d840001387983 */ /* 0x001f280000100800 */
[----:B------:R0:W-:Y:S04]  /*3a270*/  STL [R1+0xee0], R53 ;  /* 0x000ee03501007387 */ /* 0x0001e80000100800 */
[----:B0-----:R-:W2:Y:S04]  /*3a280*/  LDL.LU R53, [R1+0x6968] ;  /* 0x0069680001357983 */ /* 0x001ea80000300800 */
[----:B------:R0:W-:Y:S04]  /*3a290*/  STL [R1+0xee4], R54 ;  /* 0x000ee43601007387 */ /* 0x0001e80000100800 */
[----:B0-----:R-:W4:Y:S01]  /*3a2a0*/  LDL.LU R54, [R1+0x6964] ;  /* 0x0069640001367983 */ /* 0x001f220000300800 */
[----:B------:R-:W-:-:S02]  /*3a2b0*/  SHF.R.S32.HI R13, RZ, 0x1f, R13 ;  /* 0x0000001fff0d7819 */ /* 0x000fc4000001140d */
[----:B------:R-:W-:-:S03]  /*3a2c0*/  SHF.R.S32.HI R11, RZ, 0x1f, R11 ;  /* 0x0000001fff0b7819 */ /* 0x000fc6000001140b */
[----:B------:R0:W-:Y:S02]  /*3a2d0*/  STL [R1+0xee8], R13 ;  /* 0x000ee80d01007387 */ /* 0x0001e40000100800 */
[----:B0-----:R-:W-:Y:S02]  /*3a2e0*/  SHF.R.S32.HI R13, RZ, 0x1f, R12 ;  /* 0x0000001fff0d7819 */ /* 0x001fe4000001140c */
[----:B------:R-:W-:-:S03]  /*3a2f0*/  SHF.R.S32.HI R12, RZ, 0x1f, R58 ;  /* 0x0000001fff0c7819 */ /* 0x000fc6000001143a */
[----:B------:R-:W-:Y:S04]  /*3a300*/  STL [R1+0xeec], R13 ;  /* 0x000eec0d01007387 */ /* 0x000fe80000100800 */
[----:B------:R-:W4:Y:S04]  /*3a310*/  LDL.LU R58, [R1+0x1fc] ;  /* 0x0001fc00013a7983 */ /* 0x000f280000300800 */
[----:B------:R0:W-:Y:S04]  /*3a320*/  STL [R1+0xef0], R11 ;  /* 0x000ef00b01007387 */ /* 0x0001e80000100800 */
[----:B------:R-:W-:Y:S01]  /*3a330*/  STL [R1+0xef4], R12 ;  /* 0x000ef40c01007387 */ /* 0x000fe20000100800 */
[----:B0-----:R-:W-:-:S02]  /*3a340*/  SHF.R.S32.HI R11, RZ, 0x1f, R10 ;  /* 0x0000001fff0b7819 */ /* 0x001fc4000001140a */
[----:B------:R-:W-:Y:S02]  /*3a350*/  SHF.R.S32.HI R10, RZ, 0x1f, R7 ;  /* 0x0000001fff0a7819 */ /* 0x000fe40000011407 */
[----:B------:R-:W4:Y:S04]  /*3a360*/  LDL.LU R7, [R1+0x1f8] ;  /* 0x0001f80001077983 */ /* 0x000f280000300800 */
[----:B------:R0:W-:Y:S01]  /*3a370*/  STL [R1+0xef8], R11 ;  /* 0x000ef80b01007387 */ /* 0x0001e20000100800 */
[----:B------:R-:W-:-:S03]  /*3a380*/  SHF.R.S32.HI R8, RZ, 0x1f, R8 ;  /* 0x0000001fff087819 */ /* 0x000fc60000011408 */
[----:B------:R1:W-:Y:S01]  /*3a390*/  STL [R1+0xefc], R10 ;  /* 0x000efc0a01007387 */ /* 0x0003e20000100800 */
[----:B0-----:R-:W-:-:S03]  /*3a3a0*/  SHF.R.S32.HI R11, RZ, 0x1f, R59 ;  /* 0x0000001fff0b7819 */ /* 0x001fc6000001143b */
[----:B------:R-:W4:Y:S01]  /*3a3b0*/  LDL.LU R59, [R1+0xe4] ;  /* 0x0000e400013b7983 */ /* 0x000f220000300800 */
[----:B-1----:R-:W-:-:S03]  /*3a3c0*/  SHF.R.S32.HI R10, RZ, 0x1f, R9 ;  /* 0x0000001fff0a7819 */ /* 0x002fc60000011409 */
[----:B------:R-:W-:Y:S01]  /*3a3d0*/  STL [R1+0xf00], R11 ;  /* 0x000f000b01007387 */ /* 0x000fe20000100800 */
[----:B------:R-:W-:-:S03]  /*3a3e0*/  SHF.R.S32.HI R9, RZ, 0x1f, R5 ;  /* 0x0000001fff097819 */ /* 0x000fc60000011405 */
[----:B------:R-:W-:Y:S04]  /*3a3f0*/  STL [R1+0xf04], R10 ;  /* 0x000f040a01007387 */ /* 0x000fe80000100800 */
[----:B------:R-:W4:Y:S04]  /*3a400*/  LDL.LU R5, [R1+0x1f4] ;  /* 0x0001f40001057983 */ /* 0x000f280000300800 */
[----:B------:R3:W-:Y:S04]  /*3a410*/  STL [R1+0xf08], R8 ;  /* 0x000f080801007387 */ /* 0x0007e80000100800 */
[----:B------:R-:W-:Y:S01]  /*3a420*/  STL [R1+0xf0c], R9 ;  /* 0x000f0c0901007387 */ /* 0x000fe20000100800 */
[----:B---3--:R-:W-:-:S03]  /*3a430*/  SHF.R.S32.HI R8, RZ, 0x1f, R61 ;  /* 0x0000001fff087819 */ /* 0x008fc6000001143d */
[----:B------:R-:W3:Y:S04]  /*3a440*/  LDL.LU R61, [R1+0xe0] ;  /* 0x0000e000013d7983 */ /* 0x000ee80000300800 */
[----:B------:R0:W-:Y:S01]  /*3a450*/  STL [R1+0xf10], R8 ;  /* 0x000f100801007387 */ /* 0x0001e20000100800 */
[----:B------:R-:W-:-:S05]  /*3a460*/  SHF.R.S32.HI R6, RZ, 0x1f, R6 ;  /* 0x0000001fff067819 */ /* 0x000fca0000011406 */
[----:B------:R1:W-:Y:S01]  /*3a470*/  STL [R1+0xf14], R6 ;  /* 0x000f140601007387 */ /* 0x0003e20000100800 */
[----:B0-----:R-:W-:-:S03]  /*3a480*/  SHF.R.S32.HI R8, RZ, 0x1f, R4 ;  /* 0x0000001fff087819 */ /* 0x001fc60000011404 */
[----:B-1----:R-:W3:Y:S04]  /*3a490*/  LDL.LU R6, [R1+0x1f0] ;  /* 0x0001f00001067983 */ /* 0x002ee80000300800 */
[----:B------:R-:W-:Y:S01]  /*3a4a0*/  STL [R1+0xf18], R8 ;  /* 0x000f180801007387 */ /* 0x000fe20000100800 */
[----:B------:R-:W-:-:S05]  /*3a4b0*/  SHF.R.S32.HI R4, RZ, 0x1f, R60 ;  /* 0x0000001fff047819 */ /* 0x000fca000001143c */
[----:B------:R2:W-:Y:S02]  /*3a4c0*/  STL [R1+0xf1c], R4 ;  /* 0x000f1c0401007387 */ /* 0x0005e40000100800 */
[----:B--2---:R-:W-:Y:S02]  /*3a4d0*/  SHF.R.S32.HI R4, RZ, 0x1f, R53 ;  /* 0x0000001fff047819 */ /* 0x004fe40000011435 */
[----:B----4-:R-:W-:Y:S02]  /*3a4e0*/  SHF.R.S32.HI R8, RZ, 0x1f, R54 ;  /* 0x0000001fff087819 */ /* 0x010fe40000011436 */
[----:B------:R-:W2:Y:S04]  /*3a4f0*/  LDL.LU R54, [R1+0x6960] ;  /* 0x0069600001367983 */ /* 0x000ea80000300800 */
[----:B------:R-:W4:Y:S04]  /*3a500*/  LDL.LU R60, [R1+0xdc] ;  /* 0x0000dc00013c7983 */ /* 0x000f280000300800 */
[----:B------:R0:W-:Y:S04]  /*3a510*/  STL [R1+0xf20], R8 ;  /* 0x000f200801007387 */ /* 0x0001e80000100800 */
[----:B------:R-:W3:Y:S01]  /*3a520*/  LDL.LU R53, [R1+0x695c] ;  /* 0x00695c0001357983 */ /* 0x000ee20000300800 */
[----:B------:R-:W-:-:S03]  /*3a530*/  SHF.R.S32.HI R9, RZ, 0x1f, R55 ;  /* 0x0000001fff097819 */ /* 0x000fc60000011437 */
[----:B------:R1:W-:Y:S01]  /*3a540*/  STL [R1+0xf24], R4 ;  /* 0x000f240401007387 */ /* 0x0003e20000100800 */
[----:B0-----:R-:W-:-:S03]  /*3a550*/  SHF.R.S32.HI R8, RZ, 0x1f, R57 ;  /* 0x0000001fff087819 */ /* 0x001fc60000011439 */
[----:B-1----:R-:W4:Y:S04]  /*3a560*/  LDL.LU R4, [R1+0x1ec] ;  /* 0x0001ec0001047983 */ /* 0x002f280000300800 */
[----:B------:R0:W-:Y:S04]  /*3a570*/  STL [R1+0xf28], R9 ;  /* 0x000f280901007387 */ /* 0x0001e80000100800 */
[----:B------:R2:W-:Y:S04]  /*3a580*/  STL [R1+0xf2c], R8 ;  /* 0x000f2c0801007387 */ /* 0x0005e80000100800 */
[----:B------:R-:W4:Y:S01]  /*3a590*/  LDL.LU R55, [R1+0xd8] ;  /* 0x0000d80001377983 */ /* 0x000f220000300800 */
[----:B0-----:R-:W-:-:S05]  /*3a5a0*/  SHF.R.S32.HI R9, RZ, 0x1f, R56 ;  /* 0x0000001fff097819 */ /* 0x001fca0000011438 */
[----:B------:R0:W-:Y:S01]  /*3a5b0*/  STL [R1+0xf34], R9 ;  /* 0x000f340901007387 */ /* 0x0001e20000100800 */
[CC--:B--2---:R-:W-:Y:S02]  /*3a5c0*/  IADD3 R8, P2, R2.reuse, R54.reuse, RZ ;  /* 0x0000003602087210 */ /* 0x0c4fe40007f5e0ff */
[C---:B0-----:R-:W-:Y:S02]  /*3a5d0*/  IADD3 R9, P0, R3.reuse, R54, RZ ;  /* 0x0000003603097210 */ /* 0x041fe40007f1e0ff */
[-C--:B---3--:R-:W-:Y:S02]  /*3a5e0*/  IADD3 R10, P1, R2, R53.reuse, RZ ;  /* 0x00000035020a7210 */ /* 0x088fe40007f3e0ff */
[----:B------:R-:W2:Y:S04]  /*3a5f0*/  LDL.LU R2, [R1+0x6958] ;  /* 0x0069580001027983 */ /* 0x000ea80000300800 */
[----:B------:R0:W-:Y:S01]  /*3a600*/  STL [R1+0x6318], R8 ;  /* 0x0063180801007387 */ /* 0x0001e20000100800 */
[----:B------:R-:W-:-:S03]  /*3a610*/  IADD3 R11, P4, R3, R53, RZ ;  /* 0x00000035030b7210 */ /* 0x000fc60007f9e0ff */
[----:B0-----:R-:W3:Y:S04]  /*3a620*/  LDL.LU R8, [R1+0x1e8] ;  /* 0x0001e80001087983 */ /* 0x001ee80000300800 */
[----:B------:R0:W-:Y:S04]  /*3a630*/  STL [R1+0x6310], R10 ;  /* 0x0063100a01007387 */ /* 0x0001e80000100800 */
[----:B------:R-:W3:Y:S04]  /*3a640*/  LDL.LU R57, [R1+0xd4] ;  /* 0x0000d40001397983 */ /* 0x000ee80000300800 */
[----:B------:R1:W-:Y:S04]  /*3a650*/  STL [R1+0x6314], R9 ;  /* 0x0063140901007387 */ /* 0x0003e80000100800 */
[----:B------:R-:W4:Y:S01]  /*3a660*/  LDL.LU R3, [R1+0x6954] ;  /* 0x0069540001037983 */ /* 0x000f220000300800 */
[----:B0-----:R-:W-:-:S03]  /*3a670*/  IADD3 R10, P5, R58, R53, RZ ;  /* 0x000000353a0a7210 */ /* 0x001fc60007fbe0ff */
[----:B------:R-:W-:Y:S01]  /*3a680*/  STL [R1+0x6308], R11 ;  /* 0x0063080b01007387 */ /* 0x000fe20000100800 */
[----:B-1----:R-:W-:-:S03]  /*3a690*/  IADD3 R9, P6, R58, R54, RZ ;  /* 0x000000363a097210 */ /* 0x002fc60007fde0ff */
[----:B------:R-:W3:Y:S04]  /*3a6a0*/  LDL.LU R56, [R1+0x1e4] ;  /* 0x0001e40001387983 */ /* 0x000ee80000300800 */
[----:B------:R0:W-:Y:S04]  /*3a6b0*/  STL [R1+0x630c], R9 ;  /* 0x00630c0901007387 */ /* 0x0001e80000100800 */
[----:B------:R-:W-:Y:S04]  /*3a6c0*/  STL [R1+0x6300], R10 ;  /* 0x0063000a01007387 */ /* 0x000fe80000100800 */
[----:B------:R-:W3:Y:S01]  /*3a6d0*/  LDL.LU R58, [R1+0xd0] ;  /* 0x0000d000013a7983 */ /* 0x000ee20000300800 */
[----:B0-----:R-:W-:-:S05]  /*3a6e0*/  IADD3 R9, P3, R7, R54, RZ ;  /* 0x0000003607097210 */ /* 0x001fca0007f7e0ff */
[----:B------:R0:W-:Y:S01]  /*3a6f0*/  STL [R1+0x6304], R9 ;  /* 0x0063040901007387 */ /* 0x0001e20000100800 */
[----:B--2---:R-:W-:Y:S01]  /*3a700*/  IMAD.X R11, R59, 0x1, R2, P2 ;  /* 0x000000013b0b7824 */ /* 0x004fe200010e0602 */
[----:B0-----:R-:W-:-:S04]  /*3a710*/  IADD3 R9, P2, R7, R53, RZ ;  /* 0x0000003507097210 */ /* 0x001fc80007f5e0ff */
[----:B------:R0:W-:Y:S04]  /*3a720*/  STL [R1+0x62fc], R11 ;  /* 0x0062fc0b01007387 */ /* 0x0001e80000100800 */
[----:B------:R-:W2:Y:S04]  /*3a730*/  LDL.LU R7, [R1+0x1e0] ;  /* 0x0001e00001077983 */ /* 0x000ea80000300800 */
[----:B------:R1:W-:Y:S01]  /*3a740*/  STL [R1+0x62f8], R9 ;  /* 0x0062f80901007387 */ /* 0x0003e20000100800 */
[----:B0-----:R-:W-:Y:S02]  /*3a750*/  IMAD.X R11, R61, 0x1, R2, P0 ;  /* 0x000000013d0b7824 */ /* 0x001fe400000e0602 */
[----:B----4-:R-:W-:Y:S01]  /*3a760*/  IMAD.X R10, R59, 0x1, R3, P1 ;  /* 0x000000013b0a7824 */ /* 0x010fe200008e0603 */
[----:B-1----:R-:W-:-:S04]  /*3a770*/  IADD3 R9, P1, R5, R54, RZ ;  /* 0x0000003605097210 */ /* 0x002fc80007f3e0ff */
[----:B------:R0:W-:Y:S04]  /*3a780*/  STL [R1+0x62ec], R10 ;  /* 0x0062ec0a01007387 */ /* 0x0001e80000100800 */
[----:B------:R-:W4:Y:S04]  /*3a790*/  LDL.LU R59, [R1+0xcc] ;  /* 0x0000cc00013b7983 */ /* 0x000f280000300800 */
[----:B------:R1:W-:Y:S01]  /*3a7a0*/  STL [R1+0x62f4], R9 ;  /* 0x0062f40901007387 */ /* 0x0003e20000100800 */
[----:B0-----:R-:W-:-:S03]  /*3a7b0*/  IMAD.X R10, R61, 0x1, R3, P4 ;  /* 0x000000013d0a7824 */ /* 0x001fc600020e0603 */
[----:B------:R-:W-:Y:S01]  /*3a7c0*/  STL [R1+0x62f0], R11 ;  /* 0x0062f00b01007387 */ /* 0x000fe20000100800 */
[----:B-1----:R-:W-:-:S03]  /*3a7d0*/  IADD3 R9, P0, R5, R53, RZ ;  /* 0x0000003505097210 */ /* 0x002fc60007f1e0ff */
[----:B------:R-:W4:Y:S04]  /*3a7e0*/  LDL.LU R5, [R1+0x1dc] ;  /* 0x0001dc0001057983 */ /* 0x000f280000300800 */
[----:B------:R0:W-:Y:S04]  /*3a7f0*/  STL [R1+0x62e8], R9 ;  /* 0x0062e80901007387 */ /* 0x0001e80000100800 */
[----:B------:R1:W-:Y:S04]  /*3a800*/  STL [R1+0x62dc], R10 ;  /* 0x0062dc0a01007387 */ /* 0x0003e80000100800 */
[----:B------:R-:W4:Y:S01]  /*3a810*/  LDL.LU R61, [R1+0xc8] ;  /* 0x0000c800013d7983 */ /* 0x000f220000300800 */
[----:B0-----:R-:W-:Y:S01]  /*3a820*/  IADD3 R9, P4, R6, R54, RZ ;  /* 0x0000003606097210 */ /* 0x001fe20007f9e0ff */
[----:B------:R-:W-:-:S04]  /*3a830*/  IMAD.X R11, R60, 0x1, R2, P6 ;  /* 0x000000013c0b7824 */ /* 0x000fc800030e0602 */
[----:B------:R0:W-:Y:S01]  /*3a840*/  STL [R1+0x62e4], R9 ;  /* 0x0062e40901007387 */ /* 0x0001e20000100800 */
[----:B-1----:R-:W-:-:S03]  /*3a850*/  IMAD.X R10, R60, 0x1, R3, P5 ;  /* 0x000000013c0a7824 */ /* 0x002fc600028e0603 */
[----:B------:R-:W-:Y:S01]  /*3a860*/  STL [R1+0x62e0], R11 ;  /* 0x0062e00b01007387 */ /* 0x000fe20000100800 */
[----:B0-----:R-:W-:-:S03]  /*3a870*/  IADD3 R9, P6, R6, R53, RZ ;  /* 0x0000003506097210 */ /* 0x001fc60007fde0ff */
        /* <DEDUP_REMOVED lines=8> */
[----:B------:R3:W-:Y:S01]  /*3a900*/  STL [R1+0x62d0], R11 ;  /* 0x0062d00b01007387 */ /* 0x0007e20000100800 */
[----:B0-----:R-:W-:-:S03]  /*3a910*/  IADD3 R9, P3, R4, R53, RZ ;  /* 0x0000003504097210 */ /* 0x001fc60007f7e0ff */
[----:B------:R-:W4:Y:S04]  /*3a920*/  LDL.LU R4, [R1+0x1d4] ;  /* 0x0001d40001047983 */ /* 0x000f280000300800 */
[----:B------:R0:W-:Y:S04]  /*3a930*/  STL [R1+0x62c8], R9 ;  /* 0x0062c80901007387 */ /* 0x0001e80000100800 */
[----:B------:R1:W-:Y:S01]  /*3a940*/  STL [R1+0x62bc], R10 ;  /* 0x0062bc0a01007387 */ /* 0x0003e20000100800 */
[----:B---3--:R-:W-:-:S03]  /*3a950*/  IMAD.X R11, R57, 0x1, R2, P1 ;  /* 0x00000001390b7824 */ /* 0x008fc600008e0602 */
[----:B------:R-:W3:Y:S01]  /*3a960*/  LDL.LU R55, [R1+0xc0] ;  /* 0x0000c00001377983 */ /* 0x000ee20000300800 */
[----:B0-----:R-:W-:-:S05]  /*3a970*/  IADD3 R9, P2, R8, R54, RZ ;  /* 0x0000003608097210 */ /* 0x001fca0007f5e0ff */
[----:B------:R0:W-:Y:S01]  /*3a980*/  STL [R1+0x62c4], R9 ;  /* 0x0062c40901007387 */ /* 0x0001e20000100800 */
[----:B-1----:R-:W-:-:S03]  /*3a990*/  IMAD.X R10, R57, 0x1, R3, P0 ;  /* 0x00000001390a7824 */ /* 0x002fc600000e0603 */
[----:B------:R-:W-:Y:S01]  /*3a9a0*/  STL [R1+0x62c0], R11 ;  /* 0x0062c00b01007387 */ /* 0x000fe20000100800 */
[----:B0-----:R-:W-:-:S03]  /*3a9b0*/  IADD3 R9, P1, R8, R53, RZ ;  /* 0x0000003508097210 */ /* 0x001fc60007f3e0ff */
[----:B------:R-:W3:Y:S04]  /*3a9c0*/  LDL.LU R8, [R1+0x1d0] ;  /* 0x0001d00001087983 */ /* 0x000ee80000300800 */
[----:B------:R0:W-:Y:S04]  /*3a9d0*/  STL [R1+0x62b8], R9 ;  /* 0x0062b80901007387 */ /* 0x0001e80000100800 */
[----:B------:R1:W-:Y:S04]  /*3a9e0*/  STL [R1+0x62ac], R10 ;  /* 0x0062ac0a01007387 */ /* 0x0003e80000100800 */
[----:B------:R-:W3:Y:S01]  /*3a9f0*/  LDL.LU R57, [R1+0xbc] ;  /* 0x0000bc0001397983 */ /* 0x000ee20000300800 */
[----:B0-----:R-:W-:Y:S01]  /*3aa00*/  IADD3 R9, P0, R56, R54, RZ ;  /* 0x0000003638097210 */ /* 0x001fe20007f1e0ff */
[----:B------:R-:W-:-:S04]  /*3aa10*/  IMAD.X R11, R58, 0x1, R2, P4 ;  /* 0x000000013a0b7824 */ /* 0x000fc800020e0602 */
[----:B------:R0:W-:Y:S01]  /*3aa20*/  STL [R1+0x62b4], R9 ;  /* 0x0062b40901007387 */ /* 0x0001e20000100800 */
[----:B-1----:R-:W-:-:S03]  /*3aa30*/  IMAD.X R10, R58, 0x1, R3, P6 ;  /* 0x000000013a0a7824 */ /* 0x002fc600030e0603 */
[----:B------:R-:W-:Y:S01]  /*3aa40*/  STL [R1+0x62b0], R11 ;  /* 0x0062b00b01007387 */ /* 0x000fe20000100800 */
[----:B0-----:R-:W-:-:S03]  /*3aa50*/  IADD3 R9, P4, R56, R53, RZ ;  /* 0x0000003538097210 */ /* 0x001fc60007f9e0ff */
[----:B------:R-:W3:Y:S04]  /*3aa60*/  LDL.LU R56, [R1+0x1cc] ;  /* 0x0001cc0001387983 */ /* 0x000ee80000300800 */
[----:B------:R2:W-:Y:S04]  /*3aa70*/  STL [R1+0x62a8], R9 ;  /* 0x0062a80901007387 */ /* 0x0005e80000100800 */
[----:B------:R-:W-:Y:S04]  /*3aa80*/  STL [R1+0x629c], R10 ;  /* 0x00629c0a01007387 */ /* 0x000fe80000100800 */
[----:B------:R-:W3:Y:S01]  /*3aa90*/  LDL.LU R58, [R1+0xb8] ;  /* 0x0000b800013a7983 */ /* 0x000ee20000300800 */
[----:B--2---:R-:W-:-:S05]  /*3aaa0*/  IADD3 R9, P6, R7, R54, RZ ;  /* 0x0000003607097210 */ /* 0x004fca0007fde0ff */
[----:B------:R0:W-:Y:S01]  /*3aab0*/  STL [R1+0x62a4], R9 ;  /* 0x0062a40901007387 */ /* 0x0001e20000100800 */
[----:B----4-:R-:W-:Y:S01]  /*3aac0*/  IMAD.X R11, R59, 0x1, R2, P5 ;  /* 0x000000013b0b7824 */ /* 0x010fe200028e0602 */
[----:B0-----:R-:W-:Y:S01]  /*3aad0*/  IADD3 R9, P5, R7, R53, RZ ;  /* 0x0000003507097210 */ /* 0x001fe20007fbe0ff */
[----:B------:R-:W-:-:S03]  /*3aae0*/  IMAD.X R10, R59, 0x1, R3, P3 ;  /* 0x000000013b0a7824 */ /* 0x000fc600018e0603 */
[----:B------:R-:W-:Y:S04]  /*3aaf0*/  STL [R1+0x62a0], R11 ;  /* 0x0062a00b01007387 */ /* 0x000fe80000100800 */
[----:B------:R-:W2:Y:S04]  /*3ab00*/  LDL.LU R7, [R1+0x1c8] ;  /* 0x0001c80001077983 */ /* 0x000ea80000300800 */
        /* <DEDUP_REMOVED lines=24> */
[----:B---3--:R-:W-:-:S04]  /*3ac90*/  IMAD.X R11, R55, 0x1, R2, P6 ;  /* 0x00000001370b7824 */ /* 0x008fc800030e0602 */
        /* <DEDUP_REMOVED lines=38> */
[----:B0-----:R-:W-:-:S05]  /*3af00*/  IADD3 R9, P6, R5, R54, RZ ;  /* 0x0000003605097210 */ /* 0x001fca0007fde0ff */
[----:B------:R0:W-:Y:S01]  /*3af10*/  STL [R1+0x6234], R9 ;  /* 0x0062340901007387 */ /* 0x0001e20000100800 */
[C-C-:B------:R-:W-:Y:S02]  /*3af20*/  IMAD.X R11, R61.reuse, 0x1, R2.reuse, P5 ;  /* 0x000000013d0b7824 */ /* 0x140fe400028e0602 */
[----:B-1----:R-:W-:Y:S01]  /*3af30*/  IMAD.X R10, R61, 0x1, R3, P3 ;  /* 0x000000013d0a7824 */ /* 0x002fe200018e0603 */
[----:B0-----:R-:W-:Y:S02]  /*3af40*/  IADD3 R9, P5, R5, R53, RZ ;  /* 0x0000003505097210 */ /* 0x001fe40007fbe0ff */
[----:B------:R-:W-:Y:S04]  /*3af50*/  STL [R1+0x6230], R11 ;  /* 0x0062300b01007387 */ /* 0x000fe80000100800 */
        /* <DEDUP_REMOVED lines=14> */
[----:B---3--:R-:W-:Y:S01]  /*3b040*/  IADD3 R9, P1, R4, R54, RZ ;  /* 0x0000003604097210 */ /* 0x008fe20007f3e0ff */
[----:B------:R-:W-:-:S04]  /*3b050*/  IMAD.X R11, R55, 0x1, R2, P0 ;  /* 0x00000001370b7824 */ /* 0x000fc800000e0602 */
[----:B------:R1:W-:Y:S01]  /*3b060*/  STL [R1+0x6214], R9 ;  /* 0x0062140901007387 */ /* 0x0003e20000100800 */
[----:B0-----:R-:W-:-:S03]  /*3b070*/  IMAD.X R10, R55, 0x1, R3, P4 ;  /* 0x00000001370a7824 */ /* 0x001fc600020e0603 */
[----:B------:R-:W-:Y:S01]  /*3b080*/  STL [R1+0x6210], R11 ;  /* 0x0062100b01007387 */ /* 0x000fe20000100800 */
[----:B-1----:R-:W-:-:S03]  /*3b090*/  IADD3 R9, P0, R4, R53, RZ ;  /* 0x0000003504097210 */ /* 0x002fc60007f1e0ff */
        /* <DEDUP_REMOVED lines=24> */
[----:B--2---:R-:W-:-:S05]  /*3b220*/  IADD3 R9, P2, R7, R54, RZ ;  /* 0x0000003607097210 */ /* 0x004fca0007f5e0ff */
[----:B------:R0:W-:Y:S01]  /*3b230*/  STL [R1+0x61e4], R9 ;  /* 0x0061e40901007387 */ /* 0x0001e20000100800 */
[----:B----4-:R-:W-:Y:S01]  /*3b240*/  IMAD.X R10, R59, 0x1, R2, P1 ;  /* 0x000000013b0a7824 */ /* 0x010fe200008e0602 */
[----:B0-----:R-:W-:Y:S02]  /*3b250*/  IADD3 R9, P1, R7, R53, RZ ;  /* 0x0000003507097210 */ /* 0x001fe40007f3e0ff */
[----:B------:R-:W2:Y:S04]  /*3b260*/  LDL.LU R7, [R1+0x198] ;  /* 0x0001980001077983 */ /* 0x000ea80000300800 */
[----:B------:R0:W-:Y:S04]  /*3b270*/  STL [R1+0x61e0], R10 ;  /* 0x0061e00a01007387 */ /* 0x0001e80000100800 */
[----:B------:R1:W-:Y:S01]  /*3b280*/  STL [R1+0x61d8], R9 ;  /* 0x0061d80901007387 */ /* 0x0003e20000100800 */
[----:B0-----:R-:W-:-:S03]  /*3b290*/  IMAD.X R10, R59, 0x1, R3, P0 ;  /* 0x000000013b0a7824 */ /* 0x001fc600000e0603 */
[----:B------:R-:W4:Y:S01]  /*3b2a0*/  LDL.LU R59, [R1+0x84] ;  /* 0x00008400013b7983 */ /* 0x000f220000300800 */
[----:B-1----:R-:W-:-:S03]  /*3b2b0*/  IADD3 R9, P0, R5, R54, RZ ;  /* 0x0000003605097210 */ /* 0x002fc60007f1e0ff */
[----:B------:R0:W-:Y:S04]  /*3b2c0*/  STL [R1+0x61cc], R10 ;  /* 0x0061cc0a01007387 */ /* 0x0001e80000100800 */
[----:B------:R1:W-:Y:S01]  /*3b2d0*/  STL [R1+0x61d4], R9 ;  /* 0x0061d40901007387 */ /* 0x0003e20000100800 */
[C---:B------:R-:W-:Y:S02]  /*3b2e0*/  IMAD.X R11, R61.reuse, 0x1, R2, P4 ;  /* 0x000000013d0b7824 */ /* 0x040fe400020e0602 */
[----:B0-----:R-:W-:Y:S01]  /*3b2f0*/  IMAD.X R10, R61, 0x1, R3, P6 ;  /* 0x000000013d0a7824 */ /* 0x001fe200030e0603 */
[----:B-1----:R-:W-:Y:S02]  /*3b300*/  IADD3 R9, P4, R5, R53, RZ ;  /* 0x0000003505097210 */ /* 0x002fe40007f9e0ff */
[----:B------:R-:W-:Y:S04]  /*3b310*/  STL [R1+0x61d0], R11 ;  /* 0x0061d00b01007387 */ /* 0x000fe80000100800 */
[----:B------:R-:W4:Y:S04]  /*3b320*/  LDL.LU R5, [R1+0x194] ;  /* 0x0001940001057983 */ /* 0x000f280000300800 */
        /* <DEDUP_REMOVED lines=26> */
[----:B-1----:R-:W-:-:S03]  /*3b4d0*/  IADD3 R10, P0, R8, R53, RZ ;  /* 0x00000035080a7210 */ /* 0x002fc60007f1e0ff */
[----:B------:R-:W-:Y:S04]  /*3b4e0*/  STL [R1+0x61a0], R11 ;  /* 0x0061a00b01007387 */ /* 0x000fe80000100800 */
[----:B------:R-:W3:Y:S01]  /*3b4f0*/  LDL.LU R8, [R1+0x188] ;  /* 0x0001880001087983 */ /* 0x000ee20000300800 */
[----:B0-----:R-:W-:-:S03]  /*3b500*/  IMAD.X R9, R57, 0x1, R3, P4 ;  /* 0x0000000139097824 */ /* 0x001fc600020e0603 */
[----:B------:R0:W-:Y:S04]  /*3b510*/  STL [R1+0x6198], R10 ;  /* 0x0061980a01007387 */ /* 0x0001e80000100800 */
[----:B------:R1:W-:Y:S04]  /*3b520*/  STL [R1+0x618c], R9 ;  /* 0x00618c0901007387 */ /* 0x0003e80000100800 */
[----:B------:R-:W3:Y:S01]  /*3b530*/  LDL.LU R57, [R1+0x74] ;  /* 0x0000740001397983 */ /* 0x000ee20000300800 */
[----:B0-----:R-:W-:Y:S01]  /*3b540*/  IADD3 R10, P4, R56, R54, RZ ;  /* 0x00000036380a7210 */ /* 0x001fe20007f9e0ff */
[----:B-1----:R-:W-:Y:S01]  /*3b550*/  IMAD.X R9, R58, 0x1, R2, P6 ;  /* 0x000000013a097824 */ /* 0x002fe200030e0602 */
[----:B------:R-:W-:-:S03]  /*3b560*/  IADD3 R11, P6, R56, R53, RZ ;  /* 0x00000035380b7210 */ /* 0x000fc60007fde0ff */
[----:B------:R0:W-:Y:S04]  /*3b570*/  STL [R1+0x6194], R10 ;  /* 0x0061940a01007387 */ /* 0x0001e80000100800 */
[----:B------:R2:W-:Y:S04]  /*3b580*/  STL [R1+0x6190], R9 ;  /* 0x0061900901007387 */ /* 0x0005e80000100800 */
[----:B------:R4:W-:Y:S01]  /*3b590*/  STL [R1+0x6188], R11 ;  /* 0x0061880b01007387 */ /* 0x0009e20000100800 */
[----:B0-----:R-:W-:-:S03]  /*3b5a0*/  IMAD.X R10, R58, 0x1, R3, P5 ;  /* 0x000000013a0a7824 */ /* 0x001fc600028e0603 */
[----:B------:R-:W3:Y:S04]  /*3b5b0*/  LDL.LU R56, [R1+0x184] ;  /* 0x0001840001387983 */ /* 0x000ee80000300800 */
        /* <DEDUP_REMOVED lines=14> */
[C---:B------:R-:W-:Y:S02]  /*3b6a0*/  IMAD.X R11, R61.reuse, 0x1, R2, P1 ;  /* 0x000000013d0b7824 */ /* 0x040fe400008e0602 */
[----:B-1----:R-:W-:Y:S01]  /*3b6b0*/  IMAD.X R10, R61, 0x1, R3, P0 ;  /* 0x000000013d0a7824 */ /* 0x002fe200000e0603 */
[----:B0-----:R-:W-:Y:S02]  /*3b6c0*/  IADD3 R9, P1, R5, R53, RZ ;  /* 0x0000003505097210 */ /* 0x001fe40007f3e0ff */
[----:B------:R-:W-:Y:S04]  /*3b6d0*/  STL [R1+0x6170], R11 ;  /* 0x0061700b01007387 */ /* 0x000fe80000100800 */
[----:B------:R-:W4:Y:S04]  /*3b6e0*/  LDL.LU R5, [R1+0x17c] ;  /* 0x00017c0001057983 */ /* 0x000f280000300800 */
[----:B------:R0:W-:Y:S04]  /*3b6f0*/  STL [R1+0x6168], R9 ;  /* 0x0061680901007387 */ /* 0x0001e80000100800 */
[----:B------:R1:W-:Y:S04]  /*3b700*/  STL [R1+0x615c], R10 ;  /* 0x00615c0a01007387 */ /* 0x0003e80000100800 */
[----:B------:R-:W4:Y:S01]  /*3b710*/  LDL.LU R61, [R1+0x68] ;  /* 0x00006800013d7983 */ /* 0x000f220000300800 */
[----:B0-----:R-:W-:-:S05]  /*3b720*/  IADD3 R9, P0, R6, R54, RZ ;  /* 0x0000003606097210 */ /* 0x001fca0007f1e0ff */
[----:B------:R0:W-:Y:S01]  /*3b730*/  STL [R1+0x6164], R9 ;  /* 0x0061640901007387 */ /* 0x0001e20000100800 */
[----:B------:R-:W-:Y:S01]  /*3b740*/  IMAD.X R11, R60, 0x1, R2, P4 ;  /* 0x000000013c0b7824 */ /* 0x000fe200020e0602 */
[----:B-1----:R-:W-:Y:S01]  /*3b750*/  IADD3 R10, P4, R6, R53, RZ ;  /* 0x00000035060a7210 */ /* 0x002fe20007f9e0ff */
[----:B0-----:R-:W-:-:S03]  /*3b760*/  IMAD.X R9, R60, 0x1, R3, P6 ;  /* 0x000000013c097824 */ /* 0x001fc600030e0603 */
[----:B------:R-:W-:Y:S04]  /*3b770*/  STL [R1+0x6160], R11 ;  /* 0x0061600b01007387 */ /* 0x000fe80000100800 */
[----:B------:R-:W4:Y:S04]  /*3b780*/  LDL.LU R6, [R1+0x178] ;  /* 0x0001780001067983 */ /* 0x000f280000300800 */
[----:B------:R3:W-:Y:S04]  /*3b790*/  STL [R1+0x6158], R10 ;  /* 0x0061580a01007387 */ /* 0x0007e80000100800 */
[----:B------:R0:W-:Y:S04]  /*3b7a0*/  STL [R1+0x614c], R9 ;  /* 0x00614c0901007387 */ /* 0x0001e80000100800 */
[----:B------:R-:W4:Y:S01]  /*3b7b0*/  LDL.LU R60, [R1+0x64] ;  /* 0x00006400013c7983 */ /* 0x000f220000300800 */
[----:B---3--:R-:W-:-:S05]  /*3b7c0*/  IADD3 R10, P6, R4, R54, RZ ;  /* 0x00000036040a7210 */ /* 0x008fca0007fde0ff */
[----:B------:R1:W-:Y:S01]  /*3b7d0*/  STL [R1+0x6154], R10 ;  /* 0x0061540a01007387 */ /* 0x0003e20000100800 */
[C---:B0-----:R-:W-:Y:S01]  /*3b7e0*/  IMAD.X R9, R55.reuse, 0x1, R2, P5 ;  /* 0x0000000137097824 */ /* 0x041fe200028e0602 */
[----:B-1----:R-:W-:Y:S02]  /*3b7f0*/  IADD3 R10, P5, R4, R53, RZ ;  /* 0x00000035040a7210 */ /* 0x002fe40007fbe0ff */
[----:B------:R-:W3:Y:S04]  /*3b800*/  LDL.LU R4, [R1+0x174] ;  /* 0x0001740001047983 */ /* 0x000ee80000300800 */
[----:B------:R0:W-:Y:S04]  /*3b810*/  STL [R1+0x6150], R9 ;  /* 0x0061500901007387 */ /* 0x0001e80000100800 */
[----:B------:R1:W-:Y:S01]  /*3b820*/  STL [R1+0x6148], R10 ;  /* 0x0061480a01007387 */ /* 0x0003e20000100800 */
[----:B0-----:R-:W-:-:S03]  /*3b830*/  IMAD.X R9, R55, 0x1, R3, P3 ;  /* 0x0000000137097824 */ /* 0x001fc600018e0603 */
[----:B------:R-:W3:Y:S01]  /*3b840*/  LDL.LU R55, [R1+0x60] ;  /* 0x0000600001377983 */ /* 0x000ee20000300800 */
[----:B-1----:R-:W-:-:S03]  /*3b850*/  IADD3 R10, P3, R8, R54, RZ ;  /* 0x00000036080a7210 */ /* 0x002fc60007f7e0ff */
[----:B------:R0:W-:Y:S04]  /*3b860*/  STL [R1+0x613c], R9 ;  /* 0x00613c0901007387 */ /* 0x0001e80000100800 */
        /* <DEDUP_REMOVED lines=8> */
[----:B------:R-:W-:Y:S01]  /*3b8f0*/  IADD3 R11, P1, R56, R54, RZ ;  /* 0x00000036380b7210 */ /* 0x000fe20007f3e0ff */
[----:B-1----:R-:W-:Y:S02]  /*3b900*/  IMAD.X R10, R58, 0x1, R2, P0 ;  /* 0x000000013a0a7824 */ /* 0x002fe400000e0602 */
[----:B------:R0:W-:Y:S04]  /*3b910*/  STL [R1+0x612c], R9 ;  /* 0x00612c0901007387 */ /* 0x0001e80000100800 */
[----:B------:R-:W-:Y:S01]  /*3b920*/  STL [R1+0x6134], R11 ;  /* 0x0061340b01007387 */ /* 0x000fe20000100800 */
[----:B0-----:R-:W-:-:S03]  /*3b930*/  IADD3 R9, P0, R56, R53, RZ ;  /* 0x0000003538097210 */ /* 0x001fc60007f1e0ff */
[----:B------:R-:W3:Y:S04]  /*3b940*/  LDL.LU R56, [R1+0x16c] ;  /* 0x00016c0001387983 */ /* 0x000ee80000300800 */
[----:B------:R0:W-:Y:S04]  /*3b950*/  STL [R1+0x6130], R10 ;  /* 0x0061300a01007387 */ /* 0x0001e80000100800 */
[----:B------:R2:W-:Y:S01]  /*3b960*/  STL [R1+0x6128], R9 ;  /* 0x0061280901007387 */ /* 0x0005e20000100800 */
[----:B0-----:R-:W-:-:S03]  /*3b970*/  IMAD.X R10, R58, 0x1, R3, P4 ;  /* 0x000000013a0a7824 */ /* 0x001fc600020e0603 */
[----:B------:R-:W3:Y:S04]  /*3b980*/  LDL.LU R58, [R1+0x58] ;  /* 0x00005800013a7983 */ /* 0x000ee80000300800 */
[----:B------:R4:W-:Y:S01]  /*3b990*/  STL [R1+0x611c], R10 ;  /* 0x00611c0a01007387 */ /* 0x0009e20000100800 */
        /* <DEDUP_REMOVED lines=12> */
[----:B0-----:R-:W-:Y:S01]  /*3ba60*/  IMAD.X R10, R61, 0x1, R2, P3 ;  /* 0x000000013d0a7824 */ /* 0x001fe200018e0602 */
[----:B-1----:R-:W-:Y:S01]  /*3ba70*/  IADD3 R9, P3, R5, R53, RZ ;  /* 0x0000003505097210 */ /* 0x002fe20007f7e0ff */
[----:B------:R-:W-:-:S03]  /*3ba80*/  IMAD.X R5, R61, 0x1, R3, P2 ;  /* 0x000000013d057824 */ /* 0x000fc600010e0603 */
[----:B------:R-:W-:Y:S04]  /*3ba90*/  STL [R1+0x6110], R10 ;  /* 0x0061100a01007387 */ /* 0x000fe80000100800 */
[----:B------:R-:W4:Y:S04]  /*3baa0*/  LDL.LU R61, [R1+0x164] ;  /* 0x00016400013d7983 */ /* 0x000f280000300800 */
[----:B------:R-:W-:Y:S04]  /*3bab0*/  STL [R1+0x6108], R9 ;  /* 0x0061080901007387 */ /* 0x000fe80000100800 */
[----:B------:R0:W-:Y:S04]  /*3bac0*/  STL [R1+0x60fc], R5 ;  /* 0x0060fc0501007387 */ /* 0x0001e80000100800 */
[----:B0-----:R-:W4:Y:S01]  /*3bad0*/  LDL.LU R5, [R1+0x50] ;  /* 0x0000500001057983 */ /* 0x001f220000300800 */
[----:B------:R-:W-:Y:S01]  /*3bae0*/  IADD3 R10, P2, R6, R54, RZ ;  /* 0x00000036060a7210 */ /* 0x000fe20007f5e0ff */
[----:B------:R-:W-:-:S04]  /*3baf0*/  IMAD.X R9, R60, 0x1, R2, P1 ;  /* 0x000000013c097824 */ /* 0x000fc800008e0602 */
[----:B------:R0:W-:Y:S04]  /*3bb00*/  STL [R1+0x6104], R10 ;  /* 0x0061040a01007387 */ /* 0x0001e80000100800 */
[----:B------:R3:W-:Y:S01]  /*3bb10*/  STL [R1+0x6100], R9 ;  /* 0x0061000901007387 */ /* 0x0007e20000100800 */
[----:B0-----:R-:W-:Y:S01]  /*3bb20*/  IADD3 R10, P1, R6, R53, RZ ;  /* 0x00000035060a7210 */ /* 0x001fe20007f3e0ff */
[----:B------:R-:W-:-:S04]  /*3bb30*/  IMAD.X R6, R60, 0x1, R3, P0 ;  /* 0x000000013c067824 */ /* 0x000fc800000e0603 */
[----:B------:R-:W-:Y:S04]  /*3bb40*/  STL [R1+0x60f8], R10 ;  /* 0x0060f80a01007387 */ /* 0x000fe80000100800 */
[----:B------:R-:W4:Y:S04]  /*3bb50*/  LDL.LU R60, [R1+0x160] ;  /* 0x00016000013c7983 */ /* 0x000f280000300800 */
[----:B------:R0:W-:Y:S01]  /*3bb60*/  STL [R1+0x60ec], R6 ;  /* 0x0060ec0601007387 */ /* 0x0001e20000100800 */
[----:B---3--:R-:W-:-:S03]  /*3bb70*/  IADD3 R9, P0, R4, R54, RZ ;  /* 0x0000003604097210 */ /* 0x008fc60007f1e0ff */
[----:B0-----:R-:W3:Y:S01]  /*3bb80*/  LDL.LU R6, [R1+0x4c] ;  /* 0x00004c0001067983 */ /* 0x001ee20000300800 */
[C---:B------:R-:W-:Y:S01]  /*3bb90*/  IMAD.X R10, R55.reuse, 0x1, R2, P4 ;  /* 0x00000001370a7824 */ /* 0x040fe200020e0602 */
[----:B------:R-:W-:Y:S02]  /*3bba0*/  IADD3 R4, P4, R4, R53, RZ ;  /* 0x0000003504047210 */ /* 0x000fe40007f9e0ff */
[----:B------:R0:W-:Y:S04]  /*3bbb0*/  STL [R1+0x60f4], R9 ;  /* 0x0060f40901007387 */ /* 0x0001e80000100800 */
[----:B------:R1:W-:Y:S04]  /*3bbc0*/  STL [R1+0x60f0], R10 ;  /* 0x0060f00a01007387 */ /* 0x0003e80000100800 */
[----:B------:R1:W-:Y:S01]  /*3bbd0*/  STL [R1+0x60e8], R4 ;  /* 0x0060e80401007387 */ /* 0x0003e20000100800 */
[----:B0-----:R-:W-:Y:S01]  /*3bbe0*/  IMAD.X R9, R55, 0x1, R3, P6 ;  /* 0x0000000137097824 */ /* 0x001fe200030e0603 */
[----:B-1----:R-:W-:-:S02]  /*3bbf0*/  IADD3 R10, P6, R8, R54, RZ ;  /* 0x00000036080a7210 */ /* 0x002fc40007fde0ff */
[----:B------:R-:W3:Y:S04]  /*3bc00*/  LDL.LU R4, [R1+0x14c] ;  /* 0x00014c0001047983 */ /* 0x000ee80000300800 */
[----:B------:R0:W-:Y:S04]  /*3bc10*/  STL [R1+0x60dc], R9 ;  /* 0x0060dc0901007387 */ /* 0x0001e80000100800 */
[----:B------:R1:W-:Y:S04]  /*3bc20*/  STL [R1+0x60e4], R10 ;  /* 0x0060e40a01007387 */ /* 0x0003e80000100800 */
[----:B------:R-:W3:Y:S01]  /*3bc30*/  LDL.LU R55, [R1+0x48] ;  /* 0x0000480001377983 */ /* 0x000ee20000300800 */
[----:B0-----:R-:W-:Y:S01]  /*3bc40*/  IMAD.X R9, R57, 0x1, R2, P5 ;  /* 0x0000000139097824 */ /* 0x001fe200028e0602 */
[----:B-1----:R-:W-:-:S04]  /*3bc50*/  IADD3 R10, P5, R8, R53, RZ ;  /* 0x00000035080a7210 */ /* 0x002fc80007fbe0ff */
[----:B------:R0:W-:Y:S04]  /*3bc60*/  STL [R1+0x60e0], R9 ;  /* 0x0060e00901007387 */ /* 0x0001e80000100800 */
[----:B------:R-:W-:Y:S01]  /*3bc70*/  STL [R1+0x60d8], R10 ;  /* 0x0060d80a01007387 */ /* 0x000fe20000100800 */
[----:B0-----:R-:W-:-:S03]  /*3bc80*/  IMAD.X R9, R57, 0x1, R3, P3 ;  /* 0x0000000139097824 */ /* 0x001fc600018e0603 */
[----:B------:R-:W3:Y:S04]  /*3bc90*/  LDL.LU R57, [R1+0x144] ;  /* 0x0001440001397983 */ /* 0x000ee80000300800 */
[----:B------:R0:W-:Y:S01]  /*3bca0*/  STL [R1+0x60cc], R9 ;  /* 0x0060cc0901007387 */ /* 0x0001e20000100800 */
[----:B------:R-:W-:-:S03]  /*3bcb0*/  IADD3 R8, P3, R56, R54, RZ ;  /* 0x0000003638087210 */ /* 0x000fc60007f7e0ff */
[----:B0-----:R-:W3:Y:S04]  /*3bcc0*/  LDL.LU R9, [R1+0x44] ;  /* 0x0000440001097983 */ /* 0x001ee80000300800 */
[----:B------:R0:W-:Y:S01]  /*3bcd0*/  STL [R1+0x60d4], R8 ;  /* 0x0060d40801007387 */ /* 0x0001e20000100800 */
[C---:B------:R-:W-:Y:S02]  /*3bce0*/  IMAD.X R10, R58.reuse, 0x1, R3, P1 ;  /* 0x000000013a0a7824 */ /* 0x040fe400008e0603 */
[----:B0-----:R-:W-:Y:S01]  /*3bcf0*/  IMAD.X R8, R58, 0x1, R2, P2 ;  /* 0x000000013a087824 */ /* 0x001fe200010e0602 */
[----:B------:R-:W-:-:S04]  /*3bd00*/  IADD3 R11, P2, R56, R53, RZ ;  /* 0x00000035380b7210 */ /* 0x000fc80007f5e0ff */
[----:B------:R2:W-:Y:S04]  /*3bd10*/  STL [R1+0x60d0], R8 ;  /* 0x0060d00801007387 */ /* 0x0005e80000100800 */
[----:B------:R-:W-:Y:S04]  /*3bd20*/  STL [R1+0x60c8], R11 ;  /* 0x0060c80b01007387 */ /* 0x000fe80000100800 */
[----:B------:R-:W3:Y:S04]  /*3bd30*/  LDL.LU R56, [R1+0x140] ;  /* 0x0001400001387983 */ /* 0x000ee80000300800 */
[----:B------:R-:W-:Y:S04]  /*3bd40*/  STL [R1+0x60bc], R10 ;  /* 0x0060bc0a01007387 */ /* 0x000fe80000100800 */
[----:B------:R-:W3:Y:S01]  /*3bd50*/  LDL.LU R58, [R1+0x40] ;  /* 0x00004000013a7983 */ /* 0x000ee20000300800 */
[----:B--2---:R-:W-:-:S05]  /*3bd60*/  IADD3 R8, P1, R7, R54, RZ ;  /* 0x0000003607087210 */ /* 0x004fca0007f3e0ff */
[----:B------:R0:W-:Y:S04]  /*3bd70*/  STL [R1+0x60c4], R8 ;  /* 0x0060c40801007387 */ /* 0x0001e80000100800 */
[----:B0-----:R-:W2:Y:S01]  /*3bd80*/  LDL.LU R8, [R1+0x13c] ;  /* 0x00013c0001087983 */ /* 0x001ea20000300800 */
[----:B----4-:R-:W-:Y:S01]  /*3bd90*/  IMAD.X R11, R59, 0x1, R2, P0 ;  /* 0x000000013b0b7824 */ /* 0x010fe200000e0602 */
[----:B------:R-:W-:Y:S01]  /*3bda0*/  IADD3 R10, P0, R7, R53, RZ ;  /* 0x00000035070a7210 */ /* 0x000fe20007f1e0ff */
[----:B------:R-:W-:-:S03]  /*3bdb0*/  IMAD.X R7, R59, 0x1, R3, P4 ;  /* 0x000000013b077824 */ /* 0x000fc600020e0603 */
[----:B------:R-:W-:Y:S04]  /*3bdc0*/  STL [R1+0x60c0], R11 ;  /* 0x0060c00b01007387 */ /* 0x000fe80000100800 */
[----:B------:R0:W-:Y:S04]  /*3bdd0*/  STL [R1+0x60b8], R10 ;  /* 0x0060b80a01007387 */ /* 0x0001e80000100800 */
[----:B------:R-:W4:Y:S04]  /*3bde0*/  LDL.LU R59, [R1+0x3c] ;  /* 0x00003c00013b7983 */ /* 0x000f280000300800 */
[----:B------:R1:W-:Y:S01]  /*3bdf0*/  STL [R1+0x60ac], R7 ;  /* 0x0060ac0701007387 */ /* 0x0003e20000100800 */
[----:B0-----:R-:W-:-:S05]  /*3be00*/  IADD3 R10, P4, R61, R54, RZ ;  /* 0x000000363d0a7210 */ /* 0x001fca0007f9e0ff */
[----:B------:R0:W-:Y:S01]  /*3be10*/  STL [R1+0x60b4], R10 ;  /* 0x0060b40a01007387 */ /* 0x0001e20000100800 */
[----:B-1----:R-:W-:Y:S01]  /*3be20*/  IMAD.X R7, R5, 0x1, R2, P6 ;  /* 0x0000000105077824 */ /* 0x002fe200030e0602 */
[----:B0-----:R-:W-:Y:S02]  /*3be30*/  IADD3 R10, P6, R61, R53, RZ ;  /* 0x000000353d0a7210 */ /* 0x001fe40007fde0ff */
[----:B------:R-:W4:Y:S04]  /*3be40*/  LDL.LU R61, [R1+0x138] ;  /* 0x00013800013d7983 */ /* 0x000f280000300800 */
[----:B------:R0:W-:Y:S04]  /*3be50*/  STL [R1+0x60b0], R7 ;  /* 0x0060b00701007387 */ /* 0x0001e80000100800 */
[----:B0-----:R-:W4:Y:S04]  /*3be60*/  LDL.LU R7, [R1+0x38] ;  /* 0x0000380001077983 */ /* 0x001f280000300800 */
[----:B------:R0:W-:Y:S02]  /*3be70*/  STL [R1+0x60a8], R10 ;  /* 0x0060a80a01007387 */ /* 0x0001e40000100800 */
[----:B0-----:R-:W-:Y:S01]  /*3be80*/  IMAD.X R10, R5, 0x1, R3, P5 ;  /* 0x00000001050a7824 */ /* 0x001fe200028e0603 */
[----:B------:R-:W-:-:S04]  /*3be90*/  IADD3 R5, P5, R60, R54, RZ ;  /* 0x000000363c057210 */ /* 0x000fc80007fbe0ff */
[----:B------:R0:W-:Y:S01]  /*3bea0*/  STL [R1+0x609c], R10 ;  /* 0x00609c0a01007387 */ /* 0x0001e20000100800 */
[----:B---3--:R-:W-:-:S03]  /*3beb0*/  IMAD.X R11, R6, 0x1, R2, P3 ;  /* 0x00000001060b7824 */ /* 0x008fc600018e0602 */
[----:B------:R1:W-:Y:S01]  /*3bec0*/  STL [R1+0x60a4], R5 ;  /* 0x0060a40501007387 */ /* 0x0003e20000100800 */
[----:B0-----:R-:W-:-:S03]  /*3bed0*/  IADD3 R10, P3, R60, R53, RZ ;  /* 0x000000353c0a7210 */ /* 0x001fc60007f7e0ff */
[----:B-1----:R-:W3:Y:S04]  /*3bee0*/  LDL.LU R5, [R1+0x134] ;  /* 0x0001340001057983 */ /* 0x002ee80000300800 */
[----:B------:R-:W-:Y:S04]  /*3bef0*/  STL [R1+0x60a0], R11 ;  /* 0x0060a00b01007387 */ /* 0x000fe80000100800 */
[----:B------:R-:W3:Y:S04]  /*3bf00*/  LDL.LU R60, [R1+0x34] ;  /* 0x00003400013c7983 */ /* 0x000ee80000300800 */
[----:B------:R0:W-:Y:S02]  /*3bf10*/  STL [R1+0x6098], R10 ;  /* 0x0060980a01007387 */ /* 0x0001e40000100800 */
[----:B0-----:R-:W-:Y:S01]  /*3bf20*/  IMAD.X R10, R6, 0x1, R3, P2 ;  /* 0x00000001060a7824 */ /* 0x001fe200010e0603 */
[C---:B------:R-:W-:Y:S01]  /*3bf30*/  IADD3 R11, P2, R4.reuse, R54, RZ ;  /* 0x00000036040b7210 */ /* 0x040fe20007f5e0ff */
[----:B------:R-:W3:Y:S04]  /*3bf40*/  LDL.LU R6, [R1+0x130] ;  /* 0x0001300001067983 */ /* 0x000ee80000300800 */
[----:B------:R0:W-:Y:S04]  /*3bf50*/  STL [R1+0x608c], R10 ;  /* 0x00608c0a01007387 */ /* 0x0001e80000100800 */
[----:B------:R1:W-:Y:S01]  /*3bf60*/  STL [R1+0x6094], R11 ;  /* 0x0060940b01007387 */ /* 0x0003e20000100800 */
[----:B0-----:R-:W-:Y:S01]  /*3bf70*/  IMAD.X R10, R55, 0x1, R2, P1 ;  /* 0x00000001370a7824 */ /* 0x001fe200008e0602 */
[----:B-1----:R-:W-:-:S02]  /*3bf80*/  IADD3 R11, P1, R4, R53, RZ ;  /* 0x00000035040b7210 */ /* 0x002fc40007f3e0ff */
[----:B------:R-:W3:Y:S04]  /*3bf90*/  LDL.LU R4, [R1+0x30] ;  /* 0x0000300001047983 */ /* 0x000ee80000300800 */
[----:B------:R0:W-:Y:S04]  /*3bfa0*/  STL [R1+0x6090], R10 ;  /* 0x0060900a01007387 */ /* 0x0001e80000100800 */
[----:B------:R1:W-:Y:S01]  /*3bfb0*/  STL [R1+0x6088], R11 ;  /* 0x0060880b01007387 */ /* 0x0003e20000100800 */
[----:B0-----:R-:W-:Y:S01]  /*3bfc0*/  IMAD.X R10, R55, 0x1, R3, P0 ;  /* 0x00000001370a7824 */ /* 0x001fe200000e0603 */
[----:B------:R-:W-:-:S04]  /*3bfd0*/  IADD3 R12, P0, R57, R54, RZ ;  /* 0x00000036390c7210 */ /* 0x000fc80007f1e0ff */
[----:B------:R0:W-:Y:S04]  /*3bfe0*/  STL [R1+0x607c], R10 ;  /* 0x00607c0a01007387 */ /* 0x0001e80000100800 */
[----:B------:R-:W-:Y:S04]  /*3bff0*/  STL [R1+0x6084], R12 ;  /* 0x0060840c01007387 */ /* 0x000fe80000100800 */
[----:B------:R-:W3:Y:S01]  /*3c000*/  LDL.LU R55, [R1+0x12c] ;  /* 0x00012c0001377983 */ /* 0x000ee20000300800 */
[----:B-1----:R-:W-:Y:S01]  /*3c010*/  IMAD.X R11, R9, 0x1, R2, P4 ;  /* 0x00000001090b7824 */ /* 0x002fe200020e0602 */
[----:B0-----:R-:W-:-:S04]  /*3c020*/  IADD3 R10, P4, R57, R53, RZ ;  /* 0x00000035390a7210 */ /* 0x001fc80007f9e0ff */
[----:B------:R0:W-:Y:S04]  /*3c030*/  STL [R1+0x6080], R11 ;  /* 0x0060800b01007387 */ /* 0x0001e80000100800 */
[----:B------:R-:W3:Y:S01]  /*3c040*/  LDL.LU R57, [R1+0x2c] ;  /* 0x00002c0001397983 */ /* 0x000ee20000300800 */
[----:B0-----:R-:W-:-:S03]  /*3c050*/  IMAD.X R11, R9, 0x1, R3, P6 ;  /* 0x00000001090b7824 */ /* 0x001fc600030e0603 */
[----:B------:R0:W-:Y:S01]  /*3c060*/  STL [R1+0x6078], R10 ;  /* 0x0060780a01007387 */ /* 0x0001e20000100800 */
[----:B------:R-:W-:-:S03]  /*3c070*/  IMAD.X R9, R58, 0x1, R2, P5 ;  /* 0x000000013a097824 */ /* 0x000fc600028e0602 */
[----:B------:R1:W-:Y:S01]  /*3c080*/  STL [R1+0x606c], R11 ;  /* 0x00606c0b01007387 */ /* 0x0003e20000100800 */
[C---:B0-----:R-:W-:Y:S02]  /*3c090*/  IADD3 R10, P6, R56.reuse, R54, RZ ;  /* 0x00000036380a7210 */ /* 0x041fe40007fde0ff */
[----:B-1----:R-:W-:-:S03]  /*3c0a0*/  IADD3 R11, P5, R56, R53, RZ ;  /* 0x00000035380b7210 */ /* 0x002fc60007fbe0ff */
[----:B------:R0:W-:Y:S04]  /*3c0b0*/  STL [R1+0x6074], R10 ;  /* 0x0060740a01007387 */ /* 0x0001e80000100800 */
[----:B------:R2:W-:Y:S04]  /*3c0c0*/  STL [R1+0x6070], R9 ;  /* 0x0060700901007387 */ /* 0x0005e80000100800 */
[----:B------:R-:W-:Y:S04]  /*3c0d0*/  STL [R1+0x6068], R11 ;  /* 0x0060680b01007387 */ /* 0x000fe80000100800 */
[----:B------:R-:W3:Y:S01]  /*3c0e0*/  LDL.LU R56, [R1+0x128] ;  /* 0x0001280001387983 */ /* 0x000ee20000300800 */
[----:B0-----:R-:W-:-:S05]  /*3c0f0*/  IMAD.X R10, R58, 0x1, R3, P3 ;  /* 0x000000013a0a7824 */ /* 0x001fca00018e0603 */
[----:B------:R4:W-:Y:S04]  /*3c100*/  STL [R1+0x605c], R10 ;  /* 0x00605c0a01007387 */ /* 0x0009e80000100800 */
[----:B------:R-:W3:Y:S01]  /*3c110*/  LDL.LU R58, [R1+0x28] ;  /* 0x00002800013a7983 */ /* 0x000ee20000300800 */
[----:B--2---:R-:W-:-:S05]  /*3c120*/  IADD3 R9, P3, R8, R54, RZ ;  /* 0x0000003608097210 */ /* 0x004fca0007f7e0ff */
[----:B------:R0:W-:Y:S01]  /*3c130*/  STL [R1+0x6064], R9 ;  /* 0x0060640901007387 */ /* 0x0001e20000100800 */
[C---:B----4-:R-:W-:Y:S01]  /*3c140*/  IMAD.X R10, R59.reuse, 0x1, R2, P2 ;  /* 0x000000013b0a7824 */ /* 0x050fe200010e0602 */
[----:B0-----:R-:W-:Y:S01]  /*3c150*/  IADD3 R9, P2, R8, R53, RZ ;  /* 0x0000003508097210 */ /* 0x001fe20007f5e0ff */
[----:B------:R-:W-:-:S03]  /*3c160*/  IMAD.X R8, R59, 0x1, R3, P1 ;  /* 0x000000013b087824 */ /* 0x000fc600008e0603 */
[----:B------:R0:W-:Y:S04]  /*3c170*/  STL [R1+0x6060], R10 ;  /* 0x0060600a01007387 */ /* 0x0001e80000100800 */
[----:B------:R1:W-:Y:S04]  /*3c180*/  STL [R1+0x6058], R9 ;  /* 0x0060580901007387 */ /* 0x0003e80000100800 */
[----:B------:R2:W-:Y:S01]  /*3c190*/  STL [R1+0x604c], R8 ;  /* 0x00604c0801007387 */ /* 0x0005e20000100800 */
[----:B0-----:R-:W-:-:S05]  /*3c1a0*/  IADD3 R10, P1, R61, R54, RZ ;  /* 0x000000363d0a7210 */ /* 0x001fca0007f3e0ff */
[----:B------:R-:W-:Y:S04]  /*3c1b0*/  STL [R1+0x6054], R10 ;  /* 0x0060540a01007387 */ /* 0x000fe80000100800 */
[----:B------:R-:W4:Y:S01]  /*3c1c0*/  LDL.LU R59, [R1+0x124] ;  /* 0x00012400013b7983 */ /* 0x000f220000300800 */
[----:B-1----:R-:W-:Y:S01]  /*3c1d0*/  IMAD.X R9, R7, 0x1, R2, P0 ;  /* 0x0000000107097824 */ /* 0x002fe200000e0602 */
[----:B--2---:R-:W-:-:S04]  /*3c1e0*/  IADD3 R8, P0, R61, R53, RZ ;  /* 0x000000353d087210 */ /* 0x004fc80007f1e0ff */
[----:B------:R-:W-:Y:S04]  /*3c1f0*/  STL [R1+0x6050], R9 ;  /* 0x0060500901007387 */ /* 0x000fe80000100800 */
[----:B------:R-:W2:Y:S04]  /*3c200*/  LDL.LU R61, [R1+0x24] ;  /* 0x00002400013d7983 */ /* 0x000ea80000300800 */
[----:B------:R0:W-:Y:S02]  /*3c210*/  STL [R1+0x6048], R8 ;  /* 0x0060480801007387 */ /* 0x0001e40000100800 */
[----:B0-----:R-:W-:-:S05]  /*3c220*/  IMAD.X R8, R7, 0x1, R3, P4 ;  /* 0x0000000107087824 */ /* 0x001fca00020e0603 */
[----:B------:R0:W-:Y:S01]  /*3c230*/  STL [R1+0x603c], R8 ;  /* 0x00603c0801007387 */ /* 0x0001e20000100800 */
[C---:B---3--:R-:W-:Y:S01]  /*3c240*/  IADD3 R7, P4, R5.reuse, R54, RZ ;  /* 0x0000003605077210 */ /* 0x048fe20007f9e0ff */
[----:B------:R-:W-:Y:S01]  /*3c250*/  IMAD.X R9, R60, 0x1, R2, P6 ;  /* 0x000000013c097824 */ /* 0x000fe200030e0602 */
[----:B0-----:R-:W-:-:S03]  /*3c260*/  IADD3 R8, P6, R5, R53, RZ ;  /* 0x0000003505087210 */ /* 0x001fc60007fde0ff */
[----:B------:R0:W-:Y:S04]  /*3c270*/  STL [R1+0x6044], R7 ;  /* 0x0060440701007387 */ /* 0x0001e80000100800 */
[----:B------:R-:W-:Y:S04]  /*3c280*/  STL [R1+0x6040], R9 ;  /* 0x0060400901007387 */ /* 0x000fe80000100800 */
[----:B------:R-:W-:Y:S01]  /*3c290*/  STL [R1+0x6038], R8 ;  /* 0x0060380801007387 */ /* 0x000fe20000100800 */
[----:B0-----:R-:W-:-:S03]  /*3c2a0*/  IMAD.X R7, R60, 0x1, R3, P5 ;  /* 0x000000013c077824 */ /* 0x001fc600028e0603 */
[----:B------:R-:W3:Y:S04]  /*3c2b0*/  LDL.LU R60, [R1+0x120] ;  /* 0x00012000013c7983 */ /* 0x000ee80000300800 */
[----:B------:R0:W-:Y:S01]  /*3c2c0*/  STL [R1+0x602c], R7 ;  /* 0x00602c0701007387 */ /* 0x0001e20000100800 */
[----:B------:R-:W-:-:S03]  /*3c2d0*/  IADD3 R5, P5, R6, R54, RZ ;  /* 0x0000003606057210 */ /* 0x000fc60007fbe0ff */
[----:B------:R-:W3:Y:S04]  /*3c2e0*/  LDL.LU R12, [R1+0x20] ;  /* 0x00002000010c7983 */ /* 0x000ee80000300800 */
[----:B------:R1:W-:Y:S01]  /*3c2f0*/  STL [R1+0x6034], R5 ;  /* 0x0060340501007387 */ /* 0x0003e20000100800 */
[----:B0-----:R-:W-:Y:S01]  /*3c300*/  IMAD.X R7, R4, 0x1, R2, P3 ;  /* 0x0000000104077824 */ /* 0x001fe200018e0602 */
[----:B-1----:R-:W-:-:S04]  /*3c310*/  IADD3 R5, P3, R6, R53, RZ ;  /* 0x0000003506057210 */ /* 0x002fc80007f7e0ff */
[----:B------:R-:W-:Y:S04]  /*3c320*/  STL [R1+0x6030], R7 ;  /* 0x0060300701007387 */ /* 0x000fe80000100800 */
[----:B------:R-:W3:Y:S04]  /*3c330*/  LDL.LU R11, [R1+0x11c] ;  /* 0x00011c00010b7983 */ /* 0x000ee80000300800 */
[----:B------:R0:W-:Y:S04]  /*3c340*/  STL [R1+0x6028], R5 ;  /* 0x0060280501007387 */ /* 0x0001e80000100800 */
[----:B------:R-:W3:Y:S01]  /*3c350*/  LDL.LU R10, [R1+0x1c] ;  /* 0x00001c00010a7983 */ /* 0x000ee20000300800 */
[----:B------:R-:W-:-:S05]  /*3c360*/  IMAD.X R4, R4, 0x1, R3, P2 ;  /* 0x0000000104047824 */ /* 0x000fca00010e0603 */
[----:B------:R1:W-:Y:S01]  /*3c370*/  STL [R1+0x601c], R4 ;  /* 0x00601c0401007387 */ /* 0x0003e20000100800 */
[----:B0-----:R-:W-:-:S03]  /*3c380*/  IADD3 R5, P2, R55, R54, RZ ;  /* 0x0000003637057210 */ /* 0x001fc60007f5e0ff */
[----:B------:R-:W3:Y:S04]  /*3c390*/  LDL.LU R9, [R1+0x118] ;  /* 0x0001180001097983 */ /* 0x000ee80000300800 */
[----:B------:R0:W-:Y:S04]  /*3c3a0*/  STL [R1+0x6024], R5 ;  /* 0x0060240501007387 */ /* 0x0001e80000100800 */
[----:B------:R-:W3:Y:S01]  /*3c3b0*/  LDL.LU R8, [R1+0x18] ;  /* 0x0000180001087983 */ /* 0x000ee20000300800 */
[----:B-1----:R-:W-:-:S05]  /*3c3c0*/  IMAD.X R4, R57, 0x1, R2, P1 ;  /* 0x0000000139047824 */ /* 0x002fca00008e0602 */
[----:B------:R1:W-:Y:S01]  /*3c3d0*/  STL [R1+0x6020], R4 ;  /* 0x0060200401007387 */ /* 0x0003e20000100800 */
[----:B0-----:R-:W-:-:S03]  /*3c3e0*/  IADD3 R5, P1, R55, R53, RZ ;  /* 0x0000003537057210 */ /* 0x001fc60007f3e0ff */
[----:B------:R-:W3:Y:S04]  /*3c3f0*/  LDL.LU R7, [R1+0x114] ;  /* 0x0001140001077983 */ /* 0x000ee80000300800 */
[----:B------:R0:W-:Y:S04]  /*3c400*/  STL [R1+0x6018], R5 ;  /* 0x0060180501007387 */ /* 0x0001e80000100800 */
[----:B------:R-:W3:Y:S01]  /*3c410*/  LDL.LU R6, [R1+0x14] ;  /* 0x0000140001067983 */ /* 0x000ee20000300800 */
[----:B-1----:R-:W-:-:S05]  /*3c420*/  IMAD.X R4, R57, 0x1, R3, P0 ;  /* 0x0000000139047824 */ /* 0x002fca00000e0603 */
[----:B------:R1:W-:Y:S04]  /*3c430*/  STL [R1+0x600c], R4 ;  /* 0x00600c0401007387 */ /* 0x0003e80000100800 */
[----:B0-----:R-:W3:Y:S01]  /*3c440*/  LDL.LU R5, [R1+0x110] ;  /* 0x0001100001057983 */ /* 0x001ee20000300800 */
[----:B-1----:R-:W-:-:S05]  /*3c450*/  IADD3 R4, P0, R56, R54, RZ ;  /* 0x0000003638047210 */ /* 0x002fca0007f1e0ff */
[----:B------:R0:W-:Y:S01]  /*3c460*/  STL [R1+0x6014], R4 ;  /* 0x0060140401007387 */ /* 0x0001e20000100800 */
[----:B------:R-:W-:-:S03]  /*3c470*/  IMAD.X R13, R58, 0x1, R2, P4 ;  /* 0x000000013a0d7824 */ /* 0x000fc600020e0602 */
[----:B0-----:R-:W3:Y:S01]  /*3c480*/  LDL.LU R4, [R1+0x10] ;  /* 0x0000100001047983 */ /* 0x001ee20000300800 */
[----:B------:R-:W-:-:S03]  /*3c490*/  IADD3 R56, P4, R56, R53, RZ ;  /* 0x0000003538387210 */ /* 0x000fc60007f9e0ff */
[----:B------:R0:W-:Y:S04]  /*3c4a0*/  STL [R1+0x6010], R13 ;  /* 0x0060100d01007387 */ /* 0x0001e80000100800 */
[----:B------:R-:W3:Y:S04]  /*3c4b0*/  LDL.LU R55, [R1+0x10c] ;  /* 0x00010c0001377983 */ /* 0x000ee80000300800 */
[----:B------:R1:W-:Y:S01]  /*3c4c0*/  STL [R1+0x6008], R56 ;  /* 0x0060083801007387 */ /* 0x0003e20000100800 */
[----:B0-----:R-:W-:-:S03]  /*3c4d0*/  IMAD.X R13, R58, 0x1, R3, P6 ;  /* 0x000000013a0d7824 */ /* 0x001fc600030e0603 */
[----:B-1----:R-:W3:Y:S04]  /*3c4e0*/  LDL.LU R56, [R1+0xc] ;  /* 0x00000c0001387983 */ /* 0x002ee80000300800 */
[----:B------:R-:W-:Y:S04]  /*3c4f0*/  STL [R1+0x5ffc], R13 ;  /* 0x005ffc0d01007387 */ /* 0x000fe80000100800 */
[----:B------:R-:W3:Y:S01]  /*3c500*/  LDL.LU R57, [R1+0x108] ;  /* 0x0001080001397983 */ /* 0x000ee20000300800 */
[----:B----4-:R-:W-:-:S05]  /*3c510*/  IADD3 R58, P6, R59, R54, RZ ;  /* 0x000000363b3a7210 */ /* 0x010fca0007fde0ff */
[----:B------:R0:W-:Y:S04]  /*3c520*/  STL [R1+0x6004], R58 ;  /* 0x0060043a01007387 */ /* 0x0001e80000100800 */
[----:B0-----:R-:W4:Y:S01]  /*3c530*/  LDL.LU R58, [R1+0x8] ;  /* 0x00000800013a7983 */ /* 0x001f220000300800 */
[----:B--2---:R-:W-:Y:S01]  /*3c540*/  IMAD.X R13, R61, 0x1, R2, P5 ;  /* 0x000000013d0d7824 */ /* 0x004fe200028e0602 */
[----:B------:R-:W-:-:S04]  /*3c550*/  IADD3 R59, P5, R59, R53, RZ ;  /* 0x000000353b3b7210 */ /* 0x000fc80007fbe0ff */
[----:B------:R0:W-:Y:S02]  /*3c560*/  STL [R1+0x6000], R13 ;  /* 0x0060000d01007387 */ /* 0x0001e40000100800 */
[----:B0-----:R-:W-:Y:S02]  /*3c570*/  IMAD.X R13, R61, 0x1, R3, P3 ;  /* 0x000000013d0d7824 */ /* 0x001fe400018e0603 */
[----:B------:R-:W2:Y:S04]  /*3c580*/  LDL.LU R61, [R1+0x104] ;  /* 0x00010400013d7983 */ /* 0x000ea80000300800 */
[----:B------:R0:W-:Y:S04]  /*3c590*/  STL [R1+0x5ff8], R59 ;  /* 0x005ff83b01007387 */ /* 0x0001e80000100800 */
[----:B0-----:R-:W2:Y:S04]  /*3c5a0*/  LDL.LU R59, [R1+0x4] ;  /* 0x00000400013b7983 */ /* 0x001ea80000300800 */
[----:B------:R3:W-:Y:S02]  /*3c5b0*/  STL [R1+0x5fec], R13 ;  /* 0x005fec0d01007387 */ /* 0x0007e40000100800 */
[----:B---3--:R-:W-:-:S05]  /*3c5c0*/  IADD3 R13, P3, R60, R54, RZ ;  /* 0x000000363c0d7210 */ /* 0x008fca0007f7e0ff */
[----:B------:R0:W-:Y:S02]  /*3c5d0*/  STL [R1+0x5ff4], R13 ;  /* 0x005ff40d01007387 */ /* 0x0001e40000100800 */
[----:B0-----:R-:W-:Y:S01]  /*3c5e0*/  IMAD.X R13, R12, 0x1, R2, P2 ;  /* 0x000000010c0d7824 */ /* 0x001fe200010e0602 */
[----:B------:R-:W-:Y:S01]  /*3c5f0*/  IADD3 R60, P2, R60, R53, RZ ;  /* 0x000000353c3c7210 */ /* 0x000fe20007f5e0ff */
[----:B------:R-:W-:-:S03]  /*3c600*/  IMAD.X R12, R12, 0x1, R3, P1 ;  /* 0x000000010c0c7824 */ /* 0x000fc600008e0603 */
[----:B------:R0:W-:Y:S04]  /*3c610*/  STL [R1+0x5ff0], R13 ;  /* 0x005ff00d01007387 */ /* 0x0001e80000100800 */
[----:B0-----:R-:W3:Y:S04]  /*3c620*/  LDL.LU R13, [R1+0x6950] ;  /* 0x00695000010d7983 */ /* 0x001ee80000300800 */
[----:B------:R0:W-:Y:S04]  /*3c630*/  STL [R1+0x5fe8], R60 ;  /* 0x005fe83c01007387 */ /* 0x0001e80000100800 */
[----:B0-----:R-:W3:Y:S04]  /*3c640*/  LDL.LU R60, [R1] ;  /* 0x00000000013c7983 */ /* 0x001ee80000300800 */
[----:B------:R0:W-:Y:S02]  /*3c650*/  STL [R1+0x5fdc], R12 ;  /* 0x005fdc0c01007387 */ /* 0x0001e40000100800 */
[----:B0-----:R-:W-:-:S05]  /*3c660*/  IADD3 R12, P1, R11, R54, RZ ;  /* 0x000000360b0c7210 */ /* 0x001fca0007f3e0ff */
[----:B------:R0:W-:Y:S02]  /*3c670*/  STL [R1+0x5fe4], R12 ;  /* 0x005fe40c01007387 */ /* 0x0001e40000100800 */
[C---:B0-----:R-:W-:Y:S01]  /*3c680*/  IMAD.X R12, R10.reuse, 0x1, R2, P0 ;  /* 0x000000010a0c7824 */ /* 0x041fe200000e0602 */
[----:B------:R-:W-:Y:S01]  /*3c690*/  IADD3 R11, P0, R11, R53, RZ ;  /* 0x000000350b0b7210 */ /* 0x000fe20007f1e0ff */
[----:B------:R-:W-:-:S03]  /*3c6a0*/  IMAD.X R10, R10, 0x1, R3, P4 ;  /* 0x000000010a0a7824 */ /* 0x000fc600020e0603 */
[----:B------:R0:W-:Y:S04]  /*3c6b0*/  STL [R1+0x5fe0], R12 ;  /* 0x005fe00c01007387 */ /* 0x0001e80000100800 */
[----:B0-----:R-:W3:Y:S04]  /*3c6c0*/  LDL.LU R12, [R1+0x694c] ;  /* 0x00694c00010c7983 */ /* 0x001ee80000300800 */
[----:B------:R0:W-:Y:S04]  /*3c6d0*/  STL [R1+0x5fd8], R11 ;  /* 0x005fd80b01007387 */ /* 0x0001e80000100800 */
[----:B0-----:R-:W3:Y:S04]  /*3c6e0*/  LDL.LU R11, [R1+0x6948] ;  /* 0x00694800010b7983 */ /* 0x001ee80000300800 */
        /* <DEDUP_REMOVED lines=43> */
[C---:B----4-:R-:W-:Y:S01]  /*3c9a0*/  IMAD.X R56, R58.reuse, 0x1, R2, P5 ;  /* 0x000000013a387824 */ /* 0x050fe200028e0602 */
[----:B------:R-:W-:Y:S01]  /*3c9b0*/  IADD3 R57, P5, R57, R53, RZ ;  /* 0x0000003539397210 */ /* 0x000fe20007fbe0ff */
[----:B------:R-:W-:-:S03]  /*3c9c0*/  IMAD.X R58, R58, 0x1, R3, P3 ;  /* 0x000000013a3a7824 */ /* 0x000fc600018e0603 */
[----:B------:R0:W-:Y:S04]  /*3c9d0*/  STL [R1+0x5f90], R56 ;  /* 0x005f903801007387 */ /* 0x0001e80000100800 */
[----:B0-----:R-:W4:Y:S04]  /*3c9e0*/  LDL.LU R56, [R1+0x6924] ;  /* 0x0069240001387983 */ /* 0x001f280000300800 */
[----:B------:R0:W-:Y:S04]  /*3c9f0*/  STL [R1+0x5f88], R57 ;  /* 0x005f883901007387 */ /* 0x0001e80000100800 */
[----:B0-----:R-:W4:Y:S04]  /*3ca00*/  LDL.LU R57, [R1+0x6920] ;  /* 0x0069200001397983 */ /* 0x001f280000300800 */
[----:B------:R2:W-:Y:S02]  /*3ca10*/  STL [R1+0x5f7c], R58 ;  /* 0x005f7c3a01007387 */ /* 0x0005e40000100800 */
[----:B--2---:R-:W-:-:S05]  /*3ca20*/  IADD3 R58, P3, R61, R54, RZ ;  /* 0x000000363d3a7210 */ /* 0x004fca0007f7e0ff */
[----:B------:R0:W-:Y:S02]  /*3ca30*/  STL [R1+0x5f84], R58 ;  /* 0x005f843a01007387 */ /* 0x0001e40000100800 */
[----:B0-----:R-:W-:Y:S01]  /*3ca40*/  IMAD.X R58, R59, 0x1, R2, P2 ;  /* 0x000000013b3a7824 */ /* 0x001fe200010e0602 */
[----:B------:R-:W-:-:S04]  /*3ca50*/  IADD3 R61, P2, R61, R53, RZ ;  /* 0x000000353d3d7210 */ /* 0x000fc80007f5e0ff */
[----:B------:R0:W-:Y:S04]  /*3ca60*/  STL [R1+0x5f80], R58 ;  /* 0x005f803a01007387 */ /* 0x0001e80000100800 */
[----:B0-----:R-:W2:Y:S04]  /*3ca70*/  LDL.LU R58, [R1+0x691c] ;  /* 0x00691c00013a7983 */ /* 0x001ea80000300800 */
[----:B------:R0:W-:Y:S04]  /*3ca80*/  STL [R1+0x5f78], R61 ;  /* 0x005f783d01007387 */ /* 0x0001e80000100800 */
[----:B0-----:R-:W3:Y:S01]  /*3ca90*/  LDL.LU R61, [R1+0x6918] ;  /* 0x00691800013d7983 */ /* 0x001ee20000300800 */
[----:B------:R-:W-:-:S05]  /*3caa0*/  IMAD.X R59, R59, 0x1, R3, P1 ;  /* 0x000000013b3b7824 */ /* 0x000fca00008e0603 */
[----:B------:R3:W-:Y:S02]  /*3cab0*/  STL [R1+0x5f6c], R59 ;  /* 0x005f6c3b01007387 */ /* 0x0007e40000100800 */
[----:B---3--:R-:W-:-:S05]  /*3cac0*/  IADD3 R59, P1, R61, R54, RZ ;  /* 0x000000363d3b7210 */ /* 0x008fca0007f3e0ff */
[----:B------:R0:W-:Y:S02]  /*3cad0*/  STL [R1+0x5f74], R59 ;  /* 0x005f743b01007387 */ /* 0x0001e40000100800 */
[----:B0-----:R-:W-:Y:S01]  /*3cae0*/  IMAD.X R59, R60, 0x1, R2, P0 ;  /* 0x000000013c3b7824 */ /* 0x001fe200000e0602 */
[----:B------:R-:W-:-:S04]  /*3caf0*/  IADD3 R61, P0, R61, R53, RZ ;  /* 0x000000353d3d7210 */ /* 0x000fc80007f1e0ff */
[----:B------:R0:W-:Y:S04]  /*3cb00*/  STL [R1+0x5f70], R59 ;  /* 0x005f703b01007387 */ /* 0x0001e80000100800 */
[----:B0-----:R-:W3:Y:S04]  /*3cb10*/  LDL.LU R59, [R1+0x6914] ;  /* 0x00691400013b7983 */ /* 0x001ee80000300800 */
[----:B------:R0:W-:Y:S04]  /*3cb20*/  STL [R1+0x5f68], R61 ;  /* 0x005f683d01007387 */ /* 0x0001e80000100800 */
[----:B0-----:R-:W4:Y:S01]  /*3cb30*/  LDL.LU R61, [R1+0x6910] ;  /* 0x00691000013d7983 */ /* 0x001f220000300800 */
[----:B------:R-:W-:-:S05]  /*3cb40*/  IMAD.X R60, R60, 0x1, R3, P4 ;  /* 0x000000013c3c7824 */ /* 0x000fca00020e0603 */
[----:B------:R3:W-:Y:S02]  /*3cb50*/  STL [R1+0x5f5c], R60 ;  /* 0x005f5c3c01007387 */ /* 0x0007e40000100800 */
[----:B---3--:R-:W-:-:S05]  /*3cb60*/  IADD3 R60, P4, R59, R54, RZ ;  /* 0x000000363b3c7210 */ /* 0x008fca0007f9e0ff */
[----:B------:R4:W-:Y:S02]  /*3cb70*/  STL [R1+0x5f64], R60 ;  /* 0x005f643c01007387 */ /* 0x0009e40000100800 */
[----:B----4-:R-:W-:-:S05]  /*3cb80*/  IMAD.X R60, R61, 0x1, R2, P6 ;  /* 0x000000013d3c7824 */ /* 0x010fca00030e0602 */
[----:B------:R0:W-:Y:S04]  /*3cb90*/  STL [R1+0x5f60], R60 ;  /* 0x005f603c01007387 */ /* 0x0001e80000100800 */
[----:B0-----:R-:W3:Y:S01]  /*3cba0*/  LDL.LU R60, [R1+0x690c] ;  /* 0x00690c00013c7983 */ /* 0x001ee20000300800 */
[----:B------:R-:W-:-:S05]  /*3cbb0*/  IADD3 R59, P6, R59, R53, RZ ;  /* 0x000000353b3b7210 */ /* 0x000fca0007fde0ff */
[----:B------:R0:W-:Y:S02]  /*3cbc0*/  STL [R1+0x5f58], R59 ;  /* 0x005f583b01007387 */ /* 0x0001e40000100800 */
[----:B0-----:R-:W-:Y:S02]  /*3cbd0*/  IMAD.X R59, R61, 0x1, R3, P5 ;  /* 0x000000013d3b7824 */ /* 0x001fe400028e0603 */
[----:B------:R-:W4:Y:S04]  /*3cbe0*/  LDL.LU R61, [R1+0x36c] ;  /* 0x00036c00013d7983 */ /* 0x000f280000300800 */
[----:B------:R2:W-:Y:S02]  /*3cbf0*/  STL [R1+0x5f4c], R59 ;  /* 0x005f4c3b01007387 */ /* 0x0005e40000100800 */
[----:B--2---:R-:W-:-:S05]  /*3cc00*/  IADD3 R59, P5, R58, R54, RZ ;  /* 0x000000363a3b7210 */ /* 0x004fca0007fbe0ff */
[----:B------:R3:W-:Y:S02]  /*3cc10*/  STL [R1+0x5f54], R59 ;  /* 0x005f543b01007387 */ /* 0x0007e40000100800 */
[----:B---3--:R-:W-:-:S05]  /*3cc20*/  IMAD.X R59, R60, 0x1, R2, P3 ;  /* 0x000000013c3b7824 */ /* 0x008fca00018e0602 */
[----:B------:R0:W-:Y:S04]  /*3cc30*/  STL [R1+0x5f50], R59 ;  /* 0x005f503b01007387 */ /* 0x0001e80000100800 */
[----:B0-----:R-:W2:Y:S01]  /*3cc40*/  LDL.LU R59, [R1+0x6908] ;  /* 0x00690800013b7983 */ /* 0x001ea20000300800 */
[----:B------:R-:W-:-:S05]  /*3cc50*/  IADD3 R58, P3, R58, R53, RZ ;  /* 0x000000353a3a7210 */ /* 0x000fca0007f7e0ff */
[----:B------:R0:W-:Y:S02]  /*3cc60*/  STL [R1+0x5f48], R58 ;  /* 0x005f483a01007387 */ /* 0x0001e40000100800 */
[----:B0-----:R-:W-:Y:S02]  /*3cc70*/  IMAD.X R58, R60, 0x1, R3, P2 ;  /* 0x000000013c3a7824 */ /* 0x001fe400010e0603 */
[----:B------:R-:W3:Y:S04]  /*3cc80*/  LDL.LU R60, [R1+0xec] ;  /* 0x0000ec00013c7983 */ /* 0x000ee80000300800 */
[----:B------:R0:W-:Y:S02]  /*3cc90*/  STL [R1+0x5f3c], R58 ;  /* 0x005f3c3a01007387 */ /* 0x0001e40000100800 */
[----:B0-----:R-:W-:-:S05]  /*3cca0*/  IADD3 R58, P2, R57, R54, RZ ;  /* 0x00000036393a7210 */ /* 0x001fca0007f5e0ff */
[----:B------:R2:W-:Y:S02]  /*3ccb0*/  STL [R1+0x5f44], R58 ;  /* 0x005f443a01007387 */ /* 0x0005e40000100800 */
[----:B--2---:R-:W-:Y:S01]  /*3ccc0*/  IMAD.X R58, R59, 0x1, R2, P1 ;  /* 0x000000013b3a7824 */ /* 0x004fe200008e0602 */
[----:B------:R-:W-:-:S04]  /*3ccd0*/  IADD3 R57, P1, R57, R53, RZ ;  /* 0x0000003539397210 */ /* 0x000fc80007f3e0ff */
[----:B------:R0:W-:Y:S04]  /*3cce0*/  STL [R1+0x5f40], R58 ;  /* 0x005f403a01007387 */ /* 0x0001e80000100800 */
[----:B0-----:R-:W2:Y:S04]  /*3ccf0*/  LDL.LU R58, [R1+0x6904] ;  /* 0x00690400013a7983 */ /* 0x001ea80000300800 */
[----:B------:R0:W-:Y:S02]  /*3cd00*/  STL [R1+0x5f38], R57 ;  /* 0x005f383901007387 */ /* 0x0001e40000100800 */
[----:B0-----:R-:W-:-:S02]  /*3cd10*/  IMAD.X R57, R59, 0x1, R3, P0 ;  /* 0x000000013b397824 */ /* 0x001fc400000e0603 */
[----:B------:R-:W4:Y:S04]  /*3cd20*/  LDL.LU R59, [R1+0xf0] ;  /* 0x0000f000013b7983 */ /* 0x000f280000300800 */
[----:B------:R4:W-:Y:S02]  /*3cd30*/  STL [R1+0x5f2c], R57 ;  /* 0x005f2c3901007387 */ /* 0x0009e40000100800 */
[----:B----4-:R-:W-:-:S05]  /*3cd40*/  IADD3 R57, P0, R59, R54, RZ ;  /* 0x000000363b397210 */ /* 0x010fca0007f1e0ff */
[----:B------:R2:W-:Y:S02]  /*3cd50*/  STL [R1+0x5f34], R57 ;  /* 0x005f343901007387 */ /* 0x0005e40000100800 */
[----:B--2---:R-:W-:-:S05]  /*3cd60*/  IMAD.X R57, R58, 0x1, R2, P4 ;  /* 0x000000013a397824 */ /* 0x004fca00020e0602 */
[----:B------:R0:W-:Y:S04]  /*3cd70*/  STL [R1+0x5f30], R57 ;  /* 0x005f303901007387 */ /* 0x0001e80000100800 */
[----:B0-----:R-:W2:Y:S01]  /*3cd80*/  LDL.LU R57, [R1+0x6900] ;  /* 0x0069000001397983 */ /* 0x001ea20000300800 */
[----:B------:R-:W-:-:S05]  /*3cd90*/  IADD3 R59, P4, R59, R53, RZ ;  /* 0x000000353b3b7210 */ /* 0x000fca0007f9e0ff */
[----:B------:R0:W-:Y:S02]  /*3cda0*/  STL [R1+0x5f28], R59 ;  /* 0x005f283b01007387 */ /* 0x0001e40000100800 */
[----:B0-----:R-:W-:Y:S02]  /*3cdb0*/  IMAD.X R59, R58, 0x1, R3, P6 ;  /* 0x000000013a3b7824 */ /* 0x001fe400030e0603 */
[----:B------:R-:W4:Y:S04]  /*3cdc0*/  LDL.LU R58, [R1+0x388] ;  /* 0x00038800013a7983 */ /* 0x000f280000300800 */
[----:B------:R3:W-:Y:S02]  /*3cdd0*/  STL [R1+0x5f1c], R59 ;  /* 0x005f1c3b01007387 */ /* 0x0007e40000100800 */
[----:B---3--:R-:W-:-:S05]  /*3cde0*/  IADD3 R59, P6, R60, R54, RZ ;  /* 0x000000363c3b7210 */ /* 0x008fca0007fde0ff */
[----:B------:R2:W-:Y:S02]  /*3cdf0*/  STL [R1+0x5f24], R59 ;  /* 0x005f243b01007387 */ /* 0x0005e40000100800 */
[----:B--2---:R-:W-:-:S05]  /*3ce00*/  IMAD.X R59, R57, 0x1, R2, P5 ;  /* 0x00000001393b7824 */ /* 0x004fca00028e0602 */
[----:B------:R0:W-:Y:S02]  /*3ce10*/  STL [R1+0x5f20], R59 ;  /* 0x005f203b01007387 */ /* 0x0001e40000100800 */
[----:B0-----:R-:W-:Y:S01]  /*3ce20*/  IADD3 R59, P5, R60, R53, RZ ;  /* 0x000000353c3b7210 */ /* 0x001fe20007fbe0ff */
[----:B------:R-:W-:Y:S02]  /*3ce30*/  IMAD.X R60, R57, 0x1, R3, P3 ;  /* 0x00000001393c7824 */ /* 0x000fe400018e0603 */
[----:B------:R-:W2:Y:S04]  /*3ce40*/  LDL.LU R57, [R1+0x380] ;  /* 0x0003800001397983 */ /* 0x000ea80000300800 */
[----:B------:R0:W-:Y:S04]  /*3ce50*/  STL [R1+0x5f18], R59 ;  /* 0x005f183b01007387 */ /* 0x0001e80000100800 */
[----:B0-----:R-:W3:Y:S04]  /*3ce60*/  LDL.LU R59, [R1+0x390] ;  /* 0x00039000013b7983 */ /* 0x001ee80000300800 */
[----:B------:R0:W-:Y:S02]  /*3ce70*/  STL [R1+0x5f0c], R60 ;  /* 0x005f0c3c01007387 */ /* 0x0001e40000100800 */
[----:B0-----:R-:W-:-:S05]  /*3ce80*/  IADD3 R60, P3, R4, R54, RZ ;  /* 0x00000036043c7210 */ /* 0x001fca0007f7e0ff */
[----:B------:R0:W-:Y:S02]  /*3ce90*/  STL [R1+0x5f14], R60 ;  /* 0x005f143c01007387 */ /* 0x0001e40000100800 */
[----:B0-----:R-:W-:-:S05]  /*3cea0*/  IMAD.X R60, R56, 0x1, R2, P2 ;  /* 0x00000001383c7824 */ /* 0x001fca00010e0602 */
[----:B------:R0:W-:Y:S02]  /*3ceb0*/  STL [R1+0x5f10], R60 ;  /* 0x005f103c01007387 */ /* 0x0001e40000100800 */
[----:B0-----:R-:W-:Y:S01]  /*3cec0*/  IADD3 R60, P2, R4, R53, RZ ;  /* 0x00000035043c7210 */ /* 0x001fe20007f5e0ff */
[----:B------:R-:W-:Y:S02]  /*3ced0*/  IMAD.X R4, R56, 0x1, R3, P1 ;  /* 0x0000000138047824 */ /* 0x000fe400008e0603 */
[----:B------:R-:W4:Y:S04]  /*3cee0*/  LDL.LU R56, [R1+0x374] ;  /* 0x0003740001387983 */ /* 0x000f280000300800 */
[----:B------:R0:W-:Y:S04]  /*3cef0*/  STL [R1+0x5f08], R60 ;  /* 0x005f083c01007387 */ /* 0x0001e80000100800 */
[----:B0-----:R-:W3:Y:S04]  /*3cf00*/  LDL.LU R60, [R1+0x39c] ;  /* 0x00039c00013c7983 */ /* 0x001ee80000300800 */
[----:B------:R0:W-:Y:S02]  /*3cf10*/  STL [R1+0x5ef8], R4 ;  /* 0x005ef80401007387 */ /* 0x0001e40000100800 */
[----:B0-----:R-:W-:-:S05]  /*3cf20*/  IADD3 R4, P1, R5, R54, RZ ;  /* 0x0000003605047210 */ /* 0x001fca0007f3e0ff */
[----:B------:R0:W-:Y:S02]  /*3cf30*/  STL [R1+0x5f00], R4 ;  /* 0x005f000401007387 */ /* 0x0001e40000100800 */
[----:B0-----:R-:W-:-:S05]  /*3cf40*/  IMAD.X R4, R55, 0x1, R2, P0 ;  /* 0x0000000137047824 */ /* 0x001fca00000e0602 */
        /* <DEDUP_REMOVED lines=9> */
[----:B--2---:R-:W-:-:S05]  /*3cfe0*/  IMAD.X R5, R4, 0x1, R2, P6 ;  /* 0x0000000104057824 */ /* 0x004fca00030e0602 */
[----:B------:R0:W-:Y:S04]  /*3cff0*/  STL [R1+0x5eec], R5 ;  /* 0x005eec0501007387 */ /* 0x0001e80000100800 */
[----:B0-----:R-:W2:Y:S01]  /*3d000*/  LDL.LU R5, [R1+0x68f8] ;  /* 0x0068f80001057983 */ /* 0x001ea20000300800 */
[----:B------:R-:W-:Y:S01]  /*3d010*/  IADD3 R61, P6, R61, R53, RZ ;  /* 0x000000353d3d7210 */ /* 0x000fe20007fde0ff */
[----:B------:R-:W-:-:S04]  /*3d020*/  IMAD.X R4, R4, 0x1, R3, P5 ;  /* 0x0000000104047824 */ /* 0x000fc800028e0603 */
[----:B------:R0:W-:Y:S04]  /*3d030*/  STL [R1+0x5ef4], R61 ;  /* 0x005ef43d01007387 */ /* 0x0001e80000100800 */
[----:B0-----:R-:W3:Y:S04]  /*3d040*/  LDL.LU R61, [R1+0x3ac] ;  /* 0x0003ac00013d7983 */ /* 0x001ee80000300800 */
[----:B------:R4:W-:Y:S02]  /*3d050*/  STL [R1+0x5ed8], R4 ;  /* 0x005ed80401007387 */ /* 0x0009e40000100800 */
[----:B----4-:R-:W-:-:S05]  /*3d060*/  IADD3 R4, P5, R56, R54, RZ ;  /* 0x0000003638047210 */ /* 0x010fca0007fbe0ff */
[----:B------:R2:W-:Y:S02]  /*3d070*/  STL [R1+0x5ee0], R4 ;  /* 0x005ee00401007387 */ /* 0x0005e40000100800 */
[----:B--2---:R-:W-:Y:S01]  /*3d080*/  IMAD.X R4, R5, 0x1, R2, P3 ;  /* 0x0000000105047824 */ /* 0x004fe200018e0602 */
[----:B------:R-:W-:-:S04]  /*3d090*/  IADD3 R56, P3, R56, R53, RZ ;  /* 0x0000003538387210 */ /* 0x000fc80007f7e0ff */
[----:B------:R0:W-:Y:S04]  /*3d0a0*/  STL [R1+0x5edc], R4 ;  /* 0x005edc0401007387 */ /* 0x0001e80000100800 */
[----:B------:R1:W-:Y:S01]  /*3d0b0*/  STL [R1+0x5ee4], R56 ;  /* 0x005ee43801007387 */ /* 0x0003e20000100800 */
[----:B0-----:R-:W-:Y:S01]  /*3d0c0*/  IMAD.X R4, R5, 0x1, R3, P2 ;  /* 0x0000000105047824 */ /* 0x001fe200010e0603 */
[C---:B------:R-:W-:Y:S02]  /*3d0d0*/  IADD3 R5, P2, R57.reuse, R54, RZ ;  /* 0x0000003639057210 */ /* 0x040fe40007f5e0ff */
[----:B-1----:R-:W2:Y:S04]  /*3d0e0*/  LDL.LU R56, [R1+0x3b8] ;  /* 0x0003b80001387983 */ /* 0x002ea80000300800 */
[----:B------:R0:W-:Y:S04]  /*3d0f0*/  STL [R1+0x5ec8], R4 ;  /* 0x005ec80401007387 */ /* 0x0001e80000100800 */
[----:B------:R1:W-:Y:S01]  /*3d100*/  STL [R1+0x5ed0], R5 ;  /* 0x005ed00501007387 */ /* 0x0003e20000100800 */
[----:B0-----:R-:W-:Y:S01]  /*3d110*/  IMAD.X R4, R6, 0x1, R2, P1 ;  /* 0x0000000106047824 */ /* 0x001fe200008e0602 */
[----:B-1----:R-:W-:-:S04]  /*3d120*/  IADD3 R5, P1, R57, R53, RZ ;  /* 0x0000003539057210 */ /* 0x002fc80007f3e0ff */
[----:B------:R0:W-:Y:S04]  /*3d130*/  STL [R1+0x5ecc], R4 ;  /* 0x005ecc0401007387 */ /* 0x0001e80000100800 */
[----:B------:R-:W4:Y:S04]  /*3d140*/  LDL.LU R57, [R1+0x3c0] ;  /* 0x0003c00001397983 */ /* 0x000f280000300800 */
[----:B------:R1:W-:Y:S01]  /*3d150*/  STL [R1+0x5ed4], R5 ;  /* 0x005ed40501007387 */ /* 0x0003e20000100800 */
[----:B0-----:R-:W-:Y:S02]  /*3d160*/  IMAD.X R4, R6, 0x1, R3, P0 ;  /* 0x0000000106047824 */ /* 0x001fe400000e0603 */
[----:B------:R-:W-:Y:S01]  /*3d170*/  IMAD.X R6, R7, 0x1, R2, P4 ;  /* 0x0000000107067824 */ /* 0x000fe200020e0602 */
[----:B-1----:R-:W-:-:S02]  /*3d180*/  IADD3 R5, P0, R58, R54, RZ ;  /* 0x000000363a057210 */ /* 0x002fc40007f1e0ff */
[----:B------:R0:W-:Y:S04]  /*3d190*/  STL [R1+0x5eb8], R4 ;  /* 0x005eb80401007387 */ /* 0x0001e80000100800 */
[----:B------:R1:W-:Y:S04]  /*3d1a0*/  STL [R1+0x5ec0], R5 ;  /* 0x005ec00501007387 */ /* 0x0003e80000100800 */
[----:B------:R3:W-:Y:S01]  /*3d1b0*/  STL [R1+0x5ebc], R6 ;  /* 0x005ebc0601007387 */ /* 0x0007e20000100800 */
[----:B0-----:R-:W-:-:S03]  /*3d1c0*/  IADD3 R4, P4, R58, R53, RZ ;  /* 0x000000353a047210 */ /* 0x001fc60007f9e0ff */
[----:B------:R-:W4:Y:S01]  /*3d1d0*/  LDL.LU R58, [R1+0x3c8] ;  /* 0x0003c800013a7983 */ /* 0x000f220000300800 */
[----:B-1----:R-:W-:-:S03]  /*3d1e0*/  IMAD.X R5, R7, 0x1, R3, P6 ;  /* 0x0000000107057824 */ /* 0x002fc600030e0603 */
[----:B------:R0:W-:Y:S01]  /*3d1f0*/  STL [R1+0x5ec4], R4 ;  /* 0x005ec40401007387 */ /* 0x0001e20000100800 */
[----:B---3--:R-:W-:-:S03]  /*3d200*/  IMAD.X R6, R8, 0x1, R2, P5 ;  /* 0x0000000108067824 */ /* 0x008fc600028e0602 */
[----:B------:R1:W-:Y:S01]  /*3d210*/  STL [R1+0x5ea8], R5 ;  /* 0x005ea80501007387 */ /* 0x0003e20000100800 */
[C---:B0-----:R-:W-:Y:S02]  /*3d220*/  IADD3 R4, P6, R59.reuse, R54, RZ ;  /* 0x000000363b047210 */ /* 0x041fe40007fde0ff */
[----:B-1----:R-:W-:-:S03]  /*3d230*/  IADD3 R5, P5, R59, R53, RZ ;  /* 0x000000353b057210 */ /* 0x002fc60007fbe0ff */
[----:B------:R0:W-:Y:S04]  /*3d240*/  STL [R1+0x5eb0], R4 ;  /* 0x005eb00401007387 */ /* 0x0001e80000100800 */
[----:B------:R1:W-:Y:S04]  /*3d250*/  STL [R1+0x5eac], R6 ;  /* 0x005eac0601007387 */ /* 0x0003e80000100800 */
[----:B------:R-:W3:Y:S01]  /*3d260*/  LDL.LU R59, [R1+0x3d0] ;  /* 0x0003d000013b7983 */ /* 0x000ee20000300800 */
[----:B0-----:R-:W-:-:S03]  /*3d270*/  IMAD.X R4, R8, 0x1, R3, P3 ;  /* 0x0000000108047824 */ /* 0x001fc600018e0603 */
[----:B------:R0:W-:Y:S01]  /*3d280*/  STL [R1+0x5eb4], R5 ;  /* 0x005eb40501007387 */ /* 0x0001e20000100800 */
[----:B-1----:R-:W-:-:S03]  /*3d290*/  IMAD.X R6, R9, 0x1, R2, P2 ;  /* 0x0000000109067824 */ /* 0x002fc600010e0602 */
        /* <DEDUP_REMOVED lines=28> */
[----:B------:R-:W-:Y:S02]  /*3d460*/  SHF.R.S32.HI R15, RZ, 0x1f, R15 ;  /* 0x0000001fff0f7819 */ /* 0x000fe4000001140f */
[----:B------:R-:W-:Y:S02]  /*3d470*/  SHF.R.S32.HI R16, RZ, 0x1f, R16 ;  /* 0x0000001fff107819 */ /* 0x000fe40000011410 */
[C---:B--2---:R-:W-:Y:S02]  /*3d480*/  IADD3 R4, P5, R56.reuse, R54, RZ ;  /* 0x0000003638047210 */ /* 0x044fe40007fbe0ff */
[----:B0-----:R-:W-:-:S03]  /*3d490*/  IADD3 R5, P3, R56, R53, RZ ;  /* 0x0000003538057210 */ /* 0x001fc60007f7e0ff */
[----:B------:R0:W-:Y:S04]  /*3d4a0*/  STL [R1+0x5e70], R4 ;  /* 0x005e700401007387 */ /* 0x0001e80000100800 */
[----:B------:R1:W-:Y:S04]  /*3d4b0*/  STL [R1+0x5e6c], R6 ;  /* 0x005e6c0601007387 */ /* 0x0003e80000100800 */
[----:B------:R-:W2:Y:S01]  /*3d4c0*/  LDL.LU R56, [R1+0x60c] ;  /* 0x00060c0001387983 */ /* 0x000ea20000300800 */
[----:B0-----:R-:W-:-:S03]  /*3d4d0*/  IMAD.X R4, R12, 0x1, R3, P2 ;  /* 0x000000010c047824 */ /* 0x001fc600010e0603 */
[----:B------:R4:W-:Y:S01]  /*3d4e0*/  STL [R1+0x5e74], R5 ;  /* 0x005e740501007387 */ /* 0x0009e20000100800 */
[----:B-1----:R-:W-:-:S03]  /*3d4f0*/  IMAD.X R6, R13, 0x1, R2, P1 ;  /* 0x000000010d067824 */ /* 0x002fc600008e0602 */
[----:B------:R0:W-:Y:S01]  /*3d500*/  STL [R1+0x5e58], R4 ;  /* 0x005e580401007387 */ /* 0x0001e20000100800 */
[C---:B----4-:R-:W-:Y:S02]  /*3d510*/  IADD3 R5, P2, R57.reuse, R54, RZ ;  /* 0x0000003639057210 */ /* 0x050fe40007f5e0ff */
[----:B0-----:R-:W-:-:S03]  /*3d520*/  IADD3 R4, P1, R57, R53, RZ ;  /* 0x0000003539047210 */ /* 0x001fc60007f3e0ff */
[----:B------:R0:W-:Y:S04]  /*3d530*/  STL [R1+0x5e60], R5 ;  /* 0x005e600501007387 */ /* 0x0001e80000100800 */
[----:B------:R1:W-:Y:S04]  /*3d540*/  STL [R1+0x5e5c], R6 ;  /* 0x005e5c0601007387 */ /* 0x0003e80000100800 */
[----:B------:R-:W4:Y:S01]  /*3d550*/  LDL.LU R57, [R1+0x620] ;  /* 0x0006200001397983 */ /* 0x000f220000300800 */
        /* <DEDUP_REMOVED lines=8> */
[----:B------:R-:W4:Y:S01]  /*3d5e0*/  LDL.LU R58, [R1+0x62c] ;  /* 0x00062c00013a7983 */ /* 0x000f220000300800 */
[----:B0-----:R-:W-:-:S03]  /*3d5f0*/  IMAD.X R4, R14, 0x1, R3, P6 ;  /* 0x000000010e047824 */ /* 0x001fc600030e0603 */
[----:B------:R3:W-:Y:S01]  /*3d600*/  STL [R1+0x5e54], R5 ;  /* 0x005e540501007387 */ /* 0x0007e20000100800 */
[----:B-1----:R-:W-:-:S03]  /*3d610*/  IMAD.X R6, R15, 0x1, R2, P5 ;  /* 0x000000010f067824 */ /* 0x002fc600028e0602 */
[----:B------:R0:W-:Y:S01]  /*3d620*/  STL [R1+0x5e38], R4 ;  /* 0x005e380401007387 */ /* 0x0001e20000100800 */
[C---:B---3--:R-:W-:Y:S02]  /*3d630*/  IADD3 R5, P6, R59.reuse, R54, RZ ;  /* 0x000000363b057210 */ /* 0x048fe40007fde0ff */
[----:B0-----:R-:W-:-:S03]  /*3d640*/  IADD3 R4, P5, R59, R53, RZ ;  /* 0x000000353b047210 */ /* 0x001fc60007fbe0ff */
        /* <DEDUP_REMOVED lines=12> */
[----:B------:R-:W-:Y:S01]  /*3d710*/  SHF.R.S32.HI R17, RZ, 0x1f, R17 ;  /* 0x0000001fff117819 */ /* 0x000fe20000011411 */
[----:B0-----:R-:W-:-:S02]  /*3d720*/  IMAD.X R4, R16, 0x1, R3, P1 ;  /* 0x0000000110047824 */ /* 0x001fc400008e0603 */
[----:B------:R0:W-:Y:S02]  /*3d730*/  STL [R1+0x5e34], R5 ;  /* 0x005e340501007387 */ /* 0x0001e40000100800 */
[----:B-1----:R-:W-:Y:S02]  /*3d740*/  IMAD.X R6, R17, 0x1, R2, P0 ;  /* 0x0000000111067824 */ /* 0x002fe400000e0602 */
[----:B------:R1:W-:Y:S01]  /*3d750*/  STL [R1+0x5e18], R4 ;  /* 0x005e180401007387 */ /* 0x0003e20000100800 */
[----:B------:R-:W-:Y:S02]  /*3d760*/  SHF.R.S32.HI R18, RZ, 0x1f, R18 ;  /* 0x0000001fff127819 */ /* 0x000fe40000011412 */
        /* <DEDUP_REMOVED lines=10> */
[----:B------:R-:W-:Y:S02]  /*3d810*/  SHF.R.S32.HI R19, RZ, 0x1f, R19 ;  /* 0x0000001fff137819 */ /* 0x000fe40000011413 */
[----:B-1----:R-:W-:Y:S01]  /*3d820*/  IADD3 R5, P6, R61, R53, RZ ;  /* 0x000000353d057210 */ /* 0x002fe20007fde0ff */
        /* <DEDUP_REMOVED lines=182> */
[----:B------:R-:W-:Y:S04]  /*3e390*/  STL [R1+0x5cf4], R5 ;  /* 0x005cf40501007387 */ /* 0x000fe80000100800 */
[----:B------:R0:W-:Y:S01]  /*3e3a0*/  STL [R1+0x5cd8], R4 ;  /* 0x005cd80401007387 */ /* 0x0001e20000100800 */
[C---:B-1----:R-:W-:Y:S01]  /*3e3b0*/  IADD3 R6, P3, R60.reuse, R54, RZ ;  /* 0x000000363c067210 */ /* 0x042fe20007f7e0ff */
[----:B0-----:R-:W-:Y:S01]  /*3e3c0*/  IMAD.X R4, R37, 0x1, R2, P2 ;  /* 0x0000000125047824 */ /* 0x001fe200010e0602 */
[----:B------:R-:W-:-:S03]  /*3e3d0*/  IADD3 R5, P2, R60, R53, RZ ;  /* 0x000000353c057210 */ /* 0x000fc60007f5e0ff */
[----:B------:R-:W-:Y:S04]  /*3e3e0*/  STL [R1+0x5ce0], R6 ;  /* 0x005ce00601007387 */ /* 0x000fe80000100800 */
[----:B------:R-:W3:Y:S01]  /*3e3f0*/  LDL.LU R60, [R1+0x6cc] ;  /* 0x0006cc00013c7983 */ /* 0x000ee20000300800 */
[----:B------:R-:W-:-:S03]  /*3e400*/  SHF.R.S32.HI R38, RZ, 0x1f, R38 ;  /* 0x0000001fff267819 */ /* 0x000fc60000011426 */
[----:B------:R0:W-:Y:S04]  /*3e410*/  STL [R1+0x5cdc], R4 ;  /* 0x005cdc0401007387 */ /* 0x0001e80000100800 */
[----:B------:R1:W-:Y:S01]  /*3e420*/  STL [R1+0x5ce4], R5 ;  /* 0x005ce40501007387 */ /* 0x0003e20000100800 */
[----:B0-----:R-:W-:Y:S01]  /*3e430*/  IMAD.X R4, R37, 0x1, R3, P1 ;  /* 0x0000000125047824 */ /* 0x001fe200008e0603 */
[----:B------:R-:W-:Y:S01]  /*3e440*/  IADD3 R6, P1, R55, R54, RZ ;  /* 0x0000003637067210 */ /* 0x000fe20007f3e0ff */
[----:B-1----:R-:W-:-:S03]  /*3e450*/  IMAD.X R5, R38, 0x1, R2, P0 ;  /* 0x0000000126057824 */ /* 0x002fc600000e0602 */
[----:B------:R0:W-:Y:S01]  /*3e460*/  STL [R1+0x5cc8], R4 ;  /* 0x005cc80401007387 */ /* 0x0001e20000100800 */
[----:B------:R-:W-:-:S03]  /*3e470*/  SHF.R.S32.HI R39, RZ, 0x1f, R39 ;  /* 0x0000001fff277819 */ /* 0x000fc60000011427 */
[----:B------:R-:W-:Y:S01]  /*3e480*/  STL [R1+0x5cd0], R6 ;  /* 0x005cd00601007387 */ /* 0x000fe20000100800 */
[----:B0-----:R-:W-:-:S03]  /*3e490*/  IADD3 R4, P0, R55, R53, RZ ;  /* 0x0000003537047210 */ /* 0x001fc60007f1e0ff */
[----:B------:R-:W3:Y:S04]  /*3e4a0*/  LDL.LU R55, [R1+0x6d0] ;  /* 0x0006d00001377983 */ /* 0x000ee80000300800 */
[----:B------:R0:W-:Y:S04]  /*3e4b0*/  STL [R1+0x5ccc], R5 ;  /* 0x005ccc0501007387 */ /* 0x0001e80000100800 */
[----:B------:R1:W-:Y:S01]  /*3e4c0*/  STL [R1+0x5cd4], R4 ;  /* 0x005cd40401007387 */ /* 0x0003e20000100800 */
[----:B0-----:R-:W-:Y:S01]  /*3e4d0*/  IMAD.X R5, R38, 0x1, R3, P4 ;  /* 0x0000000126057824 */ /* 0x001fe200020e0603 */
[----:B------:R-:W-:Y:S01]  /*3e4e0*/  IADD3 R6, P4, R61, R54, RZ ;  /* 0x000000363d067210 */ /* 0x000fe20007f9e0ff */
[----:B-1----:R-:W-:-:S03]  /*3e4f0*/  IMAD.X R4, R39, 0x1, R2, P6 ;  /* 0x0000000127047824 */ /* 0x002fc600030e0602 */
[----:B------:R0:W-:Y:S04]  /*3e500*/  STL [R1+0x5cb8], R5 ;  /* 0x005cb80501007387 */ /* 0x0001e80000100800 */
[----:B------:R-:W-:Y:S01]  /*3e510*/  STL [R1+0x5cc0], R6 ;  /* 0x005cc00601007387 */ /* 0x000fe20000100800 */
[----:B------:R-:W-:Y:S02]  /*3e520*/  SHF.R.S32.HI R40, RZ, 0x1f, R40 ;  /* 0x0000001fff287819 */ /* 0x000fe40000011428 */
[----:B0-----:R-:W-:Y:S02]  /*3e530*/  IADD3 R5, P6, R61, R53, RZ ;  /* 0x000000353d057210 */ /* 0x001fe40007fde0ff */
[----:B------:R-:W3:Y:S04]  /*3e540*/  LDL.LU R61, [R1+0x6d4] ;  /* 0x0006d400013d7983 */ /* 0x000ee80000300800 */
[----:B------:R0:W-:Y:S04]  /*3e550*/  STL [R1+0x5cbc], R4 ;  /* 0x005cbc0401007387 */ /* 0x0001e80000100800 */
[----:B------:R1:W-:Y:S01]  /*3e560*/  STL [R1+0x5cc4], R5 ;  /* 0x005cc40501007387 */ /* 0x0003e20000100800 */
[----:B0-----:R-:W-:-:S02]  /*3e570*/  IMAD.X R4, R39, 0x1, R3, P5 ;  /* 0x0000000127047824 */ /* 0x001fc400028e0603 */
        /* <DEDUP_REMOVED lines=8> */
[----:B------:R-:W-:Y:S04]  /*3e600*/  STL [R1+0x5cb0], R6 ;  /* 0x005cb00601007387 */ /* 0x000fe80000100800 */
[----:B------:R-:W2:Y:S04]  /*3e610*/  LDL.LU R56, [R1+0x6dc] ;  /* 0x0006dc0001387983 */ /* 0x000ea80000300800 */
[----:B------:R0:W-:Y:S04]  /*3e620*/  STL [R1+0x5cac], R5 ;  /* 0x005cac0501007387 */ /* 0x0001e80000100800 */
[----:B------:R1:W-:Y:S01]  /*3e630*/  STL [R1+0x5cb4], R4 ;  /* 0x005cb40401007387 */ /* 0x0003e20000100800 */
[----:B0-----:R-:W-:Y:S01]  /*3e640*/  IMAD.X R5, R40, 0x1, R3, P2 ;  /* 0x0000000128057824 */ /* 0x001fe200010e0603 */
[----:B----4-:R-:W-:Y:S01]  /*3e650*/  IADD3 R6, P2, R57, R54, RZ ;  /* 0x0000003639067210 */ /* 0x010fe20007f5e0ff */
[----:B-1----:R-:W-:-:S03]  /*3e660*/  IMAD.X R4, R41, 0x1, R2, P1 ;  /* 0x0000000129047824 */ /* 0x002fc600008e0602 */
[----:B------:R0:W-:Y:S04]  /*3e670*/  STL [R1+0x5c98], R5 ;  /* 0x005c980501007387 */ /* 0x0001e80000100800 */
[----:B------:R1:W-:Y:S01]  /*3e680*/  STL [R1+0x5ca0], R6 ;  /* 0x005ca00601007387 */ /* 0x0003e20000100800 */
[----:B0-----:R-:W-:-:S03]  /*3e690*/  IADD3 R5, P1, R57, R53, RZ ;  /* 0x0000003539057210 */ /* 0x001fc60007f3e0ff */
[----:B------:R-:W4:Y:S04]  /*3e6a0*/  LDL.LU R57, [R1+0x6e0] ;  /* 0x0006e00001397983 */ /* 0x000f280000300800 */
[----:B------:R0:W-:Y:S01]  /*3e6b0*/  STL [R1+0x5c9c], R4 ;  /* 0x005c9c0401007387 */ /* 0x0001e20000100800 */
[----:B-1----:R-:W-:-:S03]  /*3e6c0*/  IMAD.X R6, R42, 0x1, R2, P4 ;  /* 0x000000012a067824 */ /* 0x002fc600020e0602 */
[----:B------:R1:W-:Y:S01]  /*3e6d0*/  STL [R1+0x5ca4], R5 ;  /* 0x005ca40501007387 */ /* 0x0003e20000100800 */
[----:B0-----:R-:W-:Y:S01]  /*3e6e0*/  IMAD.X R4, R41, 0x1, R3, P0 ;  /* 0x0000000129047824 */ /* 0x001fe200000e0603 */
[----:B-1----:R-:W-:-:S04]  /*3e6f0*/  IADD3 R5, P0, R58, R54, RZ ;  /* 0x000000363a057210 */ /* 0x002fc80007f1e0ff */
[----:B------:R0:W-:Y:S04]  /*3e700*/  STL [R1+0x5c88], R4 ;  /* 0x005c880401007387 */ /* 0x0001e80000100800 */
[----:B------:R1:W-:Y:S04]  /*3e710*/  STL [R1+0x5c90], R5 ;  /* 0x005c900501007387 */ /* 0x0003e80000100800 */
[----:B------:R-:W-:Y:S01]  /*3e720*/  STL [R1+0x5c8c], R6 ;  /* 0x005c8c0601007387 */ /* 0x000fe20000100800 */
[----:B0-----:R-:W-:-:S03]  /*3e730*/  IADD3 R4, P4, R58, R53, RZ ;  /* 0x000000353a047210 */ /* 0x001fc60007f9e0ff */
[----:B------:R-:W4:Y:S01]  /*3e740*/  LDL.LU R58, [R1+0x6e4] ;  /* 0x0006e400013a7983 */ /* 0x000f220000300800 */
[----:B-1----:R-:W-:-:S03]  /*3e750*/  IMAD.X R5, R42, 0x1, R3, P6 ;  /* 0x000000012a057824 */ /* 0x002fc600030e0603 */
[----:B------:R3:W-:Y:S04]  /*3e760*/  STL [R1+0x5c94], R4 ;  /* 0x005c940401007387 */ /* 0x0007e80000100800 */
[----:B------:R0:W-:Y:S01]  /*3e770*/  STL [R1+0x5c78], R5 ;  /* 0x005c780501007387 */ /* 0x0001e20000100800 */
[----:B---3--:R-:W-:Y:S01]  /*3e780*/  IADD3 R4, P6, R59, R54, RZ ;  /* 0x000000363b047210 */ /* 0x008fe20007fde0ff */
[----:B0-----:R-:W-:Y:S01]  /*3e790*/  IMAD.X R5, R43, 0x1, R2, P5 ;  /* 0x000000012b057824 */ /* 0x001fe200028e0602 */
[----:B------:R-:W-:-:S03]  /*3e7a0*/  IADD3 R6, P5, R59, R53, RZ ;  /* 0x000000353b067210 */ /* 0x000fc60007fbe0ff */
[----:B------:R0:W-:Y:S04]  /*3e7b0*/  STL [R1+0x5c80], R4 ;  /* 0x005c800401007387 */ /* 0x0001e80000100800 */
[----:B------:R1:W-:Y:S04]  /*3e7c0*/  STL [R1+0x5c7c], R5 ;  /* 0x005c7c0501007387 */ /* 0x0003e80000100800 */
[----:B------:R3:W-:Y:S01]  /*3e7d0*/  STL [R1+0x5c84], R6 ;  /* 0x005c840601007387 */ /* 0x0007e20000100800 */
[----:B0-----:R-:W-:-:S03]  /*3e7e0*/  IMAD.X R4, R43, 0x1, R3, P3 ;  /* 0x000000012b047824 */ /* 0x001fc600018e0603 */
[----:B------:R-:W4:Y:S01]  /*3e7f0*/  LDL.LU R59, [R1+0x6e8] ;  /* 0x0006e800013b7983 */ /* 0x000f220000300800 */
[----:B-1----:R-:W-:-:S03]  /*3e800*/  IADD3 R5, P3, R60, R54, RZ ;  /* 0x000000363c057210 */ /* 0x002fc60007f7e0ff */
[----:B------:R0:W-:Y:S01]  /*3e810*/  STL [R1+0x5c68], R4 ;  /* 0x005c680401007387 */ /* 0x0001e20000100800 */
[----:B---3--:R-:W-:-:S03]  /*3e820*/  IMAD.X R6, R44, 0x1, R3, P1 ;  /* 0x000000012c067824 */ /* 0x008fc600008e0603 */
[----:B------:R1:W-:Y:S01]  /*3e830*/  STL [R1+0x5c70], R5 ;  /* 0x005c700501007387 */ /* 0x0003e20000100800 */
[----:B0-----:R-:W-:Y:S01]  /*3e840*/  IMAD.X R4, R44, 0x1, R2, P2 ;  /* 0x000000012c047824 */ /* 0x001fe200010e0602 */
[----:B-1----:R-:W-:-:S04]  /*3e850*/  IADD3 R5, P2, R60, R53, RZ ;  /* 0x000000353c057210 */ /* 0x002fc80007f5e0ff */
[----:B------:R0:W-:Y:S04]  /*3e860*/  STL [R1+0x5c6c], R4 ;  /* 0x005c6c0401007387 */ /* 0x0001e80000100800 */
[----:B------:R1:W-:Y:S04]  /*3e870*/  STL [R1+0x5c74], R5 ;  /* 0x005c740501007387 */ /* 0x0003e80000100800 */
[----:B------:R-:W-:Y:S04]  /*3e880*/  STL [R1+0x5c58], R6 ;  /* 0x005c580601007387 */ /* 0x000fe80000100800 */
[----:B------:R-:W3:Y:S01]  /*3e890*/  LDL.LU R60, [R1+0x6ec] ;  /* 0x0006ec00013c7983 */ /* 0x000ee20000300800 */
[----:B------:R-:W-:-:S02]  /*3e8a0*/  SHF.R.S32.HI R45, RZ, 0x1f, R45 ;  /* 0x0000001fff2d7819 */ /* 0x000fc4000001142d */
[----:B0-----:R-:W-:-:S03]  /*3e8b0*/  IADD3 R4, P1, R55, R54, RZ ;  /* 0x0000003637047210 */ /* 0x001fc60007f3e0ff */
[----:B-1----:R-:W-:Y:S02]  /*3e8c0*/  IMAD.X R5, R45, 0x1, R2, P0 ;  /* 0x000000012d057824 */ /* 0x002fe400000e0602 */
[----:B------:R0:W-:Y:S01]  /*3e8d0*/  STL [R1+0x5c60], R4 ;  /* 0x005c600401007387 */ /* 0x0001e20000100800 */
[----:B------:R-:W-:-:S03]  /*3e8e0*/  SHF.R.S32.HI R46, RZ, 0x1f, R46 ;  /* 0x0000001fff2e7819 */ /* 0x000fc6000001142e */
[----:B------:R1:W-:Y:S01]  /*3e8f0*/  STL [R1+0x5c5c], R5 ;  /* 0x005c5c0501007387 */ /* 0x0003e20000100800 */
[----:B0-----:R-:W-:Y:S01]  /*3e900*/  IADD3 R4, P0, R55, R53, RZ ;  /* 0x0000003537047210 */ /* 0x001fe20007f1e0ff */
[----:B-1----:R-:W-:-:S04]  /*3e910*/  IMAD.X R5, R45, 0x1, R3, P4 ;  /* 0x000000012d057824 */ /* 0x002fc800020e0603 */
[----:B------:R0:W-:Y:S04]  /*3e920*/  STL [R1+0x5c64], R4 ;  /* 0x005c640401007387 */ /* 0x0001e80000100800 */
[----:B------:R1:W-:Y:S01]  /*3e930*/  STL [R1+0x5c48], R5 ;  /* 0x005c480501007387 */ /* 0x0003e20000100800 */
[C---:B------:R-:W-:Y:S01]  /*3e940*/  IADD3 R6, P4, R61.reuse, R54, RZ ;  /* 0x000000363d067210 */ /* 0x040fe20007f9e0ff */
[--C-:B0-----:R-:W-:Y:S01]  /*3e950*/  IMAD.X R4, R46, 0x1, R2.reuse, P6 ;  /* 0x000000012e047824 */ /* 0x101fe200030e0602 */
[----:B------:R-:W-:Y:S02]  /*3e960*/  SHF.R.S32.HI R47, RZ, 0x1f, R47 ;  /* 0x0000001fff2f7819 */ /* 0x000fe4000001142f */
[----:B-1----:R-:W-:Y:S01]  /*3e970*/  IADD3 R5, P6, R61, R53, RZ ;  /* 0x000000353d057210 */ /* 0x002fe20007fde0ff */
[----:B------:R0:W-:Y:S04]  /*3e980*/  STL [R1+0x5c50], R6 ;  /* 0x005c500601007387 */ /* 0x0001e80000100800 */
[----:B------:R-:W3:Y:S04]  /*3e990*/  LDL.LU R61, [R1+0x6f4] ;  /* 0x0006f400013d7983 */ /* 0x000ee80000300800 */
[----:B------:R1:W-:Y:S04]  /*3e9a0*/  STL [R1+0x5c4c], R4 ;  /* 0x005c4c0401007387 */ /* 0x0003e80000100800 */
[----:B------:R2:W-:Y:S01]  /*3e9b0*/  STL [R1+0x5c54], R5 ;  /* 0x005c540501007387 */ /* 0x0005e20000100800 */
[----:B0-----:R-:W-:-:S02]  /*3e9c0*/  IMAD.X R6, R47, 0x1, R2, P3 ;  /* 0x000000012f067824 */ /* 0x001fc400018e0602 */
[----:B-1----:R-:W-:-:S05]  /*3e9d0*/  IMAD.X R4, R46, 0x1, R3, P5 ;  /* 0x000000012e047824 */ /* 0x002fca00028e0603 */
[----:B------:R0:W-:Y:S01]  /*3e9e0*/  STL [R1+0x5c38], R4 ;  /* 0x005c380401007387 */ /* 0x0001e20000100800 */
[----:B------:R-:W-:-:S05]  /*3e9f0*/  SHF.R.S32.HI R48, RZ, 0x1f, R48 ;  /* 0x0000001fff307819 */ /* 0x000fca0000011430 */
[----:B------:R-:W-:Y:S01]  /*3ea00*/  IMAD.X R8, R48, 0x1, R2, P1 ;  /* 0x0000000130087824 */ /* 0x000fe200008e0602 */
[----:B------:R-:W-:-:S05]  /*3ea10*/  SHF.R.S32.HI R49, RZ, 0x1f, R49 ;  /* 0x0000001fff317819 */ /* 0x000fca0000011431 */
[C---:B------:R-:W-:Y:S02]  /*3ea20*/  IMAD.X R10, R49.reuse, 0x1, R2, P4 ;  /* 0x00000001310a7824 */ /* 0x040fe400020e0602 */
[----:B------:R-:W-:Y:S01]  /*3ea30*/  IMAD.X R9, R49, 0x1, R3, P6 ;  /* 0x0000000131097824 */ /* 0x000fe200030e0603 */
[----:B------:R-:W-:Y:S02]  /*3ea40*/  SHF.R.S32.HI R50, RZ, 0x1f, R50 ;  /* 0x0000001fff327819 */ /* 0x000fe40000011432 */
[----:B------:R-:W-:Y:S02]  /*3ea50*/  SHF.R.S32.HI R51, RZ, 0x1f, R51 ;  /* 0x0000001fff337819 */ /* 0x000fe40000011433 */
[C---:B--2---:R-:W-:Y:S02]  /*3ea60*/  IADD3 R5, P5, R56.reuse, R54, RZ ;  /* 0x0000003638057210 */ /* 0x044fe40007fbe0ff */
[----:B0-----:R-:W-:-:S03]  /*3ea70*/  IADD3 R4, P3, R56, R53, RZ ;  /* 0x0000003538047210 */ /* 0x001fc60007f7e0ff */
[----:B------:R0:W-:Y:S04]  /*3ea80*/  STL [R1+0x5c40], R5 ;  /* 0x005c400501007387 */ /* 0x0001e80000100800 */
[----:B------:R1:W-:Y:S01]  /*3ea90*/  STL [R1+0x5c3c], R6 ;  /* 0x005c3c0601007387 */ /* 0x0003e20000100800 */
[----:B0-----:R-:W-:-:S03]  /*3eaa0*/  IMAD.X R5, R47, 0x1, R3, P2 ;  /* 0x000000012f057824 */ /* 0x001fc600010e0603 */
[----:B-1----:R-:W2:Y:S04]  /*3eab0*/  LDL.LU R6, [R1+0x6fc] ;  /* 0x0006fc0001067983 */ /* 0x002ea80000300800 */
[----:B------:R4:W-:Y:S04]  /*3eac0*/  STL [R1+0x5c44], R4 ;  /* 0x005c440401007387 */ /* 0x0009e80000100800 */
[----:B------:R0:W-:Y:S01]  /*3ead0*/  STL [R1+0x5c28], R5 ;  /* 0x005c280501007387 */ /* 0x0001e20000100800 */
[----:B----4-:R-:W-:-:S03]  /*3eae0*/  IADD3 R4, P2, R57, R54, RZ ;  /* 0x0000003639047210 */ /* 0x010fc60007f5e0ff */
[----:B0-----:R-:W4:Y:S01]  /*3eaf0*/  LDL.LU R5, [R1+0x208] ;  /* 0x0002080001057983 */ /* 0x001f220000300800 */
[----:B------:R-:W-:-:S03]  /*3eb00*/  IADD3 R7, P1, R57, R53, RZ ;  /* 0x0000003539077210 */ /* 0x000fc60007f3e0ff */
[----:B------:R0:W-:Y:S04]  /*3eb10*/  STL [R1+0x5c30], R4 ;  /* 0x005c300401007387 */ /* 0x0001e80000100800 */
[----:B------:R1:W-:Y:S01]  /*3eb20*/  STL [R1+0x5c2c], R8 ;  /* 0x005c2c0801007387 */ /* 0x0003e20000100800 */
[----:B0-----:R-:W-:-:S03]  /*3eb30*/  IMAD.X R4, R48, 0x1, R3, P0 ;  /* 0x0000000130047824 */ /* 0x001fc600000e0603 */
[----:B-1----:R-:W4:Y:S04]  /*3eb40*/  LDL.LU R8, [R1+0x700] ;  /* 0x0007000001087983 */ /* 0x002f280000300800 */
[----:B------:R0:W-:Y:S04]  /*3eb50*/  STL [R1+0x5c34], R7 ;  /* 0x005c340701007387 */ /* 0x0001e80000100800 */
[----:B------:R1:W-:Y:S01]  /*3eb60*/  STL [R1+0x5c18], R4 ;  /* 0x005c180401007387 */ /* 0x0003e20000100800 */
[----:B0-----:R-:W-:-:S03]  /*3eb70*/  IADD3 R7, P0, R58, R54, RZ ;  /* 0x000000363a077210 */ /* 0x001fc60007f1e0ff */
[----:B-1----:R-:W4:Y:S04]  /*3eb80*/  LDL.LU R4, [R1+0x20c] ;  /* 0x00020c0001047983 */ /* 0x002f280000300800 */
[----:B------:R0:W-:Y:S04]  /*3eb90*/  STL [R1+0x5c20], R7 ;  /* 0x005c200701007387 */ /* 0x0001e80000100800 */
[----:B------:R1:W-:Y:S04]  /*3eba0*/  STL [R1+0x5c1c], R10 ;  /* 0x005c1c0a01007387 */ /* 0x0003e80000100800 */
[----:B------:R-:W4:Y:S01]  /*3ebb0*/  LDL.LU R55, [R1+0x704] ;  /* 0x0007040001377983 */ /* 0x000f220000300800 */
[----:B0-----:R-:W-:-:S05]  /*3ebc0*/  IADD3 R7, P4, R58, R53, RZ ;  /* 0x000000353a077210 */ /* 0x001fca0007f9e0ff */
[----:B------:R0:W-:Y:S01]  /*3ebd0*/  STL [R1+0x5c24], R7 ;  /* 0x005c240701007387 */ /* 0x0001e20000100800 */
[----:B-1----:R-:W-:-:S03]  /*3ebe0*/  IMAD.X R10, R50, 0x1, R2, P5 ;  /* 0x00000001320a7824 */ /* 0x002fc600028e0602 */
        /* <DEDUP_REMOVED lines=12> */
[C---:B---3--:R-:W-:Y:S02]  /*3ecb0*/  IADD3 R7, P3, R60.reuse, R54, RZ ;  /* 0x000000363c077210 */ /* 0x048fe40007f7e0ff */
[----:B0-----:R-:W-:-:S03]  /*3ecc0*/  IADD3 R9, P2, R60, R53, RZ ;  /* 0x000000353c097210 */ /* 0x001fc60007f5e0ff */
[----:B------:R0:W-:Y:S04]  /*3ecd0*/  STL [R1+0x5c00], R7 ;  /* 0x005c000701007387 */ /* 0x0001e80000100800 */
[----:B------:R-:W-:Y:S04]  /*3ece0*/  STL [R1+0x5bfc], R10 ;  /* 0x005bfc0a01007387 */ /* 0x000fe80000100800 */
[----:B------:R-:W3:Y:S01]  /*3ecf0*/  LDL.LU R59, [R1+0x710] ;  /* 0x00071000013b7983 */ /* 0x000ee20000300800 */
[----:B0-----:R-:W-:-:S03]  /*3ed00*/  IMAD.X R7, R51, 0x1, R3, P1 ;  /* 0x0000000133077824 */ /* 0x001fc600008e0603 */
[----:B------:R-:W-:Y:S04]  /*3ed10*/  STL [R1+0x5c04], R9 ;  /* 0x005c040901007387 */ /* 0x000fe80000100800 */
[----:B------:R0:W-:Y:S04]  /*3ed20*/  STL [R1+0x5be8], R7 ;  /* 0x005be80701007387 */ /* 0x0001e80000100800 */
[----:B------:R-:W3:Y:S01]  /*3ed30*/  LDL.LU R60, [R1+0x218] ;  /* 0x00021800013c7983 */ /* 0x000ee20000300800 */
[----:B------:R-:W-:-:S05]  /*3ed40*/  SHF.R.S32.HI R52, RZ, 0x1f, R52 ;  /* 0x0000001fff347819 */ /* 0x000fca0000011434 */
[C---:B0-----:R-:W-:Y:S01]  /*3ed50*/  IMAD.X R7, R52.reuse, 0x1, R2, P0 ;  /* 0x0000000134077824 */ /* 0x041fe200000e0602 */
[----:B------:R-:W-:Y:S01]  /*3ed60*/  IADD3 R9, P1, R61, R54, RZ ;  /* 0x000000363d097210 */ /* 0x000fe20007f3e0ff */
[----:B------:R-:W-:-:S04]  /*3ed70*/  IMAD.X R10, R52, 0x1, R3, P4 ;  /* 0x00000001340a7824 */ /* 0x000fc800020e0603 */
[----:B------:R0:W-:Y:S04]  /*3ed80*/  STL [R1+0x5bf0], R9 ;  /* 0x005bf00901007387 */ /* 0x0001e80000100800 */
[----:B------:R1:W-:Y:S01]  /*3ed90*/  STL [R1+0x5bec], R7 ;  /* 0x005bec0701007387 */ /* 0x0003e20000100800 */
[----:B0-----:R-:W-:-:S03]  /*3eda0*/  IADD3 R9, P0, R61, R53, RZ ;  /* 0x000000353d097210 */ /* 0x001fc60007f1e0ff */
[----:B-1----:R-:W3:Y:S04]  /*3edb0*/  LDL.LU R7, [R1+0x714] ;  /* 0x0007140001077983 */ /* 0x002ee80000300800 */
[----:B------:R2:W-:Y:S04]  /*3edc0*/  STL [R1+0x5bf4], R9 ;  /* 0x005bf40901007387 */ /* 0x0005e80000100800 */
[----:B------:R4:W-:Y:S04]  /*3edd0*/  STL [R1+0x4344], R10 ;  /* 0x0043440a01007387 */ /* 0x0009e80000100800 */
[----:B------:R-:W3:Y:S01]  /*3ede0*/  LDL.LU R61, [R1+0x21c] ;  /* 0x00021c00013d7983 */ /* 0x000ee20000300800 */
[----:B--2---:R-:W-:-:S05]  /*3edf0*/  IADD3 R9, P4, R6, R54, RZ ;  /* 0x0000003606097210 */ /* 0x004fca0007f9e0ff */
[----:B------:R0:W-:Y:S01]  /*3ee00*/  STL [R1+0x4364], R9 ;  /* 0x0043640901007387 */ /* 0x0001e20000100800 */
[C---:B----4-:R-:W-:Y:S01]  /*3ee10*/  IMAD.X R10, R5.reuse, 0x1, R2, P6 ;  /* 0x00000001050a7824 */ /* 0x050fe200030e0602 */
[----:B0-----:R-:W-:Y:S01]  /*3ee20*/  IADD3 R9, P6, R6, R53, RZ ;  /* 0x0000003506097210 */ /* 0x001fe20007fde0ff */
[----:B------:R-:W-:-:S03]  /*3ee30*/  IMAD.X R5, R5, 0x1, R3, P5 ;  /* 0x0000000105057824 */ /* 0x000fc600028e0603 */
[----:B------:R-:W-:Y:S04]  /*3ee40*/  STL [R1+0x4348], R10 ;  /* 0x0043480a01007387 */ /* 0x000fe80000100800 */
[----:B------:R-:W2:Y:S04]  /*3ee50*/  LDL.LU R6, [R1+0x718] ;  /* 0x0007180001067983 */ /* 0x000ea80000300800 */
[----:B------:R0:W-:Y:S04]  /*3ee60*/  STL [R1+0x436c], R9 ;  /* 0x00436c0901007387 */ /* 0x0001e80000100800 */
[----:B------:R1:W-:Y:S01]  /*3ee70*/  STL [R1+0x434c], R5 ;  /* 0x00434c0501007387 */ /* 0x0003e20000100800 */
[----:B0-----:R-:W-:-:S03]  /*3ee80*/  IADD3 R9, P5, R8, R54, RZ ;  /* 0x0000003608097210 */ /* 0x001fc60007fbe0ff */
[----:B-1----:R-:W4:Y:S04]  /*3ee90*/  LDL.LU R5, [R1+0x220] ;  /* 0x0002200001057983 */ /* 0x002f280000300800 */
[----:B------:R0:W-:Y:S01]  /*3eea0*/  STL [R1+0x4374], R9 ;  /* 0x0043740901007387 */ /* 0x0001e20000100800 */
[C---:B------:R-:W-:Y:S02]  /*3eeb0*/  IMAD.X R10, R4.reuse, 0x1, R2, P3 ;  /* 0x00000001040a7824 */ /* 0x040fe400018e0602 */
[----:B------:R-:W-:Y:S01]  /*3eec0*/  IMAD.X R4, R4, 0x1, R3, P2 ;  /* 0x0000000104047824 */ /* 0x000fe200010e0603 */
[----:B0-----:R-:W-:Y:S02]  /*3eed0*/  IADD3 R9, P3, R8, R53, RZ ;  /* 0x0000003508097210 */ /* 0x001fe40007f7e0ff */
[----:B------:R-:W-:Y:S04]  /*3eee0*/  STL [R1+0x4350], R10 ;  /* 0x0043500a01007387 */ /* 0x000fe80000100800 */
[----:B------:R-:W4:Y:S04]  /*3eef0*/  LDL.LU R8, [R1+0x71c] ;  /* 0x00071c0001087983 */ /* 0x000f280000300800 */
[----:B------:R0:W-:Y:S04]  /*3ef00*/  STL [R1+0x437c], R9 ;  /* 0x00437c0901007387 */ /* 0x0001e80000100800 */
[----:B------:R1:W-:Y:S01]  /*3ef10*/  STL [R1+0x4354], R4 ;  /* 0x0043540401007387 */ /* 0x0003e20000100800 */
[----:B0-----:R-:W-:-:S03]  /*3ef20*/  IADD3 R9, P2, R55, R54, RZ ;  /* 0x0000003637097210 */ /* 0x001fc60007f5e0ff */
[----:B-1----:R-:W4:Y:S01]  /*3ef30*/  LDL.LU R4, [R1+0x224] ;  /* 0x0002240001047983 */ /* 0x002f220000300800 */
[----:B------:R-:W-:-:S03]  /*3ef40*/  IMAD.X R11, R56, 0x1, R2, P1 ;  /* 0x00000001380b7824 */ /* 0x000fc600008e0602 */
[----:B------:R0:W-:Y:S01]  /*3ef50*/  STL [R1+0x4384], R9 ;  /* 0x0043840901007387 */ /* 0x0001e20000100800 */
[----:B------:R-:W-:-:S03]  /*3ef60*/  IMAD.X R10, R56, 0x1, R3, P0 ;  /* 0x00000001380a7824 */ /* 0x000fc600000e0603 */
        /* <DEDUP_REMOVED lines=3588> */
[----:B------:R-:W-:Y:S01]  /*4cfb0*/  IMAD.X R10, R4, 0x1, R2, P5 ;  /* 0x00000001040a7824 */ /* 0x000fe200028e0602 */
[----:B0-----:R-:W-:Y:S01]  /*4cfc0*/  IADD3 R9, P5, R8, R53, RZ ;  /* 0x0000003508097210 */ /* 0x001fe20007fbe0ff */
[----:B------:R-:W-:-:S03]  /*4cfd0*/  IMAD.X R4, R4, 0x1, R3, P3 ;  /* 0x0000000104047824 */ /* 0x000fc600018e0603 */
        /* <DEDUP_REMOVED lines=58> */
[----:B-1----:R-:W-:Y:S02]  /*4d380*/  IADD3 R9, P4, R8, R53, RZ ;  /* 0x0000003508097210 */ /* 0x002fe40007f9e0ff */
[----:B------:R-:W4:Y:S04]  /*4d390*/  LDL.LU R8, [R1+0xd08] ;  /* 0x000d080001087983 */ /* 0x000f280000300800 */
[----:B------:R0:W-:Y:S04]  /*4d3a0*/  STL [R1+0x5a10], R10 ;  /* 0x005a100a01007387 */ /* 0x0001e80000100800 */
[----:B------:R1:W-:Y:S01]  /*4d3b0*/  STL [R1+0x5a4c], R9 ;  /* 0x005a4c0901007387 */ /* 0x0003e20000100800 */
[----:B0-----:R-:W-:-:S03]  /*4d3c0*/  IMAD.X R10, R4, 0x1, R3, P6 ;  /* 0x00000001040a7824 */ /* 0x001fc600030e0603 */
[----:B------:R-:W4:Y:S01]  /*4d3d0*/  LDL.LU R4, [R1+0xed8] ;  /* 0x000ed80001047983 */ /* 0x000f220000300800 */
[----:B-1----:R-:W-:-:S03]  /*4d3e0*/  IADD3 R9, P6, R55, R54, RZ ;  /* 0x0000003637097210 */ /* 0x002fc60007fde0ff */
[----:B------:R0:W-:Y:S04]  /*4d3f0*/  STL [R1+0x5a18], R10 ;  /* 0x005a180a01007387 */ /* 0x0001e80000100800 */
[----:B------:R1:W-:Y:S01]  /*4d400*/  STL [R1+0x5a54], R9 ;  /* 0x005a540901007387 */ /* 0x0003e20000100800 */
[C---:B0-----:R-:W-:Y:S01]  /*4d410*/  IMAD.X R10, R56.reuse, 0x1, R2, P5 ;  /* 0x00000001380a7824 */ /* 0x041fe200028e0602 */
[----:B-1----:R-:W-:Y:S02]  /*4d420*/  IADD3 R9, P5, R55, R53, RZ ;  /* 0x0000003537097210 */ /* 0x002fe40007fbe0ff */
[----:B------:R-:W4:Y:S04]  /*4d430*/  LDL.LU R55, [R1+0xd10] ;  /* 0x000d100001377983 */ /* 0x000f280000300800 */
[----:B------:R0:W-:Y:S04]  /*4d440*/  STL [R1+0x5a20], R10 ;  /* 0x005a200a01007387 */ /* 0x0001e80000100800 */
[----:B------:R3:W-:Y:S01]  /*4d450*/  STL [R1+0x5a5c], R9 ;  /* 0x005a5c0901007387 */ /* 0x0007e20000100800 */
[----:B0-----:R-:W-:-:S03]  /*4d460*/  IMAD.X R10, R56, 0x1, R3, P3 ;  /* 0x00000001380a7824 */ /* 0x001fc600018e0603 */
[----:B------:R-:W4:Y:S01]  /*4d470*/  LDL.LU R56, [R1+0xedc] ;  /* 0x000edc0001387983 */ /* 0x000f220000300800 */
[----:B---3--:R-:W-:-:S03]  /*4d480*/  IADD3 R9, P3, R57, R54, RZ ;  /* 0x0000003639097210 */ /* 0x008fc60007f7e0ff */
        /* <DEDUP_REMOVED lines=9> */
[----:B------:R-:W-:Y:S01]  /*4d520*/  IMAD.X R11, R60, 0x1, R2, P0 ;  /* 0x000000013c0b7824 */ /* 0x000fe200000e0602 */
[C---:B-1----:R-:W-:Y:S02]  /*4d530*/  IADD3 R9, P1, R59.reuse, R54, RZ ;  /* 0x000000363b097210 */ /* 0x042fe40007f3e0ff */
[----:B------:R0:W-:Y:S04]  /*4d540*/  STL [R1+0x5a38], R10 ;  /* 0x005a380a01007387 */ /* 0x0001e80000100800 */
[----:B------:R1:W-:Y:S04]  /*4d550*/  STL [R1+0x5a74], R9 ;  /* 0x005a740901007387 */ /* 0x0003e80000100800 */
[----:B------:R-:W-:Y:S01]  /*4d560*/  STL [R1+0x5a40], R11 ;  /* 0x005a400b01007387 */ /* 0x000fe20000100800 */
[----:B0-----:R-:W-:-:S03]  /*4d570*/  IADD3 R10, P0, R59, R53, RZ ;  /* 0x000000353b0a7210 */ /* 0x001fc60007f1e0ff */
[----:B------:R-:W3:Y:S01]  /*4d580*/  LDL.LU R59, [R1+0xd1c] ;  /* 0x000d1c00013b7983 */ /* 0x000ee20000300800 */
[----:B-1----:R-:W-:-:S03]  /*4d590*/  IMAD.X R9, R60, 0x1, R3, P4 ;  /* 0x000000013c097824 */ /* 0x002fc600020e0603 */
[----:B------:R0:W-:Y:S04]  /*4d5a0*/  STL [R1+0x5a7c], R10 ;  /* 0x005a7c0a01007387 */ /* 0x0001e80000100800 */
[----:B------:R1:W-:Y:S04]  /*4d5b0*/  STL [R1+0x5a48], R9 ;  /* 0x005a480901007387 */ /* 0x0003e80000100800 */
[----:B------:R-:W3:Y:S01]  /*4d5c0*/  LDL.LU R60, [R1+0xee4] ;  /* 0x000ee400013c7983 */ /* 0x000ee20000300800 */
[----:B0-----:R-:W-:Y:S01]  /*4d5d0*/  IADD3 R10, P4, R7, R54, RZ ;  /* 0x00000036070a7210 */ /* 0x001fe20007f9e0ff */
[----:B-1----:R-:W-:-:S04]  /*4d5e0*/  IMAD.X R9, R61, 0x1, R2, P6 ;  /* 0x000000013d097824 */ /* 0x002fc800030e0602 */
[----:B------:R0:W-:Y:S04]  /*4d5f0*/  STL [R1+0x5a84], R10 ;  /* 0x005a840a01007387 */ /* 0x0001e80000100800 */
[----:B------:R-:W-:Y:S01]  /*4d600*/  STL [R1+0x5a50], R9 ;  /* 0x005a500901007387 */ /* 0x000fe20000100800 */
[----:B0-----:R-:W-:Y:S01]  /*4d610*/  IADD3 R10, P6, R7, R53, RZ ;  /* 0x00000035070a7210 */ /* 0x001fe20007fde0ff */
[----:B------:R-:W-:-:S04]  /*4d620*/  IMAD.X R7, R61, 0x1, R3, P5 ;  /* 0x000000013d077824 */ /* 0x000fc800028e0603 */
[----:B------:R-:W-:Y:S04]  /*4d630*/  STL [R1+0x5a8c], R10 ;  /* 0x005a8c0a01007387 */ /* 0x000fe80000100800 */
[----:B------:R-:W3:Y:S04]  /*4d640*/  LDL.LU R61, [R1+0xd20] ;  /* 0x000d2000013d7983 */ /* 0x000ee80000300800 */
[----:B------:R0:W-:Y:S04]  /*4d650*/  STL [R1+0x5a58], R7 ;  /* 0x005a580701007387 */ /* 0x0001e80000100800 */
[----:B0-----:R-:W3:Y:S01]  /*4d660*/  LDL.LU R7, [R1+0xee8] ;  /* 0x000ee80001077983 */ /* 0x001ee20000300800 */
[----:B--2---:R-:W-:-:S05]  /*4d670*/  IADD3 R9, P5, R6, R54, RZ ;  /* 0x0000003606097210 */ /* 0x004fca0007fbe0ff */
[----:B------:R4:W-:Y:S02]  /*4d680*/  STL [R1+0x5a94], R9 ;  /* 0x005a940901007387 */ /* 0x0009e40000100800 */
[C---:B----4-:R-:W-:Y:S01]  /*4d690*/  IMAD.X R9, R5.reuse, 0x1, R2, P3 ;  /* 0x0000000105097824 */ /* 0x050fe200018e0602 */
[----:B------:R-:W-:Y:S01]  /*4d6a0*/  IADD3 R6, P3, R6, R53, RZ ;  /* 0x0000003506067210 */ /* 0x000fe20007f7e0ff */
[----:B------:R-:W-:-:S03]  /*4d6b0*/  IMAD.X R5, R5, 0x1, R3, P2 ;  /* 0x0000000105057824 */ /* 0x000fc600010e0603 */
[----:B------:R-:W-:Y:S04]  /*4d6c0*/  STL [R1+0x5a60], R9 ;  /* 0x005a600901007387 */ /* 0x000fe80000100800 */
[----:B------:R0:W-:Y:S04]  /*4d6d0*/  STL [R1+0x5a9c], R6 ;  /* 0x005a9c0601007387 */ /* 0x0001e80000100800 */
[----:B0-----:R-:W2:Y:S01]  /*4d6e0*/  LDL.LU R6, [R1+0xd28] ;  /* 0x000d280001067983 */ /* 0x001ea20000300800 */
[----:B------:R-:W-:-:S03]  /*4d6f0*/  IADD3 R9, P2, R8, R54, RZ ;  /* 0x0000003608097210 */ /* 0x000fc60007f5e0ff */
[----:B------:R0:W-:Y:S04]  /*4d700*/  STL [R1+0x5a68], R5 ;  /* 0x005a680501007387 */ /* 0x0001e80000100800 */
[----:B0-----:R-:W4:Y:S01]  /*4d710*/  LDL.LU R5, [R1+0xeec] ;  /* 0x000eec0001057983 */ /* 0x001f220000300800 */
[----:B------:R-:W-:Y:S01]  /*4d720*/  IMAD.X R11, R4, 0x1, R2, P1 ;  /* 0x00000001040b7824 */ /* 0x000fe200008e0602 */
[----:B------:R-:W-:Y:S02]  /*4d730*/  IADD3 R10, P1, R8, R53, RZ ;  /* 0x00000035080a7210 */ /* 0x000fe40007f3e0ff */
[----:B------:R0:W-:Y:S04]  /*4d740*/  STL [R1+0x5aa4], R9 ;  /* 0x005aa40901007387 */ /* 0x0001e80000100800 */
[----:B------:R-:W-:Y:S01]  /*4d750*/  STL [R1+0x5a70], R11 ;  /* 0x005a700b01007387 */ /* 0x000fe20000100800 */
[----:B0-----:R-:W-:-:S03]  /*4d760*/  IMAD.X R9, R4, 0x1, R3, P0 ;  /* 0x0000000104097824 */ /* 0x001fc600000e0603 */
[----:B------:R-:W-:Y:S04]  /*4d770*/  STL [R1+0x5aac], R10 ;  /* 0x005aac0a01007387 */ /* 0x000fe80000100800 */
[----:B------:R-:W4:Y:S01]  /*4d780*/  LDL.LU R4, [R1+0xd30] ;  /* 0x000d300001047983 */ /* 0x000f220000300800 */
[----:B------:R-:W-:-:S03]  /*4d790*/  IADD3 R8, P0, R55, R54, RZ ;  /* 0x0000003637087210 */ /* 0x000fc60007f1e0ff */
[----:B------:R0:W-:Y:S04]  /*4d7a0*/  STL [R1+0x5a78], R9 ;  /* 0x005a780901007387 */ /* 0x0001e80000100800 */
[----:B0-----:R-:W4:Y:S04]  /*4d7b0*/  LDL.LU R9, [R1+0xef0] ;  /* 0x000ef00001097983 */ /* 0x001f280000300800 */
[----:B------:R0:W-:Y:S01]  /*4d7c0*/  STL [R1+0x5ab4], R8 ;  /* 0x005ab40801007387 */ /* 0x0001e20000100800 */
[C---:B------:R-:W-:Y:S02]  /*4d7d0*/  IMAD.X R10, R56.reuse, 0x1, R3, P6 ;  /* 0x00000001380a7824 */ /* 0x040fe400030e0603 */
[----:B0-----:R-:W-:Y:S01]  /*4d7e0*/  IMAD.X R8, R56, 0x1, R2, P4 ;  /* 0x0000000138087824 */ /* 0x001fe200020e0602 */
[----:B------:R-:W-:-:S04]  /*4d7f0*/  IADD3 R11, P4, R55, R53, RZ ;  /* 0x00000035370b7210 */ /* 0x000fc80007f9e0ff */
[----:B------:R3:W-:Y:S04]  /*4d800*/  STL [R1+0x5a80], R8 ;  /* 0x005a800801007387 */ /* 0x0007e80000100800 */
[----:B------:R-:W-:Y:S04]  /*4d810*/  STL [R1+0x5abc], R11 ;  /* 0x005abc0b01007387 */ /* 0x000fe80000100800 */
[----:B------:R-:W4:Y:S01]  /*4d820*/  LDL.LU R55, [R1+0xd34] ;  /* 0x000d340001377983 */ /* 0x000f220000300800 */
[----:B---3--:R-:W-:-:S03]  /*4d830*/  IADD3 R8, P6, R57, R54, RZ ;  /* 0x0000003639087210 */ /* 0x008fc60007fde0ff */
[----:B------:R0:W-:Y:S04]  /*4d840*/  STL [R1+0x5a88], R10 ;  /* 0x005a880a01007387 */ /* 0x0001e80000100800 */
[----:B------:R-:W3:Y:S04]  /*4d850*/  LDL.LU R56, [R1+0xef4] ;  /* 0x000ef40001387983 */ /* 0x000ee80000300800 */
[----:B------:R1:W-:Y:S01]  /*4d860*/  STL [R1+0x5ac4], R8 ;  /* 0x005ac40801007387 */ /* 0x0003e20000100800 */
[C---:B0-----:R-:W-:Y:S02]  /*4d870*/  IMAD.X R10, R58.reuse, 0x1, R3, P3 ;  /* 0x000000013a0a7824 */ /* 0x041fe400018e0603 */
[----:B-1----:R-:W-:Y:S01]  /*4d880*/  IMAD.X R8, R58, 0x1, R2, P5 ;  /* 0x000000013a087824 */ /* 0x002fe200028e0602 */
[----:B------:R-:W-:-:S04]  /*4d890*/  IADD3 R11, P5, R57, R53, RZ ;  /* 0x00000035390b7210 */ /* 0x000fc80007fbe0ff */
[----:B------:R0:W-:Y:S04]  /*4d8a0*/  STL [R1+0x5a90], R8 ;  /* 0x005a900801007387 */ /* 0x0001e80000100800 */
[----:B0-----:R-:W3:Y:S04]  /*4d8b0*/  LDL.LU R8, [R1+0xd3c] ;  /* 0x000d3c0001087983 */ /* 0x001ee80000300800 */
[----:B------:R0:W-:Y:S04]  /*4d8c0*/  STL [R1+0x5acc], R11 ;  /* 0x005acc0b01007387 */ /* 0x0001e80000100800 */
[----:B------:R1:W-:Y:S04]  /*4d8d0*/  STL [R1+0x5a98], R10 ;  /* 0x005a980a01007387 */ /* 0x0003e80000100800 */
[----:B------:R-:W3:Y:S01]  /*4d8e0*/  LDL.LU R57, [R1+0xef8] ;  /* 0x000ef80001397983 */ /* 0x000ee20000300800 */
[----:B0-----:R-:W-:Y:S01]  /*4d8f0*/  IADD3 R11, P3, R59, R54, RZ ;  /* 0x000000363b0b7210 */ /* 0x001fe20007f7e0ff */
[----:B-1----:R-:W-:-:S04]  /*4d900*/  IMAD.X R10, R60, 0x1, R2, P2 ;  /* 0x000000013c0a7824 */ /* 0x002fc800010e0602 */
[----:B------:R0:W-:Y:S04]  /*4d910*/  STL [R1+0x5ad4], R11 ;  /* 0x005ad40b01007387 */ /* 0x0001e80000100800 */
[----:B------:R-:W3:Y:S01]  /*4d920*/  LDL.LU R58, [R1+0xd40] ;  /* 0x000d4000013a7983 */ /* 0x000ee20000300800 */
[----:B0-----:R-:W-:-:S03]  /*4d930*/  IADD3 R11, P2, R59, R53, RZ ;  /* 0x000000353b0b7210 */ /* 0x001fc60007f5e0ff */
[----:B------:R0:W-:Y:S04]  /*4d940*/  STL [R1+0x5aa0], R10 ;  /* 0x005aa00a01007387 */ /* 0x0001e80000100800 */
[----:B------:R1:W-:Y:S04]  /*4d950*/  STL [R1+0x5adc], R11 ;  /* 0x005adc0b01007387 */ /* 0x0003e80000100800 */
[----:B------:R-:W3:Y:S01]  /*4d960*/  LDL.LU R59, [R1+0xefc] ;  /* 0x000efc00013b7983 */ /* 0x000ee20000300800 */
[----:B0-----:R-:W-:Y:S01]  /*4d970*/  IMAD.X R10, R60, 0x1, R3, P1 ;  /* 0x000000013c0a7824 */ /* 0x001fe200008e0603 */
[----:B------:R-:W-:Y:S01]  /*4d980*/  IADD3 R12, P1, R61, R54, RZ ;  /* 0x000000363d0c7210 */ /* 0x000fe20007f3e0ff */
[----:B-1----:R-:W-:-:S03]  /*4d990*/  IMAD.X R11, R7, 0x1, R2, P0 ;  /* 0x00000001070b7824 */ /* 0x002fc600000e0602 */
[----:B------:R0:W-:Y:S04]  /*4d9a0*/  STL [R1+0x5aa8], R10 ;  /* 0x005aa80a01007387 */ /* 0x0001e80000100800 */
[----:B------:R-:W-:Y:S04]  /*4d9b0*/  STL [R1+0x5ae4], R12 ;  /* 0x005ae40c01007387 */ /* 0x000fe80000100800 */
[----:B------:R-:W3:Y:S01]  /*4d9c0*/  LDL.LU R60, [R1+0xd48] ;  /* 0x000d4800013c7983 */ /* 0x000ee20000300800 */
[----:B0-----:R-:W-:-:S03]  /*4d9d0*/  IADD3 R10, P0, R61, R53, RZ ;  /* 0x000000353d0a7210 */ /* 0x001fc60007f1e0ff */
[----:B------:R-:W-:Y:S04]  /*4d9e0*/  STL [R1+0x5ab0], R11 ;  /* 0x005ab00b01007387 */ /* 0x000fe80000100800 */
[----:B------:R-:W3:Y:S04]  /*4d9f0*/  LDL.LU R61, [R1+0xf00] ;  /* 0x000f0000013d7983 */ /* 0x000ee80000300800 */
[----:B------:R0:W-:Y:S02]  /*4da00*/  STL [R1+0x5aec], R10 ;  /* 0x005aec0a01007387 */ /* 0x0001e40000100800 */
[----:B0-----:R-:W-:-:S05]  /*4da10*/  IMAD.X R10, R7, 0x1, R3, P4 ;  /* 0x00000001070a7824 */ /* 0x001fca00020e0603 */
[----:B------:R0:W-:Y:S01]  /*4da20*/  STL [R1+0x5ab8], R10 ;  /* 0x005ab80a01007387 */ /* 0x0001e20000100800 */
[----:B--2---:R-:W-:-:S05]  /*4da30*/  IADD3 R7, P4, R6, R54, RZ ;  /* 0x0000003606077210 */ /* 0x004fca0007f9e0ff */
[----:B------:R1:W-:Y:S01]  /*4da40*/  STL [R1+0x5af4], R7 ;  /* 0x005af40701007387 */ /* 0x0003e20000100800 */
[C---:B----4-:R-:W-:Y:S01]  /*4da50*/  IMAD.X R11, R5.reuse, 0x1, R2, P6 ;  /* 0x00000001050b7824 */ /* 0x050fe200030e0602 */
[----:B0-----:R-:W-:Y:S02]  /*4da60*/  IADD3 R10, P6, R6, R53, RZ ;  /* 0x00000035060a7210 */ /* 0x001fe40007fde0ff */
[----:B-1----:R-:W2:Y:S04]  /*4da70*/  LDL.LU R7, [R1+0xd4c] ;  /* 0x000d4c0001077983 */ /* 0x002ea80000300800 */
[----:B------:R-:W-:Y:S04]  /*4da80*/  STL [R1+0x5ac0], R11 ;  /* 0x005ac00b01007387 */ /* 0x000fe80000100800 */
[----:B------:R-:W4:Y:S04]  /*4da90*/  LDL.LU R6, [R1+0xf04] ;  /* 0x000f040001067983 */ /* 0x000f280000300800 */
[----:B------:R0:W-:Y:S02]  /*4daa0*/  STL [R1+0x5afc], R10 ;  /* 0x005afc0a01007387 */ /* 0x0001e40000100800 */
[----:B0-----:R-:W-:Y:S01]  /*4dab0*/  IMAD.X R10, R5, 0x1, R3, P5 ;  /* 0x00000001050a7824 */ /* 0x001fe200028e0603 */
[----:B------:R-:W-:-:S04]  /*4dac0*/  IADD3 R5, P5, R4, R54, RZ ;  /* 0x0000003604057210 */ /* 0x000fc80007fbe0ff */
[----:B------:R0:W-:Y:S04]  /*4dad0*/  STL [R1+0x5ac8], R10 ;  /* 0x005ac80a01007387 */ /* 0x0001e80000100800 */
[----:B------:R1:W-:Y:S01]  /*4dae0*/  STL [R1+0x5b04], R5 ;  /* 0x005b040501007387 */ /* 0x0003e20000100800 */
[C-C-:B------:R-:W-:Y:S01]  /*4daf0*/  IMAD.X R11, R9.reuse, 0x1, R2.reuse, P3 ;  /* 0x00000001090b7824 */ /* 0x140fe200018e0602 */
[----:B0-----:R-:W-:Y:S02]  /*4db00*/  IADD3 R10, P3, R4, R53, RZ ;  /* 0x00000035040a7210 */ /* 0x001fe40007f7e0ff */
[----:B-1----:R-:W4:Y:S04]  /*4db10*/  LDL.LU R5, [R1+0xd54] ;  /* 0x000d540001057983 */ /* 0x002f280000300800 */
[----:B------:R-:W-:Y:S04]  /*4db20*/  STL [R1+0x5ad0], R11 ;  /* 0x005ad00b01007387 */ /* 0x000fe80000100800 */
[----:B------:R-:W4:Y:S04]  /*4db30*/  LDL.LU R4, [R1+0xf08] ;  /* 0x000f080001047983 */ /* 0x000f280000300800 */
[----:B------:R0:W-:Y:S02]  /*4db40*/  STL [R1+0x5b0c], R10 ;  /* 0x005b0c0a01007387 */ /* 0x0001e40000100800 */
[----:B0-----:R-:W-:Y:S01]  /*4db50*/  IMAD.X R10, R9, 0x1, R3, P2 ;  /* 0x00000001090a7824 */ /* 0x001fe200010e0603 */
[----:B------:R-:W-:Y:S01]  /*4db60*/  IADD3 R11, P2, R55, R54, RZ ;  /* 0x00000036370b7210 */ /* 0x000fe20007f5e0ff */
[----:B---3--:R-:W-:-:S03]  /*4db70*/  IMAD.X R9, R56, 0x1, R2, P1 ;  /* 0x0000000138097824 */ /* 0x008fc600008e0602 */
[----:B------:R0:W-:Y:S04]  /*4db80*/  STL [R1+0x5ad8], R10 ;  /* 0x005ad80a01007387 */ /* 0x0001e80000100800 */
[----:B------:R-:W-:Y:S01]  /*4db90*/  STL [R1+0x5b14], R11 ;  /* 0x005b140b01007387 */ /* 0x000fe20000100800 */
[----:B0-----:R-:W-:-:S03]  /*4dba0*/  IADD3 R10, P1, R55, R53, RZ ;  /* 0x00000035370a7210 */ /* 0x001fc60007f3e0ff */
        /* <DEDUP_REMOVED lines=9> */
[----:B-1----:R-:W-:Y:S01]  /*4dc40*/  IADD3 R10, P4, R8, R53, RZ ;  /* 0x00000035080a7210 */ /* 0x002fe20007f9e0ff */
[----:B------:R-:W-:-:S03]  /*4dc50*/  IMAD.X R8, R57, 0x1, R3, P6 ;  /* 0x0000000139087824 */ /* 0x000fc600030e0603 */
[----:B------:R0:W-:Y:S04]  /*4dc60*/  STL [R1+0x5af0], R9 ;  /* 0x005af00901007387 */ /* 0x0001e80000100800 */
[----:B------:R-:W-:Y:S04]  /*4dc70*/  STL [R1+0x5b2c], R10 ;  /* 0x005b2c0a01007387 */ /* 0x000fe80000100800 */
[----:B------:R-:W3:Y:S01]  /*4dc80*/  LDL.LU R57, [R1+0xd60] ;  /* 0x000d600001397983 */ /* 0x000ee20000300800 */
[----:B0-----:R-:W-:-:S03]  /*4dc90*/  IADD3 R9, P6, R58, R54, RZ ;  /* 0x000000363a097210 */ /* 0x001fc60007fde0ff */
[----:B------:R0:W-:Y:S04]  /*4dca0*/  STL [R1+0x5af8], R8 ;  /* 0x005af80801007387 */ /* 0x0001e80000100800 */
[----:B------:R1:W-:Y:S01]  /*4dcb0*/  STL [R1+0x5b34], R9 ;  /* 0x005b340901007387 */ /* 0x0003e20000100800 */
[C-C-:B0-----:R-:W-:Y:S01]  /*4dcc0*/  IMAD.X R8, R59.reuse, 0x1, R2.reuse, P5 ;  /* 0x000000013b087824 */ /* 0x141fe200028e0602 */
[----:B-1----:R-:W-:Y:S02]  /*4dcd0*/  IADD3 R9, P5, R58, R53, RZ ;  /* 0x000000353a097210 */ /* 0x002fe40007fbe0ff */
[----:B------:R-:W3:Y:S04]  /*4dce0*/  LDL.LU R58, [R1+0xf10] ;  /* 0x000f1000013a7983 */ /* 0x000ee80000300800 */
[----:B------:R0:W-:Y:S04]  /*4dcf0*/  STL [R1+0x5b00], R8 ;  /* 0x005b000801007387 */ /* 0x0001e80000100800 */
[----:B------:R1:W-:Y:S01]  /*4dd00*/  STL [R1+0x5b3c], R9 ;  /* 0x005b3c0901007387 */ /* 0x0003e20000100800 */
[----:B0-----:R-:W-:Y:S01]  /*4dd10*/  IMAD.X R8, R59, 0x1, R3, P3 ;  /* 0x000000013b087824 */ /* 0x001fe200018e0603 */
[----:B------:R-:W-:Y:S01]  /*4dd20*/  IADD3 R10, P3, R60, R54, RZ ;  /* 0x000000363c0a7210 */ /* 0x000fe20007f7e0ff */
[----:B-1----:R-:W-:-:S03]  /*4dd30*/  IMAD.X R9, R61, 0x1, R2, P2 ;  /* 0x000000013d097824 */ /* 0x002fc600010e0602 */
[----:B------:R0:W-:Y:S04]  /*4dd40*/  STL [R1+0x5b08], R8 ;  /* 0x005b080801007387 */ /* 0x0001e80000100800 */
[----:B------:R1:W-:Y:S04]  /*4dd50*/  STL [R1+0x5b44], R10 ;  /* 0x005b440a01007387 */ /* 0x0003e80000100800 */
[----:B------:R-:W3:Y:S01]  /*4dd60*/  LDL.LU R59, [R1+0xd68] ;  /* 0x000d6800013b7983 */ /* 0x000ee20000300800 */
[----:B0-----:R-:W-:-:S03]  /*4dd70*/  IADD3 R8, P2, R60, R53, RZ ;  /* 0x000000353c087210 */ /* 0x001fc60007f5e0ff */
[----:B------:R2:W-:Y:S01]  /*4dd80*/  STL [R1+0x5b10], R9 ;  /* 0x005b100901007387 */ /* 0x0005e20000100800 */
[----:B-1----:R-:W-:-:S03]  /*4dd90*/  IMAD.X R10, R61, 0x1, R3, P1 ;  /* 0x000000013d0a7824 */ /* 0x002fc600008e0603 */
[----:B------:R-:W3:Y:S04]  /*4dda0*/  LDL.LU R60, [R1+0xf14] ;  /* 0x000f1400013c7983 */ /* 0x000ee80000300800 */
[----:B------:R4:W-:Y:S04]  /*4ddb0*/  STL [R1+0x5b4c], R8 ;  /* 0x005b4c0801007387 */ /* 0x0009e80000100800 */
[----:B------:R-:W-:Y:S04]  /*4ddc0*/  STL [R1+0x5b18], R10 ;  /* 0x005b180a01007387 */ /* 0x000fe80000100800 */
[----:B------:R-:W3:Y:S01]  /*4ddd0*/  LDL.LU R61, [R1+0xd6c] ;  /* 0x000d6c00013d7983 */ /* 0x000ee20000300800 */
[----:B--2---:R-:W-:-:S05]  /*4dde0*/  IADD3 R9, P1, R7, R54, RZ ;  /* 0x0000003607097210 */ /* 0x004fca0007f3e0ff */
[----:B------:R0:W-:Y:S01]  /*4ddf0*/  STL [R1+0x5b54], R9 ;  /* 0x005b540901007387 */ /* 0x0001e20000100800 */
[----:B----4-:R-:W-:-:S03]  /*4de00*/  IMAD.X R8, R6, 0x1, R2, P0 ;  /* 0x0000000106087824 */ /* 0x010fc600000e0602 */
[----:B------:R-:W2:Y:S04]  /*4de10*/  LDL.LU R11, [R1+0xf18] ;  /* 0x000f1800010b7983 */ /* 0x000ea80000300800 */
[----:B------:R1:W-:Y:S01]  /*4de20*/  STL [R1+0x5b20], R8 ;  /* 0x005b200801007387 */ /* 0x0003e20000100800 */
[----:B0-----:R-:W-:Y:S01]  /*4de30*/  IADD3 R9, P0, R7, R53, RZ ;  /* 0x0000003507097210 */ /* 0x001fe20007f1e0ff */
[----:B-1----:R-:W-:-:S04]  /*4de40*/  IMAD.X R8, R6, 0x1, R3, P4 ;  /* 0x0000000106087824 */ /* 0x002fc800020e0603 */
[----:B------:R0:W-:Y:S04]  /*4de50*/  STL [R1+0x5b5c], R9 ;  /* 0x005b5c0901007387 */ /* 0x0001e80000100800 */
[----:B------:R1:W-:Y:S01]  /*4de60*/  STL [R1+0x5b28], R8 ;  /* 0x005b280801007387 */ /* 0x0003e20000100800 */
[----:B------:R-:W-:-:S05]  /*4de70*/  IADD3 R7, P4, R5, R54, RZ ;  /* 0x0000003605077210 */ /* 0x000fca0007f9e0ff */
[----:B------:R-:W-:Y:S01]  /*4de80*/  STL [R1+0x5b64], R7 ;  /* 0x005b640701007387 */ /* 0x000fe20000100800 */
[C---:B------:R-:W-:Y:S01]  /*4de90*/  IMAD.X R6, R4.reuse, 0x1, R2, P6 ;  /* 0x0000000104067824 */ /* 0x040fe200030e0602 */
[----:B------:R-:W-:Y:S02]  /*4dea0*/  IADD3 R5, P6, R5, R53, RZ ;  /* 0x0000003505057210 */ /* 0x000fe40007fde0ff */
[----:B------:R-:W4:Y:S04]  /*4deb0*/  LDL.LU R10, [R1+0xd74] ;  /* 0x000d7400010a7983 */ /* 0x000f280000300800 */
[----:B------:R-:W-:Y:S04]  /*4dec0*/  STL [R1+0x5b30], R6 ;  /* 0x005b300601007387 */ /* 0x000fe80000100800 */
[----:B0-----:R-:W4:Y:S04]  /*4ded0*/  LDL.LU R9, [R1+0xf1c] ;  /* 0x000f1c0001097983 */ /* 0x001f280000300800 */
[----:B------:R0:W-:Y:S04]  /*4dee0*/  STL [R1+0x5b6c], R5 ;  /* 0x005b6c0501007387 */ /* 0x0001e80000100800 */
[----:B-1----:R-:W4:Y:S01]  /*4def0*/  LDL.LU R8, [R1+0xd78] ;  /* 0x000d780001087983 */ /* 0x002f220000300800 */
[----:B0-----:R-:W-:-:S05]  /*4df00*/  IMAD.X R5, R4, 0x1, R3, P5 ;  /* 0x0000000104057824 */ /* 0x001fca00028e0603 */
[----:B------:R0:W-:Y:S01]  /*4df10*/  STL [R1+0x5b38], R5 ;  /* 0x005b380501007387 */ /* 0x0001e20000100800 */
[----:B---3--:R-:W-:-:S03]  /*4df20*/  IADD3 R4, P5, R55, R54, RZ ;  /* 0x0000003637047210 */ /* 0x008fc60007fbe0ff */
[----:B------:R-:W3:Y:S04]  /*4df30*/  LDL.LU R7, [R1+0xf20] ;  /* 0x000f200001077983 */ /* 0x000ee80000300800 */
[----:B------:R1:W-:Y:S04]  /*4df40*/  STL [R1+0x5b74], R4 ;  /* 0x005b740401007387 */ /* 0x0003e80000100800 */
[----:B------:R-:W3:Y:S01]  /*4df50*/  LDL.LU R6, [R1+0xd80] ;  /* 0x000d800001067983 */ /* 0x000ee20000300800 */
[C---:B0-----:R-:W-:Y:S01]  /*4df60*/  IMAD.X R5, R56.reuse, 0x1, R2, P3 ;  /* 0x0000000138057824 */ /* 0x041fe200018e0602 */
[----:B-1----:R-:W-:Y:S01]  /*4df70*/  IADD3 R4, P3, R55, R53, RZ ;  /* 0x0000003537047210 */ /* 0x002fe20007f7e0ff */
[----:B------:R-:W-:-:S03]  /*4df80*/  IMAD.X R13, R56, 0x1, R3, P2 ;  /* 0x00000001380d7824 */ /* 0x000fc600010e0603 */
[----:B------:R0:W-:Y:S04]  /*4df90*/  STL [R1+0x5b40], R5 ;  /* 0x005b400501007387 */ /* 0x0001e80000100800 */
[----:B0-----:R-:W3:Y:S04]  /*4dfa0*/  LDL.LU R5, [R1+0xf24] ;  /* 0x000f240001057983 */ /* 0x001ee80000300800 */
[----:B------:R0:W-:Y:S04]  /*4dfb0*/  STL [R1+0x5b7c], R4 ;  /* 0x005b7c0401007387 */ /* 0x0001e80000100800 */
[----:B0-----:R-:W3:Y:S01]  /*4dfc0*/  LDL.LU R4, [R1+0xd84] ;  /* 0x000d840001047983 */ /* 0x001ee20000300800 */
[----:B------:R-:W-:-:S03]  /*4dfd0*/  IADD3 R12, P2, R57, R54, RZ ;  /* 0x00000036390c7210 */ /* 0x000fc60007f5e0ff */
[----:B------:R0:W-:Y:S04]  /*4dfe0*/  STL [R1+0x5b48], R13 ;  /* 0x005b480d01007387 */ /* 0x0001e80000100800 */
[----:B------:R-:W3:Y:S04]  /*4dff0*/  LDL.LU R55, [R1+0xf28] ;  /* 0x000f280001377983 */ /* 0x000ee80000300800 */
[----:B------:R1:W-:Y:S04]  /*4e000*/  STL [R1+0x5b84], R12 ;  /* 0x005b840c01007387 */ /* 0x0003e80000100800 */
[----:B------:R-:W3:Y:S01]  /*4e010*/  LDL.LU R56, [R1+0xd98] ;  /* 0x000d980001387983 */ /* 0x000ee20000300800 */
[----:B0-----:R-:W-:Y:S01]  /*4e020*/  IMAD.X R13, R58, 0x1, R2, P1 ;  /* 0x000000013a0d7824 */ /* 0x001fe200008e0602 */
[----:B-1----:R-:W-:-:S04]  /*4e030*/  IADD3 R12, P1, R57, R53, RZ ;  /* 0x00000035390c7210 */ /* 0x002fc80007f3e0ff */
[----:B------:R0:W-:Y:S04]  /*4e040*/  STL [R1+0x5b50], R13 ;  /* 0x005b500d01007387 */ /* 0x0001e80000100800 */
[----:B------:R-:W3:Y:S04]  /*4e050*/  LDL.LU R57, [R1+0xf2c] ;  /* 0x000f2c0001397983 */ /* 0x000ee80000300800 */
[----:B------:R1:W-:Y:S01]  /*4e060*/  STL [R1+0x5b8c], R12 ;  /* 0x005b8c0c01007387 */ /* 0x0003e20000100800 */
[----:B0-----:R-:W-:-:S05]  /*4e070*/  IMAD.X R13, R58, 0x1, R3, P0 ;  /* 0x000000013a0d7824 */ /* 0x001fca00000e0603 */
[----:B------:R0:W-:Y:S01]  /*4e080*/  STL [R1+0x5b58], R13 ;  /* 0x005b580d01007387 */ /* 0x0001e20000100800 */
[----:B-1----:R-:W-:-:S05]  /*4e090*/  IADD3 R12, P0, R59, R54, RZ ;  /* 0x000000363b0c7210 */ /* 0x002fca0007f1e0ff */
[----:B------:R1:W-:Y:S01]  /*4e0a0*/  STL [R1+0x5b94], R12 ;  /* 0x005b940c01007387 */ /* 0x0003e20000100800 */
[----:B------:R-:W-:Y:S01]  /*4e0b0*/  IMAD.X R14, R60, 0x1, R2, P4 ;  /* 0x000000013c0e7824 */ /* 0x000fe200020e0602 */
[----:B0-----:R-:W-:-:S04]  /*4e0c0*/  IADD3 R13, P4, R59, R53, RZ ;  /* 0x000000353b0d7210 */ /* 0x001fc80007f9e0ff */
[----:B------:R0:W-:Y:S01]  /*4e0d0*/  STL [R1+0x5b60], R14 ;  /* 0x005b600e01007387 */ /* 0x0001e20000100800 */
[----:B-1----:R-:W-:-:S03]  /*4e0e0*/  IMAD.X R12, R60, 0x1, R3, P6 ;  /* 0x000000013c0c7824 */ /* 0x002fc600030e0603 */
[----:B------:R-:W3:Y:S04]  /*4e0f0*/  LDL.LU R58, [R1+0xf34] ;  /* 0x000f3400013a7983 */ /* 0x000ee80000300800 */
[----:B------:R2:W-:Y:S01]  /*4e100*/  STL [R1+0x5b9c], R13 ;  /* 0x005b9c0d01007387 */ /* 0x0005e20000100800 */
[----:B0-----:R-:W-:-:S03]  /*4e110*/  IADD3 R14, P6, R61, R54, RZ ;  /* 0x000000363d0e7210 */ /* 0x001fc60007fde0ff */
[----:B------:R0:W-:Y:S04]  /*4e120*/  STL [R1+0x5b68], R12 ;  /* 0x005b680c01007387 */ /* 0x0001e80000100800 */
[----:B------:R-:W-:Y:S04]  /*4e130*/  STL [R1+0x5ba4], R14 ;  /* 0x005ba40e01007387 */ /* 0x000fe80000100800 */
[----:B------:R-:W3:Y:S01]  /*4e140*/  LDL.LU R59, [R1+0xf38] ;  /* 0x000f3800013b7983 */ /* 0x000ee20000300800 */
[----:B------:R-:W-:Y:S01]  /*4e150*/  SHF.R.S32.HI R0, RZ, 0x1f, R0 ;  /* 0x0000001fff007819 */ /* 0x000fe20000011400 */
[----:B--2---:R-:W-:Y:S01]  /*4e160*/  IMAD.X R13, R11, 0x1, R2, P5 ;  /* 0x000000010b0d7824 */ /* 0x004fe200028e0602 */
[----:B0-----:R-:W-:-:S04]  /*4e170*/  IADD3 R12, P5, R61, R53, RZ ;  /* 0x000000353d0c7210 */ /* 0x001fc80007fbe0ff */
[----:B------:R-:W-:Y:S04]  /*4e180*/  STL [R1+0x5b70], R13 ;  /* 0x005b700d01007387 */ /* 0x000fe80000100800 */
[----:B------:R-:W2:Y:S04]  /*4e190*/  LDL.LU R60, [R1+0xf3c] ;  /* 0x000f3c00013c7983 */ /* 0x000ea80000300800 */
[----:B------:R0:W-:Y:S04]  /*4e1a0*/  STL [R1+0x5bac], R12 ;  /* 0x005bac0c01007387 */ /* 0x0001e80000100800 */
[----:B------:R-:W2:Y:S01]  /*4e1b0*/  LDL.LU R61, [R1+0xf40] ;  /* 0x000f4000013d7983 */ /* 0x000ea20000300800 */
[----:B0-----:R-:W-:-:S05]  /*4e1c0*/  IMAD.X R12, R11, 0x1, R3, P3 ;  /* 0x000000010b0c7824 */ /* 0x001fca00018e0603 */
[----:B------:R0:W-:Y:S01]  /*4e1d0*/  STL [R1+0x5b78], R12 ;  /* 0x005b780c01007387 */ /* 0x0001e20000100800 */
[----:B----4-:R-:W-:-:S05]  /*4e1e0*/  IADD3 R11, P3, R10, R54, RZ ;  /* 0x000000360a0b7210 */ /* 0x010fca0007f7e0ff */
[----:B------:R1:W-:Y:S01]  /*4e1f0*/  STL [R1+0x5bb4], R11 ;  /* 0x005bb40b01007387 */ /* 0x0003e20000100800 */
[C-C-:B------:R-:W-:Y:S01]  /*4e200*/  IMAD.X R13, R9.reuse, 0x1, R2.reuse, P2 ;  /* 0x00000001090d7824 */ /* 0x140fe200010e0602 */
[-C--:B0-----:R-:W-:Y:S01]  /*4e210*/  IADD3 R12, P2, R10, R53.reuse, RZ ;  /* 0x000000350a0c7210 */ /* 0x081fe20007f5e0ff */
[--C-:B-1----:R-:W-:Y:S01]  /*4e220*/  IMAD.X R11, R9, 0x1, R3.reuse, P1 ;  /* 0x00000001090b7824 */ /* 0x102fe200008e0603 */
[CC--:B------:R-:W-:Y:S02]  /*4e230*/  IADD3 R10, P1, R8.reuse, R54.reuse, RZ ;  /* 0x00000036080a7210 */ /* 0x0c0fe40007f3e0ff */
[----:B------:R-:W-:Y:S04]  /*4e240*/  STL [R1+0x5b80], R13 ;  /* 0x005b800d01007387 */ /* 0x000fe80000100800 */
[----:B------:R-:W-:Y:S04]  /*4e250*/  STL [R1+0x5bbc], R12 ;  /* 0x005bbc0c01007387 */ /* 0x000fe80000100800 */
[----:B------:R-:W-:Y:S01]  /*4e260*/  STL [R1+0x5b88], R11 ;  /* 0x005b880b01007387 */ /* 0x000fe20000100800 */
[C---:B---3--:R-:W-:Y:S01]  /*4e270*/  IMAD.X R9, R7.reuse, 0x1, R2, P0 ;  /* 0x0000000107097824 */ /* 0x048fe200000e0602 */
[----:B------:R-:W-:Y:S01]  /*4e280*/  IADD3 R8, P0, R8, R53, RZ ;  /* 0x0000003508087210 */ /* 0x000fe20007f1e0ff */
[----:B------:R-:W-:Y:S01]  /*4e290*/  IMAD.X R7, R7, 0x1, R3, P4 ;  /* 0x0000000107077824 */ /* 0x000fe200020e0603 */
[----:B------:R-:W-:Y:S04]  /*4e2a0*/  STL [R1+0x5bc0], R10 ;  /* 0x005bc00a01007387 */ /* 0x000fe80000100800 */
[----:B------:R0:W-:Y:S04]  /*4e2b0*/  STL [R1+0x5b90], R9 ;  /* 0x005b900901007387 */ /* 0x0001e80000100800 */
[----:B------:R1:W-:Y:S04]  /*4e2c0*/  STL [R1+0x5bc4], R8 ;  /* 0x005bc40801007387 */ /* 0x0003e80000100800 */
[----:B------:R3:W-:Y:S01]  /*4e2d0*/  STL [R1+0x5b98], R7 ;  /* 0x005b980701007387 */ /* 0x0007e20000100800 */
[----:B0-----:R-:W-:-:S05]  /*4e2e0*/  IADD3 R9, P4, R6, R54, RZ ;  /* 0x0000003606097210 */ /* 0x001fca0007f9e0ff */
[----:B------:R-:W-:Y:S01]  /*4e2f0*/  STL [R1+0x5bc8], R9 ;  /* 0x005bc80901007387 */ /* 0x000fe20000100800 */
[C---:B-1----:R-:W-:Y:S01]  /*4e300*/  IMAD.X R8, R5.reuse, 0x1, R2, P6 ;  /* 0x0000000105087824 */ /* 0x042fe200030e0602 */
[----:B---3--:R-:W-:Y:S01]  /*4e310*/  IADD3 R7, P6, R6, R53, RZ ;  /* 0x0000003506077210 */ /* 0x008fe20007fde0ff */
[----:B------:R-:W-:-:S03]  /*4e320*/  IMAD.X R6, R5, 0x1, R3, P5 ;  /* 0x0000000105067824 */ /* 0x000fc600028e0603 */
[----:B------:R-:W-:Y:S04]  /*4e330*/  STL [R1+0x5ba0], R8 ;  /* 0x005ba00801007387 */ /* 0x000fe80000100800 */
[----:B------:R0:W-:Y:S01]  /*4e340*/  STL [R1+0x5bcc], R7 ;  /* 0x005bcc0701007387 */ /* 0x0001e20000100800 */
[----:B------:R-:W-:-:S03]  /*4e350*/  IADD3 R5, P5, R4, R54, RZ ;  /* 0x0000003604057210 */ /* 0x000fc60007fbe0ff */
[----:B------:R1:W-:Y:S04]  /*4e360*/  STL [R1+0x5ba8], R6 ;  /* 0x005ba80601007387 */ /* 0x0003e80000100800 */
[----:B------:R3:W-:Y:S01]  /*4e370*/  STL [R1+0x5bd0], R5 ;  /* 0x005bd00501007387 */ /* 0x0007e20000100800 */
[C---:B0-----:R-:W-:Y:S01]  /*4e380*/  IMAD.X R7, R55.reuse, 0x1, R2, P3 ;  /* 0x0000000137077824 */ /* 0x041fe200018e0602 */
[----:B-1----:R-:W-:Y:S01]  /*4e390*/  IADD3 R6, P3, R4, R53, RZ ;  /* 0x0000003504067210 */ /* 0x002fe20007f7e0ff */
[----:B---3--:R-:W-:-:S03]  /*4e3a0*/  IMAD.X R5, R55, 0x1, R3, P2 ;  /* 0x0000000137057824 */ /* 0x008fc600010e0603 */
[----:B------:R0:W-:Y:S01]  /*4e3b0*/  STL [R1+0x5bb0], R7 ;  /* 0x005bb00701007387 */ /* 0x0001e20000100800 */
[----:B------:R-:W-:-:S03]  /*4e3c0*/  IADD3 R4, P2, R56, R54, RZ ;  /* 0x0000003638047210 */ /* 0x000fc60007f5e0ff */
[----:B------:R1:W-:Y:S04]  /*4e3d0*/  STL [R1+0x5bd4], R6 ;  /* 0x005bd40601007387 */ /* 0x0003e80000100800 */
[----:B------:R3:W-:Y:S01]  /*4e3e0*/  STL [R1+0x5bb8], R5 ;  /* 0x005bb80501007387 */ /* 0x0007e20000100800 */
[C---:B0-----:R-:W-:Y:S02]  /*4e3f0*/  IMAD.X R7, R57.reuse, 0x1, R3, P0 ;  /* 0x0000000139077824 */ /* 0x041fe400000e0603 */
[----:B-1----:R-:W-:Y:S01]  /*4e400*/  IMAD.X R6, R57, 0x1, R2, P1 ;  /* 0x0000000139067824 */ /* 0x002fe200008e0602 */
[----:B------:R-:W-:Y:S01]  /*4e410*/  STL [R1+0x433c], R4 ;  /* 0x00433c0401007387 */ /* 0x000fe20000100800 */
[----:B---3--:R-:W-:-:S03]  /*4e420*/  IADD3 R5, P1, R56, R53, RZ ;  /* 0x0000003538057210 */ /* 0x008fc60007f3e0ff */
[----:B------:R0:W-:Y:S04]  /*4e430*/  STL [R1+0x4340], R6 ;  /* 0x0043400601007387 */ /* 0x0001e80000100800 */
[----:B------:R1:W-:Y:S04]  /*4e440*/  STL [R1+0x4338], R5 ;  /* 0x0043380501007387 */ /* 0x0003e80000100800 */
[----:B------:R3:W-:Y:S01]  /*4e450*/  STL [R1+0x4324], R7 ;  /* 0x0043240701007387 */ /* 0x0007e20000100800 */
[C---:B0-----:R-:W-:Y:S02]  /*4e460*/  IMAD.X R6, R0.reuse, 0x1, R2, P4 ;  /* 0x0000000100067824 */ /* 0x041fe400020e0602 */
[----:B-1----:R-:W-:-:S02]  /*4e470*/  IMAD.X R5, R0, 0x1, R3, P6 ;  /* 0x0000000100057824 */ /* 0x002fc400030e0603 */
[----:B------:R-:W4:Y:S01]  /*4e480*/  LDL.LU R0, [R1+0x68f4] ;  /* 0x0068f40001007983 */ /* 0x000f220000300800 */
[----:B------:R-:W-:-:S03]  /*4e490*/  SHF.R.S32.HI R4, RZ, 0x1f, R56 ;  /* 0x0000001fff047819 */ /* 0x000fc60000011438 */
[----:B------:R0:W-:Y:S04]  /*4e4a0*/  STL [R1+0x4328], R6 ;  /* 0x0043280601007387 */ /* 0x0001e80000100800 */
[----:B------:R1:W-:Y:S01]  /*4e4b0*/  STL [R1+0x432c], R5 ;  /* 0x00432c0501007387 */ /* 0x0003e20000100800 */
[C---:B---3--:R-:W-:Y:S02]  /*4e4c0*/  IMAD.X R7, R58.reuse, 0x1, R2, P5 ;  /* 0x000000013a077824 */ /* 0x048fe400028e0602 */
[----:B0-----:R-:W-:-:S03]  /*4e4d0*/  IMAD.X R6, R58, 0x1, R3, P3 ;  /* 0x000000013a067824 */ /* 0x001fc600018e0603 */
[----:B------:R-:W-:Y:S01]  /*4e4e0*/  STL [R1+0x4330], R7 ;  /* 0x0043300701007387 */ /* 0x000fe20000100800 */
[C---:B-1----:R-:W-:Y:S02]  /*4e4f0*/  IMAD.X R5, R4.reuse, 0x1, R2, P2 ;  /* 0x0000000104057824 */ /* 0x042fe400010e0602 */
[----:B------:R-:W-:Y:S01]  /*4e500*/  IMAD.X R2, R4, 0x1, R3, P1 ;  /* 0x0000000104027824 */ /* 0x000fe200008e0603 */
[----:B------:R0:W-:Y:S04]  /*4e510*/  STL [R1+0x4334], R6 ;  /* 0x0043340601007387 */ /* 0x0001e80000100800 */
[----:B------:R-:W-:Y:S01]  /*4e520*/  STL [R1+0x4320], R5 ;  /* 0x0043200501007387 */ /* 0x000fe20000100800 */
[----:B0-----:R-:W-:-:S03]  /*4e530*/  IADD3 R6, P0, R59, UR8, RZ ;  /* 0x000000083b067c10 */ /* 0x001fc6000ff1e0ff */
[----:B------:R0:W-:Y:S04]  /*4e540*/  STL [R1+0x431c], R2 ;  /* 0x00431c0201007387 */ /* 0x0001e80000100800 */
[----:B------:R-:W-:Y:S01]  /*4e550*/  STL [R1+0x3af4], R6 ;  /* 0x003af40601007387 */ /* 0x000fe20000100800 */
[----:B0-----:R-:W-:Y:S02]  /*4e560*/  LEA.HI.X.SX32 R2, R59, UR9, 0x1, P0 ;  /* 0x000000093b027c11 */ /* 0x001fe400080f0eff */
[----:B--2---:R-:W-:-:S04]  /*4e570*/  IADD3 R7, P1, R60, UR8, RZ ;  /* 0x000000083c077c10 */ /* 0x004fc8000ff3e0ff */
[----:B------:R-:W-:Y:S02]  /*4e580*/  LEA.HI.X.SX32 R3, R60, UR9, 0x1, P1 ;  /* 0x000000093c037c11 */ /* 0x000fe400088f0eff */
[C---:B------:R-:W-:Y:S01]  /*4e590*/  IADD3 R8, P2, R61.reuse, UR8, RZ ;  /* 0x000000083d087c10 */ /* 0x040fe2000ff5e0ff */
[----:B------:R-:W-:Y:S01]  /*4e5a0*/  STL [R1+0x3afc], R7 ;  /* 0x003afc0701007387 */ /* 0x000fe20000100800 */
[----:B------:R-:W0:Y:S02]  /*4e5b0*/  LDC R60, c[0x0][0x230] ;  /* 0x00008c00ff3c7b82 */ /* 0x000e240000000800 */
[----:B------:R-:W-:Y:S01]  /*4e5c0*/  LEA.HI.X.SX32 R4, R61, UR9, 0x1, P2 ;  /* 0x000000093d047c11 */ /* 0x000fe200090f0eff */
[----:B------:R-:W-:Y:S01]  /*4e5d0*/  STL [R1+0x3b04], R8 ;  /* 0x003b040801007387 */ /* 0x000fe20000100800 */
[----:B----4-:R-:W-:Y:S02]  /*4e5e0*/  IADD3 R9, P3, R0, UR8, RZ ;  /* 0x0000000800097c10 */ /* 0x010fe4000ff7e0ff */
[----:B------:R-:W-:Y:S01]  /*4e5f0*/  IADD3 R12, P1, R8, UR52, RZ ;  /* 0x00000034080c7c10 */ /* 0x000fe2000ff3e0ff */
[----:B0-----:R-:W-:Y:S01]  /*4e600*/  VIADD R60, R60, 0x3f ;  /* 0x0000003f3c3c7836 */ /* 0x001fe20000000000 */
[----:B------:R-:W-:Y:S01]  /*4e610*/  LEA.HI.X.SX32 R5, R0, UR9, 0x1, P3 ;  /* 0x0000000900057c11 */ /* 0x000fe200098f0eff */
[----:B------:R-:W-:Y:S01]  /*4e620*/  STL [R1+0x3b0c], R9 ;  /* 0x003b0c0901007387 */ /* 0x000fe20000100800 */
[----:B------:R-:W-:Y:S01]  /*4e630*/  IADD3 R11, P0, R9, UR52, RZ ;  /* 0x00000034090b7c10 */ /* 0x000fe2000ff1e0ff */
[----:B------:R-:W-:Y:S01]  /*4e640*/  ULDC UR9, c[0x0][0x238] ;  /* 0x00008e0000097ab9 */ /* 0x000fe20000000800 */
[----:B------:R-:W-:Y:S01]  /*4e650*/  IADD3 R10, P2, R7, UR52, RZ ;  /* 0x00000034070a7c10 */ /* 0x000fe2000ff5e0ff */
[----:B------:R-:W2:Y:S01]  /*4e660*/  LDL.LU R0, [R1+0x68f0] ;  /* 0x0068f00001007983 */ /* 0x000ea20000300800 */
[----:B------:R-:W-:-:S03]  /*4e670*/  ULDC UR8, c[0x0][0x238] ;  /* 0x00008e0000087ab9 */ /* 0x000fc60000000800 */
[----:B------:R-:W-:Y:S04]  /*4e680*/  STL [R1+0x3af0], R2 ;  /* 0x003af00201007387 */ /* 0x000fe80000100800 */
[----:B------:R-:W-:Y:S04]  /*4e690*/  STL [R1+0x3af8], R3 ;  /* 0x003af80301007387 */ /* 0x000fe80000100800 */
[----:B------:R-:W-:Y:S04]  /*4e6a0*/  STL [R1+0x3b00], R4 ;  /* 0x003b000401007387 */ /* 0x000fe80000100800 */
[----:B------:R-:W-:Y:S04]  /*4e6b0*/  STL [R1+0x3b08], R5 ;  /* 0x003b080501007387 */ /* 0x000fe80000100800 */
        /* <DEDUP_REMOVED lines=1925> */
[----:B------:R0:W-:Y:S04]  /*55f10*/  STL [R1+0x3b40], R11 ;  /* 0x003b400b01007387 */ /* 0x0001e80000100800 */
[----:B------:R-:W-:Y:S04]  /*55f20*/  STL [R1+0x3b48], R12 ;  /* 0x003b480c01007387 */ /* 0x000fe80000100800 */
[----:B------:R1:W-:Y:S01]  /*55f30*/  STL [R1+0x3b50], R10 ;  /* 0x003b500a01007387 */ /* 0x0003e20000100800 */
[----:B0-----:R-:W-:-:S02]  /*55f40*/  IADD3 R11, P3, R6, UR52, RZ ;  /* 0x00000034060b7c10 */ /* 0x001fc4000ff7e0ff */
[----:B-1----:R-:W-:Y:S02]  /*55f50*/  IADD3.X R10, R5, UR39, RZ, P0, !PT ;  /* 0x00000027050a7c10 */ /* 0x002fe400087fe4ff */
[----:B------:R-:W-:Y:S01]  /*55f60*/  IADD3.X R12, R4, UR39, RZ, P1, !PT ;  /* 0x00000027040c7c10 */ /* 0x000fe20008ffe4ff */
[----:B------:R0:W-:Y:S04]  /*55f70*/  STL [R1+0x3b58], R11 ;  /* 0x003b580b01007387 */ /* 0x0001e80000100800 */
[----:B------:R1:W-:Y:S04]  /*55f80*/  STL [R1+0x3b3c], R10 ;  /* 0x003b3c0a01007387 */ /* 0x0003e80000100800 */
[----:B------:R3:W-:Y:S01]  /*55f90*/  STL [R1+0x3b44], R12 ;  /* 0x003b440c01007387 */ /* 0x0007e20000100800 */
[----:B0-----:R-:W-:-:S02]  /*55fa0*/  IADD3.X R11, R3, UR39, RZ, P2, !PT ;  /* 0x00000027030b7c10 */ /* 0x001fc400097fe4ff */
[----:B-1----:R-:W-:Y:S02]  /*55fb0*/  IADD3.X R10, R2, UR39, RZ, P3, !PT ;  /* 0x00000027020a7c10 */ /* 0x002fe40009ffe4ff */
[----:B---3--:R-:W-:Y:S01]  /*55fc0*/  IADD3 R12, P1, R8, UR51, RZ ;  /* 0x00000033080c7c10 */ /* 0x008fe2000ff3e0ff */
[----:B------:R0:W-:Y:S04]  /*55fd0*/  STL [R1+0x3b4c], R11 ;  /* 0x003b4c0b01007387 */ /* 0x0001e80000100800 */
[----:B------:R1:W-:Y:S01]  /*55fe0*/  STL [R1+0x3b54], R10 ;  /* 0x003b540a01007387 */ /* 0x0003e20000100800 */
[----:B------:R-:W-:Y:S02]  /*55ff0*/  USHF.R.S32.HI UR39, URZ, 0x1f, UR51 ;  /* 0x0000001f3f277899 */ /* 0x000fe40008011433 */
[----:B0-----:R-:W-:-:S02]  /*56000*/  IADD3 R11, P0, R9, UR51, RZ ;  /* 0x00000033090b7c10 */ /* 0x001fc4000ff1e0ff */
[----:B-1----:R-:W-:-:S03]  /*56010*/  IADD3 R10, P2, R7, UR51, RZ ;  /* 0x00000033070a7c10 */ /* 0x002fc6000ff5e0ff */
[----:B------:R0:W-:Y:S04]  /*56020*/  STL [R1+0x3b60], R11 ;  /* 0x003b600b01007387 */ /* 0x0001e80000100800 */
[----:B------:R-:W-:Y:S04]  /*56030*/  STL [R1+0x3b68], R12 ;  /* 0x003b680c01007387 */ /* 0x000fe80000100800 */
[----:B------:R1:W-:Y:S01]  /*56040*/  STL [R1+0x3b70], R10 ;  /* 0x003b700a01007387 */ /* 0x0003e20000100800 */
[----:B0-----:R-:W-:Y:S02]  /*56050*/  IADD3 R11, P3, R6, UR51, RZ ;  /* 0x00000033060b7c10 */ /* 0x001fe4000ff7e0ff */
[----:B-1----:R-:W-:-:S02]  /*56060*/  IADD3.X R10, R5, UR39, RZ, P0, !PT ;  /* 0x00000027050a7c10 */ /* 0x002fc400087fe4ff */
        /* <DEDUP_REMOVED lines=190> */
[----:B------:R-:W-:Y:S01]  /*56c50*/  STL [R1+0x3cc4], R12 ;  /* 0x003cc40c01007387 */ /* 0x000fe20000100800 */
[----:B0-----:R-:W-:-:S02]  /*56c60*/  IADD3.X R11, R3, UR39, RZ, P2, !PT ;  /* 0x00000027030b7c10 */ /* 0x001fc400097fe4ff */
[----:B-1----:R-:W-:-:S03]  /*56c70*/  IADD3.X R10, R2, UR39, RZ, P3, !PT ;  /* 0x00000027020a7c10 */ /* 0x002fc60009ffe4ff */
[----:B------:R-:W-:Y:S04]  /*56c80*/  STL [R1+0x3ccc], R11 ;  /* 0x003ccc0b01007387 */ /* 0x000fe80000100800 */
[----:B------:R0:W-:Y:S04]  /*56c90*/  STL [R1+0x3cd4], R10 ;  /* 0x003cd40a01007387 */ /* 0x0001e80000100800 */
        /* <DEDUP_REMOVED lines=24> */
[----:B------:R-:W-:Y:S01]  /*56e20*/  STL [R1+0xa90], RZ ;  /* 0x000a90ff01007387 */ /* 0x000fe20000100800 */
[----:B0-----:R-:W-:-:S03]  /*56e30*/  IADD3 R10, P0, R9, UR37, RZ ;  /* 0x00000025090a7c10 */ /* 0x001fc6000ff1e0ff */
[----:B------:R-:W-:Y:S04]  /*56e40*/  STL [R1+0xa94], RZ ;  /* 0x000a94ff01007387 */ /* 0x000fe80000100800 */
[----:B------:R-:W-:Y:S04]  /*56e50*/  STL [R1+0xa98], RZ ;  /* 0x000a98ff01007387 */ /* 0x000fe80000100800 */
[----:B------:R-:W-:Y:S04]  /*56e60*/  STL [R1+0xa9c], RZ ;  /* 0x000a9cff01007387 */ /* 0x000fe80000100800 */
[----:B------:R-:W-:Y:S04]  /*56e70*/  STL [R1+0xa70], RZ ;  /* 0x000a70ff01007387 */ /* 0x000fe80000100800 */
[----:B------:R0:W-:Y:S01]  /*56e80*/  STL [R1+0x3ce0], R10 ;  /* 0x003ce00a01007387 */ /* 0x0001e20000100800 */
[----:B------:R-:W-:-:S02]  /*56e90*/  IADD3 R12, P1, R8, UR37, RZ ;  /* 0x00000025080c7c10 */ /* 0x000fc4000ff3e0ff */
[----:B------:R-:W-:Y:S02]  /*56ea0*/  IADD3 R11, P2, R7, UR37, RZ ;  /* 0x00000025070b7c10 */ /* 0x000fe4000ff5e0ff */
[----:B0-----:R-:W-:Y:S01]  /*56eb0*/  IADD3 R10, P3, R6, UR37, RZ ;  /* 0x00000025060a7c10 */ /* 0x001fe2000ff7e0ff */
[----:B------:R-:W-:Y:S01]  /*56ec0*/  USHF.R.S32.HI UR37, URZ, 0x1f, UR37 ;  /* 0x0000001f3f257899 */ /* 0x000fe20008011425 */
[----:B------:R0:W-:Y:S04]  /*56ed0*/  STL [R1+0x3ce8], R12 ;  /* 0x003ce80c01007387 */ /* 0x0001e80000100800 */
[----:B------:R1:W-:Y:S04]  /*56ee0*/  STL [R1+0x3cf0], R11 ;  /* 0x003cf00b01007387 */ /* 0x0003e80000100800 */
[----:B------:R3:W-:Y:S04]  /*56ef0*/  STL [R1+0x3cf8], R10 ;  /* 0x003cf80a01007387 */ /* 0x0007e80000100800 */
[----:B------:R-:W-:Y:S01]  /*56f00*/  STL [R1+0xa74], RZ ;  /* 0x000a74ff01007387 */ /* 0x000fe20000100800 */
[----:B0-----:R-:W-:-:S02]  /*56f10*/  IADD3.X R12, R4, UR37, RZ, P1, !PT ;  /* 0x00000025040c7c10 */ /* 0x001fc40008ffe4ff */
[----:B-1----:R-:W-:Y:S02]  /*56f20*/  IADD3.X R11, R5, UR37, RZ, P0, !PT ;  /* 0x00000025050b7c10 */ /* 0x002fe400087fe4ff */
[----:B---3--:R-:W-:-:S03]  /*56f30*/  IADD3.X R10, R3, UR37, RZ, P2, !PT ;  /* 0x00000025030a7c10 */ /* 0x008fc600097fe4ff */
[----:B------:R0:W-:Y:S04]  /*56f40*/  STL [R1+0x3cdc], R11 ;  /* 0x003cdc0b01007387 */ /* 0x0001e80000100800 */
[----:B------:R-:W-:Y:S04]  /*56f50*/  STL [R1+0x3ce4], R12 ;  /* 0x003ce40c01007387 */ /* 0x000fe80000100800 */
[----:B------:R1:W-:Y:S01]  /*56f60*/  STL [R1+0x3cec], R10 ;  /* 0x003cec0a01007387 */ /* 0x0003e20000100800 */
[----:B0-----:R-:W-:Y:S02]  /*56f70*/  IADD3.X R11, R2, UR37, RZ, P3, !PT ;  /* 0x00000025020b7c10 */ /* 0x001fe40009ffe4ff */
[----:B-1----:R-:W-:-:S02]  /*56f80*/  IADD3 R10, P0, R9, UR57, RZ ;  /* 0x00000039090a7c10 */ /* 0x002fc4000ff1e0ff */
[----:B------:R-:W-:Y:S01]  /*56f90*/  IADD3 R12, P1, R8, UR57, RZ ;  /* 0x00000039080c7c10 */ /* 0x000fe2000ff3e0ff */
[----:B------:R-:W-:Y:S01]  /*56fa0*/  USHF.R.S32.HI UR37, URZ, 0x1f, UR57 ;  /* 0x0000001f3f257899 */ /* 0x000fe20008011439 */
[----:B------:R0:W-:Y:S04]  /*56fb0*/  STL [R1+0x3cf4], R11 ;  /* 0x003cf40b01007387 */ /* 0x0001e80000100800 */
[----:B------:R1:W-:Y:S04]  /*56fc0*/  STL [R1+0x3d00], R10 ;  /* 0x003d000a01007387 */ /* 0x0003e80000100800 */
[----:B------:R3:W-:Y:S01]  /*56fd0*/  STL [R1+0x3d08], R12 ;  /* 0x003d080c01007387 */ /* 0x0007e20000100800 */
[----:B0-----:R-:W-:-:S02]  /*56fe0*/  IADD3 R11, P2, R7, UR57, RZ ;  /* 0x00000039070b7c10 */ /* 0x001fc4000ff5e0ff */
[----:B-1----:R-:W-:Y:S02]  /*56ff0*/  IADD3 R10, P3, R6, UR57, RZ ;  /* 0x00000039060a7c10 */ /* 0x002fe4000ff7e0ff */
[----:B---3--:R-:W-:Y:S01]  /*57000*/  IADD3.X R12, R4, UR37, RZ, P1, !PT ;  /* 0x00000025040c7c10 */ /* 0x008fe20008ffe4ff */
[----:B------:R0:W-:Y:S04]  /*57010*/  STL [R1+0x3d10], R11 ;  /* 0x003d100b01007387 */ /* 0x0001e80000100800 */
[----:B------:R1:W-:Y:S01]  /*57020*/  STL [R1+0x3d18], R10 ;  /* 0x003d180a01007387 */ /* 0x0003e20000100800 */
[----:B0-----:R-:W-:Y:S02]  /*57030*/  IADD3.X R11, R5, UR37, RZ, P0, !PT ;  /* 0x00000025050b7c10 */ /* 0x001fe400087fe4ff */
[----:B-1----:R-:W-:-:S03]  /*57040*/  IADD3.X R10, R3, UR37, RZ, P2, !PT ;  /* 0x00000025030a7c10 */ /* 0x002fc600097fe4ff */
[----:B------:R0:W-:Y:S04]  /*57050*/  STL [R1+0x3cfc], R11 ;  /* 0x003cfc0b01007387 */ /* 0x0001e80000100800 */
[----:B------:R-:W-:Y:S04]  /*57060*/  STL [R1+0x3d04], R12 ;  /* 0x003d040c01007387 */ /* 0x000fe80000100800 */
[----:B------:R1:W-:Y:S01]  /*57070*/  STL [R1+0x3d0c], R10 ;  /* 0x003d0c0a01007387 */ /* 0x0003e20000100800 */
[----:B------:R-:W-:Y:S01]  /*57080*/  USHF.R.S32.HI UR57, URZ, 0x1f, UR56 ;  /* 0x0000001f3f397899 */ /* 0x000fe20008011438 */
[----:B0-----:R-:W-:-:S02]  /*57090*/  IADD3.X R11, R2, UR37, RZ, P3, !PT ;  /* 0x00000025020b7c10 */ /* 0x001fc40009ffe4ff */
[----:B-1----:R-:W-:Y:S02]  /*570a0*/  IADD3 R10, P0, R9, UR56, RZ ;  /* 0x00000038090a7c10 */ /* 0x002fe4000ff1e0ff */
[----:B------:R-:W-:Y:S01]  /*570b0*/  IADD3 R12, P1, R8, UR56, RZ ;  /* 0x00000038080c7c10 */ /* 0x000fe2000ff3e0ff */
        /* <DEDUP_REMOVED lines=59> */
[----:B------:R-:W-:Y:S01]  /*57470*/  UIMAD UR52, UR21, 0x2c, URZ ;  /* 0x0000002c153478a4 */ /* 0x000fe2000f8e023f */
        /* <DEDUP_REMOVED lines=215> */
[----:B------:R-:W-:Y:S01]  /*581f0*/  USHF.L.U32 UR40, UR21, 0x5, URZ ;  /* 0x0000000515287899 */ /* 0x000fe2000800063f */
        /* <DEDUP_REMOVED lines=115> */
[----:B------:R-:W-:Y:S01]  /*58930*/  STL [R1+0x3fe8], R12 ;  /* 0x003fe80c01007387 */ /* 0x000fe20000100800 */
[----:B0-----:R-:W-:-:S02]  /*58940*/  IADD3 R11, P2, R7, UR17, RZ ;  /* 0x00000011070b7c10 */ /* 0x001fc4000ff5e0ff */
[----:B-1----:R-:W-:-:S03]  /*58950*/  IADD3 R10, P3, R6, UR17, RZ ;  /* 0x00000011060a7c10 */ /* 0x002fc6000ff7e0ff */
[----:B------:R0:W-:Y:S04]  /*58960*/  STL [R1+0x3ff0], R11 ;  /* 0x003ff00b01007387 */ /* 0x0001e80000100800 */
[----:B------:R1:W-:Y:S01]  /*58970*/  STL [R1+0x3ff8], R10 ;  /* 0x003ff80a01007387 */ /* 0x0003e20000100800 */
[----:B0-----:R-:W-:Y:S02]  /*58980*/  IADD3.X R11, R5, UR46, RZ, P0, !PT ;  /* 0x0000002e050b7c10 */ /* 0x001fe400087fe4ff */
[----:B-1----:R-:W-:-:S03]  /*58990*/  IADD3.X R10, R4, UR46, RZ, P1, !PT ;  /* 0x0000002e040a7c10 */ /* 0x002fc60008ffe4ff */
[----:B------:R0:W-:Y:S04]  /*589a0*/  STL [R1+0x3fdc], R11 ;  /* 0x003fdc0b01007387 */ /* 0x0001e80000100800 */
[----:B------:R1:W-:Y:S01]  /*589b0*/  STL [R1+0x3fe4], R10 ;  /* 0x003fe40a01007387 */ /* 0x0003e20000100800 */
[----:B0-----:R-:W-:Y:S02]  /*589c0*/  IADD3.X R11, R2, UR46, RZ, P3, !PT ;  /* 0x0000002e020b7c10 */ /* 0x001fe40009ffe4ff */
[----:B-1----:R-:W-:-:S05]  /*589d0*/  IADD3.X R10, R3, UR46, RZ, P2, !PT ;  /* 0x0000002e030a7c10 */ /* 0x002fca00097fe4ff */
[----:B------:R0:W-:Y:S04]  /*589e0*/  STL [R1+0x3fec], R10 ;  /* 0x003fec0a01007387 */ /* 0x0001e80000100800 */
        /* <DEDUP_REMOVED lines=82> */
[----:B------:R-:W-:-:S03]  /*58f10*/  SHF.R.S32.HI R61, RZ, 0x1f, R60 ;  /* 0x0000001fff3d7819 */ /* 0x000fc6000001143c */
[----:B------:R-:W-:Y:S04]  /*58f20*/  STL [R1+0x62c], RZ ;  /* 0x00062cff01007387 */ /* 0x000fe80000100800 */
[----:B------:R-:W-:Y:S04]  /*58f30*/  STL [R1+0x5b0], RZ ;  /* 0x0005b0ff01007387 */ /* 0x000fe80000100800 */
[----:B------:R-:W-:Y:S04]  /*58f40*/  STL [R1+0x5b4], RZ ;  /* 0x0005b4ff01007387 */ /* 0x000fe80000100800 */
[----:B------:R-:W-:Y:S01]  /*58f50*/  STL [R1+0x5b8], RZ ;  /* 0x0005b8ff01007387 */ /* 0x000fe20000100800 */
[----:B------:R-:W-:-:S03]  /*58f60*/  LEA.HI R61, R61, R60, RZ, 0x6 ;  /* 0x0000003c3d3d7211 */ /* 0x000fc600078f30ff */
[----:B------:R-:W-:Y:S04]  /*58f70*/  STL [R1+0x5bc], RZ ;  /* 0x0005bcff01007387 */ /* 0x000fe80000100800 */
[----:B------:R-:W-:Y:S04]  /*58f80*/  STL [R1+0x130], RZ ;  /* 0x000130ff01007387 */ /* 0x000fe80000100800 */
[----:B------:R-:W-:Y:S04]  /*58f90*/  STL [R1+0x134], RZ ;  /* 0x000134ff01007387 */ /* 0x000fe80000100800 */
[----:B------:R-:W-:Y:S01]  /*58fa0*/  STL [R1+0x138], RZ ;  /* 0x000138ff01007387 */ /* 0x000fe20000100800 */
[----:B--2---:R-:W-:-:S02]  /*58fb0*/  LOP3.LUT R12, R0, 0x20, RZ, 0x3c, !PT ;  /* 0x00000020000c7812 */ /* 0x004fc400078e3cff */
[----:B0-----:R-:W-:Y:S01]  /*58fc0*/  SHF.R.S32.HI R10, RZ, 0x6, R61 ;  /* 0x00000006ff0a7819 */ /* 0x001fe2000001143d */
[----:B------:R-:W-:Y:S01]  /*58fd0*/  STL [R1+0x13c], RZ ;  /* 0x00013cff01007387 */ /* 0x000fe20000100800 */
[C---:B-1----:R-:W-:Y:S02]  /*58fe0*/  LOP3.LUT R11, R0.reuse, 0x40, RZ, 0x3c, !PT ;  /* 0x00000040000b7812 */ /* 0x042fe400078e3cff */
[----:B------:R-:W-:Y:S01]  /*58ff0*/  IADD3 R12, P0, R9, UR16, RZ ;  /* 0x00000010090c7c10 */ /* 0x000fe2000ff1e0ff */
[----:B------:R-:W-:Y:S01]  /*59000*/  STL [R1+0x520], RZ ;  /* 0x000520ff01007387 */ /* 0x000fe20000100800 */
[----:B------:R-:W-:Y:S02]  /*59010*/  LOP3.LUT R10, R0, 0x60, RZ, 0x3c, !PT ;  /* 0x00000060000a7812 */ /* 0x000fe400078e3cff */
[----:B------:R-:W-:Y:S01]  /*59020*/  IADD3 R11, P6, R8, UR16, RZ ;  /* 0x00000010080b7c10 */ /* 0x000fe2000ffde0ff */
[----:B------:R-:W-:Y:S01]  /*59030*/  STL [R1+0x524], RZ ;  /* 0x000524ff01007387 */ /* 0x000fe20000100800 */
[----:B------:R-:W-:-:S03]  /*59040*/  IADD3 R10, P2, R7, UR16, RZ ;  /* 0x00000010070a7c10 */ /* 0x000fc6000ff5e0ff */
[----:B------:R-:W-:Y:S04]  /*59050*/  STL [R1+0x528], RZ ;  /* 0x000528ff01007387 */ /* 0x000fe80000100800 */
[----:B------:R-:W-:Y:S04]  /*59060*/  STL [R1+0x52c], RZ ;  /* 0x00052cff01007387 */ /* 0x000fe80000100800 */
[----:B------:R0:W-:Y:S01]  /*59070*/  STL [R1+0x4000], R12 ;  /* 0x0040000c01007387 */ /* 0x0001e20000100800 */
[----:B------:R-:W-:-:S03]  /*59080*/  USHF.R.S32.HI UR52, URZ, 0x1f, UR16 ;  /* 0x0000001f3f347899 */ /* 0x000fc60008011410 */
[----:B------:R1:W-:Y:S04]  /*59090*/  STL [R1+0x4008], R11 ;  /* 0x0040080b01007387 */ /* 0x0003e80000100800 */
[----:B------:R2:W-:Y:S01]  /*590a0*/  STL [R1+0x4010], R10 ;  /* 0x0040100a01007387 */ /* 0x0005e20000100800 */
[----:B0-----:R-:W-:Y:S02]  /*590b0*/  IADD3 R12, P1, R6, UR16, RZ ;  /* 0x00000010060c7c10 */ /* 0x001fe4000ff3e0ff */
[----:B-1----:R-:W-:Y:S02]  /*590c0*/  IADD3 R11, P5, R9, UR15, RZ ;  /* 0x0000000f090b7c10 */ /* 0x002fe4000ffbe0ff */
[----:B--2---:R-:W-:Y:S01]  /*590d0*/  IADD3 R10, P4, R8, UR15, RZ ;  /* 0x0000000f080a7c10 */ /* 0x004fe2000ff9e0ff */
[----:B------:R0:W-:Y:S04]  /*590e0*/  STL [R1+0x4018], R12 ;  /* 0x0040180c01007387 */ /* 0x0001e80000100800 */
[----:B------:R1:W-:Y:S04]  /*590f0*/  STL [R1+0x4020], R11 ;  /* 0x0040200b01007387 */ /* 0x0003e80000100800 */
[----:B------:R2:W-:Y:S01]  /*59100*/  STL [R1+0x4028], R10 ;  /* 0x0040280a01007387 */ /* 0x0005e20000100800 */
[----:B0-----:R-:W-:-:S02]  /*59110*/  IADD3.X R12, R5, UR52, RZ, P0, !PT ;  /* 0x00000034050c7c10 */ /* 0x001fc400087fe4ff */
[----:B-1----:R-:W-:Y:S02]  /*59120*/  IADD3 R11, P3, R7, UR15, RZ ;  /* 0x0000000f070b7c10 */ /* 0x002fe4000ff7e0ff */
[----:B--2---:R-:W-:Y:S01]  /*59130*/  IADD3.X R10, R4, UR52, RZ, P6, !PT ;  /* 0x00000034040a7c10 */ /* 0x004fe2000b7fe4ff */
[----:B------:R0:W-:Y:S04]  /*59140*/  STL [R1+0x3ffc], R12 ;  /* 0x003ffc0c01007387 */ /* 0x0001e80000100800 */
[----:B------:R1:W-:Y:S04]  /*59150*/  STL [R1+0x4030], R11 ;  /* 0x0040300b01007387 */ /* 0x0003e80000100800 */
[----:B------:R2:W-:Y:S01]  /*59160*/  STL [R1+0x4004], R10 ;  /* 0x0040040a01007387 */ /* 0x0005e20000100800 */
[----:B------:R-:W-:-:S02]  /*59170*/  USHF.R.S32.HI UR45, URZ, 0x1f, UR15 ;  /* 0x0000001f3f2d7899 */ /* 0x000fc4000801140f */
[----:B0-----:R-:W-:Y:S02]  /*59180*/  IADD3 R12, P0, R6, UR15, RZ ;  /* 0x0000000f060c7c10 */ /* 0x001fe4000ff1e0ff */
[----:B-1----:R-:W-:Y:S02]  /*59190*/  IADD3.X R11, R3, UR52, RZ, P2, !PT ;  /* 0x00000034030b7c10 */ /* 0x002fe400097fe4ff */
        /* <DEDUP_REMOVED lines=23> */
[----:B0-----:R-:W-:-:S02]  /*59310*/  IADD3 R12, P0, R8, UR13, RZ ;  /* 0x0000000d080c7c10 */ /* 0x001fc4000ff1e0ff */
[----:B-1----:R-:W-:Y:S02]  /*59320*/  IADD3.X R11, R5, UR55, RZ, P2, !PT ;  /* 0x00000037050b7c10 */ /* 0x002fe400097fe4ff */
[----:B--2---:R-:W-:Y:S01]  /*59330*/  IADD3 R10, P2, R7, UR13, RZ ;  /* 0x0000000d070a7c10 */ /* 0x004fe2000ff5e0ff */
[----:B------:R0:W-:Y:S04]  /*59340*/  STL [R1+0x4068], R12 ;  /* 0x0040680c01007387 */ /* 0x0001e80000100800 */
[----:B------:R1:W-:Y:S04]  /*59350*/  STL [R1+0x403c], R11 ;  /* 0x00403c0b01007387 */ /* 0x0003e80000100800 */
[----:B------:R2:W-:Y:S01]  /*59360*/  STL [R1+0x4070], R10 ;  /* 0x0040700a01007387 */ /* 0x0005e20000100800 */
[----:B------:R-:W-:Y:S01]  /*59370*/  USHF.R.S32.HI UR44, URZ, 0x1f, UR13 ;  /* 0x0000001f3f2c7899 */ /* 0x000fe2000801140d */
        /* <DEDUP_REMOVED lines=44> */
[----:B------:R-:W-:Y:S01]  /*59640*/  UIMAD UR9, UR9, 0x12, URZ ;  /* 0x00000012090978a4 */ /* 0x000fe2000f8e023f */
        /* <DEDUP_REMOVED lines=19> */
[----:B------:R-:W-:Y:S01]  /*59780*/  UIMAD UR8, UR8, 0x11, URZ ;  /* 0x00000011080878a4 */ /* 0x000fe2000f8e023f */
        /* <DEDUP_REMOVED lines=13> */
[----:B------:R-:W-:Y:S01]  /*59860*/  USHF.L.U32 UR7, UR7, 0x4, URZ ;  /* 0x0000000407077899 */ /* 0x000fe2000800063f */
        /* <DEDUP_REMOVED lines=285> */
[----:B--2---:R-:W-:Y:S02]  /*5aa40*/  IADD3.X R10, R2, UR57, RZ, P0, !PT ;  /* 0x00000039020a7c10 */ /* 0x004fe400087fe4ff */
[----:B------:R-:W-:Y:S02]  /*5aa50*/  IADD3 R9, P0, R8, UR60, RZ ;  /* 0x0000003c08097c10 */ /* 0x000fe4000ff1e0ff */
[----:B------:R-:W-:Y:S01]  /*5aa60*/  IADD3.X R8, R5, UR17, RZ, P2, !PT ;  /* 0x0000001105087c10 */ /* 0x000fe200097fe4ff */
[----:B------:R-:W-:Y:S01]  /*5aa70*/  STL [R1+0x42cc], R12 ;  /* 0x0042cc0c01007387 */ /* 0x000fe20000100800 */
[----:B------:R-:W-:-:S03]  /*5aa80*/  IADD3 R7, P2, R7, UR59, RZ ;  /* 0x0000003b07077c10 */ /* 0x000fc6000ff5e0ff */
[----:B------:R-:W-:Y:S04]  /*5aa90*/  STL [R1+0x4300], R11 ;  /* 0x0043000b01007387 */ /* 0x000fe80000100800 */
[----:B------:R-:W-:Y:S04]  /*5aaa0*/  STL [R1+0x42d4], R10 ;  /* 0x0042d40a01007387 */ /* 0x000fe80000100800 */
[----:B------:R0:W-:Y:S04]  /*5aab0*/  STL [R1+0x4308], R9 ;  /* 0x0043080901007387 */ /* 0x0001e80000100800 */
[----:B------:R1:W-:Y:S04]  /*5aac0*/  STL [R1+0x42dc], R8 ;  /* 0x0042dc0801007387 */ /* 0x0003e80000100800 */
[----:B------:R2:W-:Y:S01]  /*5aad0*/  STL [R1+0x4310], R7 ;  /* 0x0043100701007387 */ /* 0x0005e20000100800 */
[----:B------:R-:W-:-:S02]  /*5aae0*/  IADD3.X R5, R5, UR36, RZ, P3, !PT ;  /* 0x0000002405057c10 */ /* 0x000fc40009ffe4ff */
[----:B0-----:R-:W-:Y:S02]  /*5aaf0*/  IADD3.X R9, R4, UR17, RZ, P1, !PT ;  /* 0x0000001104097c10 */ /* 0x001fe40008ffe4ff */
[----:B-1----:R-:W-:Y:S02]  /*5ab00*/  IADD3 R8, P1, R6, UR58, RZ ;  /* 0x0000003a06087c10 */ /* 0x002fe4000ff3e0ff */
[----:B--2---:R-:W-:Y:S02]  /*5ab10*/  IADD3.X R7, R3, UR17, RZ, P5, !PT ;  /* 0x0000001103077c10 */ /* 0x004fe4000affe4ff */
[----:B------:R-:W-:Y:S02]  /*5ab20*/  IADD3.X R6, R2, UR17, RZ, P4, !PT ;  /* 0x0000001102067c10 */ /* 0x000fe4000a7fe4ff */
[----:B------:R-:W-:Y:S01]  /*5ab30*/  IADD3.X R4, R4, UR36, RZ, P0, !PT ;  /* 0x0000002404047c10 */ /* 0x000fe200087fe4ff */
[----:B------:R0:W-:Y:S04]  /*5ab40*/  STL [R1+0x42e4], R9 ;  /* 0x0042e40901007387 */ /* 0x0001e80000100800 */
[----:B------:R0:W-:Y:S01]  /*5ab50*/  STL [R1+0x4318], R8 ;  /* 0x0043180801007387 */ /* 0x0001e20000100800 */
[----:B------:R-:W-:-:S03]  /*5ab60*/  IADD3.X R2, R2, UR36, RZ, P1, !PT ;  /* 0x0000002402027c10 */ /* 0x000fc60008ffe4ff */
[----:B------:R0:W-:Y:S01]  /*5ab70*/  STL [R1+0x42ec], R7 ;  /* 0x0042ec0701007387 */ /* 0x0001e20000100800 */
[----:B------:R-:W-:-:S03]  /*5ab80*/  IADD3.X R3, R3, UR36, RZ, P2, !PT ;  /* 0x0000002403037c10 */ /* 0x000fc600097fe4ff */
[----:B------:R0:W-:Y:S04]  /*5ab90*/  STL [R1+0x42f4], R6 ;  /* 0x0042f40601007387 */ /* 0x0001e80000100800 */
[----:B------:R0:W-:Y:S04]  /*5aba0*/  STL [R1+0x42fc], R5 ;  /* 0x0042fc0501007387 */ /* 0x0001e80000100800 */
[----:B------:R0:W-:Y:S04]  /*5abb0*/  STL [R1+0x4304], R4 ;  /* 0x0043040401007387 */ /* 0x0001e80000100800 */
[----:B------:R0:W-:Y:S04]  /*5abc0*/  STL [R1+0x4314], R2 ;  /* 0x0043140201007387 */ /* 0x0001e80000100800 */
[----:B------:R0:W-:Y:S01]  /*5abd0*/  STL [R1+0x430c], R3 ;  /* 0x00430c0301007387 */ /* 0x0001e20000100800 */
[----:B------:R-:W-:-:S04]  /*5abe0*/  USHF.L.U32 UR22, UR22, 0x6, URZ ;  /* 0x0000000616167899 */ /* 0x000fc8000800063f */
[----:B------:R-:W-:-:S12]  /*5abf0*/  USHF.R.S32.HI UR46, URZ, 0x1f, UR22 ;  /* 0x0000001f3f2e7899 */ /* 0x000fd80008011416 */
.L_x_1:
[----:B0-----:R-:W2:Y:S01]  /*5ac00*/  LDL R5, [R1+0x3af0] ;  /* 0x003af00001057983 */ /* 0x001ea20000100800 */
[----:B------:R-:W0:Y:S03]  /*5ac10*/  LDC R2, c[0x0][0x230] ;  /* 0x00008c00ff027b82 */ /* 0x000e260000000800 */
[----:B--2---:R1:W-:Y:S04]  /*5ac20*/  STL [R1+0x7bbc], R5 ;  /* 0x007bbc0501007387 */ /* 0x0043e80000100800 */
[----:B------:R-:W2:Y:S04]  /*5ac30*/  LDL R4, [R1+0x3af4] ;  /* 0x003af40001047983 */ /* 0x000ea80000100800 */
[----:B-1----:R-:W0:Y:S04]  /*5ac40*/  LDL R5, [R1+0x3b18] ;  /* 0x003b180001057983 */ /* 0x002e280000100800 */
[----:B------:R-:W-:Y:S04]  /*5ac50*/  STL [R1+0x7984], R61 ;  /* 0x0079843d01007387 */ /* 0x000fe80000100800 */
        /* <DEDUP_REMOVED lines=141> */
[----:B------:R1:W-:Y:S04]  /*5b530*/  STL [R1+0x7bb8], R60 ;  /* 0x007bb83c01007387 */ /* 0x0003e80000100800 */
        /* <DEDUP_REMOVED lines=55> */
[----:B-----5:R-:W-:Y:S04]  /*5b8b0*/  STL [R1+0x68f0], R0 ;  /* 0x0068f00001007387 */ /* 0x020fe80000100800 */
        /* <DEDUP_REMOVED lines=509> */
[----:B------:R-:W-:Y:S01]  /*5d890*/  STL [R1+0x77e8], R0 ;  /* 0x0077e80001007387 */ /* 0x000fe20000100800 */
[----:B0-----:R-:W-:-:S03]  /*5d8a0*/  IMAD R2, R5, -0x40, R2 ;  /* 0xffffffc005027824 */ /* 0x001fc600078e0202 */
[----:B------:R-:W-:Y:S04]  /*5d8b0*/  STL [R1+0x77f0], R0 ;  /* 0x0077f00001007387 */ /* 0x000fe80000100800 */
[----:B------:R-:W-:Y:S04]  /*5d8c0*/  STL [R1+0x77f8], R0 ;  /* 0x0077f80001007387 */ /* 0x000fe80000100800 */
[----:B------:R-:W-:Y:S04]  /*5d8d0*/  STL [R1+0x7800], R0 ;  /* 0x0078000001007387 */ /* 0x000fe80000100800 */
[----:B------:R-:W-:Y:S04]  /*5d8e0*/  STL [R1+0x7808], R0 ;  /* 0x0078080001007387 */ /* 0x000fe80000100800 */
[----:B------:R-:W2:Y:S01]  /*5d8f0*/  LDL.LU R5, [R1+0x7bbc] ;  /* 0x007bbc0001057983 */ /* 0x000ea20000300800 */
[----:B------:R-:W-:-:S02]  /*5d900*/  ISETP.GT.AND P0, PT, R2, RZ, PT ;  /* 0x000000ff0200720c */ /* 0x000fc40003f04270 */
[----:B-1----:R-:W-:-:S11]  /*5d910*/  PRMT R60, RZ, 0x7610, R60 ;  /* 0x00007610ff3c7816 */ /* 0x002fd6000000003c */
[----:B--2---:R-:W2:Y:S04]  /*5d920*/  @P0 LDG.E.U8 R60, desc[UR4][R4.64] ;  /* 0x00000004043c0981 */ /* 0x004ea8000c1e1100 */
[----:B--2---:R0:W-:Y:S04]  /*5d930*/  STL [R1+0x640], R60 ;  /* 0x0006403c01007387 */ /* 0x0041e80000100800 */
[----:B0-----:R-:W2:Y:S04]  /*5d940*/  LDL.LU R60, [R1+0x7bb8] ;  /* 0x007bb800013c7983 */ /* 0x001ea80000300800 */
[----:B------:R-:W3:Y:S04]  /*5d950*/  LDL R4, [R1+0x3af8] ;  /* 0x003af80001047983 */ /* 0x000ee80000100800 */
[----:B------:R-:W3:Y:S01]  /*5d960*/  LDL R5, [R1+0x3afc] ;  /* 0x003afc0001057983 */ /* 0x000ee20000100800 */
[----:B------:R-:W-:-:S02]  /*5d970*/  PRMT R61, RZ, 0x7610, R61 ;  /* 0x00007610ff3d7816 */ /* 0x000fc4000000003d */
[----:B---3--:R-:W-:-:S04]  /*5d980*/  @P0 LOP3.LUT R5, R5, R4, RZ, 0x3c, !PT ;  /* 0x0000000405050212 */ /* 0x008fc800078e3cff */
[----:B------:R-:W-:-:S04]  /*5d990*/  @P0 LOP3.LUT R4, R5, R4, RZ, 0x3c, !PT ;  /* 0x0000000405040212 */ /* 0x000fc800078e3cff */
[----:B------:R-:W-:-:S05]  /*5d9a0*/  @P0 LOP3.LUT R5, R5, R4, RZ, 0x3c, !PT ;  /* 0x0000000405050212 */ /* 0x000fca00078e3cff */
[----:B------:R-:W3:Y:S04]  /*5d9b0*/  @P0 LDG.E.U8 R61, desc[UR4][R4.64] ;  /* 0x00000004043d0981 */ /* 0x000ee8000c1e1100 */
[----:B---3--:R0:W-:Y:S04]  /*5d9c0*/  STL [R1+0x61c], R61 ;  /* 0x00061c3d01007387 */ /* 0x0081e80000100800 */
[----:B0-----:R-:W3:Y:S04]  /*5d9d0*/  LDL.LU R61, [R1+0x7bb4] ;  /* 0x007bb400013d7983 */ /* 0x001ee80000300800 */
[----:B------:R-:W4:Y:S04]  /*5d9e0*/  LDL R4, [R1+0x3b00] ;  /* 0x003b000001047983 */ /* 0x000f280000100800 */
[----:B------:R-:W4:Y:S01]  /*5d9f0*/  LDL R5, [R1+0x3b04] ;  /* 0x003b040001057983 */ /* 0x000f220000100800 */
[----:B--2---:R-:W-:-:S02]  /*5da00*/  PRMT R60, RZ, 0x7610, R60 ;  /* 0x00007610ff3c7816 */ /* 0x004fc4000000003c */
[----:B----4-:R-:W-:-:S04]  /*5da10*/  @P0 LOP3.LUT R5, R5, R4, RZ, 0x3c, !PT ;  /* 0x0000000405050212 */ /* 0x010fc800078e3cff */
[----:B------:R-:W-:-:S04]  /*5da20*/  @P0 LOP3.LUT R4, R5, R4, RZ, 0x3c, !PT ;  /* 0x0000000405040212 */ /* 0x000fc800078e3cff */
[----:B------:R-:W-:-:S05]  /*5da30*/  @P0 LOP3.LUT R5, R5, R4, RZ, 0x3c, !PT ;  /* 0x0000000405050212 */ /* 0x000fca00078e3cff */
[----:B------:R-:W2:Y:S04]  /*5da40*/  @P0 LDG.E.U8 R60, desc[UR4][R4.64] ;  /* 0x00000004043c0981 */ /* 0x000ea8000c1e1100 */
[----:B--2---:R0:W-:Y:S04]  /*5da50*/  STL [R1+0x618], R60 ;  /* 0x0006183c01007387 */ /* 0x0041e80000100800 */
[----:B0-----:R-:W2:Y:S04]  /*5da60*/  LDL.LU R60, [R1+0x7bb0] ;  /* 0x007bb000013c7983 */ /* 0x001ea80000300800 */
[----:B------:R-:W4:Y:S04]  /*5da70*/  LDL R4, [R1+0x3b08] ;  /* 0x003b080001047983 */ /* 0x000f280000100800 */
[----:B------:R-:W4:Y:S01]  /*5da80*/  LDL R5, [R1+0x3b0c] ;  /* 0x003b0c0001057983 */ /* 0x000f220000100800 */
[----:B---3--:R-:W-:-:S02]  /*5da90*/  PRMT R61, RZ, 0x7610, R61 ;  /* 0x00007610ff3d7816 */ /* 0x008fc4000000003d */
[----:B----4-:R-:W-:-:S04]  /*5daa0*/  @P0 LOP3.LUT R5, R5, R4, RZ, 0x3c, !PT ;  /* 0x0000000405050212 */ /* 0x010fc800078e3cff */
[----:B------:R-:W-:-:S04]  /*5dab0*/  @P0 LOP3.LUT R4, R5, R4, RZ, 0x3c, !PT ;  /* 0x0000000405040212 */ /* 0x000fc800078e3cff */
[----:B------:R-:W-:-:S05]  /*5dac0*/  @P0 LOP3.LUT R5, R5, R4, RZ, 0x3c, !PT ;  /* 0x0000000405050212 */ /* 0x000fca00078e3cff */
[----:B------:R-:W3:Y:S01]  /*5dad0*/  @P0 LDG.E.U8 R61, desc[UR4][R4.64] ;  /* 0x00000004043d0981 */ /* 0x000ee2000c1e1100 */
[----:B------:R-:W-:-:S03]  /*5dae0*/  ISETP.GT.AND P1, PT, R2, 0x1, PT ;  /* 0x000000010200780c */ /* 0x000fc60003f24270 */
        /* <DEDUP_REMOVED lines=1289> */
[----:B------:R-:W-:-:S02]  /*62b80*/  PRMT R59, RZ, 0x7610, R59 ;  /* 0x00007610ff3b7816 */ /* 0x000fc4000000003b */
[----:B----4-:R-:W-:-:S04]  /*62b90*/  @P1 LOP3.LUT R5, R5, R4, RZ, 0x3c, !PT ;  /* 0x0000000405051212 */ /* 0x010fc800078e3cff */
[----:B------:R-:W-:-:S04]  /*62ba0*/  @P1 LOP3.LUT R4, R5, R4, RZ, 0x3c, !PT ;  /* 0x0000000405041212 */ /* 0x000fc800078e3cff */
[----:B------:R-:W-:-:S05]  /*62bb0*/  @P1 LOP3.LUT R5, R5, R4, RZ, 0x3c, !PT ;  /* 0x0000000405051212 */ /* 0x000fca00078e3cff */
[----:B------:R-:W4:Y:S01]  /*62bc0*/  @P1 LDG.E.U8 R59, desc[UR4][R4.64] ;  /* 0x00000004043b1981 */ /* 0x000f22000c1e1100 */
[----:B------:R-:W-:-:S03]  /*62bd0*/  ISETP.GT.AND P0, PT, R2, 0x24, PT ;  /* 0x000000240200780c */ /* 0x000fc60003f04270 */
[----:B----4-:R0:W-:Y:S04]  /*62be0*/  STL [R1+0xdc], R59 ;  /* 0x0000dc3b01007387 */ /* 0x0101e80000100800 */
[----:B0-----:R-:W4:Y:S04]  /*62bf0*/  LDL.LU R59, [R1+0x797c] ;  /* 0x00797c00013b7983 */ /* 0x001f280000300800 */
        /* <DEDUP_REMOVED lines=9> */
[----:B------:R-:W2:Y:S04]  /*62c90*/  LDL R4, [R1+0x3eac] ;  /* 0x003eac0001047983 */ /* 0x000ea80000100800 */
[----:B------:R-:W2:Y:S01]  /*62ca0*/  LDL R5, [R1+0x3eb0] ;  /* 0x003eb00001057983 */ /* 0x000ea20000100800 */
[----:B------:R-:W-:-:S02]  /*62cb0*/  PRMT R57, RZ, 0x7610, R57 ;  /* 0x00007610ff397816 */ /* 0x000fc40000000039 */
[----:B--2---:R-:W-:-:S04]  /*62cc0*/  @P0 LOP3.LUT R5, R5, R4, RZ, 0x3c, !PT ;  /* 0x0000000405050212 */ /* 0x004fc800078e3cff */
        /* <DEDUP_REMOVED lines=11> */
[----:B------:R-:W4:Y:S04]  /*62d80*/  @P0 LDG.E.U8 R56, desc[UR4][R4.64] ;  /* 0x0000000404380981 */ /* 0x000f28000c1e1100 */
        /* <DEDUP_REMOVED lines=8> */
[----:B------:R-:W3:Y:S01]  /*62e10*/  @P0 LDG.E.U8 R55, desc[UR4][R4.64] ;  /* 0x0000000404370981 */ /* 0x000ee2000c1e1100 */
[----:B------:R-:W-:-:S03]  /*62e20*/  ISETP.GT.AND P1, PT, R2, 0x25, PT ;  /* 0x000000250200780c */ /* 0x000fc60003f24270 */
        /* <DEDUP_REMOVED lines=35> */
[----:B------:R-:W2:Y:S01]  /*63060*/  @P1 LDG.E.U8 R51, desc[UR4][R4.64] ;  /* 0x0000000404331981 */ /* 0x000ea2000c1e1100 */
[----:B------:R-:W-:-:S03]  /*63070*/  ISETP.GT.AND P0, PT, R2, 0x26, PT ;  /* 0x000000260200780c */ /* 0x000fc60003f04270 */
        /* <DEDUP_REMOVED lines=406> */
[----:B------:R0:W3:Y:S04]  /*649e0*/  @P1 LDG.E.U8 R0, desc[UR4][R4.64] ;  /* 0x0000000404001981 */ /* 0x0000e8000c1e1100 */
[----:B------:R-:W0:Y:S04]  /*649f0*/  LDL R4, [R1+0x3d8c] ;  /* 0x003d8c0001047983 */ /* 0x000e280000100800 */
[----:B------:R-:W0:Y:S01]  /*64a00*/  LDL R5, [R1+0x3d90] ;  /* 0x003d900001057983 */ /* 0x000e220000100800 */
[----:B------:R-:W-:Y:S02]  /*64a10*/  PRMT R7, RZ, 0x7610, R7 ;  /* 0x00007610ff077816 */ /* 0x000fe40000000007 */
[----:B0-----:R-:W-:-:S04]  /*64a20*/  @P1 LOP3.LUT R5, R5, R4, RZ, 0x3c, !PT ;  /* 0x0000000405051212 */ /* 0x001fc800078e3cff */
[----:B------:R-:W-:-:S04]  /*64a30*/  @P1 LOP3.LUT R4, R5, R4, RZ, 0x3c, !PT ;  /* 0x0000000405041212 */ /* 0x000fc800078e3cff */
[----:B------:R-:W-:-:S05]  /*64a40*/  @P1 LOP3.LUT R5, R5, R4, RZ, 0x3c, !PT ;  /* 0x0000000405051212 */ /* 0x000fca00078e3cff */
[----:B------:R-:W2:Y:S04]  /*64a50*/  @P1 LDG.E.U8 R7, desc[UR4][R4.64] ;  /* 0x0000000404071981 */ /* 0x000ea8000c1e1100 */
[----:B---3--:R0:W-:Y:S04]  /*64a60*/  STL [R1+0xc], R0 ;  /* 0x00000c0001007387 */ /* 0x0081e80000100800 */
[----:B0-----:R-:W3:Y:S04]  /*64a70*/  LDL R0, [R1+0x3d10] ;  /* 0x003d100001007983 */ /* 0x001ee80000100800 */
        /* <DEDUP_REMOVED lines=19> */
[----:B---3--:R0:W-:Y:S04]  /*64bb0*/  STL [R1], R3 ;  /* 0x0000000301007387 */ /* 0x0081e80000100800 */
[----:B0-----:R-:W3:Y:S04]  /*64bc0*/  LDL.LU R3, [R1+0x78a4] ;  /* 0x0078a40001037983 */ /* 0x001ee80000300800 */
[----:B------:R-:W2:Y:S04]  /*64bd0*/  LDL R4, [R1+0x3d14] ;  /* 0x003d140001047983 */ /* 0x000ea80000100800 */
[----:B------:R-:W2:Y:S01]  /*64be0*/  LDL R5, [R1+0x3d18] ;  /* 0x003d180001057983 */ /* 0x000ea20000100800 */
[----:B------:R-:W-:-:S02]  /*64bf0*/  PRMT R61, RZ, 0x7610, R61 ;  /* 0x00007610ff3d7816 */ /* 0x000fc4000000003d */
[----:B--2---:R-:W-:-:S04]  /*64c00*/  @P2 LOP3.LUT R5, R5, R4, RZ, 0x3c, !PT ;  /* 0x0000000405052212 */ /* 0x004fc800078e3cff */
[----:B------:R-:W-:-:S04]  /*64c10*/  @P2 LOP3.LUT R4, R5, R4, RZ, 0x3c, !PT ;  /* 0x0000000405042212 */ /* 0x000fc800078e3cff */
[----:B------:R-:W-:-:S05]  /*64c20*/  @P2 LOP3.LUT R5, R5, R4, RZ, 0x3c, !PT ;  /* 0x0000000405052212 */ /* 0x000fca00078e3cff */
[----:B------:R0:W2:Y:S04]  /*64c30*/  @P2 LDG.E.U8 R61, desc[UR4][R4.64] ;  /* 0x00000004043d2981 */ /* 0x0000a8000c1e1100 */
[----:B------:R-:W4:Y:S01]  /*64c40*/  LDL R5, [R1+0x3d0c] ;  /* 0x003d0c0001057983 */ /* 0x000f220000100800 */
[----:B------:R-:W-:Y:S01]  /*64c50*/  PRMT R60, RZ, 0x7610, R60 ;  /* 0x00007610ff3c7816 */ /* 0x000fe2000000003c */
[----:B0-----:R-:W-:Y:S02]  /*64c60*/  @P2 IMAD.MOV.U32 R4, RZ, RZ, R0 ;  /* 0x000000ffff042224 */ /* 0x001fe400078e0000 */
[----:B--2---:R0:W-:Y:S01]  /*64c70*/  STL [R1+0x7888], R61 ;  /* 0x0078883d01007387 */ /* 0x0041e20000100800 */
[----:B------:R-:W-:-:S03]  /*64c80*/  PRMT R59, RZ, 0x7610, R59 ;  /* 0x00007610ff3b7816 */ /* 0x000fc6000000003b */
[----:B------:R-:W2:Y:S04]  /*64c90*/  LDL R0, [R1+0x3c90] ;  /* 0x003c900001007983 */ /* 0x000ea80000100800 */
[----:B0-----:R-:W3:Y:S04]  /*64ca0*/  LDL R61, [R1+0x3d08] ;  /* 0x003d0800013d7983 */ /* 0x001ee80000100800 */
[----:B----4-:R3:W4:Y:S04]  /*64cb0*/  @P2 LDG.E.U8 R60, desc[UR4][R4.64] ;  /* 0x00000004043c2981 */ /* 0x010728000c1e1100 */
[----:B------:R-:W2:Y:S01]  /*64cc0*/  LDL R5, [R1+0x3d04] ;  /* 0x003d040001057983 */ /* 0x000ea20000100800 */
[----:B---3--:R-:W-:-:S03]  /*64cd0*/  @P2 IMAD.MOV.U32 R4, RZ, RZ, R61 ;  /* 0x000000ffff042224 */ /* 0x008fc600078e003d */
[----:B----4-:R0:W-:Y:S01]  /*64ce0*/  STL [R1+0x788c], R60 ;  /* 0x00788c3c01007387 */ /* 0x0101e20000100800 */
[----:B------:R-:W-:-:S03]  /*64cf0*/  PRMT R58, RZ, 0x7610, R58 ;  /* 0x00007610ff3a7816 */ /* 0x000fc6000000003a */
[----:B------:R-:W3:Y:S04]  /*64d00*/  LDL R61, [R1+0x3c84] ;  /* 0x003c8400013d7983 */ /* 0x000ee80000100800 */
[----:B--2---:R1:W2:Y:S04]  /*64d10*/  @P2 LDG.E.U8 R59, desc[UR4][R4.64] ;  /* 0x00000004043b2981 */ /* 0x0042a8000c1e1100 */
[----:B0-----:R-:W4:Y:S04]  /*64d20*/  LDL R60, [R1+0x3c88] ;  /* 0x003c8800013c7983 */ /* 0x001f280000100800 */
[----:B------:R-:W1:Y:S04]  /*64d30*/  LDL R4, [R1+0x3cfc] ;  /* 0x003cfc0001047983 */ /* 0x000e680000100800 */
[----:B------:R-:W1:Y:S02]  /*64d40*/  LDL R5, [R1+0x3d00] ;  /* 0x003d000001057983 */ /* 0x000e640000100800 */
[----:B-1----:R-:W-:-:S04]  /*64d50*/  @P2 LOP3.LUT R5, R5, R4, RZ, 0x3c, !PT ;  /* 0x0000000405052212 */ /* 0x002fc800078e3cff */
[----:B------:R-:W-:-:S04]  /*64d60*/  @P2 LOP3.LUT R4, R5, R4, RZ, 0x3c, !PT ;  /* 0x0000000405042212 */ /* 0x000fc800078e3cff */
[----:B------:R-:W-:Y:S01]  /*64d70*/  @P2 LOP3.LUT R5, R5, R4, RZ, 0x3c, !PT ;  /* 0x0000000405052212 */ /* 0x000fe200078e3cff */
[----:B--2---:R0:W-:Y:S04]  /*64d80*/  STL [R1+0x7890], R59 ;  /* 0x0078903b01007387 */ /* 0x0041e80000100800 */
[----:B------:R1:W2:Y:S04]  /*64d90*/  @P2 LDG.E.U8 R58, desc[UR4][R4.64] ;  /* 0x00000004043a2981 */ /* 0x0002a8000c1e1100 */
[----:B0-----:R-:W3:Y:S04]  /*64da0*/  LDL R59, [R1+0x3c8c] ;  /* 0x003c8c00013b7983 */ /* 0x001ee80000100800 */
[----:B------:R-:W1:Y:S04]  /*64db0*/  LDL R4, [R1+0x3c94] ;  /* 0x003c940001047983 */ /* 0x000e680000100800 */
[----:B------:R-:W1:Y:S01]  /*64dc0*/  LDL R5, [R1+0x3c98] ;  /* 0x003c980001057983 */ /* 0x000e620000100800 */
[----:B------:R-:W-:-:S02]  /*64dd0*/  ISETP.GT.AND P1, PT, R2, 0x35, PT ;  /* 0x000000350200780c */ /* 0x000fc40003f24270 */
[----:B------:R-:W-:Y:S02]  /*64de0*/  PRMT R57, RZ, 0x7610, R57 ;  /* 0x00007610ff397816 */ /* 0x000fe40000000039 */
[----:B------:R-:W-:Y:S02]  /*64df0*/  PRMT R56, RZ, 0x7610, R56 ;  /* 0x00007610ff387816 */ /* 0x000fe40000000038 */
[----:B------:R-:W-:-:S07]  /*64e00*/  PRMT R55, RZ, 0x7610, R55 ;  /* 0x00007610ff377816 */ /* 0x000fce0000000037 */
[----:B-1----:R-:W-:-:S04]  /*64e10*/  @P1 LOP3.LUT R5, R5, R4, RZ, 0x3c, !PT ;  /* 0x0000000405051212 */ /* 0x002fc800078e3cff */
[----:B------:R-:W-:-:S04]  /*64e20*/  @P1 LOP3.LUT R4, R5, R4, RZ, 0x3c, !PT ;  /* 0x0000000405041212 */ /* 0x000fc800078e3cff */
[----:B------:R-:W-:-:S05]  /*64e30*/  @P1 LOP3.LUT R5, R5, R4, RZ, 0x3c, !PT ;  /* 0x0000000405051212 */ /* 0x000fca00078e3cff */
[----:B------:R0:W2:Y:S02]  /*64e40*/  @P1 LDG.E.U8 R57, desc[UR4][R4.64] ;  /* 0x0000000404391981 */ /* 0x0000a4000c1e1100 */
[----:B0-----:R-:W-:Y:S02]  /*64e50*/  @P1 IMAD.MOV.U32 R4, RZ, RZ, R0 ;  /* 0x000000ffff041224 */ /* 0x001fe400078e0000 */
[----:B---3--:R-:W-:-:S05]  /*64e60*/  @P1 IMAD.MOV.U32 R5, RZ, RZ, R59 ;  /* 0x000000ffff051224 */ /* 0x008fca00078e003b */
[----:B------:R4:W3:Y:S02]  /*64e70*/  @P1 LDG.E.U8 R56, desc[UR4][R4.64] ;  /* 0x0000000404381981 */ /* 0x0008e4000c1e1100 */
[----:B----4-:R-:W-:Y:S02]  /*64e80*/  @P1 IMAD.MOV.U32 R4, RZ, RZ, R60 ;  /* 0x000000ffff041224 */ /* 0x010fe400078e003c */
[----:B------:R-:W-:-:S05]  /*64e90*/  @P1 IMAD.MOV.U32 R5, RZ, RZ, R61 ;  /* 0x000000ffff051224 */ /* 0x000fca00078e003d */
[----:B------:R-:W4:Y:S04]  /*64ea0*/  @P1 LDG.E.U8 R55, desc[UR4][R4.64] ;  /* 0x0000000404371981 */ /* 0x000f28000c1e1100 */
[----:B--2---:R-:W-:Y:S04]  /*64eb0*/  STL [R1+0x7894], R58 ;  /* 0x0078943a01007387 */ /* 0x004fe80000100800 */
[----:B------:R0:W-:Y:S04]  /*64ec0*/  STL [R1+0x7898], R57 ;  /* 0x0078983901007387 */ /* 0x0001e80000100800 */
[----:B------:R-:W2:Y:S04]  /*64ed0*/  LDL R0, [R1+0x3c18] ;  /* 0x003c180001007983 */ /* 0x000ea80000100800 */
[----:B0-----:R-:W2:Y:S04]  /*64ee0*/  LDL R57, [R1+0x3c80] ;  /* 0x003c800001397983 */ /* 0x001ea80000100800 */
[----:B---3--:R0:W-:Y:S04]  /*64ef0*/  STL [R1+0x789c], R56 ;  /* 0x00789c3801007387 */ /* 0x0081e80000100800 */
[----:B------:R-:W3:Y:S04]  /*64f00*/  LDL R61, [R1+0x3c0c] ;  /* 0x003c0c00013d7983 */ /* 0x000ee80000100800 */
[----:B------:R-:W3:Y:S04]  /*64f10*/  LDL R60, [R1+0x3c10] ;  /* 0x003c1000013c7983 */ /* 0x000ee80000100800 */
[----:B------:R-:W3:Y:S04]  /*64f20*/  LDL R59, [R1+0x3c04] ;  /* 0x003c0400013b7983 */ /* 0x000ee80000100800 */
[----:B------:R-:W3:Y:S04]  /*64f30*/  LDL R58, [R1+0x3c08] ;  /* 0x003c0800013a7983 */ /* 0x000ee80000100800 */
[----:B0-----:R-:W3:Y:S04]  /*64f40*/  LDL R56, [R1+0x3c7c] ;  /* 0x003c7c0001387983 */ /* 0x001ee80000100800 */
[----:B----4-:R0:W-:Y:S04]  /*64f50*/  STL [R1+0x78a0], R55 ;  /* 0x0078a03701007387 */ /* 0x0101e80000100800 */
[----:B0-----:R-:W4:Y:S01]  /*64f60*/  LDL R55, [R1+0x3c14] ;  /* 0x003c140001377983 */ /* 0x001f220000100800 */
[----:B------:R-:W-:-:S02]  /*64f70*/  ISETP.GT.AND P2, PT, R2, 0x39, PT ;  /* 0x000000390200780c */ /* 0x000fc40003f44270 */
[----:B------:R-:W-:Y:S01]  /*64f80*/  PRMT R54, RZ, 0x7610, R54 ;  /* 0x00007610ff367816 */ /* 0x000fe20000000036 */
[----:B--2---:R-:W-:Y:S02]  /*64f90*/  @P1 IMAD.MOV.U32 R4, RZ, RZ, R57 ;  /* 0x000000ffff041224 */ /* 0x004fe400078e0039 */
[----:B------:R-:W2:Y:S01]  /*64fa0*/  LDL R57, [R1+0x3bfc] ;  /* 0x003bfc0001397983 */ /* 0x000ea20000100800 */
[----:B---3--:R-:W-:-:S03]  /*64fb0*/  @P1 IMAD.MOV.U32 R5, RZ, RZ, R56 ;  /* 0x000000ffff051224 */ /* 0x008fc600078e0038 */
[----:B------:R-:W3:Y:S04]  /*64fc0*/  LDL R56, [R1+0x3c00] ;  /* 0x003c000001387983 */ /* 0x000ee80000100800 */
[----:B------:R0:W3:Y:S02]  /*64fd0*/  @P1 LDG.E.U8 R54, desc[UR4][R4.64] ;  /* 0x0000000404361981 */ /* 0x0000e4000c1e1100 */
[----:B0-----:R-:W-:Y:S02]  /*64fe0*/  @P2 IMAD.MOV.U32 R4, RZ, RZ, R0 ;  /* 0x000000ffff042224 */ /* 0x001fe400078e0000 */
[----:B------:R-:W3:Y:S01]  /*64ff0*/  LDL R0, [R1+0x3b98] ;  /* 0x003b980001007983 */ /* 0x000ee20000100800 */
[----:B----4-:R-:W-:-:S03]  /*65000*/  @P2 IMAD.MOV.U32 R5, RZ, RZ, R55 ;  /* 0x000000ffff052224 */ /* 0x010fc600078e0037 */
[----:B------:R-:W4:Y:S01]  /*65010*/  LDL R55, [R1+0x3b94] ;  /* 0x003b940001377983 */ /* 0x000f220000100800 */
[----:B------:R-:W-:Y:S02]  /*65020*/  PRMT R53, RZ, 0x7610, R53 ;  /* 0x00007610ff357816 */ /* 0x000fe40000000035 */
[----:B------:R-:W-:-:S04]  /*65030*/  PRMT R52, RZ, 0x7610, R52 ;  /* 0x00007610ff347816 */ /* 0x000fc80000000034 */
[----:B------:R0:W4:Y:S01]  /*65040*/  @P2 LDG.E.U8 R53, desc[UR4][R4.64] ;  /* 0x0000000404352981 */ /* 0x000122000c1e1100 */
[----:B------:R-:W-:Y:S02]  /*65050*/  ISETP.GT.AND P3, PT, R2, 0x3d, PT ;  /* 0x0000003d0200780c */ /* 0x000fe40003f64270 */
[----:B------:R-:W-:Y:S01]  /*65060*/  PRMT R51, RZ, 0x7610, R51 ;  /* 0x00007610ff337816 */ /* 0x000fe20000000033 */
[----:B0-----:R-:W-:Y:S02]  /*65070*/  @P2 IMAD.MOV.U32 R4, RZ, RZ, R60 ;  /* 0x000000ffff042224 */ /* 0x001fe400078e003c */
[----:B------:R-:W-:Y:S01]  /*65080*/  @P2 IMAD.MOV.U32 R5, RZ, RZ, R61 ;  /* 0x000000ffff052224 */ /* 0x000fe200078e003d */
[----:B------:R-:W4:Y:S04]  /*65090*/  LDL R60, [R1+0x3b90] ;  /* 0x003b9000013c7983 */ /* 0x000f280000100800 */
[----:B------:R-:W4:Y:S04]  /*650a0*/  LDL R61, [R1+0x3b8c] ;  /* 0x003b8c00013d7983 */ /* 0x000f280000100800 */
[----:B------:R0:W4:Y:S01]  /*650b0*/  @P2 LDG.E.U8 R52, desc[UR4][R4.64] ;  /* 0x0000000404342981 */ /* 0x000122000c1e1100 */
[----:B------:R-:W-:Y:S01]  /*650c0*/  PRMT R50, RZ, 0x7610, R50 ;  /* 0x00007610ff327816 */ /* 0x000fe20000000032 */
[----:B0-----:R-:W-:-:S02]  /*650d0*/  @P2 IMAD.MOV.U32 R4, RZ, RZ, R58 ;  /* 0x000000ffff042224 */ /* 0x001fc400078e003a */
[----:B------:R-:W-:Y:S01]  /*650e0*/  @P2 IMAD.MOV.U32 R5, RZ, RZ, R59 ;  /* 0x000000ffff052224 */ /* 0x000fe200078e003b */
[----:B------:R-:W4:Y:S04]  /*650f0*/  LDL R58, [R1+0x3b88] ;  /* 0x003b8800013a7983 */ /* 0x000f280000100800 */
[----:B------:R-:W4:Y:S04]  /*65100*/  LDL R59, [R1+0x3b84] ;  /* 0x003b8400013b7983 */ /* 0x000f280000100800 */
[----:B------:R2:W4:Y:S02]  /*65110*/  @P2 LDG.E.U8 R51, desc[UR4][R4.64] ;  /* 0x0000000404332981 */ /* 0x000524000c1e1100 */
[----:B--2---:R-:W-:-:S02]  /*65120*/  @P2 IMAD.MOV.U32 R5, RZ, RZ, R57 ;  /* 0x000000ffff052224 */ /* 0x004fc400078e0039 */
[----:B------:R-:W2:Y:S01]  /*65130*/  LDL R57, [R1+0x3b7c] ;  /* 0x003b7c0001397983 */ /* 0x000ea20000100800 */
[----:B---3--:R-:W-:-:S03]  /*65140*/  @P2 IMAD.MOV.U32 R4, RZ, RZ, R56 ;  /* 0x000000ffff042224 */ /* 0x008fc600078e0038 */
[----:B------:R-:W3:Y:S04]  /*65150*/  LDL R56, [R1+0x3b80] ;  /* 0x003b800001387983 */ /* 0x000ee80000100800 */
[----:B------:R0:W3:Y:S02]  /*65160*/  @P2 LDG.E.U8 R50, desc[UR4][R4.64] ;  /* 0x0000000404322981 */ /* 0x0000e4000c1e1100 */
[----:B0-----:R-:W-:Y:S02]  /*65170*/  @P3 IMAD.MOV.U32 R4, RZ, RZ, R0 ;  /* 0x000000ffff043224 */ /* 0x001fe400078e0000 */
[----:B----4-:R-:W-:Y:S01]  /*65180*/  @P3 IMAD.MOV.U32 R5, RZ, RZ, R55 ;  /* 0x000000ffff053224 */ /* 0x010fe200078e0037 */
[----:B------:R-:W4:Y:S04]  /*65190*/  LDL R0, [R1+0x3d78] ;  /* 0x003d780001007983 */ /* 0x000f280000100800 */
[----:B------:R-:W4:Y:S01]  /*651a0*/  LDL R55, [R1+0x3d74] ;  /* 0x003d740001377983 */ /* 0x000f220000100800 */
[----:B------:R-:W-:-:S02]  /*651b0*/  PRMT R49, RZ, 0x7610, R49 ;  /* 0x00007610ff317816 */ /* 0x000fc40000000031 */
[----:B------:R-:W-:-:S04]  /*651c0*/  PRMT R48, RZ, 0x7610, R48 ;  /* 0x00007610ff307816 */ /* 0x000fc80000000030 */
[----:B------:R0:W4:Y:S01]  /*651d0*/  @P3 LDG.E.U8 R49, desc[UR4][R4.64] ;  /* 0x0000000404313981 */ /* 0x000122000c1e1100 */
[----:B------:R-:W-:Y:S02]  /*651e0*/  ISETP.GT.AND P1, PT, R2, 0x2e, PT ;  /* 0x0000002e0200780c */ /* 0x000fe40003f24270 */
[----:B------:R-:W-:Y:S01]  /*651f0*/  PRMT R47, RZ, 0x7610, R47 ;  /* 0x00007610ff2f7816 */ /* 0x000fe2000000002f */
[----:B0-----:R-:W-:Y:S02]  /*65200*/  @P3 IMAD.MOV.U32 R4, RZ, RZ, R60 ;  /* 0x000000ffff043224 */ /* 0x001fe400078e003c */
[----:B------:R-:W-:Y:S01]  /*65210*/  @P3 IMAD.MOV.U32 R5, RZ, RZ, R61 ;  /* 0x000000ffff053224 */ /* 0x000fe200078e003d */
[----:B------:R-:W-:Y:S02]  /*65220*/  PRMT R46, RZ, 0x7610, R46 ;  /* 0x00007610ff2e7816 */ /* 0x000fe4000000002e */
[----:B------:R-:W-:Y:S01]  /*65230*/  PRMT R45, RZ, 0x7610, R45 ;  /* 0x00007610ff2d7816 */ /* 0x000fe2000000002d */
[----:B------:R-:W4:Y:S04]  /*65240*/  LDL R60, [R1+0x3d6c] ;  /* 0x003d6c00013c7983 */ /* 0x000f280000100800 */
[----:B------:R0:W4:Y:S04]  /*65250*/  @P3 LDG.E.U8 R48, desc[UR4][R4.64] ;  /* 0x0000000404303981 */ /* 0x000128000c1e1100 */
[----:B------:R-:W4:Y:S01]  /*65260*/  LDL R61, [R1+0x3d64] ;  /* 0x003d6400013d7983 */ /* 0x000f220000100800 */
        /* <DEDUP_REMOVED lines=9> */
[----:B------:R4:W2:Y:S02]  /*65300*/  @P3 LDG.E.U8 R46, desc[UR4][R4.64] ;  /* 0x00000004042e3981 */ /* 0x0008a4000c1e1100 */
[----:B----4-:R-:W-:Y:S02]  /*65310*/  @P1 IMAD.MOV.U32 R4, RZ, RZ, R0 ;  /* 0x000000ffff041224 */ /* 0x010fe400078e0000 */
[----:B------:R-:W-:Y:S01]  /*65320*/  @P1 IMAD.MOV.U32 R5, RZ, RZ, R55 ;  /* 0x000000ffff051224 */ /* 0x000fe200078e0037 */
[----:B------:R-:W4:Y:S04]  /*65330*/  LDL R0, [R1+0x3cf8] ;  /* 0x003cf80001007983 */ /* 0x000f280000100800 */
[----:B------:R-:W4:Y:S04]  /*65340*/  LDL R55, [R1+0x3cf4] ;  /* 0x003cf40001377983 */ /* 0x000f280000100800 */
[----:B------:R0:W3:Y:S02]  /*65350*/  @P1 LDG.E.U8 R45, desc[UR4][R4.64] ;  /* 0x00000004042d1981 */ /* 0x0000e4000c1e1100 */
[----:B0-----:R-:W-:-:S02]  /*65360*/  @P1 IMAD.MOV.U32 R5, RZ, RZ, R60 ;  /* 0x000000ffff051224 */ /* 0x001fc400078e003c */
[----:B------:R-:W-:Y:S01]  /*65370*/  @P1 IMAD.MOV.U32 R4, RZ, RZ, R59 ;  /* 0x000000ffff041224 */ /* 0x000fe200078e003b */
[----:B---3--:R0:W-:Y:S04]  /*65380*/  STL [R1+0x7884], R45 ;  /* 0x0078842d01007387 */ /* 0x0081e80000100800 */
[----:B------:R-:W3:Y:S04]  /*65390*/  LDL R60, [R1+0x3cec] ;  /* 0x003cec00013c7983 */ /* 0x000ee80000100800 */
[----:B------:R-:W3:Y:S01]  /*653a0*/  LDL R59, [R1+0x3cf0] ;  /* 0x003cf000013b7983 */ /* 0x000ee20000100800 */
[----:B------:R-:W-:-:S02]  /*653b0*/  PRMT R44, RZ, 0x7610, R44 ;  /* 0x00007610ff2c7816 */ /* 0x000fc4000000002c */
[----:B------:R-:W-:Y:S02]  /*653c0*/  ISETP.GT.AND P2, PT, R2, 0x32, PT ;  /* 0x000000320200780c */ /* 0x000fe40003f44270 */
[----:B------:R-:W-:Y:S02]  /*653d0*/  PRMT R43, RZ, 0x7610, R43 ;  /* 0x00007610ff2b7816 */ /* 0x000fe4000000002b */
[----:B------:R1:W3:Y:S04]  /*653e0*/  @P1 LDG.E.U8 R44, desc[UR4][R4.64] ;  /* 0x00000004042c1981 */ /* 0x0002e8000c1e1100 */
[----:B0-----:R-:W3:Y:S01]  /*653f0*/  LDL R45, [R1+0x3ce8] ;  /* 0x003ce800012d7983 */ /* 0x001ee20000100800 */
[----:B------:R-:W-:Y:S01]  /*65400*/  PRMT R42, RZ, 0x7610, R42 ;  /* 0x00007610ff2a7816 */ /* 0x000fe2000000002a */
[----:B-1----:R-:W-:-:S02]  /*65410*/  @P1 IMAD.MOV.U32 R4, RZ, RZ, R58 ;  /* 0x000000ffff041224 */ /* 0x002fc400078e003a */
[----:B------:R-:W-:Y:S01]  /*65420*/  @P1 IMAD.MOV.U32 R5, RZ, RZ, R61 ;  /* 0x000000ffff051224 */ /* 0x000fe200078e003d */
[----:B------:R-:W3:Y:S04]  /*65430*/  LDL R58, [R1+0x3ce4] ;  /* 0x003ce400013a7983 */ /* 0x000ee80000100800 */
[----:B------:R0:W3:Y:S01]  /*65440*/  @P1 LDG.E.U8 R43, desc[UR4][R4.64] ;  /* 0x00000004042b1981 */ /* 0x0000e2000c1e1100 */
[----:B------:R-:W-:Y:S01]  /*65450*/  PRMT R41, RZ, 0x7610, R41 ;  /* 0x00007610ff297816 */ /* 0x000fe20000000029 */
[----:B0-----:R-:W-:Y:S02]  /*65460*/  @P1 IMAD.MOV.U32 R4, RZ, RZ, R56 ;  /* 0x000000ffff041224 */ /* 0x001fe400078e0038 */
[----:B--2---:R-:W-:Y:S01]  /*65470*/  @P1 IMAD.MOV.U32 R5, RZ, RZ, R57 ;  /* 0x000000ffff051224 */ /* 0x004fe200078e0039 */
[----:B------:R-:W2:Y:S04]  /*65480*/  LDL R56, [R1+0x3ce0] ;  /* 0x003ce00001387983 */ /* 0x000ea80000100800 */
[----:B------:R-:W2:Y:S04]  /*65490*/  LDL R57, [R1+0x3cdc] ;  /* 0x003cdc0001397983 */ /* 0x000ea80000100800 */
[----:B------:R4:W2:Y:S02]  /*654a0*/  @P1 LDG.E.U8 R42, desc[UR4][R4.64] ;  /* 0x00000004042a1981 */ /* 0x0008a4000c1e1100 */
[----:B----4-:R-:W-:-:S02]  /*654b0*/  @P2 IMAD.MOV.U32 R4, RZ, RZ, R0 ;  /* 0x000000ffff042224 */ /* 0x010fc400078e0000 */
[----:B------:R-:W-:Y:S01]  /*654c0*/  @P2 IMAD.MOV.U32 R5, RZ, RZ, R55 ;  /* 0x000000ffff052224 */ /* 0x000fe200078e0037 */
[----:B------:R-:W4:Y:S04]  /*654d0*/  LDL R0, [R1+0x3c78] ;  /* 0x003c780001007983 */ /* 0x000f280000100800 */
[----:B------:R-:W4:Y:S04]  /*654e0*/  LDL R55, [R1+0x3c74] ;  /* 0x003c740001377983 */ /* 0x000f280000100800 */
[----:B------:R3:W4:Y:S02]  /*654f0*/  @P2 LDG.E.U8 R41, desc[UR4][R4.64] ;  /* 0x0000000404292981 */ /* 0x000724000c1e1100 */
[----:B---3--:R-:W-:-:S02]  /*65500*/  @P2 IMAD.MOV.U32 R5, RZ, RZ, R60 ;  /* 0x000000ffff052224 */ /* 0x008fc400078e003c */
[----:B------:R-:W-:Y:S01]  /*65510*/  @P2 IMAD.MOV.U32 R4, RZ, RZ, R59 ;  /* 0x000000ffff042224 */ /* 0x000fe200078e003b */
[----:B------:R-:W3:Y:S04]  /*65520*/  LDL R60, [R1+0x3c6c] ;  /* 0x003c6c00013c7983 */ /* 0x000ee80000100800 */
[----:B------:R-:W3:Y:S01]  /*65530*/  LDL R59, [R1+0x3c70] ;  /* 0x003c7000013b7983 */ /* 0x000ee20000100800 */
[----:B------:R-:W-:Y:S02]  /*65540*/  PRMT R40, RZ, 0x7610, R40 ;  /* 0x00007610ff287816 */ /* 0x000fe40000000028 */
[----:B------:R-:W-:Y:S02]  /*65550*/  ISETP.GT.AND P1, PT, R2, 0x36, PT ;  /* 0x000000360200780c */ /* 0x000fe40003f24270 */
[----:B------:R-:W-:-:S02]  /*65560*/  PRMT R39, RZ, 0x7610, R39 ;  /* 0x00007610ff277816 */ /* 0x000fc40000000027 */
[----:B------:R0:W3:Y:S01]  /*65570*/  @P2 LDG.E.U8 R40, desc[UR4][R4.64] ;  /* 0x0000000404282981 */ /* 0x0000e2000c1e1100 */
[----:B------:R-:W-:Y:S01]  /*65580*/  PRMT R38, RZ, 0x7610, R38 ;  /* 0x00007610ff267816 */ /* 0x000fe20000000026 */
[----:B0-----:R-:W-:Y:S02]  /*65590*/  @P2 IMAD.MOV.U32 R4, RZ, RZ, R45 ;  /* 0x000000ffff042224 */ /* 0x001fe400078e002d */
[----:B------:R-:W-:Y:S01]  /*655a0*/  @P2 IMAD.MOV.U32 R5, RZ, RZ, R58 ;  /* 0x000000ffff052224 */ /* 0x000fe200078e003a */
[----:B------:R-:W3:Y:S04]  /*655b0*/  LDL R45, [R1+0x3c68] ;  /* 0x003c6800012d7983 */ /* 0x000ee80000100800 */
[----:B------:R-:W3:Y:S04]  /*655c0*/  LDL R58, [R1+0x3c64] ;  /* 0x003c6400013a7983 */ /* 0x000ee80000100800 */
[----:B------:R2:W3:Y:S01]  /*655d0*/  @P2 LDG.E.U8 R39, desc[UR4][R4.64] ;  /* 0x0000000404272981 */ /* 0x0004e2000c1e1100 */
[----:B------:R-:W-:Y:S01]  /*655e0*/  PRMT R37, RZ, 0x7610, R37 ;  /* 0x00007610ff257816 */ /* 0x000fe20000000025 */
[----:B--2---:R-:W-:-:S02]  /*655f0*/  @P2 IMAD.MOV.U32 R4, RZ, RZ, R56 ;  /* 0x000000ffff042224 */ /* 0x004fc400078e0038 */
[----:B------:R-:W-:Y:S01]  /*65600*/  @P2 IMAD.MOV.U32 R5, RZ, RZ, R57 ;  /* 0x000000ffff052224 */ /* 0x000fe200078e0039 */
        /* <DEDUP_REMOVED lines=63> */
[----:B------:R-:W-:-:S04]  /*65a00*/  PRMT R27, RZ, 0x7610, R27 ;  /* 0x00007610ff1b7816 */ /* 0x000fc8000000001b */
[----:B------:R0:W3:Y:S01]  /*65a10*/  @P3 LDG.E.U8 R28, desc[UR4][R4.64] ;  /* 0x00000004041c3981 */ /* 0x0000e2000c1e1100 */
[----:B------:R-:W-:Y:S02]  /*65a20*/  ISETP.GT.AND P1, PT, R2, 0x2f, PT ;  /* 0x0000002f0200780c */ /* 0x000fe40003f24270 */
[----:B------:R-:W-:Y:S01]  /*65a30*/  PRMT R26, RZ, 0x7610, R26 ;  /* 0x00007610ff1a7816 */ /* 0x000fe2000000001a */
[----:B0-----:R-:W-:Y:S02]  /*65a40*/  @P3 IMAD.MOV.U32 R4, RZ, RZ, R45 ;  /* 0x000000ffff043224 */ /* 0x001fe400078e002d */
[----:B------:R-:W-:Y:S01]  /*65a50*/  @P3 IMAD.MOV.U32 R5, RZ, RZ, R58 ;  /* 0x000000ffff053224 */ /* 0x000fe200078e003a */
[----:B------:R-:W-:Y:S02]  /*65a60*/  PRMT R25, RZ, 0x7610, R25 ;  /* 0x00007610ff197816 */ /* 0x000fe40000000019 */
[----:B------:R-:W-:Y:S01]  /*65a70*/  PRMT R24, RZ, 0x7610, R24 ;  /* 0x00007610ff187816 */ /* 0x000fe20000000018 */
[----:B------:R-:W3:Y:S04]  /*65a80*/  LDL R58, [R1+0x3d4c] ;  /* 0x003d4c00013a7983 */ /* 0x000ee80000100800 */
[----:B------:R2:W3:Y:S04]  /*65a90*/  @P3 LDG.E.U8 R27, desc[UR4][R4.64] ;  /* 0x00000004041b3981 */ /* 0x0004e8000c1e1100 */
[----:B------:R-:W3:Y:S01]  /*65aa0*/  LDL R45, [R1+0x3d50] ;  /* 0x003d5000012d7983 */ /* 0x000ee20000100800 */
        /* <DEDUP_REMOVED lines=9> */
[----:B------:R3:W2:Y:S02]  /*65b40*/  @P0 LDG.E.U8 R25, desc[UR4][R4.64] ;  /* 0x0000000404190981 */ /* 0x0006a4000c1e1100 */
[----:B---3--:R-:W-:-:S02]  /*65b50*/  @P1 IMAD.MOV.U32 R5, RZ, RZ, R60 ;  /* 0x000000ffff051224 */ /* 0x008fc400078e003c */
[----:B------:R-:W-:-:S05]  /*65b60*/  @P1 IMAD.MOV.U32 R4, RZ, RZ, R59 ;  /* 0x000000ffff041224 */ /* 0x000fca00078e003b */
[----:B------:R0:W3:Y:S01]  /*65b70*/  @P1 LDG.E.U8 R24, desc[UR4][R4.64] ;  /* 0x0000000404181981 */ /* 0x0000e2000c1e1100 */
[----:B------:R-:W-:Y:S01]  /*65b80*/  PRMT R23, RZ, 0x7610, R23 ;  /* 0x00007610ff177816 */ /* 0x000fe20000000017 */
[----:B0-----:R-:W-:Y:S02]  /*65b90*/  @P1 IMAD.MOV.U32 R5, RZ, RZ, R58 ;  /* 0x000000ffff051224 */ /* 0x001fe400078e003a */
[----:B------:R-:W-:-:S05]  /*65ba0*/  @P1 IMAD.MOV.U32 R4, RZ, RZ, R45 ;  /* 0x000000ffff041224 */ /* 0x000fca00078e002d */
[----:B------:R0:W4:Y:S04]  /*65bb0*/  @P1 LDG.E.U8 R23, desc[UR4][R4.64] ;  /* 0x0000000404171981 */ /* 0x000128000c1e1100 */
[----:B--2---:R1:W-:Y:S04]  /*65bc0*/  STL [R1+0x780c], R25 ;  /* 0x00780c1901007387 */ /* 0x0043e80000100800 */
[----:B---3--:R2:W-:Y:S04]  /*65bd0*/  STL [R1+0x7810], R24 ;  /* 0x0078101801007387 */ /* 0x0085e80000100800 */
[----:B------:R-:W3:Y:S04]  /*65be0*/  LDL R45, [R1+0x3cd4] ;  /* 0x003cd400012d7983 */ /* 0x000ee80000100800 */
[----:B-1----:R-:W3:Y:S01]  /*65bf0*/  LDL R25, [R1+0x3cd8] ;  /* 0x003cd80001197983 */ /* 0x002ee20000100800 */
[----:B------:R-:W-:-:S02]  /*65c00*/  ISETP.GT.AND P0, PT, R2, 0x33, PT ;  /* 0x000000330200780c */ /* 0x000fc40003f04270 */
[----:B------:R-:W-:Y:S01]  /*65c10*/  PRMT R22, RZ, 0x7610, R22 ;  /* 0x00007610ff167816 */ /* 0x000fe20000000016 */
[----:B0-----:R-:W-:Y:S02]  /*65c20*/  @P1 IMAD.MOV.U32 R4, RZ, RZ, R56 ;  /* 0x000000ffff041224 */ /* 0x001fe400078e0038 */
[----:B------:R-:W-:Y:S01]  /*65c30*/  @P1 IMAD.MOV.U32 R5, RZ, RZ, R57 ;  /* 0x000000ffff051224 */ /* 0x000fe200078e0039 */
[----:B------:R-:W-:-:S04]  /*65c40*/  PRMT R21, RZ, 0x7610, R21 ;  /* 0x00007610ff157816 */ /* 0x000fc80000000015 */
[----:B------:R4:W3:Y:S01]  /*65c50*/  @P1 LDG.E.U8 R22, desc[UR4][R4.64] ;  /* 0x0000000404161981 */ /* 0x0008e2000c1e1100 */
[----:B------:R-:W-:Y:S01]  /*65c60*/  PRMT R20, RZ, 0x7610, R20 ;  /* 0x00007610ff147816 */ /* 0x000fe20000000014 */
[----:B----4-:R-:W-:Y:S02]  /*65c70*/  @P1 IMAD.MOV.U32 R4, RZ, RZ, R0 ;  /* 0x000000ffff041224 */ /* 0x010fe400078e0000 */
[----:B------:R-:W-:-:S05]  /*65c80*/  @P1 IMAD.MOV.U32 R5, RZ, RZ, R55 ;  /* 0x000000ffff051224 */ /* 0x000fca00078e0037 */
[----:B------:R3:W4:Y:S04]  /*65c90*/  @P1 LDG.E.U8 R21, desc[UR4][R4.64] ;  /* 0x0000000404151981 */ /* 0x000728000c1e1100 */
[----:B------:R0:W-:Y:S04]  /*65ca0*/  STL [R1+0x7814], R23 ;  /* 0x0078141701007387 */ /* 0x0001e80000100800 */
[----:B--2---:R-:W2:Y:S04]  /*65cb0*/  LDL R24, [R1+0x3ccc] ;  /* 0x003ccc0001187983 */ /* 0x004ea80000100800 */
[----:B0-----:R-:W2:Y:S01]  /*65cc0*/  LDL R23, [R1+0x3cd0] ;  /* 0x003cd00001177983 */ /* 0x001ea20000100800 */
[----:B---3--:R-:W-:-:S02]  /*65cd0*/  @P0 IMAD.MOV.U32 R5, RZ, RZ, R45 ;  /* 0x000000ffff050224 */ /* 0x008fc400078e002d */
[----:B------:R-:W-:-:S05]  /*65ce0*/  @P0 IMAD.MOV.U32 R4, RZ, RZ, R25 ;  /* 0x000000ffff040224 */ /* 0x000fca00078e0019 */
[----:B------:R2:W3:Y:S04]  /*65cf0*/  @P0 LDG.E.U8 R20, desc[UR4][R4.64] ;  /* 0x0000000404140981 */ /* 0x0004e8000c1e1100 */
[----:B------:R0:W-:Y:S04]  /*65d00*/  STL [R1+0x7818], R22 ;  /* 0x0078181601007387 */ /* 0x0001e80000100800 */
[----:B------:R-:W3:Y:S04]  /*65d10*/  LDL R0, [R1+0x3cc8] ;  /* 0x003cc80001007983 */ /* 0x000ee80000100800 */
[----:B0-----:R-:W3:Y:S04]  /*65d20*/  LDL R22, [R1+0x3cc4] ;  /* 0x003cc40001167983 */ /* 0x001ee80000100800 */
[----:B----4-:R0:W-:Y:S04]  /*65d30*/  STL [R1+0x781c], R21 ;  /* 0x00781c1501007387 */ /* 0x0101e80000100800 */
[----:B------:R-:W4:Y:S04]  /*65d40*/  LDL R55, [R1+0x3cbc] ;  /* 0x003cbc0001377983 */ /* 0x000f280000100800 */
[----:B------:R-:W4:Y:S01]  /*65d50*/  LDL R45, [R1+0x3cc0] ;  /* 0x003cc000012d7983 */ /* 0x000f220000100800 */
[----:B--2---:R-:W-:Y:S01]  /*65d60*/  @P0 IMAD.MOV.U32 R5, RZ, RZ, R24 ;  /* 0x000000ffff050224 */ /* 0x004fe200078e0018 */
[----:B------:R-:W-:Y:S01]  /*65d70*/  PRMT R19, RZ, 0x7610, R19 ;  /* 0x00007610ff137816 */ /* 0x000fe20000000013 */
[----:B------:R-:W-:-:S05]  /*65d80*/  @P0 IMAD.MOV.U32 R4, RZ, RZ, R23 ;  /* 0x000000ffff040224 */ /* 0x000fca00078e0017 */
[----:B------:R1:W2:Y:S04]  /*65d90*/  @P0 LDG.E.U8 R19, desc[UR4][R4.64] ;  /* 0x0000000404130981 */ /* 0x0002a8000c1e1100 */
[----:B---3--:R3:W-:Y:S04]  /*65da0*/  STL [R1+0x7820], R20 ;  /* 0x0078201401007387 */ /* 0x0087e80000100800 */
[----:B------:R-:W3:Y:S04]  /*65db0*/  LDL R25, [R1+0x3c54] ;  /* 0x003c540001197983 */ /* 0x000ee80000100800 */
[----:B------:R-:W3:Y:S01]  /*65dc0*/  LDL R24, [R1+0x3c58] ;  /* 0x003c580001187983 */ /* 0x000ee20000100800 */
[----:B------:R-:W-:-:S02]  /*65dd0*/  ISETP.GT.AND P1, PT, R2, 0x37, PT ;  /* 0x000000370200780c */ /* 0x000fc40003f24270 */
[----:B------:R-:W-:Y:S01]  /*65de0*/  PRMT R18, RZ, 0x7610, R18 ;  /* 0x00007610ff127816 */ /* 0x000fe20000000012 */
[----:B-1----:R-:W-:Y:S01]  /*65df0*/  @P0 IMAD.MOV.U32 R4, RZ, RZ, R0 ;  /* 0x000000ffff040224 */ /* 0x002fe200078e0000 */
[----:B------:R-:W-:Y:S01]  /*65e00*/  PRMT R17, RZ, 0x7610, R17 ;  /* 0x00007610ff117816 */ /* 0x000fe20000000011 */
[----:B------:R-:W-:-:S05]  /*65e10*/  @P0 IMAD.MOV.U32 R5, RZ, RZ, R22 ;  /* 0x000000ffff050224 */ /* 0x000fca00078e0016 */
[----:B------:R4:W3:Y:S01]  /*65e20*/  @P0 LDG.E.U8 R18, desc[UR4][R4.64] ;  /* 0x0000000404120981 */ /* 0x0008e2000c1e1100 */
[----:B------:R-:W-:Y:S01]  /*65e30*/  PRMT R16, RZ, 0x7610, R16 ;  /* 0x00007610ff107816 */ /* 0x000fe20000000010 */
[----:B----4-:R-:W-:Y:S02]  /*65e40*/  @P0 IMAD.MOV.U32 R4, RZ, RZ, R45 ;  /* 0x000000ffff040224 */ /* 0x010fe400078e002d */
[----:B------:R-:W-:-:S05]  /*65e50*/  @P0 IMAD.MOV.U32 R5, RZ, RZ, R55 ;  /* 0x000000ffff050224 */ /* 0x000fca00078e0037 */
[----:B------:R3:W4:Y:S04]  /*65e60*/  @P0 LDG.E.U8 R17, desc[UR4][R4.64] ;  /* 0x0000000404110981 */ /* 0x000728000c1e1100 */
[----:B--2---:R1:W-:Y:S04]  /*65e70*/  STL [R1+0x7824], R19 ;  /* 0x0078241301007387 */ /* 0x0043e80000100800 */
[----:B------:R-:W2:Y:S04]  /*65e80*/  LDL R23, [R1+0x3c4c] ;  /* 0x003c4c0001177983 */ /* 0x000ea80000100800 */
[----:B------:R-:W2:Y:S04]  /*65e90*/  LDL R22, [R1+0x3c50] ;  /* 0x003c500001167983 */ /* 0x000ea80000100800 */
[----:B0-----:R-:W2:Y:S04]  /*65ea0*/  LDL R21, [R1+0x3c44] ;  /* 0x003c440001157983 */ /* 0x001ea80000100800 */
[----:B------:R-:W2:Y:S01]  /*65eb0*/  LDL R0, [R1+0x3c48] ;  /* 0x003c480001007983 */ /* 0x000ea20000100800 */
[----:B---3--:R-:W-:-:S02]  /*65ec0*/  @P1 IMAD.MOV.U32 R5, RZ, RZ, R25 ;  /* 0x000000ffff051224 */ /* 0x008fc400078e0019 */
[----:B------:R-:W-:-:S05]  /*65ed0*/  @P1 IMAD.MOV.U32 R4, RZ, RZ, R24 ;  /* 0x000000ffff041224 */ /* 0x000fca00078e0018 */
[----:B------:R2:W3:Y:S04]  /*65ee0*/  @P1 LDG.E.U8 R16, desc[UR4][R4.64] ;  /* 0x0000000404101981 */ /* 0x0004e8000c1e1100 */
[----:B------:R0:W-:Y:S04]  /*65ef0*/  STL [R1+0x7828], R18 ;  /* 0x0078281201007387 */ /* 0x0001e80000100800 */
[----:B------:R-:W3:Y:S04]  /*65f00*/  LDL R20, [R1+0x3c3c] ;  /* 0x003c3c0001147983 */ /* 0x000ee80000100800 */
[----:B-1----:R-:W3:Y:S04]  /*65f10*/  LDL R19, [R1+0x3c40] ;  /* 0x003c400001137983 */ /* 0x002ee80000100800 */
[----:B----4-:R-:W-:Y:S01]  /*65f20*/  STL [R1+0x782c], R17 ;  /* 0x00782c1101007387 */ /* 0x010fe20000100800 */
[----:B------:R-:W-:Y:S01]  /*65f30*/  PRMT R15, RZ, 0x7610, R15 ;  /* 0x00007610ff0f7816 */ /* 0x000fe2000000000f */
[----:B--2---:R-:W-:-:S02]  /*65f40*/  @P1 IMAD.MOV.U32 R5, RZ, RZ, R23 ;  /* 0x000000ffff051224 */ /* 0x004fc400078e0017 */
[----:B------:R-:W-:-:S05]  /*65f50*/  @P1 IMAD.MOV.U32 R4, RZ, RZ, R22 ;  /* 0x000000ffff041224 */ /* 0x000fca00078e0016 */
[----:B------:R1:W2:Y:S04]  /*65f60*/  @P1 LDG.E.U8 R15, desc[UR4][R4.64] ;  /* 0x00000004040f1981 */ /* 0x0002a8000c1e1100 */
[----:B---3--:R3:W-:Y:S04]  /*65f70*/  STL [R1+0x7830], R16 ;  /* 0x0078301001007387 */ /* 0x0087e80000100800 */
[----:B0-----:R-:W4:Y:S04]  /*65f80*/  LDL R18, [R1+0x3bd4] ;  /* 0x003bd40001127983 */ /* 0x001f280000100800 */
[----:B---3--:R-:W3:Y:S01]  /*65f90*/  LDL R16, [R1+0x3bd8] ;  /* 0x003bd80001107983 */ /* 0x008ee20000100800 */
[----:B------:R-:W-:Y:S01]  /*65fa0*/  PRMT R14, RZ, 0x7610, R14 ;  /* 0x00007610ff0e7816 */ /* 0x000fe2000000000e */
[----:B-1----:R-:W-:-:S02]  /*65fb0*/  @P1 IMAD.MOV.U32 R4, RZ, RZ, R0 ;  /* 0x000000ffff041224 */ /* 0x002fc400078e0000 */
[----:B------:R-:W-:-:S05]  /*65fc0*/  @P1 IMAD.MOV.U32 R5, RZ, RZ, R21 ;  /* 0x000000ffff051224 */ /* 0x000fca00078e0015 */
[----:B------:R0:W3:Y:S01]  /*65fd0*/  @P1 LDG.E.U8 R14, desc[UR4][R4.64] ;  /* 0x00000004040e1981 */ /* 0x0000e2000c1e1100 */
[----:B------:R-:W-:Y:S02]  /*65fe0*/  ISETP.GT.AND P0, PT, R2, 0x3b, PT ;  /* 0x0000003b0200780c */ /* 0x000fe40003f04270 */
[----:B------:R-:W-:Y:S01]  /*65ff0*/  PRMT R13, RZ, 0x7610, R13 ;  /* 0x00007610ff0d7816 */ /* 0x000fe2000000000d */
[----:B0-----:R-:W-:Y:S02]  /*66000*/  @P1 IMAD.MOV.U32 R4, RZ, RZ, R19 ;  /* 0x000000ffff041224 */ /* 0x001fe400078e0013 */
[----:B------:R-:W-:-:S05]  /*66010*/  @P1 IMAD.MOV.U32 R5, RZ, RZ, R20 ;  /* 0x000000ffff051224 */ /* 0x000fca00078e0014 */
[----:B------:R4:W3:Y:S01]  /*66020*/  @P1 LDG.E.U8 R13, desc[UR4][R4.64] ;  /* 0x00000004040d1981 */ /* 0x0008e2000c1e1100 */
[----:B------:R-:W-:-:S03]  /*66030*/  PRMT R12, RZ, 0x7610, R12 ;  /* 0x00007610ff0c7816 */ /* 0x000fc6000000000c */
[----:B--2---:R0:W-:Y:S04]  /*66040*/  STL [R1+0x7834], R15 ;  /* 0x0078340f01007387 */ /* 0x0041e80000100800 */
[----:B------:R-:W2:Y:S04]  /*66050*/  LDL R0, [R1+0x3bd0] ;  /* 0x003bd00001007983 */ /* 0x000ea80000100800 */
[----:B------:R-:W2:Y:S04]  /*66060*/  LDL R23, [R1+0x3bcc] ;  /* 0x003bcc0001177983 */ /* 0x000ea80000100800 */
[----:B------:R-:W2:Y:S01]  /*66070*/  LDL R21, [R1+0x3bc8] ;  /* 0x003bc80001157983 */ /* 0x000ea20000100800 */
[----:B----4-:R-:W-:-:S02]  /*66080*/  @P0 IMAD.MOV.U32 R5, RZ, RZ, R18 ;  /* 0x000000ffff050224 */ /* 0x010fc400078e0012 */
[----:B---3--:R-:W-:-:S05]  /*66090*/  @P0 IMAD.MOV.U32 R4, RZ, RZ, R16 ;  /* 0x000000ffff040224 */ /* 0x008fca00078e0010 */
[----:B------:R2:W3:Y:S04]  /*660a0*/  @P0 LDG.E.U8 R12, desc[UR4][R4.64] ;  /* 0x00000004040c0981 */ /* 0x0004e8000c1e1100 */
[----:B------:R-:W-:Y:S04]  /*660b0*/  STL [R1+0x7838], R14 ;  /* 0x0078380e01007387 */ /* 0x000fe80000100800 */
[----:B------:R-:W4:Y:S04]  /*660c0*/  LDL R22, [R1+0x3bc4] ;  /* 0x003bc40001167983 */ /* 0x000f280000100800 */
[----:B------:R-:W4:Y:S04]  /*660d0*/  LDL R20, [R1+0x3bbc] ;  /* 0x003bbc0001147983 */ /* 0x000f280000100800 */
[----:B------:R-:W4:Y:S04]  /*660e0*/  LDL R19, [R1+0x3bc0] ;  /* 0x003bc00001137983 */ /* 0x000f280000100800 */
[----:B------:R-:W4:Y:S04]  /*660f0*/  LDL R17, [R1+0x3b58] ;  /* 0x003b580001117983 */ /* 0x000f280000100800 */
[----:B------:R1:W-:Y:S04]  /*66100*/  STL [R1+0x783c], R13 ;  /* 0x00783c0d01007387 */ /* 0x0003e80000100800 */
[----:B------:R-:W4:Y:S04]  /*66110*/  LDL R18, [R1+0x3b54] ;  /* 0x003b540001127983 */ /* 0x000f280000100800 */
[----:B------:R-:W4:Y:S04]  /*66120*/  LDL R16, [R1+0x3b4c] ;  /* 0x003b4c0001107983 */ /* 0x000f280000100800 */
[----:B0-----:R-:W4:Y:S04]  /*66130*/  LDL R15, [R1+0x3b50] ;  /* 0x003b5000010f7983 */ /* 0x001f280000100800 */
[----:B-1----:R-:W4:Y:S01]  /*66140*/  LDL R13, [R1+0x3b48] ;  /* 0x003b4800010d7983 */ /* 0x002f220000100800 */
[----:B--2---:R-:W-:-:S03]  /*66150*/  @P0 IMAD.MOV.U32 R4, RZ, RZ, R0 ;  /* 0x000000ffff040224 */ /* 0x004fc600078e0000 */
[----:B---3--:R0:W-:Y:S04]  /*66160*/  STL [R1+0x7840], R12 ;  /* 0x0078400c01007387 */ /* 0x0081e80000100800 */
[----:B------:R-:W2:Y:S04]  /*66170*/  LDL R14, [R1+0x3b44] ;  /* 0x003b4400010e7983 */ /* 0x000ea80000100800 */
[----:B------:R-:W3:Y:S04]  /*66180*/  LDL R0, [R1+0x3b40] ;  /* 0x003b400001007983 */ /* 0x000ee80000100800 */
[----:B0-----:R-:W3:Y:S01]  /*66190*/  LDL R12, [R1+0x3b3c] ;  /* 0x003b3c00010c7983 */ /* 0x001ee20000100800 */
[----:B------:R-:W-:Y:S01]  /*661a0*/  PRMT R11, RZ, 0x7610, R11 ;  /* 0x00007610ff0b7816 */ /* 0x000fe2000000000b */
[----:B------:R-:W-:Y:S01]  /*661b0*/  @P0 IMAD.MOV.U32 R5, RZ, RZ, R23 ;  /* 0x000000ffff050224 */ /* 0x000fe200078e0017 */
[----:B------:R-:W-:-:S02]  /*661c0*/  ISETP.GT.AND P1, PT, R2, 0x3f, PT ;  /* 0x0000003f0200780c */ /* 0x000fc40003f24270 */
[----:B------:R-:W-:Y:S02]  /*661d0*/  PRMT R10, RZ, 0x7610, R10 ;  /* 0x00007610ff0a7816 */ /* 0x000fe4000000000a */
[----:B------:R0:W3:Y:S01]  /*661e0*/  @P0 LDG.E.U8 R11, desc[UR4][R4.64] ;  /* 0x00000004040b0981 */ /* 0x0000e2000c1e1100 */
[----:B------:R-:W-:Y:S01]  /*661f0*/  PRMT R9, RZ, 0x7610, R9 ;  /* 0x00007610ff097816 */ /* 0x000fe20000000009 */
[----:B0-----:R-:W-:Y:S02]  /*66200*/  @P0 IMAD.MOV.U32 R4, RZ, RZ, R21 ;  /* 0x000000ffff040224 */ /* 0x001fe400078e0015 */
[----:B----4-:R-:W-:-:S05]  /*66210*/  @P0 IMAD.MOV.U32 R5, RZ, RZ, R22 ;  /* 0x000000ffff050224 */ /* 0x010fca00078e0016 */
[----:B------:R0:W4:Y:S01]  /*66220*/  @P0 LDG.E.U8 R10, desc[UR4][R4.64] ;  /* 0x00000004040a0981 */ /* 0x000122000c1e1100 */
[----:B------:R-:W-:Y:S01]  /*66230*/  PRMT R8, RZ, 0x7610, R8 ;  /* 0x00007610ff087816 */ /* 0x000fe20000000008 */
[----:B0-----:R-:W-:Y:S02]  /*66240*/  @P0 IMAD.MOV.U32 R4, RZ, RZ, R19 ;  /* 0x000000ffff040224 */ /* 0x001fe400078e0013 */
[----:B------:R-:W-:-:S05]  /*66250*/  @P0 IMAD.MOV.U32 R5, RZ, RZ, R20 ;  /* 0x000000ffff050224 */ /* 0x000fca00078e0014 */
        /* <DEDUP_REMOVED lines=8> */
[----:B------:R0:W4:Y:S02]  /*662e0*/  @P1 LDG.E.U8 R7, desc[UR4][R4.64] ;  /* 0x0000000404071981 */ /* 0x000124000c1e1100 */
[----:B0-----:R-:W-:Y:S01]  /*662f0*/  @P1 IMAD.MOV.U32 R4, RZ, RZ, R13 ;  /* 0x000000ffff041224 */ /* 0x001fe200078e000d */
[----:B------:R-:W-:Y:S01]  /*66300*/  PRMT R3, RZ, 0x7610, R3 ;  /* 0x00007610ff037816 */ /* 0x000fe20000000003 */
[----:B--2---:R-:W-:-:S05]  /*66310*/  @P1 IMAD.MOV.U32 R5, RZ, RZ, R14 ;  /* 0x000000ffff051224 */ /* 0x004fca00078e000e */
[----:B------:R3:W2:Y:S02]  /*66320*/  @P1 LDG.E.U8 R6, desc[UR4][R4.64] ;  /* 0x0000000404061981 */ /* 0x0006a4000c1e1100 */
[----:B---3--:R-:W-:Y:S02]  /*66330*/  @P1 IMAD.MOV.U32 R4, RZ, RZ, R0 ;  /* 0x000000ffff041224 */ /* 0x008fe400078e0000 */
[----:B------:R-:W-:-:S05]  /*66340*/  @P1 IMAD.MOV.U32 R5, RZ, RZ, R12 ;  /* 0x000000ffff051224 */ /* 0x000fca00078e000c */
[----:B------:R-:W3:Y:S04]  /*66350*/  @P1 LDG.E.U8 R3, desc[UR4][R4.64] ;  /* 0x0000000404031981 */ /* 0x000ee8000c1e1100 */
[----:B------:R-:W-:Y:S01]  /*66360*/  STL [R1+0x7844], R11 ;  /* 0x0078440b01007387 */ /* 0x000fe20000100800 */
[----:B------:R-:W0:Y:S01]  /*66370*/  S2R R0, SR_TID.X ;  /* 0x0000000000007919 */ /* 0x000e220000002100 */
[----:B------:R-:W1:Y:S01]  /*66380*/  S2R R13, SR_TID.X ;  /* 0x00000000000d7919 */ /* 0x000e620000002100 */
[----:B------:R-:W-:Y:S06]  /*66390*/  BAR.SYNC.DEFER_BLOCKING 0x0 ;  /* 0x0000000000007b1d */ /* 0x000fec0000010000 */
[----:B----4-:R-:W-:Y:S04]  /*663a0*/  STL [R1+0x7848], R10 ;  /* 0x0078480a01007387 */ /* 0x010fe80000100800 */
[----:B------:R-:W-:Y:S04]  /*663b0*/  STL [R1+0x784c], R9 ;  /* 0x00784c0901007387 */ /* 0x000fe80000100800 */
[----:B------:R-:W-:Y:S04]  /*663c0*/  STL [R1+0x7850], R8 ;  /* 0x0078500801007387 */ /* 0x000fe80000100800 */
[----:B------:R-:W-:Y:S04]  /*663d0*/  STL [R1+0x7854], R7 ;  /* 0x0078540701007387 */ /* 0x000fe80000100800 */
[----:B--2---:R2:W-:Y:S04]  /*663e0*/  STL [R1+0x7858], R6 ;  /* 0x0078580601007387 */ /* 0x0045e80000100800 */
        /* <DEDUP_REMOVED lines=20> */
[----:B---3--:R-:W-:Y:S04]  /*66530*/  STL [R1+0x785c], R3 ;  /* 0x00785c0301007387 */ /* 0x008fe80000100800 */
        /* <DEDUP_REMOVED lines=432> */
[----:B0-----:R-:W-:-:S03]  /*68040*/  LOP3.LUT R0, R0, 0x1f, RZ, 0xc0, !PT ;  /* 0x0000001f00007812 */ /* 0x001fc600078ec0ff */
[----:B------:R-:W-:Y:S04]  /*68050*/  STL [R1+0x7774], R4 ;  /* 0x0077740401007387 */ /* 0x000fe80000100800 */
[----:B------:R-:W-:Y:S04]  /*68060*/  STL [R1+0x777c], R4 ;  /* 0x00777c0401007387 */ /* 0x000fe80000100800 */
[----:B------:R-:W-:Y:S04]  /*68070*/  STL [R1+0x7784], R4 ;  /* 0x0077840401007387 */ /* 0x000fe80000100800 */
[----:B------:R-:W-:Y:S01]  /*68080*/  STL [R1+0x778c], R4 ;  /* 0x00778c0401007387 */ /* 0x000fe20000100800 */
[----:B--2---:R-:W-:-:S03]  /*68090*/  LOP3.LUT R6, R0, 0x20, RZ, 0xfc, !PT ;  /* 0x0000002000067812 */ /* 0x004fc600078efcff */
[----:B------:R-:W-:Y:S01]  /*680a0*/  STL [R1+0x7794], R4 ;  /* 0x0077940401007387 */ /* 0x000fe20000100800 */
[----:B-1----:R-:W-:-:S03]  /*680b0*/  LOP3.LUT R0, R13, 0x1f, RZ, 0xc0, !PT ;  /* 0x0000001f0d007812 */ /* 0x002fc600078ec0ff */
[----:B------:R-:W-:Y:S04]  /*680c0*/  STL [R1+0x779c], R4 ;  /* 0x00779c0401007387 */ /* 0x000fe80000100800 */
[----:B------:R-:W-:Y:S04]  /*680d0*/  STL [R1+0x77a4], R4 ;  /* 0x0077a40401007387 */ /* 0x000fe80000100800 */
[----:B------:R-:W-:Y:S04]  /*680e0*/  STL [R1+0x77ac], R4 ;  /* 0x0077ac0401007387 */ /* 0x000fe80000100800 */
[----:B------:R-:W-:Y:S04]  /*680f0*/  STL [R1+0x77b4], R4 ;  /* 0x0077b40401007387 */ /* 0x000fe80000100800 */
[----:B------:R-:W-:Y:S04]  /*68100*/  STL [R1+0x77bc], R4 ;  /* 0x0077bc0401007387 */ /* 0x000fe80000100800 */
[----:B----4-:R-:W-:Y:S04]  /*68110*/  STS.U8 [R0+UR23], R14 ;  /* 0x0000000e00007988 */ /* 0x010fe80008000017 */
[----:B------:R-:W-:Y:S04]  /*68120*/  STL [R1+0x77c4], R4 ;  /* 0x0077c40401007387 */ /* 0x000fe80000100800 */
[----:B------:R-:W-:Y:S04]  /*68130*/  STS.U8 [R0+UR23+0x20], R15 ;  /* 0x0000200f00007988 */ /* 0x000fe80008000017 */
        /* <DEDUP_REMOVED lines=20> */
[----:B------:R0:W-:Y:S04]  /*68280*/  STL [R1+0x7864], R5 ;  /* 0x0078640501007387 */ /* 0x0001e80000100800 */
[----:B------:R-:W-:Y:S04]  /*68290*/  STS.U8 [R0+UR23+0x660], R45 ;  /* 0x0006602d00007988 */ /* 0x000fe80008000017 */
[----:B------:R-:W-:Y:S04]  /*682a0*/  STS.U8 [R0+UR23+0x640], R55 ;  /* 0x0006403700007988 */ /* 0x000fe80008000017 */
[----:B------:R-:W-:Y:S01]  /*682b0*/  STS.U8 [R0+UR23+0x620], R56 ;  /* 0x0006203800007988 */ /* 0x000fe20008000017 */
[----:B------:R-:W-:-:S03]  /*682c0*/  ISETP.GE.AND P1, PT, R6, R2, PT ;  /* 0x000000020600720c */ /* 0x000fc60003f26270 */
[----:B------:R-:W-:Y:S04]  /*682d0*/  STS.U8 [R0+UR23+0x600], R57 ;  /* 0x0006003900007988 */ /* 0x000fe80008000017 */
[----:B------:R-:W-:Y:S04]  /*682e0*/  STS.U8 [R0+UR23+0x800], R58 ;  /* 0x0008003a00007988 */ /* 0x000fe80008000017 */
[----:B0-----:R-:W2:Y:S04]  /*682f0*/  LDL.LU R5, [R1+0x2f0] ;  /* 0x0002f00001057983 */ /* 0x001ea80000300800 */
[----:B------:R-:W3:Y:S04]  /*68300*/  LDL.LU R4, [R1+0x2bc] ;  /* 0x0002bc0001047983 */ /* 0x000ee80000300800 */
[----:B------:R-:W4:Y:S04]  /*68310*/  LDL.LU R3, [R1+0x2b8] ;  /* 0x0002b80001037983 */ /* 0x000f280000300800 */
[----:B------:R-:W4:Y:S04]  /*68320*/  LDL.LU R6, [R1+0x2b4] ;  /* 0x0002b40001067983 */ /* 0x000f280000300800 */
[----:B------:R-:W-:Y:S04]  /*68330*/  STS.U8 [R0+UR23+0x820], R59 ;  /* 0x0008203b00007988 */ /* 0x000fe80008000017 */
[----:B------:R-:W4:Y:S04]  /*68340*/  LDL.LU R7, [R1+0x218] ;  /* 0x0002180001077983 */ /* 0x000f280000300800 */
[----:B------:R0:W-:Y:S04]  /*68350*/  STS.U8 [R0+UR23+0x840], R61 ;  /* 0x0008403d00007988 */ /* 0x0001e80008000017 */
[----:B------:R-:W4:Y:S04]  /*68360*/  LDL.LU R8, [R1+0x214] ;  /* 0x0002140001087983 */ /* 0x000f280000300800 */
        /* <DEDUP_REMOVED lines=16> */
[----:B------:R0:W-:Y:S04]  /*68470*/  STS.U8 [R0+UR23+0x860], R60 ;  /* 0x0008603c00007988 */ /* 0x0001e80008000017 */
        /* <DEDUP_REMOVED lines=8> */
[----:B--2---:R-:W-:Y:S04]  /*68500*/  STS.U8 [R0+UR23+0xa20], R5 ;  /* 0x000a200500007988 */ /* 0x004fe80008000017 */
[----:B---3--:R-:W-:Y:S04]  /*68510*/  STS.U8 [R0+UR23+0xa00], R4 ;  /* 0x000a000400007988 */ /* 0x008fe80008000017 */
[----:B----4-:R-:W-:Y:S04]  /*68520*/  STS.U8 [R0+UR23+0xa60], R3 ;  /* 0x000a600300007988 */ /* 0x010fe80008000017 */
[----:B------:R-:W-:Y:S04]  /*68530*/  STS.U8 [R0+UR23+0xa40], R6 ;  /* 0x000a400600007988 */ /* 0x000fe80008000017 */
[----:B------:R-:W-:Y:S04]  /*68540*/  STS.U8 [R0+UR23+0xc40], R7 ;  /* 0x000c400700007988 */ /* 0x000fe80008000017 */
[----:B------:R-:W-:Y:S04]  /*68550*/  STS.U8 [R0+UR23+0xc60], R8 ;  /* 0x000c600800007988 */ /* 0x000fe80008000017 */
[----:B------:R0:W-:Y:S04]  /*68560*/  STS.U8 [R0+UR23+0xc00], R61 ;  /* 0x000c003d00007988 */ /* 0x0001e80008000017 */
[----:B0-----:R-:W2:Y:S04]  /*68570*/  LDL.LU R61, [R1+0x44] ;  /* 0x00004400013d7983 */ /* 0x001ea80000300800 */
[----:B------:R-:W3:Y:S04]  /*68580*/  LDL.LU R5, [R1+0x40] ;  /* 0x0000400001057983 */ /* 0x000ee80000300800 */
[----:B------:R-:W4:Y:S04]  /*68590*/  LDL.LU R4, [R1+0x3c] ;  /* 0x00003c0001047983 */ /* 0x000f280000300800 */
[----:B------:R-:W4:Y:S04]  /*685a0*/  LDL.LU R3, [R1+0x38] ;  /* 0x0000380001037983 */ /* 0x000f280000300800 */
[----:B------:R-:W4:Y:S04]  /*685b0*/  LDL.LU R6, [R1+0x34] ;  /* 0x0000340001067983 */ /* 0x000f280000300800 */
[----:B------:R-:W4:Y:S04]  /*685c0*/  LDL.LU R7, [R1+0x30] ;  /* 0x0000300001077983 */ /* 0x000f280000300800 */
[----:B------:R0:W-:Y:S04]  /*685d0*/  STS.U8 [R0+UR23+0xc20], R9 ;  /* 0x000c200900007988 */ /* 0x0001e80008000017 */
[----:B------:R-:W4:Y:S04]  /*685e0*/  LDL.LU R8, [R1+0x2c] ;  /* 0x00002c0001087983 */ /* 0x000f280000300800 */
[----:B------:R1:W-:Y:S04]  /*685f0*/  STS.U8 [R0+UR23+0xe60], R10 ;  /* 0x000e600a00007988 */ /* 0x0003e80008000017 */
[----:B------:R1:W-:Y:S04]  /*68600*/  STS.U8 [R0+UR23+0xe40], R11 ;  /* 0x000e400b00007988 */ /* 0x0003e80008000017 */
[----:B------:R1:W-:Y:S04]  /*68610*/  STS.U8 [R0+UR23+0xe20], R12 ;  /* 0x000e200c00007988 */ /* 0x0003e80008000017 */
[----:B------:R1:W-:Y:S04]  /*68620*/  STS.U8 [R0+UR23+0xe00], R14 ;  /* 0x000e000e00007988 */ /* 0x0003e80008000017 */
[----:B------:R1:W-:Y:S04]  /*68630*/  STS.U8 [R0+UR23+0x1000], R15 ;  /* 0x0010000f00007988 */ /* 0x0003e80008000017 */
[----:B0-----:R-:W4:Y:S04]  /*68640*/  LDL.LU R9, [R1+0x28] ;  /* 0x0000280001097983 */ /* 0x001f280000300800 */
[----:B-1----:R-:W4:Y:S04]  /*68650*/  LDL.LU R10, [R1+0x24] ;  /* 0x00002400010a7983 */ /* 0x002f280000300800 */
        /* <DEDUP_REMOVED lines=38> */
[----:B--2---:R0:W-:Y:S04]  /*688c0*/  STS.U8 [R0+UR23+0x1840], R61 ;  /* 0x0018403d00007988 */ /* 0x0041e80008000017 */
[----:B0-----:R-:W2:Y:S04]  /*688d0*/  LDL.LU R61, [R1+0x360] ;  /* 0x00036000013d7983 */ /* 0x001ea80000300800 */
[----:B---3--:R-:W-:Y:S04]  /*688e0*/  STS.U8 [R0+UR23+0x1860], R5 ;  /* 0x0018600500007988 */ /* 0x008fe80008000017 */
[----:B----4-:R-:W-:Y:S04]  /*688f0*/  STS.U8 [R0+UR23+0x1a20], R4 ;  /* 0x001a200400007988 */ /* 0x010fe80008000017 */
[----:B------:R0:W-:Y:S04]  /*68900*/  STS.U8 [R0+UR23+0x1a00], R3 ;  /* 0x001a000300007988 */ /* 0x0001e80008000017 */
[----:B------:R-:W-:Y:S04]  /*68910*/  STS.U8 [R0+UR23+0x1a60], R6 ;  /* 0x001a600600007988 */ /* 0x000fe80008000017 */
[----:B------:R-:W-:Y:S01]  /*68920*/  STS.U8 [R0+UR23+0x1a40], R7 ;  /* 0x001a400700007988 */ /* 0x000fe20008000017 */
[----:B------:R-:W-:-:S03]  /*68930*/  LOP3.LUT R13, R13, 0x1f, RZ, 0xc0, !PT ;  /* 0x0000001f0d0d7812 */ /* 0x000fc600078ec0ff */
[----:B------:R-:W-:Y:S04]  /*68940*/  STS.U8 [R0+UR23+0x1c40], R8 ;  /* 0x001c400800007988 */ /* 0x000fe80008000017 */
[----:B------:R-:W-:Y:S04]  /*68950*/  STS.U8 [R0+UR23+0x1c60], R9 ;  /* 0x001c600900007988 */ /* 0x000fe80008000017 */
[----:B------:R-:W-:Y:S04]  /*68960*/  STS.U8 [R0+UR23+0x1c00], R10 ;  /* 0x001c000a00007988 */ /* 0x000fe80008000017 */
[----:B------:R-:W-:Y:S04]  /*68970*/  STS.U8 [R0+UR23+0x1c20], R11 ;  /* 0x001c200b00007988 */ /* 0x000fe80008000017 */
[----:B------:R-:W-:Y:S01]  /*68980*/  STS.U8 [R0+UR23+0x1e60], R12 ;  /* 0x001e600c00007988 */ /* 0x000fe20008000017 */
[----:B0-----:R-:W-:-:S03]  /*68990*/  LOP3.LUT R3, R13, 0x8, RZ, 0x3c, !PT ;  /* 0x000000080d037812 */ /* 0x001fc600078e3cff */
[----:B------:R-:W-:Y:S04]  /*689a0*/  STS.U8 [R0+UR23+0x1e40], R14 ;  /* 0x001e400e00007988 */ /* 0x000fe80008000017 */
        /* <DEDUP_REMOVED lines=12> */
[----:B------:R0:W-:Y:S04]  /*68a70*/  STS.U8 [R3+UR23+0x480], R55 ;  /* 0x0004803703007988 */ /* 0x0001e80008000017 */
[----:B------:R1:W-:Y:S04]  /*68a80*/  STS.U8 [R3+UR23+0x4a0], R56 ;  /* 0x0004a03803007988 */ /* 0x0003e80008000017 */
[----:B0-----:R-:W3:Y:S04]  /*68a90*/  LDL.LU R55, [R1+0x34c] ;  /* 0x00034c0001377983 */ /* 0x001ee80000300800 */
[----:B------:R0:W-:Y:S04]  /*68aa0*/  STS.U8 [R3+UR23+0x6e0], R57 ;  /* 0x0006e03903007988 */ /* 0x0001e80008000017 */
[----:B------:R4:W-:Y:S04]  /*68ab0*/  STS.U8 [R3+UR23+0x6c0], R58 ;  /* 0x0006c03a03007988 */ /* 0x0009e80008000017 */
[----:B------:R4:W-:Y:S04]  /*68ac0*/  STS.U8 [R3+UR23+0x6a0], R59 ;  /* 0x0006a03b03007988 */ /* 0x0009e80008000017 */
[----:B------:R4:W-:Y:S04]  /*68ad0*/  STS.U8 [R3+UR23+0x680], R60 ;  /* 0x0006803c03007988 */ /* 0x0009e80008000017 */
[----:B-1----:R-:W3:Y:S04]  /*68ae0*/  LDL.LU R56, [R1+0x348] ;  /* 0x0003480001387983 */ /* 0x002ee80000300800 */
[----:B0-----:R-:W3:Y:S04]  /*68af0*/  LDL.LU R57, [R1+0x344] ;  /* 0x0003440001397983 */ /* 0x001ee80000300800 */
[----:B----4-:R-:W4:Y:S04]  /*68b00*/  LDL.LU R58, [R1+0x2b0] ;  /* 0x0002b000013a7983 */ /* 0x010f280000300800 */
[----:B------:R-:W4:Y:S04]  /*68b10*/  LDL.LU R59, [R1+0x29c] ;  /* 0x00029c00013b7983 */ /* 0x000f280000300800 */
[----:B------:R-:W4:Y:S01]  /*68b20*/  LDL.LU R60, [R1+0x298] ;  /* 0x00029800013c7983 */ /* 0x000f220000300800 */
[----:B------:R-:W-:-:S03]  /*68b30*/  ISETP.GE.AND P0, PT, R0, R2, PT ;  /* 0x000000020000720c */ /* 0x000fc60003f06270 */
[----:B--2---:R0:W-:Y:S04]  /*68b40*/  STS.U8 [R3+UR23+0x880], R61 ;  /* 0x0008803d03007988 */ /* 0x0041e80008000017 */
[----:B0-----:R-:W2:Y:S04]  /*68b50*/  LDL.LU R61, [R1+0x294] ;  /* 0x00029400013d7983 */ /* 0x001ea80000300800 */
[----:B------:R-:W2:Y:S04]  /*68b60*/  LDL.LU R2, [R1+0x1f8] ;  /* 0x0001f80001027983 */ /* 0x000ea80000300800 */
        /* <DEDUP_REMOVED lines=22> */
[----:B------:R-:W2:Y:S04]  /*68cd0*/  LDL.LU R45, [R1] ;  /* 0x00000000012d7983 */ /* 0x000ea80000300800 */
[----:B---3--:R0:W-:Y:S04]  /*68ce0*/  STS.U8 [R3+UR23+0x8a0], R55 ;  /* 0x0008a03703007988 */ /* 0x0081e80008000017 */
[----:B------:R1:W-:Y:S04]  /*68cf0*/  STS.U8 [R3+UR23+0x8c0], R56 ;  /* 0x0008c03803007988 */ /* 0x0003e80008000017 */
[----:B0-----:R-:W3:Y:S04]  /*68d00*/  LDL.LU R55, [R1+0x78a0] ;  /* 0x0078a00001377983 */ /* 0x001ee80000300800 */
[----:B------:R0:W-:Y:S04]  /*68d10*/  STS.U8 [R3+UR23+0x8e0], R57 ;  /* 0x0008e03903007988 */ /* 0x0001e80008000017 */
[----:B----4-:R4:W-:Y:S04]  /*68d20*/  STS.U8 [R3+UR23+0xaa0], R58 ;  /* 0x000aa03a03007988 */ /* 0x0109e80008000017 */
[----:B------:R4:W-:Y:S04]  /*68d30*/  STS.U8 [R3+UR23+0xa80], R59 ;  /* 0x000a803b03007988 */ /* 0x0009e80008000017 */
[----:B------:R4:W-:Y:S04]  /*68d40*/  STS.U8 [R3+UR23+0xae0], R60 ;  /* 0x000ae03c03007988 */ /* 0x0009e80008000017 */
[----:B-1----:R-:W3:Y:S04]  /*68d50*/  LDL.LU R56, [R1+0x789c] ;  /* 0x00789c0001387983 */ /* 0x002ee80000300800 */
[----:B0-----:R-:W3:Y:S04]  /*68d60*/  LDL.LU R57, [R1+0x7898] ;  /* 0x0078980001397983 */ /* 0x001ee80000300800 */
[----:B----4-:R-:W4:Y:S04]  /*68d70*/  LDL.LU R58, [R1+0x7894] ;  /* 0x00789400013a7983 */ /* 0x010f280000300800 */
[----:B------:R-:W3:Y:S04]  /*68d80*/  LDL.LU R59, [R1+0x7890] ;  /* 0x00789000013b7983 */ /* 0x000ee80000300800 */
[----:B------:R-:W4:Y:S04]  /*68d90*/  LDL.LU R60, [R1+0x788c] ;  /* 0x00788c00013c7983 */ /* 0x000f280000300800 */
[----:B--2---:R0:W-:Y:S04]  /*68da0*/  STS.U8 [R3+UR23+0xac0], R61 ;  /* 0x000ac03d03007988 */ /* 0x0041e80008000017 */
[----:B------:R-:W-:Y:S04]  /*68db0*/  STS.U8 [R3+UR23+0xcc0], R2 ;  /* 0x000cc00203007988 */ /* 0x000fe80008000017 */
[----:B------:R-:W-:Y:S04]  /*68dc0*/  STS.U8 [R3+UR23+0xce0], R5 ;  /* 0x000ce00503007988 */ /* 0x000fe80008000017 */
[----:B------:R-:W-:Y:S04]  /*68dd0*/  STS.U8 [R3+UR23+0xc80], R4 ;  /* 0x000c800403007988 */ /* 0x000fe80008000017 */
[----:B0-----:R-:W2:Y:S04]  /*68de0*/  LDL.LU R61, [R1+0x7888] ;  /* 0x00788800013d7983 */ /* 0x001ea80000300800 */
        /* <DEDUP_REMOVED lines=10> */
[----:B------:R1:W-:Y:S04]  /*68e90*/  STS.U8 [R3+UR23+0x1280], R16 ;  /* 0x0012801003007988 */ /* 0x0003e80008000017 */
[----:B------:R1:W-:Y:S04]  /*68ea0*/  STS.U8 [R3+UR23+0x12e0], R17 ;  /* 0x0012e01103007988 */ /* 0x0003e80008000017 */
[----:B------:R1:W-:Y:S04]  /*68eb0*/  STS.U8 [R3+UR23+0x12c0], R18 ;  /* 0x0012c01203007988 */ /* 0x0003e80008000017 */
[----:B------:R1:W-:Y:S04]  /*68ec0*/  STS.U8 [R3+UR23+0x14c0], R19 ;  /* 0x0014c01303007988 */ /* 0x0003e80008000017 */
[----:B0-----:R-:W3:Y:S04]  /*68ed0*/  LDL.LU R14, [R1+0x5f0] ;  /* 0x0005f000010e7983 */ /* 0x001ee80000300800 */
[----:B-1----:R-:W3:Y:S04]  /*68ee0*/  LDL.LU R15, [R1+0x5dc] ;  /* 0x0005dc00010f7983 */ /* 0x002ee80000300800 */
[----:B------:R-:W3:Y:S04]  /*68ef0*/  LDL.LU R16, [R1+0x5d8] ;  /* 0x0005d80001107983 */ /* 0x000ee80000300800 */
[----:B------:R-:W3:Y:S04]  /*68f00*/  LDL.LU R17, [R1+0x5d4] ;  /* 0x0005d40001117983 */ /* 0x000ee80000300800 */
[----:B------:R-:W3:Y:S04]  /*68f10*/  LDL.LU R18, [R1+0x4f0] ;  /* 0x0004f00001127983 */ /* 0x000ee80000300800 */
[----:B------:R0:W-:Y:S04]  /*68f20*/  STS.U8 [R3+UR23+0x14e0], R20 ;  /* 0x0014e01403007988 */ /* 0x0001e80008000017 */
[----:B------:R-:W3:Y:S04]  /*68f30*/  LDL.LU R19, [R1+0x4dc] ;  /* 0x0004dc0001137983 */ /* 0x000ee80000300800 */
        /* <DEDUP_REMOVED lines=12> */
[----:B0-----:R-:W3:Y:S01]  /*69000*/  LDL.LU R45, [R1+0x3d0] ;  /* 0x0003d000012d7983 */ /* 0x001ee20000300800 */
[----:B------:R-:W-:-:S03]  /*69010*/  LOP3.LUT R2, R0, 0x10, RZ, 0x3c, !PT ;  /* 0x0000001000027812 */ /* 0x000fc600078e3cff */
[----:B--2---:R-:W-:Y:S04]  /*69020*/  STS.U8 [R3+UR23+0x1880], R61 ;  /* 0x0018803d03007988 */ /* 0x004fe80008000017 */
[----:B----4-:R-:W-:Y:S04]  /*69030*/  STS.U8 [R3+UR23+0x18a0], R60 ;  /* 0x0018a03c03007988 */ /* 0x010fe80008000017 */
[----:B---3--:R-:W-:Y:S04]  /*69040*/  STS.U8 [R3+UR23+0x18c0], R59 ;  /* 0x0018c03b03007988 */ /* 0x008fe80008000017 */
        /* <DEDUP_REMOVED lines=19> */
[----:B------:R-:W-:Y:S04]  /*69180*/  STL [R1+0x7868], R61 ;  /* 0x0078683d01007387 */ /* 0x000fe80000100800 */
[----:B------:R-:W-:Y:S04]  /*69190*/  STL [R1+0x786c], R60 ;  /* 0x00786c3c01007387 */ /* 0x000fe80000100800 */
[----:B------:R-:W-:Y:S04]  /*691a0*/  STL [R1+0x7870], R59 ;  /* 0x0078703b01007387 */ /* 0x000fe80000100800 */
[----:B------:R-:W-:Y:S04]  /*691b0*/  STL [R1+0x7874], R58 ;  /* 0x0078743a01007387 */ /* 0x000fe80000100800 */
[----:B------:R-:W-:Y:S04]  /*691c0*/  STL [R1+0x7878], R57 ;  /* 0x0078783901007387 */ /* 0x000fe80000100800 */
[----:B------:R-:W-:Y:S04]  /*691d0*/  STS.U8 [R2+UR23+0x360], R20 ;  /* 0x0003601402007988 */ /* 0x000fe80008000017 */
[----:B------:R-:W-:Y:S04]  /*691e0*/  STS.U8 [R2+UR23+0x340], R21 ;  /* 0x0003401502007988 */ /* 0x000fe80008000017 */
[----:B------:R-:W-:Y:S04]  /*691f0*/  STS.U8 [R2+UR23+0x540], R22 ;  /* 0x0005401602007988 */ /* 0x000fe80008000017 */
[----:B------:R-:W-:Y:S04]  /*69200*/  STS.U8 [R2+UR23+0x560], R23 ;  /* 0x0005601702007988 */ /* 0x000fe80008000017 */
[----:B------:R-:W-:Y:S04]  /*69210*/  STS.U8 [R2+UR23+0x500], R24 ;  /* 0x0005001802007988 */ /* 0x000fe80008000017 */
[----:B------:R-:W-:Y:S04]  /*69220*/  STL [R1+0x787c], R56 ;  /* 0x00787c3801007387 */ /* 0x000fe80000100800 */
[----:B------:R-:W-:Y:S04]  /*69230*/  STS.U8 [R2+UR23+0x520], R25 ;  /* 0x0005201902007988 */ /* 0x000fe80008000017 */
[----:B------:R-:W-:Y:S04]  /*69240*/  STL [R1+0x7880], R55 ;  /* 0x0078803701007387 */ /* 0x000fe80000100800 */
[----:B------:R0:W-:Y:S04]  /*69250*/  STS.U8 [R2+UR23+0x760], R45 ;  /* 0x0007602d02007988 */ /* 0x0001e80008000017 */
[----:B0-----:R-:W2:Y:S04]  /*69260*/  LDL.LU R45, [R1+0x3ac] ;  /* 0x0003ac00012d7983 */ /* 0x001ea80000300800 */
        /* <DEDUP_REMOVED lines=30> */
[----:B--2---:R0:W-:Y:S04]  /*69450*/  STS.U8 [R2+UR23+0x740], R45 ;  /* 0x0007402d02007988 */ /* 0x0041e80008000017 */
[----:B---3--:R-:W-:Y:S04]  /*69460*/  STS.U8 [R2+UR23+0x720], R55 ;  /* 0x0007203702007988 */ /* 0x008fe80008000017 */
[----:B----4-:R-:W-:Y:S04]  /*69470*/  STS.U8 [R2+UR23+0x700], R56 ;  /* 0x0007003802007988 */ /* 0x010fe80008000017 */
        /* <DEDUP_REMOVED lines=23> */
[----:B0-----:R-:W2:Y:S04]  /*695f0*/  LDL.LU R14, [R1+0x5d0] ;  /* 0x0005d000010e7983 */ /* 0x001ea80000300800 */
[----:B-1----:R-:W2:Y:S04]  /*69600*/  LDL.LU R15, [R1+0x54c] ;  /* 0x00054c00010f7983 */ /* 0x002ea80000300800 */
[----:B---3--:R-:W3:Y:S04]  /*69610*/  LDL.LU R16, [R1+0x548] ;  /* 0x0005480001107983 */ /* 0x008ee80000300800 */
[----:B----4-:R-:W4:Y:S04]  /*69620*/  LDL.LU R17, [R1+0x544] ;  /* 0x0005440001117983 */ /* 0x010f280000300800 */
        /* <DEDUP_REMOVED lines=26> */
[----:B------:R-:W-:-:S03]  /*697d0*/  LOP3.LUT R0, R0, 0x18, RZ, 0x3c, !PT ;  /* 0x0000001800007812 */ /* 0x000fc600078e3cff */
[----:B------:R-:W4:Y:S04]  /*697e0*/  LDL.LU R8, [R1+0x1b8] ;  /* 0x0001b80001087983 */ /* 0x000f280000300800 */
[----:B------:R-:W4:Y:S04]  /*697f0*/  LDL.LU R9, [R1+0x1b4] ;  /* 0x0001b40001097983 */ /* 0x000f280000300800 */
[----:B------:R-:W4:Y:S04]  /*69800*/  LDL.LU R10, [R1+0x1b0] ;  /* 0x0001b000010a7983 */ /* 0x000f280000300800 */
[----:B------:R-:W4:Y:S04]  /*69810*/  LDL.LU R11, [R1+0x18c] ;  /* 0x00018c00010b7983 */ /* 0x000f280000300800 */
[----:B------:R-:W4:Y:S04]  /*69820*/  LDL.LU R12, [R1+0x128] ;  /* 0x00012800010c7983 */ /* 0x000f280000300800 */
[----:B------:R-:W4:Y:S04]  /*69830*/  LDL.LU R13, [R1+0x124] ;  /* 0x00012400010d7983 */ /* 0x000f280000300800 */
[----:B--2---:R-:W-:Y:S04]  /*69840*/  STS.U8 [R2+UR23+0x1760], R45 ;  /* 0x0017602d02007988 */ /* 0x004fe80008000017 */
        /* <DEDUP_REMOVED lines=21> */
[----:B---3--:R2:W-:Y:S04]  /*699a0*/  STS.U8 [R0+UR23+0x1c0], R16 ;  /* 0x0001c01000007988 */ /* 0x0085e80008000017 */
[----:B----4-:R3:W-:Y:S04]  /*699b0*/  STS.U8 [R0+UR23+0x1e0], R17 ;  /* 0x0001e01100007988 */ /* 0x0107e80008000017 */
[----:B------:R4:W-:Y:S04]  /*699c0*/  STS.U8 [R0+UR23+0x3a0], R18 ;  /* 0x0003a01200007988 */ /* 0x0009e80008000017 */
[----:B------:R4:W-:Y:S04]  /*699d0*/  STS.U8 [R0+UR23+0x380], R19 ;  /* 0x0003801300007988 */ /* 0x0009e80008000017 */
[----:B0-----:R-:W4:Y:S04]  /*699e0*/  LDL.LU R14, [R1+0x120] ;  /* 0x00012000010e7983 */ /* 0x001f280000300800 */
[----:B-1----:R-:W4:Y:S04]  /*699f0*/  LDL.LU R15, [R1+0x11c] ;  /* 0x00011c00010f7983 */ /* 0x002f280000300800 */
[----:B--2---:R-:W2:Y:S04]  /*69a00*/  LDL.LU R16, [R1+0xe8] ;  /* 0x0000e80001107983 */ /* 0x004ea80000300800 */
[----:B---3--:R-:W3:Y:S04]  /*69a10*/  LDL.LU R17, [R1+0xe4] ;  /* 0x0000e40001117983 */ /* 0x008ee80000300800 */
[----:B----4-:R-:W4:Y:S04]  /*69a20*/  LDL.LU R18, [R1+0xe0] ;  /* 0x0000e00001127983 */ /* 0x010f280000300800 */
        /* <DEDUP_REMOVED lines=14> */
[----:B------:R0:W-:Y:S04]  /*69b10*/  STS.U8 [R0+UR23+0x7e0], R55 ;  /* 0x0007e03700007988 */ /* 0x0001e80008000017 */
        /* <DEDUP_REMOVED lines=37> */
[----:B--2---:R2:W-:Y:S04]  /*69d70*/  STS.U8 [R0+UR23+0x1180], R16 ;  /* 0x0011801000007988 */ /* 0x0045e80008000017 */
[----:B---3--:R3:W-:Y:S04]  /*69d80*/  STS.U8 [R0+UR23+0x11a0], R17 ;  /* 0x0011a01100007988 */ /* 0x0087e80008000017 */
[----:B----4-:R4:W-:Y:S04]  /*69d90*/  STS.U8 [R0+UR23+0x11c0], R18 ;  /* 0x0011c01200007988 */ /* 0x0109e80008000017 */
[----:B------:R4:W-:Y:S04]  /*69da0*/  STS.U8 [R0+UR23+0x11e0], R19 ;  /* 0x0011e01300007988 */ /* 0x0009e80008000017 */
[----:B0-----:R-:W4:Y:S04]  /*69db0*/  LDL.LU R14, [R1+0x7838] ;  /* 0x00783800010e7983 */ /* 0x001f280000300800 */
[----:B-1----:R-:W4:Y:S04]  /*69dc0*/  LDL.LU R15, [R1+0x7834] ;  /* 0x00783400010f7983 */ /* 0x002f280000300800 */
[----:B--2---:R-:W2:Y:S04]  /*69dd0*/  LDL.LU R16, [R1+0x7830] ;  /* 0x0078300001107983 */ /* 0x004ea80000300800 */
[----:B---3--:R-:W3:Y:S04]  /*69de0*/  LDL.LU R17, [R1+0x782c] ;  /* 0x00782c0001117983 */ /* 0x008ee80000300800 */
[----:B----4-:R-:W4:Y:S04]  /*69df0*/  LDL.LU R18, [R1+0x7828] ;  /* 0x0078280001127983 */ /* 0x010f280000300800 */
[----:B------:R-:W2:Y:S04]  /*69e00*/  LDL.LU R19, [R1+0x7824] ;  /* 0x0078240001137983 */ /* 0x000ea80000300800 */
[----:B------:R0:W-:Y:S04]  /*69e10*/  STS.U8 [R0+UR23+0x13a0], R20 ;  /* 0x0013a01400007988 */ /* 0x0001e80008000017 */
[----:B------:R1:W-:Y:S04]  /*69e20*/  STS.U8 [R0+UR23+0x1380], R21 ;  /* 0x0013801500007988 */ /* 0x0003e80008000017 */
[----:B------:R1:W-:Y:S04]  /*69e30*/  STS.U8 [R0+UR23+0x13e0], R22 ;  /* 0x0013e01600007988 */ /* 0x0003e80008000017 */
[----:B------:R1:W-:Y:S04]  /*69e40*/  STS.U8 [R0+UR23+0x13c0], R23 ;  /* 0x0013c01700007988 */ /* 0x0003e80008000017 */
[----:B------:R1:W-:Y:S04]  /*69e50*/  STS.U8 [R0+UR23+0x15c0], R24 ;  /* 0x0015c01800007988 */ /* 0x0003e80008000017 */
[----:B------:R1:W-:Y:S04]  /*69e60*/  STS.U8 [R0+UR23+0x15e0], R25 ;  /* 0x0015e01900007988 */ /* 0x0003e80008000017 */
[----:B0-----:R-:W3:Y:S04]  /*69e70*/  LDL.LU R20, [R1+0x7820] ;  /* 0x0078200001147983 */ /* 0x001ee80000300800 */
[----:B-1----:R-:W4:Y:S04]  /*69e80*/  LDL.LU R21, [R1+0x781c] ;  /* 0x00781c0001157983 */ /* 0x002f280000300800 */
[----:B------:R-:W2:Y:S04]  /*69e90*/  LDL.LU R22, [R1+0x7818] ;  /* 0x0078180001167983 */ /* 0x000ea80000300800 */
[----:B------:R-:W3:Y:S04]  /*69ea0*/  LDL.LU R23, [R1+0x7814] ;  /* 0x0078140001177983 */ /* 0x000ee80000300800 */
[----:B------:R-:W4:Y:S04]  /*69eb0*/  LDL.LU R24, [R1+0x7810] ;  /* 0x0078100001187983 */ /* 0x000f280000300800 */
[----:B------:R-:W2:Y:S04]  /*69ec0*/  LDL.LU R25, [R1+0x780c] ;  /* 0x00780c0001197983 */ /* 0x000ea80000300800 */
[----:B------:R0:W-:Y:S04]  /*69ed0*/  STS.U8 [R0+UR23+0x1580], R2 ;  /* 0x0015800200007988 */ /* 0x0001e80008000017 */
[----:B0-----:R-:W3:Y:S04]  /*69ee0*/  LDL R2, [R1+0x5bd4] ;  /* 0x005bd40001027983 */ /* 0x001ee80000100800 */
        /* <DEDUP_REMOVED lines=20> */
[----:B------:R0:W-:Y:S01]  /*6a030*/  STS.U8 [R0+UR23+0x1f80], R3 ;  /* 0x001f800300007988 */ /* 0x0001e20008000017 */
[----:B------:R-:W-:Y:S06]  /*6a040*/  BAR.SYNC.DEFER_BLOCKING 0x0 ;  /* 0x0000000000007b1d */ /* 0x000fec0000010000 */
[----:B0-----:R-:W2:Y:S04]  /*6a050*/  LDL.LU R0, [R1+0x7808] ;  /* 0x0078080001007983 */ /* 0x001ea80000300800 */
[----:B------:R-:W3:Y:S01]  /*6a060*/  LDL R3, [R1+0x4334] ;  /* 0x0043340001037983 */ /* 0x000ee20000100800 */
[----:B------:R-:W-:-:S06]  /*6a070*/  PRMT R4, RZ, 0x7610, R4 ;  /* 0x00007610ff047816 */ /* 0x000fcc0000000004 */
[----:B---3--:R-:W3:Y:S04]  /*6a080*/  @!P0 LDG.E.U8 R4, desc[UR4][R2.64] ;  /* 0x0000000402048981 */ /* 0x008ee8000c1e1100 */
[----:B---3--:R0:W-:Y:S04]  /*6a090*/  STL [R1+0x2f54], R4 ;  /* 0x002f540401007387 */ /* 0x0081e80000100800 */
[----:B0-----:R-:W3:Y:S04]  /*6a0a0*/  LDL.LU R4, [R1+0x7804] ;  /* 0x0078040001047983 */ /* 0x001ee80000300800 */
[----:B------:R-:W4:Y:S04]  /*6a0b0*/  LDL R2, [R1+0x4330] ;  /* 0x0043300001027983 */ /* 0x000f280000100800 */
[----:B------:R-:W4:Y:S01]  /*6a0c0*/  LDL R3, [R1+0x5bd0] ;  /* 0x005bd00001037983 */ /* 0x000f220000100800 */
[----:B--2---:R-:W-:-:S02]  /*6a0d0*/  PRMT R0, RZ, 0x7610, R0 ;  /* 0x00007610ff007816 */ /* 0x004fc40000000000 */
[----:B----4-:R-:W-:-:S04]  /*6a0e0*/  @!P1 LOP3.LUT R3, R3, R2, RZ, 0x3c, !PT ;  /* 0x0000000203039212 */ /* 0x010fc800078e3cff */
[----:B------:R-:W-:-:S04]  /*6a0f0*/  @!P1 LOP3.LUT R2, R3, R2, RZ, 0x3c, !PT ;  /* 0x0000000203029212 */ /* 0x000fc800078e3cff */
[----:B------:R-:W-:-:S05]  /*6a100*/  @!P1 LOP3.LUT R3, R3, R2, RZ, 0x3c, !PT ;  /* 0x0000000203039212 */ /* 0x000fca00078e3cff */
[----:B------:R-:W2:Y:S04]  /*6a110*/  @!P1 LDG.E.U8 R0, desc[UR4][R2.64] ;  /* 0x0000000402009981 */ /* 0x000ea8000c1e1100 */
[----:B--2---:R0:W-:Y:S04]  /*6a120*/  STL [R1+0x2f50], R0 ;  /* 0x002f500001007387 */ /* 0x0041e80000100800 */
[----:B0-----:R-:W2:Y:S04]  /*6a130*/  LDL.LU R0, [R1+0x7800] ;  /* 0x0078000001007983 */ /* 0x001ea80000300800 */
[----:B------:R-:W4:Y:S04]  /*6a140*/  LDL R2, [R1+0x432c] ;  /* 0x00432c0001027983 */ /* 0x000f280000100800 */
[----:B------:R-:W4:Y:S01]  /*6a150*/  LDL R3, [R1+0x5bcc] ;  /* 0x005bcc0001037983 */ /* 0x000f220000100800 */
[----:B---3--:R-:W-:-:S02]  /*6a160*/  PRMT R4, RZ, 0x7610, R4 ;  /* 0x00007610ff047816 */ /* 0x008fc40000000004 */
[----:B----4-:R-:W-:-:S04]  /*6a170*/  @!P0 LOP3.LUT R3, R3, R2, RZ, 0x3c, !PT ;  /* 0x0000000203038212 */ /* 0x010fc800078e3cff */
[----:B------:R-:W-:-:S04]  /*6a180*/  @!P0 LOP3.LUT R2, R3, R2, RZ, 0x3c, !PT ;  /* 0x0000000203028212 */ /* 0x000fc800078e3cff */
[----:B------:R-:W-:-:S05]  /*6a190*/  @!P0 LOP3.LUT R3, R3, R2, RZ, 0x3c, !PT ;  /* 0x0000000203038212 */ /* 0x000fca00078e3cff */
[----:B------:R-:W3:Y:S04]  /*6a1a0*/  @!P0 LDG.E.U8 R4, desc[UR4][R2.64] ;  /* 0x0000000402048981 */ /* 0x000ee8000c1e1100 */
        /* <DEDUP_REMOVED lines=8095> */
[----:B------:R-:W-:-:S02]  /*89ba0*/  PRMT R5, RZ, 0x7610, R5 ;  /* 0x00007610ff057816 */ /* 0x000fc40000000005 */
[----:B----4-:R-:W-:-:S04]  /*89bb0*/  @!P0 LOP3.LUT R3, R3, R2, RZ, 0x3c, !PT ;  /* 0x0000000203038212 */ /* 0x010fc800078e3cff */
[----:B------:R-:W-:-:S04]  /*89bc0*/  @!P0 LOP3.LUT R2, R3, R2, RZ, 0x3c, !PT ;  /* 0x0000000203028212 */ /* 0x000fc800078e3cff */
[----:B------:R-:W-:-:S05]  /*89bd0*/  @!P0 LOP3.LUT R3, R3, R2, RZ, 0x3c, !PT ;  /* 0x0000000203038212 */ /* 0x000fca00078e3cff */
[----:B------:R-:W4:Y:S04]  /*89be0*/  @!P0 LDG.E.U8 R5, desc[UR4][R2.64] ;  /* 0x0000000402058981 */ /* 0x000f28000c1e1100 */
[----:B----4-:R0:W-:Y:S04]  /*89bf0*/  STL [R1+0xfc], R5 ;  /* 0x0000fc0501007387 */ /* 0x0101e80000100800 */
[----:B0-----:R-:W4:Y:S04]  /*89c00*/  LDL.LU R5, [R1+0x69ec] ;  /* 0x0069ec0001057983 */ /* 0x001f280000300800 */
[----:B------:R-:W3:Y:S04]  /*89c10*/  LDL R2, [R1+0x5f40] ;  /* 0x005f400001027983 */ /* 0x000ee80000100800 */
[----:B------:R-:W3:Y:S01]  /*89c20*/  LDL R3, [R1+0x5f74] ;  /* 0x005f740001037983 */ /* 0x000ee20000100800 */
[----:B--2---:R-:W-:-:S02]  /*89c30*/  PRMT R0, RZ, 0x7610, R0 ;  /* 0x00007610ff007816 */ /* 0x004fc40000000000 */
[----:B---3--:R-:W-:-:S04]  /*89c40*/  @!P1 LOP3.LUT R3, R3, R2, RZ, 0x3c, !PT ;  /* 0x0000000203039212 */ /* 0x008fc800078e3cff */
[----:B------:R-:W-:-:S04]  /*89c50*/  @!P1 LOP3.LUT R2, R3, R2, RZ, 0x3c, !PT ;  /* 0x0000000203029212 */ /* 0x000fc800078e3cff */
[----:B------:R-:W-:-:S05]  /*89c60*/  @!P1 LOP3.LUT R3, R3, R2, RZ, 0x3c, !PT ;  /* 0x0000000203039212 */ /* 0x000fca00078e3cff */
[----:B------:R-:W2:Y:S04]  /*89c70*/  @!P1 LDG.E.U8 R0, desc[UR4][R2.64] ;  /* 0x0000000402009981 */ /* 0x000ea8000c1e1100 */
[----:B--2---:R0:W-:Y:S04]  /*89c80*/  STL [R1+0xf8], R0 ;  /* 0x0000f80001007387 */ /* 0x0041e80000100800 */
[----:B0-----:R-:W2:Y:S04]  /*89c90*/  LDL.LU R0, [R1+0x69e8] ;  /* 0x0069e80001007983 */ /* 0x001ea80000300800 */
[----:B------:R-:W3:Y:S04]  /*89ca0*/  LDL R2, [R1+0x5f3c] ;  /* 0x005f3c0001027983 */ /* 0x000ee80000100800 */
[----:B------:R-:W3:Y:S02]  /*89cb0*/  LDL R3, [R1+0x5f78] ;  /* 0x005f780001037983 */ /* 0x000ee40000100800 */
[----:B---3--:R-:W-:-:S02]  /*89cc0*/  @!P0 LOP3.LUT R3, R3, R2, RZ, 0x3c, !PT ;  /* 0x0000000203038212 */ /* 0x008fc400078e3cff */
[----:B--2---:R-:W-:Y:S02]  /*89cd0*/  PRMT R0, RZ, 0x7610, R0 ;  /* 0x00007610ff007816 */ /* 0x004fe40000000000 */
        /* <DEDUP_REMOVED lines=552> */
[----:B--2---:R0:W-:Y:S04]  /*8bf60*/  STL [R1], R0 ;  /* 0x0000000001007387 */ /* 0x0041e80000100800 */
[----:B0-----:R-:W2:Y:S04]  /*8bf70*/  LDL.LU R0, [R1+0x68f0] ;  /* 0x0068f00001007983 */ /* 0x001ea80000300800 */
[----:B------:R-:W3:Y:S04]  /*8bf80*/  LDL R2, [R1+0x612c] ;  /* 0x00612c0001027983 */ /* 0x000ee80000100800 */
[----:B------:R-:W3:Y:S01]  /*8bf90*/  LDL R3, [R1+0x6168] ;  /* 0x0061680001037983 */ /* 0x000ee20000100800 */
[----:B------:R-:W-:-:S02]  /*8bfa0*/  PRMT R61, RZ, 0x7610, R61 ;  /* 0x00007610ff3d7816 */ /* 0x000fc4000000003d */
[----:B---3--:R-:W-:-:S04]  /*8bfb0*/  @!P0 LOP3.LUT R3, R3, R2, RZ, 0x3c, !PT ;  /* 0x0000000203038212 */ /* 0x008fc800078e3cff */
[----:B------:R-:W-:-:S04]  /*8bfc0*/  @!P0 LOP3.LUT R2, R3, R2, RZ, 0x3c, !PT ;  /* 0x0000000203028212 */ /* 0x000fc800078e3cff */
[----:B------:R-:W-:-:S05]  /*8bfd0*/  @!P0 LOP3.LUT R3, R3, R2, RZ, 0x3c, !PT ;  /* 0x0000000203038212 */ /* 0x000fca00078e3cff */
[----:B------:R0:W3:Y:S04]  /*8bfe0*/  @!P0 LDG.E.U8 R61, desc[UR4][R2.64] ;  /* 0x00000004023d8981 */ /* 0x0000e8000c1e1100 */
[----:B------:R-:W0:Y:S04]  /*8bff0*/  LDL R2, [R1+0x6140] ;  /* 0x0061400001027983 */ /* 0x000e280000100800 */
[----:B------:R-:W0:Y:S01]  /*8c000*/  LDL R3, [R1+0x6174] ;  /* 0x0061740001037983 */ /* 0x000e220000100800 */
[----:B------:R-:W-:Y:S02]  /*8c010*/  PRMT R60, RZ, 0x7610, R60 ;  /* 0x00007610ff3c7816 */ /* 0x000fe4000000003c */
[----:B0-----:R-:W-:-:S04]  /*8c020*/  @!P1 LOP3.LUT R3, R3, R2, RZ, 0x3c, !PT ;  /* 0x0000000203039212 */ /* 0x001fc800078e3cff */
[----:B------:R-:W-:-:S04]  /*8c030*/  @!P1 LOP3.LUT R2, R3, R2, RZ, 0x3c, !PT ;  /* 0x0000000203029212 */ /* 0x000fc800078e3cff */
[----:B------:R-:W-:-:S05]  /*8c040*/  @!P1 LOP3.LUT R3, R3, R2, RZ, 0x3c, !PT ;  /* 0x0000000203039212 */ /* 0x000fca00078e3cff */
[----:B------:R0:W2:Y:S04]  /*8c050*/  @!P1 LDG.E.U8 R60, desc[UR4][R2.64] ;  /* 0x00000004023c9981 */ /* 0x0000a8000c1e1100 */
        /* <DEDUP_REMOVED lines=380> */
[----:B----4-:R-:W-:Y:S02]  /*8d820*/  PRMT R5, RZ, 0x7610, R5 ;  /* 0x00007610ff057816 */ /* 0x010fe40000000005 */
[----:B0-----:R-:W-:-:S04]  /*8d830*/  @!P0 LOP3.LUT R3, R3, R2, RZ, 0x3c, !PT ;  /* 0x0000000203038212 */ /* 0x001fc800078e3cff */
[----:B------:R-:W-:-:S04]  /*8d840*/  @!P0 LOP3.LUT R2, R3, R2, RZ, 0x3c, !PT ;  /* 0x0000000203028212 */ /* 0x000fc800078e3cff */
[----:B------:R-:W-:-:S05]  /*8d850*/  @!P0 LOP3.LUT R3, R3, R2, RZ, 0x3c, !PT ;  /* 0x0000000203038212 */ /* 0x000fca00078e3cff */
[----:B------:R0:W4:Y:S04]  /*8d860*/  @!P0 LDG.E.U8 R5, desc[UR4][R2.64] ;  /* 0x0000000402058981 */ /* 0x000128000c1e1100 */
[----:B------:R-:W0:Y:S04]  /*8d870*/  LDL R2, [R1+0x62fc] ;  /* 0x0062fc0001027983 */ /* 0x000e280000100800 */
[----:B------:R-:W0:Y:S01]  /*8d880*/  LDL R3, [R1+0x6318] ;  /* 0x0063180001037983 */ /* 0x000e220000100800 */
[----:B------:R-:W-:-:S03]  /*8d890*/  PRMT R4, RZ, 0x7610, R4 ;  /* 0x00007610ff047816 */ /* 0x000fc60000000004 */
[----:B---3--:R-:W-:Y:S04]  /*8d8a0*/  STL [R1+0xb040], R8 ;  /* 0x00b0400801007387 */ /* 0x008fe80000100800 */
[----:B------:R-:W-:Y:S04]  /*8d8b0*/  STL [R1+0xb03c], R61 ;  /* 0x00b03c3d01007387 */ /* 0x000fe80000100800 */
[----:B--2---:R-:W-:Y:S04]  /*8d8c0*/  STL [R1+0xb038], R60 ;  /* 0x00b0383c01007387 */ /* 0x004fe80000100800 */
[----:B------:R-:W-:Y:S04]  /*8d8d0*/  STL [R1+0xb034], R55 ;  /* 0x00b0343701007387 */ /* 0x000fe80000100800 */
[----:B------:R-:W-:Y:S04]  /*8d8e0*/  STL [R1+0xb030], R54 ;  /* 0x00b0303601007387 */ /* 0x000fe80000100800 */
[----:B------:R-:W-:Y:S04]  /*8d8f0*/  STL [R1+0xb02c], R53 ;  /* 0x00b02c3501007387 */ /* 0x000fe80000100800 */
[----:B------:R-:W-:Y:S04]  /*8d900*/  STL [R1+0xb028], R52 ;  /* 0x00b0283401007387 */ /* 0x000fe80000100800 */
[----:B------:R-:W-:Y:S01]  /*8d910*/  STL [R1+0xb024], R47 ;  /* 0x00b0242f01007387 */ /* 0x000fe20000100800 */
[----:B0-----:R-:W-:-:S04]  /*8d920*/  @!P1 LOP3.LUT R3, R3, R2, RZ, 0x3c, !PT ;  /* 0x0000000203039212 */ /* 0x001fc800078e3cff */
[----:B------:R-:W-:-:S04]  /*8d930*/  @!P1 LOP3.LUT R2, R3, R2, RZ, 0x3c, !PT ;  /* 0x0000000203029212 */ /* 0x000fc800078e3cff */
[----:B------:R-:W-:-:S05]  /*8d940*/  @!P1 LOP3.LUT R3, R3, R2, RZ, 0x3c, !PT ;  /* 0x0000000203039212 */ /* 0x000fca00078e3cff */
[----:B------:R0:W2:Y:S04]  /*8d950*/  @!P1 LDG.E.U8 R4, desc[UR4][R2.64] ;  /* 0x0000000402049981 */ /* 0x0000a8000c1e1100 */
        /* <DEDUP_REMOVED lines=21> */
[----:B----4-:R-:W-:Y:S04]  /*8dab0*/  STL [R1+0xafcc], R5 ;  /* 0x00afcc0501007387 */ /* 0x010fe80000100800 */
[----:B------:R-:W1:Y:S04]  /*8dac0*/  LDS.U8 R5, [R0+UR23+0x110] ;  /* 0x0001101700057984 */ /* 0x000e680008000000 */
[----:B------:R-:W-:Y:S04]  /*8dad0*/  LDS.U8 R6, [R0+UR23+0x8] ;  /* 0x0000081700067984 */ /* 0x000fe80008000000 */
[----:B0-----:R-:W-:Y:S04]  /*8dae0*/  LDS.U8 R3, [R0+UR23] ;  /* 0x0000001700037984 */ /* 0x001fe80008000000 */
[----:B------:R-:W-:Y:S04]  /*8daf0*/  LDS.U8 R2, [R0+UR23+0x88] ;  /* 0x0000881700027984 */ /* 0x000fe80008000000 */
[----:B--2---:R-:W-:Y:S04]  /*8db00*/  STL [R1+0xafc8], R4 ;  /* 0x00afc80401007387 */ /* 0x004fe80000100800 */
[----:B------:R-:W0:Y:S04]  /*8db10*/  LDS.U8 R4, [R0+UR23+0x198] ;  /* 0x0001981700047984 */ /* 0x000e280008000000 */
[----:B-1----:R-:W-:Y:S04]  /*8db20*/  STL [R1+0x303c], R5 ;  /* 0x00303c0501007387 */ /* 0x002fe80000100800 */
[----:B------:R-:W1:Y:S04]  /*8db30*/  LDS.U8 R5, [R0+UR23+0x80] ;  /* 0x0000801700057984 */ /* 0x000e680008000000 */
[----:B0-----:R-:W-:Y:S04]  /*8db40*/  STL [R1+0x3038], R4 ;  /* 0x0030380401007387 */ /* 0x001fe80000100800 */
[----:B------:R-:W0:Y:S04]  /*8db50*/  LDS.U8 R4, [R0+UR23+0x118] ;  /* 0x0001181700047984 */ /* 0x000e280008000000 */
[----:B------:R-:W-:Y:S04]  /*8db60*/  STL [R1+0x2a70], R6 ;  /* 0x002a700601007387 */ /* 0x000fe80000100800 */
[----:B------:R-:W2:Y:S04]  /*8db70*/  LDS.U8 R6, [R0+UR23+0x190] ;  /* 0x0001901700067984 */ /* 0x000ea80008000000 */
[----:B-1----:R-:W-:Y:S04]  /*8db80*/  STL [R1+0x2a6c], R5 ;  /* 0x002a6c0501007387 */ /* 0x002fe80000100800 */
[----:B------:R-:W1:Y:S04]  /*8db90*/  LDS.U8 R5, [R0+UR23+0x800] ;  /* 0x0008001700057984 */ /* 0x000e680008000000 */
[----:B0-----:R-:W-:Y:S04]  /*8dba0*/  STL [R1+0x3044], R4 ;  /* 0x0030440401007387 */ /* 0x001fe80000100800 */
[----:B------:R-:W0:Y:S04]  /*8dbb0*/  LDS.U8 R4, [R0+UR23+0x888] ;  /* 0x0008881700047984 */ /* 0x000e280008000000 */
[----:B--2---:R-:W-:Y:S04]  /*8dbc0*/  STL [R1+0x3040], R6 ;  /* 0x0030400601007387 */ /* 0x004fe80000100800 */
        /* <DEDUP_REMOVED lines=103> */
[----:B-1----:R1:W-:Y:S04]  /*8e240*/  STL [R1+0x646c], R5 ;  /* 0x00646c0501007387 */ /* 0x0023e80000100800 */
[----:B0-----:R-:W-:Y:S04]  /*8e250*/  STL [R1+0x6378], R4 ;  /* 0x0063780401007387 */ /* 0x001fe80000100800 */
[----:B------:R-:W0:Y:S01]  /*8e260*/  LDS.U8 R4, [R0+UR23+0x1908] ;  /* 0x0019081700047984 */ /* 0x000e220008000000 */
[----:B-1----:R-:W-:-:S03]  /*8e270*/  LOP3.LUT R5, R0, 0x20, RZ, 0x3c, !PT ;  /* 0x0000002000057812 */ /* 0x002fc600078e3cff */
[----:B--2---:R-:W-:Y:S04]  /*8e280*/  STL [R1+0x6374], R6 ;  /* 0x0063740601007387 */ /* 0x004fe80000100800 */
[----:B------:R-:W-:Y:S04]  /*8e290*/  STL [R1+0x68f0], R0 ;  /* 0x0068f00001007387 */ /* 0x000fe80000100800 */
[----:B------:R-:W1:Y:S04]  /*8e2a0*/  LDS.U8 R6, [R0+UR23+0x1980] ;  /* 0x0019801700067984 */ /* 0x000e680008000000 */
[----:B------:R-:W-:Y:S01]  /*8e2b0*/  LDS.U8 R0, [R5+UR23+0x88] ;  /* 0x0000881705007984 */ /* 0x000fe20008000000 */
[----:B------:R-:W2:Y:S03]  /*8e2c0*/  S2R R61, SR_TID.X ;  /* 0x00000000003d7919 */ /* 0x000ea60000002100 */
[----:B------:R-:W-:Y:S04]  /*8e2d0*/  LDS.U8 R7, [R5+UR23+0x1890] ;  /* 0x0018901705077984 */ /* 0x000fe80008000000 */
[----:B0-----:R-:W-:Y:S04]  /*8e2e0*/  STL [R1+0x6478], R4 ;  /* 0x0064780401007387 */ /* 0x001fe80000100800 */
[----:B------:R-:W0:Y:S04]  /*8e2f0*/  LDS.U8 R4, [R5+UR23] ;  /* 0x0000001705047984 */ /* 0x000e280008000000 */
[----:B-1----:R-:W-:Y:S04]  /*8e300*/  STL [R1+0x6474], R6 ;  /* 0x0064740601007387 */ /* 0x002fe80000100800 */
[----:B------:R-:W1:Y:S04]  /*8e310*/  LDS.U8 R6, [R5+UR23+0x110] ;  /* 0x0001101705067984 */ /* 0x000e680008000000 */
[----:B0-----:R-:W-:Y:S04]  /*8e320*/  STL [R1+0x2f7c], R4 ;  /* 0x002f7c0401007387 */ /* 0x001fe80000100800 */
[----:B------:R-:W0:Y:S04]  /*8e330*/  LDS.U8 R4, [R5+UR23+0x198] ;  /* 0x0001981705047984 */ /* 0x000e280008000000 */
[----:B------:R-:W-:Y:S04]  /*8e340*/  STL [R1+0x2f78], R0 ;  /* 0x002f780001007387 */ /* 0x000fe80000100800 */
[----:B------:R-:W3:Y:S04]  /*8e350*/  LDS.U8 R0, [R5+UR23+0x8] ;  /* 0x0000081705007984 */ /* 0x000ee80008000000 */
[----:B-1----:R-:W-:Y:S04]  /*8e360*/  STL [R1+0x307c], R6 ;  /* 0x00307c0601007387 */ /* 0x002fe80000100800 */
[----:B------:R-:W1:Y:S04]  /*8e370*/  LDS.U8 R6, [R5+UR23+0x80] ;  /* 0x0000801705067984 */ /* 0x000e680008000000 */
[----:B0-----:R-:W-:Y:S04]  /*8e380*/  STL [R1+0x3078], R4 ;  /* 0x0030780401007387 */ /* 0x001fe80000100800 */
[----:B------:R-:W0:Y:S04]  /*8e390*/  LDS.U8 R4, [R5+UR23+0x118] ;  /* 0x0001181705047984 */ /* 0x000e280008000000 */
[----:B---3--:R-:W-:Y:S04]  /*8e3a0*/  STL [R1+0x2f84], R0 ;  /* 0x002f840001007387 */ /* 0x008fe80000100800 */
        /* <DEDUP_REMOVED lines=98> */
[----:B------:R-:W-:Y:S04]  /*8e9d0*/  LDS.U8 R6, [R5+UR23+0x1988] ;  /* 0x0019881705067984 */ /* 0x000fe80008000000 */
[----:B0-----:R-:W-:Y:S04]  /*8e9e0*/  STL [R1+0x64a8], R4 ;  /* 0x0064a80401007387 */ /* 0x001fe80000100800 */
[----:B------:R-:W0:Y:S04]  /*8e9f0*/  LDS.U8 R4, [R5+UR23+0x1810] ;  /* 0x0018101705047984 */ /* 0x000e280008000000 */
[----:B---3--:R-:W-:Y:S04]  /*8ea00*/  STL [R1+0x64a4], R0 ;  /* 0x0064a40001007387 */ /* 0x008fe80000100800 */
[----:B------:R-:W1:Y:S01]  /*8ea10*/  LDS.U8 R0, [R5+UR23+0x1898] ;  /* 0x0018981705007984 */ /* 0x000e620008000000 */
[----:B--2---:R-:W-:-:S02]  /*8ea20*/  LOP3.LUT R8, R61, 0x3, RZ, 0xc0, !PT ;  /* 0x000000033d087812 */ /* 0x004fc400078ec0ff */
[----:B------:R-:W-:Y:S01]  /*8ea30*/  SHF.R.U32.HI R61, RZ, 0x2, R61 ;  /* 0x00000002ff3d7819 */ /* 0x000fe2000001163d */
[----:B0-----:R-:W-:Y:S04]  /*8ea40*/  STL [R1+0x63b0], R4 ;  /* 0x0063b00401007387 */ /* 0x001fe80000100800 */
[----:B------:R-:W0:Y:S04]  /*8ea50*/  LDS.U8 R4, [R5+UR23+0x1900] ;  /* 0x0019001705047984 */ /* 0x000e280008000000 */
[----:B-1----:R-:W-:Y:S04]  /*8ea60*/  STL [R1+0x63ac], R0 ;  /* 0x0063ac0001007387 */ /* 0x002fe80000100800 */
[----:B------:R-:W1:Y:S01]  /*8ea70*/  LDS.U8 R0, [R5+UR23+0x1818] ;  /* 0x0018181705007984 */ /* 0x000e620008000000 */
[----:B------:R-:W-:Y:S01]  /*8ea80*/  IMAD R8, R8, 0x220, RZ ;  /* 0x0000022008087824 */ /* 0x000fe200078e02ff */
[----:B------:R-:W-:-:S02]  /*8ea90*/  SGXT.U32 R61, R61, 0x3 ;  /* 0x000000033d3d781a */ /* 0x000fc40000000000 */
[----:B0-----:R0:W-:Y:S04]  /*8eaa0*/  STL [R1+0x64b0], R4 ;  /* 0x0064b00401007387 */ /* 0x0011e80000100800 */
[----:B------:R-:W-:Y:S04]  /*8eab0*/  STL [R1+0x64ac], R6 ;  /* 0x0064ac0601007387 */ /* 0x000fe80000100800 */
[----:B-1----:R-:W-:Y:S04]  /*8eac0*/  STL [R1+0x63b8], R0 ;  /* 0x0063b80001007387 */ /* 0x002fe80000100800 */
[----:B------:R-:W1:Y:S04]  /*8ead0*/  LDS.U8 R0, [R5+UR23+0x1908] ;  /* 0x0019081705007984 */ /* 0x000e680008000000 */
[----:B------:R-:W2:Y:S01]  /*8eae0*/  LDS.U8 R6, [R5+UR23+0x1980] ;  /* 0x0019801705067984 */ /* 0x000ea20008000000 */
[----:B0-----:R-:W-:-:S04]  /*8eaf0*/  LOP3.LUT R4, R8, R61, RZ, 0xfc, !PT ;  /* 0x0000003d08047212 */ /* 0x001fc800078efcff */
[----:B------:R-:W-:-:S05]  /*8eb00*/  LOP3.LUT R4, R4, 0x40, RZ, 0x3c, !PT ;  /* 0x0000004004047812 */ /* 0x000fca00078e3cff */
[----:B------:R-:W0:Y:S04]  /*8eb10*/  LDS.U8 R5, [R4+UR23] ;  /* 0x0000001704057984 */ /* 0x000e280008000000 */
[----:B------:R-:W-:Y:S04]  /*8eb20*/  STL [R1+0x63b4], R7 ;  /* 0x0063b40701007387 */ /* 0x000fe80000100800 */
[----:B------:R-:W-:Y:S04]  /*8eb30*/  LDS.U8 R7, [R4+UR23+0x1890] ;  /* 0x0018901704077984 */ /* 0x000fe80008000000 */
[----:B-1----:R-:W-:Y:S04]  /*8eb40*/  STL [R1+0x64b8], R0 ;  /* 0x0064b80001007387 */ /* 0x002fe80000100800 */
[----:B------:R-:W1:Y:S04]  /*8eb50*/  LDS.U8 R0, [R4+UR23+0x88] ;  /* 0x0000881704007984 */ /* 0x000e680008000000 */
[----:B--2---:R-:W-:Y:S04]  /*8eb60*/  STL [R1+0x64b4], R6 ;  /* 0x0064b40601007387 */ /* 0x004fe80000100800 */
[----:B------:R-:W2:Y:S04]  /*8eb70*/  LDS.U8 R6, [R4+UR23+0x110] ;  /* 0x0001101704067984 */ /* 0x000ea80008000000 */
[----:B0-----:R-:W-:Y:S04]  /*8eb80*/  STL [R1+0x2fbc], R5 ;  /* 0x002fbc0501007387 */ /* 0x001fe80000100800 */
[----:B------:R-:W0:Y:S04]  /*8eb90*/  LDS.U8 R5, [R4+UR23+0x198] ;  /* 0x0001981704057984 */ /* 0x000e280008000000 */
        /* <DEDUP_REMOVED lines=114> */
[----:B-1----:R1:W-:Y:S04]  /*8f2c0*/  STL [R1+0x64f0], R0 ;  /* 0x0064f00001007387 */ /* 0x0023e80000100800 */
[----:B--2---:R-:W-:Y:S04]  /*8f2d0*/  STL [R1+0x64ec], R6 ;  /* 0x0064ec0601007387 */ /* 0x004fe80000100800 */
[----:B------:R-:W2:Y:S01]  /*8f2e0*/  LDS.U8 R6, [R4+UR23+0x1908] ;  /* 0x0019081704067984 */ /* 0x000ea20008000000 */
[----:B-1----:R-:W-:-:S04]  /*8f2f0*/  LOP3.LUT R0, R8, R61, RZ, 0xfc, !PT ;  /* 0x0000003d08007212 */ /* 0x002fc800078efcff */
[----:B------:R-:W-:Y:S01]  /*8f300*/  LOP3.LUT R0, R0, 0x60, RZ, 0x3c, !PT ;  /* 0x0000006000007812 */ /* 0x000fe200078e3cff */
[----:B0-----:R-:W-:Y:S04]  /*8f310*/  STL [R1+0x63f8], R5 ;  /* 0x0063f80501007387 */ /* 0x001fe80000100800 */
[----:B------:R-:W0:Y:S04]  /*8f320*/  LDS.U8 R5, [R4+UR23+0x1980] ;  /* 0x0019801704057984 */ /* 0x000e280008000000 */
[----:B------:R-:W1:Y:S04]  /*8f330*/  LDS.U8 R4, [R0+UR23] ;  /* 0x0000001700047984 */ /* 0x000e680008000000 */
[----:B------:R-:W-:Y:S04]  /*8f340*/  STL [R1+0x63f4], R7 ;  /* 0x0063f40701007387 */ /* 0x000fe80000100800 */
        /* <DEDUP_REMOVED lines=109> */
[----:B------:R-:W2:Y:S04]  /*8fa20*/  LDL.LU R28, [R1+0x2f54] ;  /* 0x002f5400011c7983 */ /* 0x000ea80000300800 */
[----:B------:R-:W-:Y:S04]  /*8fa30*/  LDS.U8 R6, [R0+UR23+0x1898] ;  /* 0x0018981700067984 */ /* 0x000fe80008000000 */
[----:B0-----:R-:W-:Y:S04]  /*8fa40*/  STL [R1+0x6424], R5 ;  /* 0x0064240501007387 */ /* 0x001fe80000100800 */
[----:B------:R-:W3:Y:S04]  /*8fa50*/  LDL.LU R29, [R1+0x2f50] ;  /* 0x002f5000011d7983 */ /* 0x000ee80000300800 */
[----:B-1----:R-:W-:Y:S04]  /*8fa60*/  STL [R1+0x6528], R4 ;  /* 0x0065280401007387 */ /* 0x002fe80000100800 */
        /* <DEDUP_REMOVED lines=17> */
[----:B------:R-:W0:Y:S04]  /*8fb80*/  LDS.U8 R5, [R0+UR23+0x1180] ;  /* 0x0011801700057984 */ /* 0x000e280008000000 */
[----:B------:R-:W1:Y:S04]  /*8fb90*/  LDS.U8 R4, [R0+UR23+0x1810] ;  /* 0x0018101700047984 */ /* 0x000e680008000000 */
[----:B0-----:R-:W-:Y:S04]  /*8fba0*/  STL [R1+0x6524], R5 ;  /* 0x0065240501007387 */ /* 0x001fe80000100800 */
[----:B------:R-:W0:Y:S04]  /*8fbb0*/  LDS.U8 R5, [R0+UR23+0x1900] ;  /* 0x0019001700057984 */ /* 0x000e280008000000 */
[----:B-1----:R-:W-:Y:S04]  /*8fbc0*/  STL [R1+0x6430], R4 ;  /* 0x0064300401007387 */ /* 0x002fe80000100800 */
[----:B------:R-:W1:Y:S04]  /*8fbd0*/  LDS.U8 R4, [R0+UR23+0x1988] ;  /* 0x0019881700047984 */ /* 0x000e680008000000 */
[----:B------:R-:W-:Y:S04]  /*8fbe0*/  STL [R1+0x642c], R6 ;  /* 0x00642c0601007387 */ /* 0x000fe80000100800 */
[----:B------:R-:W1:Y:S01]  /*8fbf0*/  LDS.U8 R6, [R0+UR23+0x1818] ;  /* 0x0018181700067984 */ /* 0x000e620008000000 */
[----:B------:R-:W1:Y:S03]  /*8fc00*/  S2R R23, SR_TID.X ;  /* 0x0000000000177919 */ /* 0x000e660000002100 */
[----:B0-----:R-:W-:Y:S04]  /*8fc10*/  STL [R1+0x6530], R5 ;  /* 0x0065300501007387 */ /* 0x001fe80000100800 */
[----:B-1----:R-:W-:Y:S04]  /*8fc20*/  STL [R1+0x652c], R4 ;  /* 0x00652c0401007387 */ /* 0x002fe80000100800 */
[----:B------:R-:W0:Y:S04]  /*8fc30*/  LDS.U8 R5, [R0+UR23+0x1890] ;  /* 0x0018901700057984 */ /* 0x000e280008000000 */
[----:B------:R-:W1:Y:S04]  /*8fc40*/  LDS.U8 R4, [R0+UR23+0x1908] ;  /* 0x0019081700047984 */ /* 0x000e680008000000 */
[----:B------:R-:W1:Y:S01]  /*8fc50*/  LDS.U8 R0, [R0+UR23+0x1980] ;  /* 0x0019801700007984 */ /* 0x000e620008000000 */
[----:B------:R-:W-:Y:S06]  /*8fc60*/  BAR.SYNC.DEFER_BLOCKING 0x0 ;  /* 0x0000000000007b1d */ /* 0x000fec0000010000 */
[----:B------:R-:W-:Y:S01]  /*8fc70*/  STL [R1+0x6438], R6 ;  /* 0x0064380601007387 */ /* 0x000fe20000100800 */
[----:B------:R-:W-:-:S03]  /*8fc80*/  LOP3.LUT R7, R23, 0x1f, RZ, 0xc0, !PT ;  /* 0x0000001f17077812 */ /* 0x000fc600078ec0ff */
[----:B0-----:R-:W-:Y:S04]  /*8fc90*/  STL [R1+0x6434], R5 ;  /* 0x0064340501007387 */ /* 0x001fe80000100800 */
[----:B-1----:R-:W-:Y:S04]  /*8fca0*/  STL [R1+0x6538], R4 ;  /* 0x0065380401007387 */ /* 0x002fe80000100800 */
        /* <DEDUP_REMOVED lines=13> */
[----:B--2---:R0:W-:Y:S04]  /*8fd80*/  STS.U8 [R7+UR23], R28 ;  /* 0x0000001c07007988 */ /* 0x0041e80008000017 */
[----:B0-----:R-:W2:Y:S04]  /*8fd90*/  LDL.LU R28, [R1+0x2e68] ;  /* 0x002e6800011c7983 */ /* 0x001ea80000300800 */
[----:B---3--:R0:W-:Y:S04]  /*8fda0*/  STS.U8 [R7+UR23+0x20], R29 ;  /* 0x0000201d07007988 */ /* 0x0081e80008000017 */
[----:B----4-:R1:W-:Y:S04]  /*8fdb0*/  STS.U8 [R7+UR23+0x40], R30 ;  /* 0x0000401e07007988 */ /* 0x0103e80008000017 */
        /* <DEDUP_REMOVED lines=58> */
[----:B--2---:R0:W-:Y:S04]  /*90160*/  STS.U8 [R7+UR23+0x740], R28 ;  /* 0x0007401c07007988 */ /* 0x0041e80008000017 */
[----:B0-----:R-:W2:Y:S04]  /*90170*/  LDL.LU R28, [R1+0x2d6c] ;  /* 0x002d6c00011c7983 */ /* 0x001ea80000300800 */
[----:B------:R0:W-:Y:S04]  /*90180*/  STS.U8 [R7+UR23+0x800], R29 ;  /* 0x0008001d07007988 */ /* 0x0001e80008000017 */
[----:B------:R1:W-:Y:S04]  /*90190*/  STS.U8 [R7+UR23+0x820], R30 ;  /* 0x0008201e07007988 */ /* 0x0003e80008000017 */
[----:B---3--:R3:W-:Y:S04]  /*901a0*/  STS.U8 [R7+UR23+0x840], R31 ;  /* 0x0008401f07007988 */ /* 0x0087e80008000017 */
[----:B----4-:R4:W-:Y:S04]  /*901b0*/  STS.U8 [R7+UR23+0x860], R36 ;  /* 0x0008602407007988 */ /* 0x0109e80008000017 */
        /* <DEDUP_REMOVED lines=788> */
[----:B--2---:R-:W-:Y:S04]  /*93300*/  STS.U8 [R7+UR23+0x6c40], R28 ;  /* 0x006c401c07007988 */ /* 0x004fe80008000017 */
[----:B------:R-:W-:Y:S04]  /*93310*/  STS.U8 [R7+UR23+0x6c60], R29 ;  /* 0x006c601d07007988 */ /* 0x000fe80008000017 */
[----:B------:R-:W-:Y:S04]  /*93320*/  STS.U8 [R7+UR23+0x6d20], R30 ;  /* 0x006d201e07007988 */ /* 0x000fe80008000017 */
[----:B---3--:R-:W-:Y:S04]  /*93330*/  STS.U8 [R7+UR23+0x6d00], R31 ;  /* 0x006d001f07007988 */ /* 0x008fe80008000017 */
[----:B----4-:R-:W-:Y:S04]  /*93340*/  STS.U8 [R7+UR23+0x6d60], R36 ;  /* 0x006d602407007988 */ /* 0x010fe80008000017 */
        /* <DEDUP_REMOVED lines=46> */
[----:B---3--:R1:W-:Y:S04]  /*93630*/  STS.U8 [R7+UR23+0x7160], R61 ;  /* 0x0071603d07007988 */ /* 0x0083e80008000017 */
[----:B----4-:R2:W-:Y:S04]  /*93640*/  STS.U8 [R7+UR23+0x7140], R60 ;  /* 0x0071403c07007988 */ /* 0x0105e80008000017 */
[----:B------:R3:W-:Y:S04]  /*93650*/  STS.U8 [R7+UR23+0x7200], R55 ;  /* 0x0072003707007988 */ /* 0x0007e80008000017 */
[----:B------:R4:W-:Y:S04]  /*93660*/  STS.U8 [R7+UR23+0x7220], R54 ;  /* 0x0072203607007988 */ /* 0x0009e80008000017 */
[----:B------:R4:W-:Y:S04]  /*93670*/  STS.U8 [R7+UR23+0x7240], R53 ;  /* 0x0072403507007988 */ /* 0x0009e80008000017 */
[----:B------:R4:W-:Y:S04]  /*93680*/  STS.U8 [R7+UR23+0x7260], R52 ;  /* 0x0072603407007988 */ /* 0x0009e80008000017 */
[----:B0-----:R-:W4:Y:S04]  /*93690*/  LDL.LU R8, [R1+0xb040] ;  /* 0x00b0400001087983 */ /* 0x001f280000300800 */
[----:B-1----:R-:W4:Y:S04]  /*936a0*/  LDL.LU R61, [R1+0xb03c] ;  /* 0x00b03c00013d7983 */ /* 0x002f280000300800 */
[----:B--2---:R-:W2:Y:S04]  /*936b0*/  LDL.LU R60, [R1+0xb038] ;  /* 0x00b03800013c7983 */ /* 0x004ea80000300800 */
        /* <DEDUP_REMOVED lines=13> */
[----:B------:R0:W-:Y:S04]  /*93790*/  STS.U8 [R7+UR23+0x7440], R37 ;  /* 0x0074402507007988 */ /* 0x0001e80008000017 */
[----:B------:R-:W4:Y:S04]  /*937a0*/  LDL.LU R44, [R1+0xb018] ;  /* 0x00b01800012c7983 */ /* 0x000f280000300800 */
[----:B------:R-:W4:Y:S04]  /*937b0*/  LDL.LU R39, [R1+0xb014] ;  /* 0x00b0140001277983 */ /* 0x000f280000300800 */
[----:B------:R-:W4:Y:S04]  /*937c0*/  LDL.LU R38, [R1+0xb010] ;  /* 0x00b0100001267983 */ /* 0x000f280000300800 */
[----:B------:R1:W-:Y:S04]  /*937d0*/  STS.U8 [R7+UR23+0x7460], R36 ;  /* 0x0074602407007988 */ /* 0x0003e80008000017 */
[----:B------:R1:W-:Y:S04]  /*937e0*/  STS.U8 [R7+UR23+0x7520], R31 ;  /* 0x0075201f07007988 */ /* 0x0003e80008000017 */
[----:B------:R1:W-:Y:S04]  /*937f0*/  STS.U8 [R7+UR23+0x7500], R30 ;  /* 0x0075001e07007988 */ /* 0x0003e80008000017 */
[----:B------:R1:W-:Y:S04]  /*93800*/  STS.U8 [R7+UR23+0x7560], R29 ;  /* 0x0075601d07007988 */ /* 0x0003e80008000017 */
[----:B0-----:R-:W4:Y:S04]  /*93810*/  LDL.LU R37, [R1+0xb00c] ;  /* 0x00b00c0001257983 */ /* 0x001f280000300800 */
[----:B------:R0:W-:Y:S04]  /*93820*/  STS.U8 [R7+UR23+0x7540], R28 ;  /* 0x0075401c07007988 */ /* 0x0001e80008000017 */
[----:B-1----:R-:W4:Y:S04]  /*93830*/  LDL.LU R36, [R1+0xb008] ;  /* 0x00b0080001247983 */ /* 0x002f280000300800 */
[----:B------:R-:W4:Y:S04]  /*93840*/  LDL.LU R31, [R1+0xb004] ;  /* 0x00b00400011f7983 */ /* 0x000f280000300800 */
[----:B------:R1:W-:Y:S04]  /*93850*/  STS.U8 [R7+UR23+0x7600], R23 ;  /* 0x0076001707007988 */ /* 0x0003e80008000017 */
[----:B------:R-:W4:Y:S04]  /*93860*/  LDL.LU R30, [R1+0xb000] ;  /* 0x00b00000011e7983 */ /* 0x000f280000300800 */
[----:B------:R-:W4:Y:S04]  /*93870*/  LDL.LU R29, [R1+0xaffc] ;  /* 0x00affc00011d7983 */ /* 0x000f280000300800 */
[----:B------:R1:W-:Y:S04]  /*93880*/  STS.U8 [R7+UR23+0x7620], R22 ;  /* 0x0076201607007988 */ /* 0x0003e80008000017 */
[----:B------:R1:W-:Y:S04]  /*93890*/  STS.U8 [R7+UR23+0x7640], R21 ;  /* 0x0076401507007988 */ /* 0x0003e80008000017 */
[----:B0-----:R-:W4:Y:S04]  /*938a0*/  LDL.LU R28, [R1+0xaff8] ;  /* 0x00aff800011c7983 */ /* 0x001f280000300800 */
[----:B-1----:R-:W4:Y:S04]  /*938b0*/  LDL.LU R23, [R1+0xaff4] ;  /* 0x00aff40001177983 */ /* 0x002f280000300800 */
[----:B------:R0:W-:Y:S04]  /*938c0*/  STS.U8 [R7+UR23+0x7660], R20 ;  /* 0x0076601407007988 */ /* 0x0001e80008000017 */
[----:B------:R1:W-:Y:S04]  /*938d0*/  STS.U8 [R7+UR23+0x7720], R15 ;  /* 0x0077200f07007988 */ /* 0x0003e80008000017 */
[----:B------:R1:W-:Y:S04]  /*938e0*/  STS.U8 [R7+UR23+0x7700], R14 ;  /* 0x0077000e07007988 */ /* 0x0003e80008000017 */
[----:B------:R-:W4:Y:S04]  /*938f0*/  LDL.LU R22, [R1+0xaff0] ;  /* 0x00aff00001167983 */ /* 0x000f280000300800 */
[----:B------:R-:W4:Y:S04]  /*93900*/  LDL.LU R21, [R1+0xafec] ;  /* 0x00afec0001157983 */ /* 0x000f280000300800 */
[----:B------:R1:W-:Y:S04]  /*93910*/  STS.U8 [R7+UR23+0x7760], R13 ;  /* 0x0077600d07007988 */ /* 0x0003e80008000017 */
[----:B------:R1:W-:Y:S04]  /*93920*/  STS.U8 [R7+UR23+0x7740], R12 ;  /* 0x0077400c07007988 */ /* 0x0003e80008000017 */
[----:B0-----:R-:W4:Y:S04]  /*93930*/  LDL.LU R20, [R1+0xafe8] ;  /* 0x00afe80001147983 */ /* 0x001f280000300800 */
[----:B-1----:R-:W4:Y:S04]  /*93940*/  LDL.LU R15, [R1+0xafe4] ;  /* 0x00afe400010f7983 */ /* 0x002f280000300800 */
[----:B------:R-:W4:Y:S04]  /*93950*/  LDL.LU R14, [R1+0xafe0] ;  /* 0x00afe000010e7983 */ /* 0x000f280000300800 */
[----:B------:R-:W-:Y:S04]  /*93960*/  STS.U8 [R7+UR23+0x7800], R0 ;  /* 0x0078000007007988 */ /* 0x000fe80008000017 */
[----:B------:R0:W-:Y:S04]  /*93970*/  STS.U8 [R7+UR23+0x7820], R4 ;  /* 0x0078200407007988 */ /* 0x0001e80008000017 */
[----:B------:R1:W-:Y:S04]  /*93980*/  STS.U8 [R7+UR23+0x7840], R5 ;  /* 0x0078400507007988 */ /* 0x0003e80008000017 */
[----:B------:R-:W4:Y:S04]  /*93990*/  LDL.LU R13, [R1+0xafdc] ;  /* 0x00afdc00010d7983 */ /* 0x000f280000300800 */
[----:B------:R-:W4:Y:S04]  /*939a0*/  LDL.LU R12, [R1+0xafd8] ;  /* 0x00afd800010c7983 */ /* 0x000f280000300800 */
[----:B------:R1:W-:Y:S04]  /*939b0*/  STS.U8 [R7+UR23+0x7860], R6 ;  /* 0x0078600607007988 */ /* 0x0003e80008000017 */
[----:B------:R1:W-:Y:S04]  /*939c0*/  STS.U8 [R7+UR23+0x7920], R59 ;  /* 0x0079203b07007988 */ /* 0x0003e80008000017 */
[----:B------:R1:W-:Y:S04]  /*939d0*/  STS.U8 [R7+UR23+0x7900], R58 ;  /* 0x0079003a07007988 */ /* 0x0003e80008000017 */
[----:B0-----:R-:W2:Y:S04]  /*939e0*/  LDL.LU R4, [R1+0x2edc] ;  /* 0x002edc0001047983 */ /* 0x001ea80000300800 */
[----:B-1----:R-:W3:Y:S04]  /*939f0*/  LDL.LU R5, [R1+0x2ed8] ;  /* 0x002ed80001057983 */ /* 0x002ee80000300800 */
[----:B------:R0:W-:Y:S04]  /*93a00*/  STS.U8 [R7+UR23+0x7960], R57 ;  /* 0x0079603907007988 */ /* 0x0001e80008000017 */
[----:B------:R1:W-:Y:S04]  /*93a10*/  STS.U8 [R7+UR23+0x7940], R56 ;  /* 0x0079403807007988 */ /* 0x0003e80008000017 */
[----:B------:R-:W4:Y:S04]  /*93a20*/  LDL.LU R6, [R1+0x2ec4] ;  /* 0x002ec40001067983 */ /* 0x000f280000300800 */
[----:B------:R-:W2:Y:S04]  /*93a30*/  LDL.LU R59, [R1+0x2ee0] ;  /* 0x002ee000013b7983 */ /* 0x000ea80000300800 */
[----:B------:R-:W3:Y:S04]  /*93a40*/  LDL.LU R58, [R1+0x2ee4] ;  /* 0x002ee400013a7983 */ /* 0x000ee80000300800 */
[----:B------:R1:W-:Y:S04]  /*93a50*/  STS.U8 [R7+UR23+0x7a00], R51 ;  /* 0x007a003307007988 */ /* 0x0003e80008000017 */
[----:B0-----:R-:W4:Y:S04]  /*93a60*/  LDL.LU R57, [R1+0x2ef8] ;  /* 0x002ef80001397983 */ /* 0x001f280000300800 */
[----:B-1----:R-:W2:Y:S04]  /*93a70*/  LDL.LU R56, [R1+0x2efc] ;  /* 0x002efc0001387983 */ /* 0x002ea80000300800 */
[----:B------:R0:W-:Y:S04]  /*93a80*/  STS.U8 [R7+UR23+0x7a20], R50 ;  /* 0x007a203207007988 */ /* 0x0001e80008000017 */
[----:B------:R1:W-:Y:S04]  /*93a90*/  STS.U8 [R7+UR23+0x7a40], R49 ;  /* 0x007a403107007988 */ /* 0x0003e80008000017 */
[----:B------:R1:W-:Y:S04]  /*93aa0*/  STS.U8 [R7+UR23+0x7a60], R48 ;  /* 0x007a603007007988 */ /* 0x0003e80008000017 */
[----:B------:R1:W-:Y:S04]  /*93ab0*/  STS.U8 [R7+UR23+0x7b20], R43 ;  /* 0x007b202b07007988 */ /* 0x0003e80008000017 */
[----:B------:R-:W3:Y:S04]  /*93ac0*/  LDL.LU R51, [R1+0x2f00] ;  /* 0x002f000001337983 */ /* 0x000ee80000300800 */
[----:B0-----:R-:W4:Y:S04]  /*93ad0*/  LDL.LU R50, [R1+0x2f04] ;  /* 0x002f040001327983 */ /* 0x001f280000300800 */
[----:B------:R0:W-:Y:S04]  /*93ae0*/  STS.U8 [R7+UR23+0x7b00], R42 ;  /* 0x007b002a07007988 */ /* 0x0001e80008000017 */
[----:B-1----:R-:W2:Y:S04]  /*93af0*/  LDL.LU R49, [R1+0x2f18] ;  /* 0x002f180001317983 */ /* 0x002ea80000300800 */
[----:B------:R-:W3:Y:S04]  /*93b00*/  LDL.LU R48, [R1+0x2f1c] ;  /* 0x002f1c0001307983 */ /* 0x000ee80000300800 */
[----:B------:R-:W4:Y:S04]  /*93b10*/  LDL.LU R43, [R1+0x2f20] ;  /* 0x002f2000012b7983 */ /* 0x000f280000300800 */
[----:B------:R1:W-:Y:S04]  /*93b20*/  STS.U8 [R7+UR23+0x7b60], R41 ;  /* 0x007b602907007988 */ /* 0x0003e80008000017 */
[----:B------:R1:W-:Y:S04]  /*93b30*/  STS.U8 [R7+UR23+0x7b40], R40 ;  /* 0x007b402807007988 */ /* 0x0003e80008000017 */
[----:B------:R1:W-:Y:S04]  /*93b40*/  STS.U8 [R7+UR23+0x7c00], R35 ;  /* 0x007c002307007988 */ /* 0x0003e80008000017 */
[----:B0-----:R-:W2:Y:S04]  /*93b50*/  LDL.LU R42, [R1+0x2f24] ;  /* 0x002f2400012a7983 */ /* 0x001ea80000300800 */
[----:B------:R0:W-:Y:S04]  /*93b60*/  STS.U8 [R7+UR23+0x7c20], R34 ;  /* 0x007c202207007988 */ /* 0x0001e80008000017 */
[----:B-1----:R-:W3:Y:S04]  /*93b70*/  LDL.LU R41, [R1+0x2f38] ;  /* 0x002f380001297983 */ /* 0x002ee80000300800 */
[----:B------:R-:W4:Y:S04]  /*93b80*/  LDL.LU R40, [R1+0x2f3c] ;  /* 0x002f3c0001287983 */ /* 0x000f280000300800 */
[----:B------:R-:W2:Y:S04]  /*93b90*/  LDL.LU R35, [R1+0x2f40] ;  /* 0x002f400001237983 */ /* 0x000ea80000300800 */
[----:B0-----:R-:W3:Y:S01]  /*93ba0*/  LDL.LU R34, [R1+0x2f44] ;  /* 0x002f440001227983 */ /* 0x001ee20000300800 */
[----:B------:R-:W0:Y:S03]  /*93bb0*/  S2R R0, SR_TID.X ;  /* 0x0000000000007919 */ /* 0x000e260000002100 */
[----:B------:R1:W-:Y:S04]  /*93bc0*/  STS.U8 [R7+UR23+0x7c40], R33 ;  /* 0x007c402107007988 */ /* 0x0003e80008000017 */
[----:B-1----:R-:W4:Y:S01]  /*93bd0*/  LDL.LU R7, [R1+0xafd4] ;  /* 0x00afd40001077983 */ /* 0x002f220000300800 */
[----:B0-----:R-:W-:-:S05]  /*93be0*/  LOP3.LUT R33, R0, 0x1f, RZ, 0xc0, !PT ;  /* 0x0000001f00217812 */ /* 0x001fca00078ec0ff */
        /* <DEDUP_REMOVED lines=11> */
[----:B------:R-:W-:Y:S01]  /*93ca0*/  STS.U8 [R33+UR23+0x7f60], R9 ;  /* 0x007f600921007988 */ /* 0x000fe20008000017 */
[----:B------:R-:W-:-:S03]  /*93cb0*/  LOP3.LUT R0, R33, 0x10, RZ, 0x3c, !PT ;  /* 0x0000001021007812 */ /* 0x000fc600078e3cff */
[----:B------:R0:W-:Y:S04]  /*93cc0*/  STS.U8 [R33+UR23+0x7f40], R8 ;  /* 0x007f400821007988 */ /* 0x0001e80008000017 */
        /* <DEDUP_REMOVED lines=14> */
[----:B---3--:R0:W-:Y:S04]  /*93db0*/  STS.U8 [R0+UR23+0x80], R34 ;  /* 0x0000802200007988 */ /* 0x0081e80008000017 */
[----:B--2---:R1:W-:Y:S04]  /*93dc0*/  STS.U8 [R0+UR23+0xa0], R35 ;  /* 0x0000a02300007988 */ /* 0x0043e80008000017 */
[----:B----4-:R2:W-:Y:S04]  /*93dd0*/  STS.U8 [R0+UR23+0xc0], R40 ;  /* 0x0000c02800007988 */ /* 0x0105e80008000017 */
        /* <DEDUP_REMOVED lines=57> */
[----:B0-----:R-:W4:Y:S04]  /*94170*/  LDL.LU R32, [R1+0x2d64] ;  /* 0x002d640001207983 */ /* 0x001f280000300800 */
[----:B-1----:R-:W4:Y:S04]  /*94180*/  LDL.LU R33, [R1+0x2d60] ;  /* 0x002d600001217983 */ /* 0x002f280000300800 */
        /* <DEDUP_REMOVED lines=839> */
[----:B------:R-:W4:Y:S04]  /*97600*/  LDL.LU R59, [R1] ;  /* 0x00000000013b7983 */ /* 0x000f280000300800 */
[----:B--2---:R0:W-:Y:S04]  /*97610*/  STS.U8 [R0+UR23+0x70e0], R6 ;  /* 0x0070e00600007988 */ /* 0x0041e80008000017 */
[----:B---3--:R1:W-:Y:S04]  /*97620*/  STS.U8 [R0+UR23+0x71a0], R5 ;  /* 0x0071a00500007988 */ /* 0x0083e80008000017 */
[----:B----4-:R2:W-:Y:S04]  /*97630*/  STS.U8 [R0+UR23+0x7180], R4 ;  /* 0x0071800400007988 */ /* 0x0105e80008000017 */
        /* <DEDUP_REMOVED lines=14> */
[----:B0-----:R-:W3:Y:S04]  /*97720*/  LDL.LU R6, [R1+0xafd0] ;  /* 0x00afd00001067983 */ /* 0x001ee80000300800 */
[----:B------:R-:W-:Y:S04]  /*97730*/  STS.U8 [R0+UR23+0x75a0], R34 ;  /* 0x0075a02200007988 */ /* 0x000fe80008000017 */
[----:B-1----:R-:W4:Y:S04]  /*97740*/  LDL.LU R5, [R1+0xafcc] ;  /* 0x00afcc0001057983 */ /* 0x002f280000300800 */
[----:B------:R-:W-:Y:S04]  /*97750*/  STS.U8 [R0+UR23+0x7580], R35 ;  /* 0x0075802300007988 */ /* 0x000fe80008000017 */
[----:B--2---:R-:W2:Y:S04]  /*97760*/  LDL.LU R4, [R1+0xafc8] ;  /* 0x00afc80001047983 */ /* 0x004ea80000300800 */
        /* <DEDUP_REMOVED lines=12> */
[----:B------:R-:W-:Y:S04]  /*97830*/  STS.U8 [R0+UR23+0x78c0], R61 ;  /* 0x0078c03d00007988 */ /* 0x000fe80008000017 */
[----:B------:R-:W-:Y:S04]  /*97840*/  STS.U8 [R0+UR23+0x78e0], R60 ;  /* 0x0078e03c00007988 */ /* 0x000fe80008000017 */
[----:B------:R-:W-:Y:S04]  /*97850*/  STS.U8 [R0+UR23+0x79a0], R55 ;  /* 0x0079a03700007988 */ /* 0x000fe80008000017 */
[----:B------:R-:W-:Y:S04]  /*97860*/  STS.U8 [R0+UR23+0x7980], R54 ;  /* 0x0079803600007988 */ /* 0x000fe80008000017 */
[----:B------:R-:W-:Y:S04]  /*97870*/  STS.U8 [R0+UR23+0x79e0], R53 ;  /* 0x0079e03500007988 */ /* 0x000fe80008000017 */
[----:B------:R-:W-:Y:S04]  /*97880*/  STS.U8 [R0+UR23+0x79c0], R52 ;  /* 0x0079c03400007988 */ /* 0x000fe80008000017 */
[----:B------:R-:W-:Y:S04]  /*97890*/  STS.U8 [R0+UR23+0x7a80], R47 ;  /* 0x007a802f00007988 */ /* 0x000fe80008000017 */
[----:B0-----:R-:W2:Y:S04]  /*978a0*/  LDL.LU R50, [R1+0x2a70] ;  /* 0x002a700001327983 */ /* 0x001ea80000300800 */
[----:B------:R-:W-:Y:S04]  /*978b0*/  STS.U8 [R0+UR23+0x7aa0], R46 ;  /* 0x007aa02e00007988 */ /* 0x000fe80008000017 */
[----:B-1----:R-:W2:Y:S04]  /*978c0*/  LDL.LU R51, [R1+0x2a6c] ;  /* 0x002a6c0001337983 */ /* 0x002ea80000300800 */
[----:B------:R-:W-:Y:S04]  /*978d0*/  STS.U8 [R0+UR23+0x7ac0], R45 ;  /* 0x007ac02d00007988 */ /* 0x000fe80008000017 */
[----:B------:R-:W2:Y:S04]  /*978e0*/  LDL.LU R56, [R1+0x2a80] ;  /* 0x002a800001387983 */ /* 0x000ea80000300800 */
[----:B------:R-:W-:Y:S04]  /*978f0*/  STS.U8 [R0+UR23+0x7ae0], R44 ;  /* 0x007ae02c00007988 */ /* 0x000fe80008000017 */
[----:B------:R-:W2:Y:S04]  /*97900*/  LDL.LU R57, [R1+0x2a78] ;  /* 0x002a780001397983 */ /* 0x000ea80000300800 */
[----:B------:R-:W-:Y:S04]  /*97910*/  STS.U8 [R0+UR23+0x7ba0], R39 ;  /* 0x007ba02700007988 */ /* 0x000fe80008000017 */
[----:B------:R-:W2:Y:S04]  /*97920*/  LDL.LU R58, [R1+0x2a8c] ;  /* 0x002a8c00013a7983 */ /* 0x000ea80000300800 */
[----:B------:R-:W-:Y:S04]  /*97930*/  STS.U8 [R0+UR23+0x7b80], R38 ;  /* 0x007b802600007988 */ /* 0x000fe80008000017 */
[----:B------:R-:W2:Y:S04]  /*97940*/  LDL.LU R59, [R1+0x2a88] ;  /* 0x002a8800013b7983 */ /* 0x000ea80000300800 */
[----:B------:R0:W-:Y:S04]  /*97950*/  STS.U8 [R0+UR23+0x7be0], R37 ;  /* 0x007be02500007988 */ /* 0x0001e80008000017 */
[----:B0-----:R-:W2:Y:S04]  /*97960*/  LDL R37, [R1+0x148] ;  /* 0x0001480001257983 */ /* 0x001ea80000100800 */
        /* <DEDUP_REMOVED lines=14> */
[----:B---3--:R-:W-:Y:S04]  /*97a50*/  STS.U8 [R0+UR23+0x7f80], R6 ;  /* 0x007f800600007988 */ /* 0x008fe80008000017 */
[----:B----4-:R-:W-:Y:S04]  /*97a60*/  STS.U8 [R0+UR23+0x7fe0], R5 ;  /* 0x007fe00500007988 */ /* 0x010fe80008000017 */
[----:B--2---:R-:W-:Y:S01]  /*97a70*/  STS.U8 [R0+UR23+0x7fc0], R4 ;  /* 0x007fc00400007988 */ /* 0x004fe20008000017 */
[----:B------:R-:W-:Y:S06]  /*97a80*/  BAR.SYNC.DEFER_BLOCKING 0x0 ;  /* 0x0000000000007b1d */ /* 0x000fec0000010000 */
[----:B------:R-:W0:Y:S04]  /*97a90*/  LDSM.16.M88.4 R12, [R37+UR23] ;  /* 0x00000017250c783b */ /* 0x000e280008000200 */
[----:B------:R-:W1:Y:S04]  /*97aa0*/  LDSM.16.M88.4 R4, [R37+UR23+0x200] ;  /* 0x000200172504783b */ /* 0x000e680008000200 */
[----:B------:R-:W-:Y:S04]  /*97ab0*/  LDSM.16.M88.4 R16, [R37+UR23+0x600] ;  /* 0x000600172510783b */ /* 0x000fe80008000200 */
[----:B------:R-:W-:Y:S04]  /*97ac0*/  LDSM.16.M88.4 R20, [R37+UR23+0xc00] ;  /* 0x000c00172514783b */ /* 0x000fe80008000200 */
[----:B0-----:R-:W-:Y:S04]  /*97ad0*/  STL.64 [R1+0x36f0], R12 ;  /* 0x0036f00c01007387 */ /* 0x001fe80000100a00 */
[----:B------:R-:W-:Y:S04]  /*97ae0*/  STL.64 [R1+0x36f8], R14 ;  /* 0x0036f80e01007387 */ /* 0x000fe80000100a00 */
[----:B-1----:R-:W-:Y:S01]  /*97af0*/  STL.64 [R1+0x3700], R4 ;  /* 0x0037000401007387 */ /* 0x002fe20000100a00 */
[----:B------:R-:W-:-:S03]  /*97b00*/  IMAD.MOV.U32 R8, RZ, RZ, R4 ;  /* 0x000000ffff087224 */ /* 0x000fc600078e0004 */
[----:B------:R-:W-:Y:S01]  /*97b10*/  STL.64 [R1+0x3708], R6 ;  /* 0x0037080601007387 */ /* 0x000fe20000100a00 */
[----:B------:R-:W-:-:S03]  /*97b20*/  IMAD.MOV.U32 R9, RZ, RZ, R5 ;  /* 0x000000ffff097224 */ /* 0x000fc600078e0005 */
[----:B------:R-:W0:Y:S04]  /*97b30*/  LDSM.16.M88.4 R4, [R37+UR23+0x400] ;  /* 0x000400172504783b */ /* 0x000e280008000200 */
[----:B0-----:R-:W-:Y:S04]  /*97b40*/  STL.64 [R1+0x3710], R4 ;  /* 0x0037100401007387 */ /* 0x001fe80000100a00 */
[----:B------:R0:W-:Y:S04]  /*97b50*/  STL.64 [R1+0x3718], R6 ;  /* 0x0037180601007387 */ /* 0x0001e80000100a00 */
[----:B------:R-:W-:Y:S04]  /*97b60*/  STL.64 [R1+0x3720], R16 ;  /* 0x0037201001007387 */ /* 0x000fe80000100a00 */
[----:B------:R-:W-:Y:S01]  /*97b70*/  STL.64 [R1+0x3728], R18 ;  /* 0x0037281201007387 */ /* 0x000fe20000100a00 */
[----:B0-----:R-:W-:-:S02]  /*97b80*/  IMAD.MOV.U32 R6, RZ, RZ, R16 ;  /* 0x000000ffff067224 */ /* 0x001fc400078e0010 */
[----:B------:R-:W-:Y:S02]  /*97b90*/  IMAD.MOV.U32 R7, RZ, RZ, R17 ;  /* 0x000000ffff077224 */ /* 0x000fe400078e0011 */
[----:B------:R-:W0:Y:S04]  /*97ba0*/  LDSM.16.M88.4 R16, [R37+UR23+0x800] ;  /* 0x000800172510783b */ /* 0x000e280008000200 */
[----:B0-----:R-:W-:Y:S01]  /*97bb0*/  STL.64 [R1+0x3730], R16 ;  /* 0x0037301001007387 */ /* 0x001fe20000100a00 */
[----:B------:R-:W-:-:S03]  /*97bc0*/  IMAD.MOV.U32 R14, RZ, RZ, R16 ;  /* 0x000000ffff0e7224 */ /* 0x000fc600078e0010 */
[----:B------:R-:W-:Y:S01]  /*97bd0*/  STL.64 [R1+0x3738], R18 ;  /* 0x0037381201007387 */ /* 0x000fe20000100a00 */
[----:B------:R-:W-:-:S03]  /*97be0*/  IMAD.MOV.U32 R10, RZ, RZ, R17 ;  /* 0x000000ffff0a7224 */ /* 0x000fc600078e0011 */
[----:B------:R-:W0:Y:S04]  /*97bf0*/  LDSM.16.M88.4 R16, [R37+UR23+0xa00] ;  /* 0x000a00172510783b */ /* 0x000e280008000200 */
[----:B0-----:R-:W-:Y:S04]  /*97c00*/  STL.64 [R1+0x3740], R16 ;  /* 0x0037401001007387 */ /* 0x001fe80000100a00 */
[----:B------:R0:W-:Y:S04]  /*97c10*/  STL.64 [R1+0x3748], R18 ;  /* 0x0037481201007387 */ /* 0x0001e80000100a00 */
[----:B------:R-:W-:Y:S04]  /*97c20*/  STL.64 [R1+0x3750], R20 ;  /* 0x0037501401007387 */ /* 0x000fe80000100a00 */
[----:B------:R-:W-:Y:S04]  /*97c30*/  STL.64 [R1+0x3758], R22 ;  /* 0x0037581601007387 */ /* 0x000fe80000100a00 */
[----:B------:R-:W2:Y:S04]  /*97c40*/  LDL.LU.64 R28, [R1+0x190] ;  /* 0x00019000011c7983 */ /* 0x000ea80000300a00 */
[----:B------:R-:W2:Y:S01]  /*97c50*/  LDL.LU.64 R30, [R1+0x198] ;  /* 0x00019800011e7983 */ /* 0x000ea20000300a00 */
[----:B0-----:R-:W-:-:S02]  /*97c60*/  IMAD.MOV.U32 R18, RZ, RZ, R20 ;  /* 0x000000ffff127224 */ /* 0x001fc400078e0014 */
[----:B------:R-:W-:Y:S02]  /*97c70*/  IMAD.MOV.U32 R19, RZ, RZ, R21 ;  /* 0x000000ffff137224 */ /* 0x000fe400078e0015 */
[----:B------:R-:W0:Y:S01]  /*97c80*/  LDSM.16.M88.4 R20, [R37+UR23+0xe00] ;  /* 0x000e00172514783b */ /* 0x000e220008000200 */
[----:B------:R-:W-:Y:S02]  /*97c90*/  IMAD.MOV.U32 R11, RZ, RZ, R12 ;  /* 0x000000ffff0b7224 */ /* 0x000fe400078e000c */
[----:B------:R-:W-:Y:S02]  /*97ca0*/  IMAD.MOV.U32 R0, RZ, RZ, R13 ;  /* 0x000000ffff007224 */ /* 0x000fe400078e000d */
[----:B------:R-:W-:Y:S02]  /*97cb0*/  IMAD.MOV.U32 R12, RZ, RZ, R4 ;  /* 0x000000ffff0c7224 */ /* 0x000fe400078e0004 */
[----:B------:R-:W-:Y:S02]  /*97cc0*/  IMAD.MOV.U32 R13, RZ, RZ, R5 ;  /* 0x000000ffff0d7224 */ /* 0x000fe400078e0005 */
[----:B------:R-:W-:-:S02]  /*97cd0*/  IMAD.MOV.U32 R4, RZ, RZ, R16 ;  /* 0x000000ffff047224 */ /* 0x000fc400078e0010 */
[----:B------:R-:W-:Y:S01]  /*97ce0*/  IMAD.MOV.U32 R5, RZ, RZ, R17 ;  /* 0x000000ffff057224 */ /* 0x000fe200078e0011 */
[----:B0-----:R-:W-:Y:S01]  /*97cf0*/  STL.64 [R1+0x3760], R20 ;  /* 0x0037601401007387 */ /* 0x001fe20000100a00 */
[----:B------:R-:W-:-:S03]  /*97d00*/  IMAD.MOV.U32 R16, RZ, RZ, R20 ;  /* 0x000000ffff107224 */ /* 0x000fc600078e0014 */
[----:B------:R-:W-:Y:S01]  /*97d10*/  STL.64 [R1+0x3768], R22 ;  /* 0x0037681601007387 */ /* 0x000fe20000100a00 */
[----:B------:R-:W-:-:S03]  /*97d20*/  IMAD.MOV.U32 R17, RZ, RZ, R21 ;  /* 0x000000ffff117224 */ /* 0x000fc600078e0015 */
[----:B------:R-:W0:Y:S01]  /*97d30*/  LDSM.16.M88.4 R20, [R37+UR23+0x1000] ;  /* 0x001000172514783b */ /* 0x000e220008000200 */
[----:B------:R-:W-:-:S03]  /*97d40*/  IMAD R32, R2, 0x100, R3 ;  /* 0x0000010002207824 */ /* 0x000fc600078e0203 */
[----:B0-----:R-:W-:Y:S01]  /*97d50*/  STL.64 [R1+0x3770], R20 ;  /* 0x0037701401007387 */ /* 0x001fe20000100a00 */
[----:B------:R-:W-:-:S03]  /*97d60*/  IMAD.MOV.U32 R24, RZ, RZ, R20 ;  /* 0x000000ffff187224 */ /* 0x000fc600078e0014 */
[----:B------:R-:W-:Y:S01]  /*97d70*/  STL.64 [R1+0x3778], R22 ;  /* 0x0037781601007387 */ /* 0x000fe20000100a00 */
[----:B------:R-:W-:-:S03]  /*97d80*/  IMAD.MOV.U32 R15, RZ, RZ, R21 ;  /* 0x000000ffff0f7224 */ /* 0x000fc600078e0015 */
[----:B------:R-:W3:Y:S04]  /*97d90*/  LDL.LU.64 R40, [R1+0x1a0] ;  /* 0x0001a00001287983 */ /* 0x000ee80000300a00 */
[----:B------:R-:W0:Y:S04]  /*97da0*/  LDSM.16.M88.4 R20, [R37+UR23+0x1200] ;  /* 0x001200172514783b */ /* 0x000e280008000200 */
[----:B------:R-:W3:Y:S01]  /*97db0*/  LDL.LU.64 R42, [R1+0x1a8] ;  /* 0x0001a800012a7983 */ /* 0x000ee20000300a00 */
[----:B------:R-:W-:Y:S02]  /*97dc0*/  F2FP.F16.E4M3.UNPACK_B R2, R11 ;  /* 0x0000000bff02723e */ /* 0x000fe400020006ff */
[----:B------:R-:W-:Y:S01]  /*97dd0*/  F2FP.F16.E4M3.UNPACK_B R3, R0 ;  /* 0x00000000ff03723e */ /* 0x000fe200020006ff */
[----:B0-----:R0:W-:Y:S04]  /*97de0*/  STL.64 [R1+0x3780], R20 ;  /* 0x0037801401007387 */ /* 0x0011e80000100a00 */
[----:B------:R1:W-:Y:S01]  /*97df0*/  STL.64 [R1+0x3788], R22 ;  /* 0x0037881601007387 */ /* 0x0003e20000100a00 */
[----:B------:R-:W-:-:S02]  /*97e00*/  IMAD.MOV.U32 R11, RZ, RZ, R20 ;  /* 0x000000ffff0b7224 */ /* 0x000fc400078e0014 */
[----:B------:R-:W-:Y:S01]  /*97e10*/  IMAD.MOV.U32 R0, RZ, RZ, R21 ;  /* 0x000000ffff007224 */ /* 0x000fe200078e0015 */
[----:B------:R-:W-:Y:S04]  /*97e20*/  STL.64 [R1+0x120], R2 ;  /* 0x0001200201007387 */ /* 0x000fe80000100a00 */
[----:B0-----:R-:W4:Y:S04]  /*97e30*/  LDL.LU.64 R20, [R1+0x1e0] ;  /* 0x0001e00001147983 */ /* 0x001f280000300a00 */
[----:B-1----:R-:W4:Y:S01]  /*97e40*/  LDL.LU.64 R22, [R1+0x1e8] ;  /* 0x0001e80001167983 */ /* 0x002f220000300a00 */
[----:B------:R-:W-:-:S02]  /*97e50*/  IMAD R33, R51, 0x100, R50 ;  /* 0x0000010033217824 */ /* 0x000fc400078e0232 */
[----:B------:R-:W-:Y:S02]  /*97e60*/  IMAD R34, R57, 0x100, R56 ;  /* 0x0000010039227824 */ /* 0x000fe400078e0238 */
[----:B------:R-:W-:Y:S01]  /*97e70*/  IMAD R35, R59, 0x100, R58 ;  /* 0x000001003b237824 */ /* 0x000fe200078e023a */
[----:B------:R-:W-:Y:S02]  /*97e80*/  F2FP.F16.E4M3.UNPACK_B R32, R32 ;  /* 0x00000020ff20723e */ /* 0x000fe400020006ff */
[----:B------:R-:W-:Y:S02]  /*97e90*/  F2FP.F16.E4M3.UNPACK_B R33, R33 ;  /* 0x00000021ff21723e */ /* 0x000fe400020006ff */
[----:B------:R-:W-:Y:S02]  /*97ea0*/  F2FP.F16.E4M3.UNPACK_B R34, R34 ;  /* 0x00000022ff22723e */ /* 0x000fe400020006ff */
[----:B------:R-:W-:Y:S02]  /*97eb0*/  F2FP.F16.E4M3.UNPACK_B R35, R35 ;  /* 0x00000023ff23723e */ /* 0x000fe400020006ff */
[----:B------:R-:W-:-:S02]  /*97ec0*/  F2FP.F16.E4M3.UNPACK_B R8, R8 ;  /* 0x00000008ff08723e */ /* 0x000fc400020006ff */
[----:B------:R-:W-:-:S03]  /*97ed0*/  F2FP.F16.E4M3.UNPACK_B R9, R9 ;  /* 0x00000009ff09723e */ /* 0x000fc600020006ff */
[----:B------:R-:W-:Y:S04]  /*97ee0*/  STL [R1+0x118], R8 ;  /* 0x0001180801007387 */ /* 0x000fe80000100800 */
[----:B------:R-:W-:Y:S01]  /*97ef0*/  STL [R1+0x11c], R9 ;  /* 0x00011c0901007387 */ /* 0x000fe20000100800 */
[----:B------:R-:W-:Y:S02]  /*97f00*/  F2FP.F16.E4M3.UNPACK_B R12, R12 ;  /* 0x0000000cff0c723e */ /* 0x000fe400020006ff */
[----:B------:R-:W-:Y:S02]  /*97f10*/  F2FP.F16.E4M3.UNPACK_B R13, R13 ;  /* 0x0000000dff0d723e */ /* 0x000fe400020006ff */
[----:B------:R-:W-:Y:S01]  /*97f20*/  F2FP.F16.E4M3.UNPACK_B R6, R6 ;  /* 0x00000006ff06723e */ /* 0x000fe200020006ff */
[----:B--2---:R-:W-:Y:S01]  /*97f30*/  HMMA.16816.F32 R44, R32, R2, R28 ;  /* 0x00000002202c723c */ /* 0x004fe2000000181c */
[----:B------:R-:W0:-:S15]  /*97f40*/  LDSM.16.M88.4 R28, [R37+UR23+0x1400] ;  /* 0x00140017251c783b */ /* 0x000e1e0008000200 */
[----:B------:R-:W-:-:S07]  /*97f50*/  NOP ;  /* 0x0000000000007918 */ /* 0x000fce0000000000 */
[----:B------:R-:W-:Y:S04]  /*97f60*/  STL.64 [R1+0x180], R44 ;  /* 0x0001802c01007387 */ /* 0x000fe80000100a00 */
[----:B------:R-:W-:Y:S04]  /*97f70*/  STL.64 [R1+0x188], R46 ;  /* 0x0001882e01007387 */ /* 0x000fe80000100a00 */
[----:B0-----:R0:W-:Y:S01]  /*97f80*/  STL.64 [R1+0x3790], R28 ;  /* 0x0037901c01007387 */ /* 0x0011e20000100a00 */
[----:B------:R-:W-:-:S03]  /*97f90*/  IMAD.MOV.U32 R2, RZ, RZ, R28 ;  /* 0x000000ffff027224 */ /* 0x000fc600078e001c */
[----:B------:R1:W-:Y:S01]  /*97fa0*/  STL.64 [R1+0x3798], R30 ;  /* 0x0037981e01007387 */ /* 0x0003e20000100a00 */
[----:B------:R-:W-:-:S03]  /*97fb0*/  IMAD.MOV.U32 R3, RZ, RZ, R29 ;  /* 0x000000ffff037224 */ /* 0x000fc600078e001d */
[----:B0-----:R-:W2:Y:S04]  /*97fc0*/  LDL.LU.64 R28, [R1+0x200] ;  /* 0x00020000011c7983 */ /* 0x001ea80000300a00 */
[----:B-1----:R-:W2:Y:S04]  /*97fd0*/  LDL.LU.64 R30, [R1+0x208] ;  /* 0x00020800011e7983 */ /* 0x002ea80000300a00 */
[----:B------:R-:W-:Y:S04]  /*97fe0*/  STL [R1+0x110], R12 ;  /* 0x0001100c01007387 */ /* 0x000fe80000100800 */
[----:B------:R-:W-:Y:S01]  /*97ff0*/  STL [R1+0x114], R13 ;  /* 0x0001140d01007387 */ /* 0x000fe20000100800 */
[----:B---3--:R-:W-:Y:S03]  /*98000*/  HMMA.16816.F32 R44, R32, R8, R40 ;  /* 0x00000008202c723c */ /* 0x008fe60000001828 */
[----:B------:R-:W0:-:S15]  /*98010*/  LDSM.16.M88.4 R40, [R37+UR23+0x1600] ;  /* 0x001600172528783b */ /* 0x000e1e0008000200 */
[----:B------:R-:W-:-:S05]  /*98020*/  NOP ;  /* 0x0000000000007918 */ /* 0x000fca0000000000 */
[----:B------:R1:W-:Y:S04]  /*98030*/  STL.64 [R1+0x1b0], R44 ;  /* 0x0001b02c01007387 */ /* 0x0003e80000100a00 */
[----:B------:R3:W-:Y:S01]  /*98040*/  STL.64 [R1+0x1b8], R46 ;  /* 0x0001b82e01007387 */ /* 0x0007e20000100a00 */
[----:B----4-:R-:W-:Y:S03]  /*98050*/  HMMA.16816.F32 R20, R32, R12, R20 ;  /* 0x0000000c2014723c */ /* 0x010fe60000001814 */
[----:B0-----:R-:W-:Y:S04]  /*98060*/  STL.64 [R1+0x37a0], R40 ;  /* 0x0037a02801007387 */ /* 0x001fe80000100a00 */
[----:B------:R-:W-:Y:S04]  /*98070*/  STL.64 [R1+0x37a8], R42 ;  /* 0x0037a82a01007387 */ /* 0x000fe80000100a00 */
[----:B-1----:R-:W4:Y:S04]  /*98080*/  LDL.LU.64 R44, [R1+0x220] ;  /* 0x00022000012c7983 */ /* 0x002f280000300a00 */
[----:B------:R-:W-:Y:S08]  /*98090*/  STL [R1+0x108], R6 ;  /* 0x0001080601007387 */ /* 0x000ff00000100800 */
[----:B------:R-:W-:Y:S04]  /*980a0*/  STL.64 [R1+0x1d0], R20 ;  /* 0x0001d01401007387 */ /* 0x000fe80000100a00 */
[----:B------:R-:W-:Y:S04]  /*980b0*/  STL.64 [R1+0x1d8], R22 ;  /* 0x0001d81601007387 */ /* 0x000fe80000100a00 */
[----:B---3--:R-:W4:Y:S04]  /*980c0*/  LDL.LU.64 R46, [R1+0x228] ;  /* 0x00022800012e7983 */ /* 0x008f280000300a00 */
[----:B------:R-:W0:Y:S01]  /*980d0*/  LDSM.16.M88.4 R20, [R37+UR23+0x1800] ;  /* 0x001800172514783b */ /* 0x000e220008000200 */
[----:B------:R-:W-:-:S05]  /*980e0*/  F2FP.F16.E4M3.UNPACK_B R7, R7 ;  /* 0x00000007ff07723e */ /* 0x000fca00020006ff */
[----:B------:R-:W-:Y:S01]  /*980f0*/  STL [R1+0x10c], R7 ;  /* 0x00010c0701007387 */ /* 0x000fe20000100800 */
[----:B------:R-:W-:Y:S02]  /*98100*/  IMAD.MOV.U32 R8, RZ, RZ, R40 ;  /* 0x000000ffff087224 */ /* 0x000fe400078e0028 */
[----:B------:R-:W-:Y:S02]  /*98110*/  IMAD.MOV.U32 R9, RZ, RZ, R41 ;  /* 0x000000ffff097224 */ /* 0x000fe400078e0029 */
[----:B0-----:R-:W-:Y:S01]  /*98120*/  IMAD.MOV.U32 R12, RZ, RZ, R20 ;  /* 0x000000ffff0c7224 */ /* 0x001fe200078e0014 */
[----:B------:R0:W-:Y:S04]  /*98130*/  STL.64 [R1+0x37b0], R20 ;  /* 0x0037b01401007387 */ /* 0x0001e80000100a00 */
[----:B------:R-:W-:Y:S04]  /*98140*/  STL.64 [R1+0x37b8], R22 ;  /* 0x0037b81601007387 */ /* 0x000fe80000100a00 */
[----:B------:R-:W3:Y:S01]  /*98150*/  LDL.LU.64 R40, [R1+0x230] ;  /* 0x0002300001287983 */ /* 0x000ee20000300a00 */
[----:B0-----:R-:W-:-:S05]  /*98160*/  F2FP.F16.E4M3.UNPACK_B R20, R14 ;  /* 0x0000000eff14723e */ /* 0x001fca00020006ff */
[----:B------:R-:W-:Y:S01]  /*98170*/  STL [R1+0x100], R20 ;  /* 0x0001001401007387 */ /* 0x000fe20000100800 */
[----:B------:R-:W-:Y:S01]  /*98180*/  IMAD.MOV.U32 R13, RZ, RZ, R21 ;  /* 0x000000ffff0d7224 */ /* 0x000fe200078e0015 */
[----:B------:R-:W-:Y:S02]  /*98190*/  F2FP.F16.E4M3.UNPACK_B R21, R10 ;  /* 0x0000000aff15723e */ /* 0x000fe400020006ff */
[----:B------:R-:W-:Y:S02]  /*981a0*/  F2FP.F16.E4M3.UNPACK_B R4, R4 ;  /* 0x00000004ff04723e */ /* 0x000fe400020006ff */
[----:B------:R-:W-:Y:S01]  /*981b0*/  F2FP.F16.E4M3.UNPACK_B R5, R5 ;  /* 0x00000005ff05723e */ /* 0x000fe200020006ff */
[----:B--2---:R-:W-:-:S15]  /*981c0*/  HMMA.16816.F32 R28, R32, R6, R28 ;  /* 0x00000006201c723c */ /* 0x004fde000000181c */
[----:B------:R-:W-:-:S08]  /*981d0*/  NOP ;  /* 0x0000000000007918 */ /* 0x000fd00000000000 */
[----:B------:R-:W-:Y:S04]  /*981e0*/  STL.64 [R1+0x1f0], R28 ;  /* 0x0001f01c01007387 */ /* 0x000fe80000100a00 */
[----:B------:R-:W-:Y:S04]  /*981f0*/  STL.64 [R1+0x1f8], R30 ;  /* 0x0001f81e01007387 */ /* 0x000fe80000100a00 */
[----:B------:R-:W0:Y:S04]  /*98200*/  LDSM.16.M88.4 R28, [R37+UR23+0x1a00] ;  /* 0x001a0017251c783b */ /* 0x000e280008000200 */
[----:B------:R-:W3:Y:S04]  /*98210*/  LDL.LU.64 R42, [R1+0x238] ;  /* 0x00023800012a7983 */ /* 0x000ee80000300a00 */
[----:B------:R-:W-:Y:S04]  /*98220*/  STL [R1+0x104], R21 ;  /* 0x0001041501007387 */ /* 0x000fe80000100800 */
        /* <DEDUP_REMOVED lines=8> */
[----:B----4-:R-:W-:Y:S03]  /*982b0*/  HMMA.16816.F32 R44, R32, R20, R44 ;  /* 0x00000014202c723c */ /* 0x010fe6000000182c */
[----:B------:R-:W0:-:S15]  /*982c0*/  LDSM.16.M88.4 R20, [R37+UR23+0x1c00] ;  /* 0x001c00172514783b */ /* 0x000e1e0008000200 */
[----:B------:R-:W-:-:S05]  /*982d0*/  NOP ;  /* 0x0000000000007918 */ /* 0x000fca0000000000 */
[----:B------:R-:W-:Y:S04]  /*982e0*/  STL.64 [R1+0x210], R44 ;  /* 0x0002102c01007387 */ /* 0x000fe80000100a00 */
[----:B------:R-:W-:Y:S04]  /*982f0*/  STL.64 [R1+0x218], R46 ;  /* 0x0002182e01007387 */ /* 0x000fe80000100a00 */
[----:B0-----:R0:W-:Y:S01]  /*98300*/  STL.64 [R1+0x37d0], R20 ;  /* 0x0037d01401007387 */ /* 0x0011e20000100a00 */
[----:B------:R-:W-:-:S03]  /*98310*/  IMAD.MOV.U32 R14, RZ, RZ, R20 ;  /* 0x000000ffff0e7224 */ /* 0x000fc600078e0014 */
[----:B------:R1:W-:Y:S01]  /*98320*/  STL.64 [R1+0x37d8], R22 ;  /* 0x0037d81601007387 */ /* 0x0003e20000100a00 */
[----:B------:R-:W-:-:S03]  /*98330*/  IMAD.MOV.U32 R10, RZ, RZ, R21 ;  /* 0x000000ffff0a7224 */ /* 0x000fc600078e0015 */
[----:B0-----:R-:W4:Y:S04]  /*98340*/  LDL.LU.64 R20, [R1+0x270] ;  /* 0x0002700001147983 */ /* 0x001f280000300a00 */
[----:B-1----:R-:W4:Y:S01]  /*98350*/  LDL.LU.64 R22, [R1+0x278] ;  /* 0x0002780001167983 */ /* 0x002f220000300a00 */
[----:B------:R-:W-:Y:S02]  /*98360*/  F2FP.F16.E4M3.UNPACK_B R18, R18 ;  /* 0x00000012ff12723e */ /* 0x000fe400020006ff */
[----:B------:R-:W-:Y:S02]  /*98370*/  F2FP.F16.E4M3.UNPACK_B R19, R19 ;  /* 0x00000013ff13723e */ /* 0x000fe400020006ff */
[----:B------:R-:W-:Y:S01]  /*98380*/  F2FP.F16.E4M3.UNPACK_B R16, R16 ;  /* 0x00000010ff10723e */ /* 0x000fe200020006ff */
[----:B------:R-:W-:Y:S04]  /*98390*/  STL [R1+0xf0], R18 ;  /* 0x0000f01201007387 */ /* 0x000fe80000100800 */
[----:B------:R-:W-:Y:S01]  /*983a0*/  STL [R1+0xf4], R19 ;  /* 0x0000f41301007387 */ /* 0x000fe20000100800 */
[----:B------:R-:W-:-:S02]  /*983b0*/  F2FP.F16.E4M3.UNPACK_B R17, R17 ;  /* 0x00000011ff11723e */ /* 0x000fc400020006ff */
[----:B------:R-:W-:Y:S02]  /*983c0*/  F2FP.F16.E4M3.UNPACK_B R24, R24 ;  /* 0x00000018ff18723e */ /* 0x000fe400020006ff */
[----:B------:R-:W-:Y:S01]  /*983d0*/  F2FP.F16.E4M3.UNPACK_B R25, R15 ;  /* 0x0000000fff19723e */ /* 0x000fe200020006ff */
[----:B---3--:R-:W-:Y:S01]  /*983e0*/  HMMA.16816.F32 R44, R32, R4, R40 ;  /* 0x00000004202c723c */ /* 0x008fe20000001828 */
[----:B------:R-:W0:-:S15]  /*983f0*/  LDSM.16.M88.4 R40, [R37+UR23+0x1e00] ;  /* 0x001e00172528783b */ /* 0x000e1e0008000200 */
[----:B------:R-:W-:-:S07]  /*98400*/  NOP ;  /* 0x0000000000007918 */ /* 0x000fce0000000000 */
[----:B------:R1:W-:Y:S04]  /*98410*/  STL.64 [R1+0x230], R44 ;  /* 0x0002302c01007387 */ /* 0x0003e80000100a00 */
[----:B------:R3:W-:Y:S01]  /*98420*/  STL.64 [R1+0x238], R46 ;  /* 0x0002382e01007387 */ /* 0x0007e20000100a00 */
[----:B--2---:R-:W-:Y:S03]  /*98430*/  HMMA.16816.F32 R28, R32, R18, R28 ;  /* 0x00000012201c723c */ /* 0x004fe6000000181c */
[----:B0-----:R-:W-:Y:S04]  /*98440*/  STL.64 [R1+0x37e0], R40 ;  /* 0x0037e02801007387 */ /* 0x001fe80000100a00 */
[----:B------:R-:W-:Y:S04]  /*98450*/  STL.64 [R1+0x37e8], R42 ;  /* 0x0037e82a01007387 */ /* 0x000fe80000100a00 */
[----:B-1----:R-:W2:Y:S04]  /*98460*/  LDL.LU.64 R44, [R1+0x2a0] ;  /* 0x0002a000012c7983 */ /* 0x002ea80000300a00 */
[----:B------:R-:W-:Y:S08]  /*98470*/  STL [R1+0xe8], R16 ;  /* 0x0000e81001007387 */ /* 0x000ff00000100800 */
[----:B------:R-:W-:Y:S04]  /*98480*/  STL.64 [R1+0x260], R28 ;  /* 0x0002601c01007387 */ /* 0x000fe80000100a00 */
[----:B------:R-:W-:Y:S04]  /*98490*/  STL.64 [R1+0x268], R30 ;  /* 0x0002681e01007387 */ /* 0x000fe80000100a00 */
[----:B---3--:R-:W2:Y:S04]  /*984a0*/  LDL.LU.64 R46, [R1+0x2a8] ;  /* 0x0002a800012e7983 */ /* 0x008ea80000300a00 */
[----:B------:R-:W0:Y:S04]  /*984b0*/  LDSM.16.M88.4 R28, [R37+UR23+0x2000] ;  /* 0x00200017251c783b */ /* 0x000e280008000200 */
[----:B------:R-:W-:Y:S01]  /*984c0*/  STL [R1+0xec], R17 ;  /* 0x0000ec1101007387 */ /* 0x000fe20000100800 */
[----:B------:R-:W-:-:S02]  /*984d0*/  IMAD.MOV.U32 R4, RZ, RZ, R40 ;  /* 0x000000ffff047224 */ /* 0x000fc400078e0028 */
[----:B------:R-:W-:Y:S01]  /*984e0*/  IMAD.MOV.U32 R5, RZ, RZ, R41 ;  /* 0x000000ffff057224 */ /* 0x000fe200078e0029 */
[----:B0-----:R-:W-:Y:S04]  /*984f0*/  STL.64 [R1+0x37f0], R28 ;  /* 0x0037f01c01007387 */ /* 0x001fe80000100a00 */
[----:B------:R-:W-:Y:S04]  /*98500*/  STL.64 [R1+0x37f8], R30 ;  /* 0x0037f81e01007387 */ /* 0x000fe80000100a00 */
[----:B------:R-:W3:Y:S04]  /*98510*/  LDL.LU.64 R40, [R1+0x2d0] ;  /* 0x0002d00001287983 */ /* 0x000ee80000300a00 */
[----:B------:R-:W-:Y:S01]  /*98520*/  STL [R1+0xe0], R24 ;  /* 0x0000e01801007387 */ /* 0x000fe20000100800 */
[----:B------:R-:W-:-:S02]  /*98530*/  IMAD.MOV.U32 R18, RZ, RZ, R28 ;  /* 0x000000ffff127224 */ /* 0x000fc400078e001c */
[----:B------:R-:W-:Y:S02]  /*98540*/  IMAD.MOV.U32 R19, RZ, RZ, R29 ;  /* 0x000000ffff137224 */ /* 0x000fe400078e001d */
[----:B------:R-:W0:Y:S01]  /*98550*/  LDSM.16.M88.4 R28, [R37+UR23+0x2200] ;  /* 0x00220017251c783b */ /* 0x000e220008000200 */
[----:B----4-:R-:W-:-:S15]  /*98560*/  HMMA.16816.F32 R20, R32, R16, R20 ;  /* 0x000000102014723c */ /* 0x010fde0000001814 */
[----:B------:R-:W-:-:S08]  /*98570*/  NOP ;  /* 0x0000000000007918 */ /* 0x000fd00000000000 */
[----:B------:R1:W-:Y:S04]  /*98580*/  STL.64 [R1+0x290], R20 ;  /* 0x0002901401007387 */ /* 0x0003e80000100a00 */
[----:B------:R-:W-:Y:S04]  /*98590*/  STL.64 [R1+0x298], R22 ;  /* 0x0002981601007387 */ /* 0x000fe80000100a00 */
[----:B------:R-:W3:Y:S04]  /*985a0*/  LDL.LU.64 R42, [R1+0x2d8] ;  /* 0x0002d800012a7983 */ /* 0x000ee80000300a00 */
[----:B------:R-:W-:Y:S04]  /*985b0*/  STL [R1+0xe4], R25 ;  /* 0x0000e41901007387 */ /* 0x000fe80000100800 */
[----:B0-----:R0:W-:Y:S04]  /*985c0*/  STL.64 [R1+0x3800], R28 ;  /* 0x0038001c01007387 */ /* 0x0011e80000100a00 */
[----:B------:R4:W-:Y:S01]  /*985d0*/  STL.64 [R1+0x3808], R30 ;  /* 0x0038081e01007387 */ /* 0x0009e20000100a00 */
[----:B------:R-:W-:-:S02]  /*985e0*/  IMAD.MOV.U32 R17, RZ, RZ, R29 ;  /* 0x000000ffff117224 */ /* 0x000fc400078e001d */
[----:B-1----:R-:W-:Y:S02]  /*985f0*/  IMAD.MOV.U32 R20, RZ, RZ, R28 ;  /* 0x000000ffff147224 */ /* 0x002fe400078e001c */
[----:B0-----:R-:W3:Y:S04]  /*98600*/  LDL.LU.64 R28, [R1+0x2e0] ;  /* 0x0002e000011c7983 */ /* 0x001ee80000300a00 */
[----:B----4-:R-:W4:Y:S01]  /*98610*/  LDL.LU.64 R30, [R1+0x2e8] ;  /* 0x0002e800011e7983 */ /* 0x010f220000300a00 */
[----:B------:R-:W-:Y:S02]  /*98620*/  F2FP.F16.E4M3.UNPACK_B R22, R11 ;  /* 0x0000000bff16723e */ /* 0x000fe400020006ff */
        /* <DEDUP_REMOVED lines=22> */
[----:B------:R-:W-:Y:S04]  /*98790*/  STL.64 [R1+0x2d0], R44 ;  /* 0x0002d02c01007387 */ /* 0x000fe80000100a00 */
[----:B------:R-:W-:Y:S04]  /*987a0*/  STL.64 [R1+0x2d8], R46 ;  /* 0x0002d82e01007387 */ /* 0x000fe80000100a00 */
[----:B0-----:R-:W-:Y:S01]  /*987b0*/  STL.64 [R1+0x3820], R40 ;  /* 0x0038202801007387 */ /* 0x001fe20000100a00 */
[----:B------:R-:W-:-:S03]  /*987c0*/  IMAD.MOV.U32 R15, RZ, RZ, R40 ;  /* 0x000000ffff0f7224 */ /* 0x000fc600078e0028 */
[----:B------:R4:W-:Y:S01]  /*987d0*/  STL.64 [R1+0x3828], R42 ;  /* 0x0038282a01007387 */ /* 0x0009e20000100a00 */
[----:B------:R-:W-:Y:S02]  /*987e0*/  IMAD.MOV.U32 R11, RZ, RZ, R41 ;  /* 0x000000ffff0b7224 */ /* 0x000fe400078e0029 */
[----:B----4-:R-:W-:Y:S01]  /*987f0*/  HMMA.16816.F32 R40, R32, R2, R28 ;  /* 0x000000022028723c */ /* 0x010fe2000000181c */
[----:B------:R-:W3:Y:S04]  /*98800*/  LDL.LU.64 R28, [R1+0x330] ;  /* 0x00033000011c7983 */ /* 0x000ee80000300a00 */
[----:B------:R-:W-:-:S15]  /*98810*/  STL [R1+0xc8], R8 ;  /* 0x0000c80801007387 */ /* 0x000fde0000100800 */
[----:B------:R-:W-:-:S03]  /*98820*/  NOP ;  /* 0x0000000000007918 */ /* 0x000fc60000000000 */
[----:B------:R-:W-:Y:S04]  /*98830*/  STL.64 [R1+0x2f0], R40 ;  /* 0x0002f02801007387 */ /* 0x000fe80000100a00 */
[----:B------:R-:W-:Y:S04]  /*98840*/  STL.64 [R1+0x2f8], R42 ;  /* 0x0002f82a01007387 */ /* 0x000fe80000100a00 */
[----:B------:R-:W3:Y:S04]  /*98850*/  LDL.LU.64 R30, [R1+0x338] ;  /* 0x00033800011e7983 */ /* 0x000ee80000300a00 */
[----:B------:R-:W0:Y:S01]  /*98860*/  LDSM.16.M88.4 R40, [R37+UR23+0x2800] ;  /* 0x002800172528783b */ /* 0x000e220008000200 */
[----:B------:R-:W-:-:S02]  /*98870*/  F2FP.F16.E4M3.UNPACK_B R9, R9 ;  /* 0x00000009ff09723e */ /* 0x000fc400020006ff */
[----:B------:R-:W-:-:S03]  /*98880*/  F2FP.F16.E4M3.UNPACK_B R12, R12 ;  /* 0x0000000cff0c723e */ /* 0x000fc600020006ff */
[----:B------:R-:W-:Y:S04]  /*98890*/  STL [R1+0xcc], R9 ;  /* 0x0000cc0901007387 */ /* 0x000fe80000100800 */
[----:B0-----:R0:W-:Y:S01]  /*988a0*/  STL.64 [R1+0x3830], R40 ;  /* 0x0038302801007387 */ /* 0x0011e20000100a00 */
[----:B------:R-:W-:-:S03]  /*988b0*/  IMAD.MOV.U32 R2, RZ, RZ, R40 ;  /* 0x000000ffff027224 */ /* 0x000fc600078e0028 */
[----:B------:R1:W-:Y:S01]  /*988c0*/  STL.64 [R1+0x3838], R42 ;  /* 0x0038382a01007387 */ /* 0x0003e20000100a00 */
[----:B------:R-:W-:-:S03]  /*988d0*/  IMAD.MOV.U32 R3, RZ, RZ, R41 ;  /* 0x000000ffff037224 */ /* 0x000fc600078e0029 */
[----:B0-----:R-:W4:Y:S04]  /*988e0*/  LDL.LU.64 R40, [R1+0x350] ;  /* 0x0003500001287983 */ /* 0x001f280000300a00 */
[----:B------:R-:W-:Y:S01]  /*988f0*/  STL [R1+0xc0], R12 ;  /* 0x0000c00c01007387 */ /* 0x000fe20000100800 */
[----:B------:R-:W-:Y:S02]  /*98900*/  F2FP.F16.E4M3.UNPACK_B R13, R13 ;  /* 0x0000000dff0d723e */ /* 0x000fe400020006ff */
[----:B------:R-:W-:Y:S02]  /*98910*/  F2FP.F16.E4M3.UNPACK_B R6, R6 ;  /* 0x00000006ff06723e */ /* 0x000fe400020006ff */
[----:B------:R-:W-:Y:S01]  /*98920*/  F2FP.F16.E4M3.UNPACK_B R7, R7 ;  /* 0x00000007ff07723e */ /* 0x000fe200020006ff */
[----:B--2---:R-:W-:-:S15]  /*98930*/  HMMA.16816.F32 R24, R32, R8, R24 ;  /* 0x000000082018723c */ /* 0x004fde0000001818 */
[----:B------:R-:W-:-:S08]  /*98940*/  NOP ;  /* 0x0000000000007918 */ /* 0x000fd00000000000 */
[----:B------:R-:W-:Y:S04]  /*98950*/  STL.64 [R1+0x320], R24 ;  /* 0x0003201801007387 */ /* 0x000fe80000100a00 */
[----:B------:R-:W-:Y:S04]  /*98960*/  STL.64 [R1+0x328], R26 ;  /* 0x0003281a01007387 */ /* 0x000fe80000100a00 */
[----:B-1----:R-:W4:Y:S04]  /*98970*/  LDL.LU.64 R42, [R1+0x358] ;  /* 0x00035800012a7983 */ /* 0x002f280000300a00 */
[----:B------:R-:W0:Y:S04]  /*98980*/  LDSM.16.M88.4 R24, [R37+UR23+0x2a00] ;  /* 0x002a00172518783b */ /* 0x000e280008000200 */
        /* <DEDUP_REMOVED lines=18> */
[----:B0-----:R-:W3:Y:S04]  /*98ab0*/  LDL.LU.64 R28, [R1+0x390] ;  /* 0x00039000011c7983 */ /* 0x001ee80000300a00 */
[----:B-1----:R-:W3:Y:S01]  /*98ac0*/  LDL.LU.64 R30, [R1+0x398] ;  /* 0x00039800011e7983 */ /* 0x002ee20000300a00 */
[----:B------:R-:W-:Y:S02]  /*98ad0*/  F2FP.F16.E4M3.UNPACK_B R22, R14 ;  /* 0x0000000eff16723e */ /* 0x000fe400020006ff */
[----:B------:R-:W-:-:S03]  /*98ae0*/  F2FP.F16.E4M3.UNPACK_B R23, R10 ;  /* 0x0000000aff17723e */ /* 0x000fc600020006ff */
[----:B------:R-:W-:Y:S04]  /*98af0*/  STL [R1+0xb0], R22 ;  /* 0x0000b01601007387 */ /* 0x000fe80000100800 */
[----:B------:R-:W-:Y:S01]  /*98b00*/  STL [R1+0xb4], R23 ;  /* 0x0000b41701007387 */ /* 0x000fe20000100800 */
[----:B------:R-:W-:Y:S02]  /*98b10*/  F2FP.F16.E4M3.UNPACK_B R4, R4 ;  /* 0x00000004ff04723e */ /* 0x000fe400020006ff */
[----:B------:R-:W-:Y:S02]  /*98b20*/  F2FP.F16.E4M3.UNPACK_B R5, R5 ;  /* 0x00000005ff05723e */ /* 0x000fe400020006ff */
[----:B------:R-:W-:Y:S01]  /*98b30*/  F2FP.F16.E4M3.UNPACK_B R18, R18 ;  /* 0x00000012ff12723e */ /* 0x000fe200020006ff */
[----:B----4-:R-:W-:Y:S01]  /*98b40*/  HMMA.16816.F32 R44, R32, R6, R40 ;  /* 0x00000006202c723c */ /* 0x010fe20000001828 */
[----:B------:R-:W0:-:S15]  /*98b50*/  LDSM.16.M88.4 R40, [R37+UR23+0x2e00] ;  /* 0x002e00172528783b */ /* 0x000e1e0008000200 */
[----:B------:R-:W-:-:S07]  /*98b60*/  NOP ;  /* 0x0000000000007918 */ /* 0x000fce0000000000 */
[----:B------:R-:W-:Y:S04]  /*98b70*/  STL.64 [R1+0x360], R44 ;  /* 0x0003602c01007387 */ /* 0x000fe80000100a00 */
[----:B------:R-:W-:Y:S04]  /*98b80*/  STL.64 [R1+0x368], R46 ;  /* 0x0003682e01007387 */ /* 0x000fe80000100a00 */
[----:B0-----:R-:W-:Y:S01]  /*98b90*/  STL.64 [R1+0x3860], R40 ;  /* 0x0038602801007387 */ /* 0x001fe20000100a00 */
[----:B------:R-:W-:-:S03]  /*98ba0*/  IMAD.MOV.U32 R6, RZ, RZ, R40 ;  /* 0x000000ffff067224 */ /* 0x000fc600078e0028 */
[----:B------:R2:W-:Y:S01]  /*98bb0*/  STL.64 [R1+0x3868], R42 ;  /* 0x0038682a01007387 */ /* 0x0005e20000100a00 */
[----:B------:R-:W-:Y:S02]  /*98bc0*/  IMAD.MOV.U32 R7, RZ, RZ, R41 ;  /* 0x000000ffff077224 */ /* 0x000fe400078e0029 */
[----:B--2---:R-:W-:Y:S01]  /*98bd0*/  HMMA.16816.F32 R40, R32, R22, R24 ;  /* 0x000000162028723c */ /* 0x004fe20000001818 */
[----:B------:R-:W2:Y:S04]  /*98be0*/  LDL.LU.64 R24, [R1+0x3b0] ;  /* 0x0003b00001187983 */ /* 0x000ea80000300a00 */
[----:B------:R-:W-:-:S15]  /*98bf0*/  STL [R1+0xa8], R4 ;  /* 0x0000a80401007387 */ /* 0x000fde0000100800 */
[----:B------:R-:W-:-:S03]  /*98c00*/  NOP ;  /* 0x0000000000007918 */ /* 0x000fc60000000000 */
[----:B------:R-:W-:Y:S04]  /*98c10*/  STL.64 [R1+0x380], R40 ;  /* 0x0003802801007387 */ /* 0x000fe80000100a00 */
[----:B------:R-:W-:Y:S04]  /*98c20*/  STL.64 [R1+0x388], R42 ;  /* 0x0003882a01007387 */ /* 0x000fe80000100a00 */
[----:B------:R-:W2:Y:S04]  /*98c30*/  LDL.LU.64 R26, [R1+0x3b8] ;  /* 0x0003b800011a7983 */ /* 0x000ea80000300a00 */
[----:B------:R-:W0:Y:S04]  /*98c40*/  LDSM.16.M88.4 R40, [R37+UR23+0x3000] ;  /* 0x003000172528783b */ /* 0x000e280008000200 */
[----:B------:R-:W-:Y:S04]  /*98c50*/  STL [R1+0xac], R5 ;  /* 0x0000ac0501007387 */ /* 0x000fe80000100800 */
[----:B0-----:R0:W-:Y:S01]  /*98c60*/  STL.64 [R1+0x3870], R40 ;  /* 0x0038702801007387 */ /* 0x0011e20000100a00 */
[----:B------:R-:W-:-:S03]  /*98c70*/  IMAD.MOV.U32 R14, RZ, RZ, R40 ;  /* 0x000000ffff0e7224 */ /* 0x000fc600078e0028 */
[----:B------:R1:W-:Y:S01]  /*98c80*/  STL.64 [R1+0x3878], R42 ;  /* 0x0038782a01007387 */ /* 0x0003e20000100a00 */
[----:B------:R-:W-:-:S03]  /*98c90*/  IMAD.MOV.U32 R10, RZ, RZ, R41 ;  /* 0x000000ffff0a7224 */ /* 0x000fc600078e0029 */
[----:B0-----:R-:W4:Y:S04]  /*98ca0*/  LDL.LU.64 R40, [R1+0x3c0] ;  /* 0x0003c00001287983 */ /* 0x001f280000300a00 */
[----:B------:R-:W-:Y:S01]  /*98cb0*/  STL [R1+0xa0], R18 ;  /* 0x0000a01201007387 */ /* 0x000fe20000100800 */
[----:B---3--:R-:W-:-:S15]  /*98cc0*/  HMMA.16816.F32 R28, R32, R4, R28 ;  /* 0x00000004201c723c */ /* 0x008fde000000181c */
[----:B------:R-:W-:-:S08]  /*98cd0*/  NOP ;  /* 0x0000000000007918 */ /* 0x000fd00000000000 */
[----:B------:R-:W-:Y:S04]  /*98ce0*/  STL.64 [R1+0x3a0], R28 ;  /* 0x0003a01c01007387 */ /* 0x000fe80000100a00 */
[----:B------:R-:W-:Y:S04]  /*98cf0*/  STL.64 [R1+0x3a8], R30 ;  /* 0x0003a81e01007387 */ /* 0x000fe80000100a00 */
[----:B-1----:R-:W4:Y:S04]  /*98d00*/  LDL.LU.64 R42, [R1+0x3c8] ;  /* 0x0003c800012a7983 */ /* 0x002f280000300a00 */
[----:B------:R-:W0:Y:S01]  /*98d10*/  LDSM.16.M88.4 R28, [R37+UR23+0x3200] ;  /* 0x00320017251c783b */ /* 0x000e220008000200 */
[----:B------:R-:W-:-:S05]  /*98d20*/  F2FP.F16.E4M3.UNPACK_B R19, R19 ;  /* 0x00000013ff13723e */ /* 0x000fca00020006ff */
[----:B------:R-:W-:Y:S04]  /*98d30*/  STL [R1+0xa4], R19 ;  /* 0x0000a41301007387 */ /* 0x000fe80000100800 */
        /* <DEDUP_REMOVED lines=28> */
[----:B------:R1:W-:Y:S04]  /*98f00*/  STL.64 [R1+0x3f0], R20 ;  /* 0x0003f01401007387 */ /* 0x0003e80000100a00 */
[----:B------:R-:W-:Y:S04]  /*98f10*/  STL.64 [R1+0x3f8], R22 ;  /* 0x0003f81601007387 */ /* 0x000fe80000100a00 */
[----:B0-----:R-:W-:Y:S01]  /*98f20*/  STL.64 [R1+0x38a0], R40 ;  /* 0x0038a02801007387 */ /* 0x001fe20000100a00 */
[----:B-1----:R-:W-:-:S03]  /*98f30*/  IMAD.MOV.U32 R20, RZ, RZ, R40 ;  /* 0x000000ffff147224 */ /* 0x002fc600078e0028 */
[----:B------:R3:W-:Y:S01]  /*98f40*/  STL.64 [R1+0x38a8], R42 ;  /* 0x0038a82a01007387 */ /* 0x0007e20000100a00 */
[----:B------:R-:W-:Y:S02]  /*98f50*/  IMAD.MOV.U32 R0, RZ, RZ, R41 ;  /* 0x000000ffff007224 */ /* 0x000fe400078e0029 */
[----:B---3--:R-:W-:Y:S01]  /*98f60*/  HMMA.16816.F32 R40, R32, R16, R28 ;  /* 0x000000102028723c */ /* 0x008fe2000000181c */
[----:B------:R-:W-:Y:S01]  /*98f70*/  F2FP.F16.E4M3.UNPACK_B R22, R15 ;  /* 0x0000000fff16723e */ /* 0x000fe200020006ff */
[----:B------:R-:W3:Y:S04]  /*98f80*/  LDL.LU.64 R28, [R1+0x420] ;  /* 0x00042000011c7983 */ /* 0x000ee80000300a00 */
[----:B------:R-:W-:-:S15]  /*98f90*/  STL [R1+0x88], R22 ;  /* 0x0000881601007387 */ /* 0x000fde0000100800 */
[----:B------:R-:W-:-:S02]  /*98fa0*/  NOP ;  /* 0x0000000000007918 */ /* 0x000fc40000000000 */
        /* <DEDUP_REMOVED lines=116> */
[----:B---3--:R-:W-:Y:S01]  /*996f0*/  HMMA.16816.F32 R40, R32, R18, R28 ;  /* 0x000000122028723c */ /* 0x008fe2000000181c */
[----:B------:R-:W3:Y:S04]  /*99700*/  LDL.LU.64 R28, [R1+0x580] ;  /* 0x00058000011c7983 */ /* 0x000ee80000300a00 */
[----:B------:R-:W-:-:S15]  /*99710*/  STL [R1+0x48], R20 ;  /* 0x0000481401007387 */ /* 0x000fde0000100800 */
[----:B------:R-:W-:-:S03]  /*99720*/  NOP ;  /* 0x0000000000007918 */ /* 0x000fc60000000000 */
[----:B------:R-:W-:Y:S04]  /*99730*/  STL.64 [R1+0x540], R40 ;  /* 0x0005402801007387 */ /* 0x000fe80000100a00 */
[----:B------:R-:W-:Y:S04]  /*99740*/  STL.64 [R1+0x548], R42 ;  /* 0x0005482a01007387 */ /* 0x000fe80000100a00 */
[----:B------:R-:W3:Y:S04]  /*99750*/  LDL.LU.64 R30, [R1+0x588] ;  /* 0x00058800011e7983 */ /* 0x000ee80000300a00 */
[----:B------:R-:W0:Y:S01]  /*99760*/  LDSM.16.M88.4 R40, [R37+UR23+0x4800] ;  /* 0x004800172528783b */ /* 0x000e220008000200 */
[----:B------:R-:W-:-:S05]  /*99770*/  F2FP.F16.E4M3.UNPACK_B R21, R0 ;  /* 0x00000000ff15723e */ /* 0x000fca00020006ff */
[----:B------:R-:W-:Y:S01]  /*99780*/  STL [R1+0x4c], R21 ;  /* 0x00004c1501007387 */ /* 0x000fe20000100800 */
[----:B------:R-:W-:-:S03]  /*99790*/  F2FP.F16.E4M3.UNPACK_B R16, R16 ;  /* 0x00000010ff10723e */ /* 0x000fc600020006ff */
[----:B0-----:R0:W-:Y:S01]  /*997a0*/  STL.64 [R1+0x3930], R40 ;  /* 0x0039302801007387 */ /* 0x0011e20000100a00 */
[----:B------:R-:W-:-:S03]  /*997b0*/  IMAD.MOV.U32 R18, RZ, RZ, R40 ;  /* 0x000000ffff127224 */ /* 0x000fc600078e0028 */
[----:B------:R1:W-:Y:S01]  /*997c0*/  STL.64 [R1+0x3938], R42 ;  /* 0x0039382a01007387 */ /* 0x0003e20000100a00 */
[----:B------:R-:W-:-:S03]  /*997d0*/  IMAD.MOV.U32 R0, RZ, RZ, R41 ;  /* 0x000000ffff007224 */ /* 0x000fc600078e0029 */
[----:B0-----:R-:W4:Y:S04]  /*997e0*/  LDL.LU.64 R40, [R1+0x5a0] ;  /* 0x0005a00001287983 */ /* 0x001f280000300a00 */
[----:B------:R-:W-:Y:S01]  /*997f0*/  STL [R1+0x40], R16 ;  /* 0x0000401001007387 */ /* 0x000fe20000100800 */
[----:B------:R-:W-:Y:S01]  /*99800*/  F2FP.F16.E4M3.UNPACK_B R17, R17 ;  /* 0x00000011ff11723e */ /* 0x000fe200020006ff */
[----:B--2---:R-:W-:-:S15]  /*99810*/  HMMA.16816.F32 R20, R32, R20, R24 ;  /* 0x000000142014723c */ /* 0x004fde0000001818 */
[----:B------:R-:W-:-:S08]  /*99820*/  NOP ;  /* 0x0000000000007918 */ /* 0x000fd00000000000 */
[----:B------:R-:W-:Y:S04]  /*99830*/  STL.64 [R1+0x560], R20 ;  /* 0x0005601401007387 */ /* 0x000fe80000100a00 */
[----:B------:R-:W-:Y:S04]  /*99840*/  STL.64 [R1+0x568], R22 ;  /* 0x0005681601007387 */ /* 0x000fe80000100a00 */
[----:B------:R-:W0:Y:S04]  /*99850*/  LDSM.16.M88.4 R20, [R37+UR23+0x4a00] ;  /* 0x004a00172514783b */ /* 0x000e280008000200 */
[----:B-1----:R-:W4:Y:S04]  /*99860*/  LDL.LU.64 R42, [R1+0x5a8] ;  /* 0x0005a800012a7983 */ /* 0x002f280000300a00 */
[----:B------:R-:W-:Y:S04]  /*99870*/  STL [R1+0x44], R17 ;  /* 0x0000441101007387 */ /* 0x000fe80000100800 */
[----:B0-----:R0:W-:Y:S01]  /*99880*/  STL.64 [R1+0x3940], R20 ;  /* 0x0039401401007387 */ /* 0x0011e20000100a00 */
[----:B------:R-:W-:-:S03]  /*99890*/  IMAD.MOV.U32 R38, RZ, RZ, R20 ;  /* 0x000000ffff267224 */ /* 0x000fc600078e0014 */
[----:B------:R1:W-:Y:S01]  /*998a0*/  STL.64 [R1+0x3948], R22 ;  /* 0x0039481601007387 */ /* 0x0003e20000100a00 */
[----:B------:R-:W-:-:S03]  /*998b0*/  IMAD.MOV.U32 R36, RZ, RZ, R21 ;  /* 0x000000ffff247224 */ /* 0x000fc600078e0015 */
[----:B0-----:R-:W2:Y:S04]  /*998c0*/  LDL.LU.64 R20, [R1+0x630] ;  /* 0x0006300001147983 */ /* 0x001ea80000300a00 */
[----:B-1----:R-:W2:Y:S01]  /*998d0*/  LDL.LU.64 R22, [R1+0x638] ;  /* 0x0006380001167983 */ /* 0x002ea20000300a00 */
[----:B------:R-:W-:Y:S02]  /*998e0*/  F2FP.F16.E4M3.UNPACK_B R24, R15 ;  /* 0x0000000fff18723e */ /* 0x000fe400020006ff */
[----:B------:R-:W-:Y:S01]  /*998f0*/  F2FP.F16.E4M3.UNPACK_B R25, R11 ;  /* 0x0000000bff19723e */ /* 0x000fe200020006ff */
[----:B---3--:R-:W-:Y:S01]  /*99900*/  HMMA.16816.F32 R44, R32, R16, R28 ;  /* 0x00000010202c723c */ /* 0x008fe2000000181c */
[----:B------:R-:W0:-:S15]  /*99910*/  LDSM.16.M88.4 R28, [R37+UR23+0x4c00] ;  /* 0x004c0017251c783b */ /* 0x000e1e0008000200 */
[----:B------:R-:W-:-:S07]  /*99920*/  NOP ;  /* 0x0000000000007918 */ /* 0x000fce0000000000 */
[----:B------:R-:W-:Y:S04]  /*99930*/  STL.64 [R1+0x580], R44 ;  /* 0x0005802c01007387 */ /* 0x000fe80000100a00 */
[----:B------:R-:W-:Y:S04]  /*99940*/  STL.64 [R1+0x588], R46 ;  /* 0x0005882e01007387 */ /* 0x000fe80000100a00 */
[----:B0-----:R0:W-:Y:S04]  /*99950*/  STL.64 [R1+0x3950], R28 ;  /* 0x0039501c01007387 */ /* 0x0011e80000100a00 */
[----:B------:R1:W-:Y:S01]  /*99960*/  STL.64 [R1+0x3958], R30 ;  /* 0x0039581e01007387 */ /* 0x0003e20000100a00 */
[----:B------:R-:W-:-:S02]  /*99970*/  IMAD.MOV.U32 R17, RZ, RZ, R28 ;  /* 0x000000ffff117224 */ /* 0x000fc400078e001c */
[----:B------:R-:W-:Y:S01]  /*99980*/  IMAD.MOV.U32 R16, RZ, RZ, R29 ;  /* 0x000000ffff107224 */ /* 0x000fe200078e001d */
[----:B------:R-:W-:Y:S04]  /*99990*/  STL.64 [R1+0x38], R24 ;  /* 0x0000381801007387 */ /* 0x000fe80000100a00 */
[----:B0-----:R-:W3:Y:S04]  /*999a0*/  LDL.LU.64 R28, [R1+0x21e0] ;  /* 0x0021e000011c7983 */ /* 0x001ee80000300a00 */
[----:B-1----:R-:W3:Y:S01]  /*999b0*/  LDL.LU.64 R30, [R1+0x21e8] ;  /* 0x0021e800011e7983 */ /* 0x002ee20000300a00 */
[----:B------:R-:W-:-:S02]  /*999c0*/  F2FP.F16.E4M3.UNPACK_B R2, R2 ;  /* 0x00000002ff02723e */ /* 0x000fc400020006ff */
[----:B------:R-:W-:Y:S02]  /*999d0*/  F2FP.F16.E4M3.UNPACK_B R3, R3 ;  /* 0x00000003ff03723e */ /* 0x000fe400020006ff */
[----:B------:R-:W-:Y:S01]  /*999e0*/  F2FP.F16.E4M3.UNPACK_B R8, R8 ;  /* 0x00000008ff08723e */ /* 0x000fe200020006ff */
[----:B------:R-:W-:Y:S04]  /*999f0*/  STL [R1+0x30], R2 ;  /* 0x0000300201007387 */ /* 0x000fe80000100800 */
[----:B------:R-:W-:Y:S01]  /*99a00*/  STL [R1+0x34], R3 ;  /* 0x0000340301007387 */ /* 0x000fe20000100800 */
[----:B------:R-:W-:Y:S01]  /*99a10*/  F2FP.F16.E4M3.UNPACK_B R9, R9 ;  /* 0x00000009ff09723e */ /* 0x000fe200020006ff */
[----:B----4-:R-:W-:Y:S02]  /*99a20*/  HMMA.16816.F32 R40, R32, R24, R40 ;  /* 0x000000182028723c */ /* 0x010fe40000001828 */
[----:B------:R-:W0:-:S15]  /*99a30*/  LDSM.16.M88.4 R24, [R37+UR23+0x4e00] ;  /* 0x004e00172518783b */ /* 0x000e1e0008000200 */
[----:B------:R-:W-:-:S06]  /*99a40*/  NOP ;  /* 0x0000000000007918 */ /* 0x000fcc0000000000 */
[----:B------:R-:W-:Y:S04]  /*99a50*/  STL.64 [R1+0x5a0], R40 ;  /* 0x0005a02801007387 */ /* 0x000fe80000100a00 */
[----:B------:R-:W-:Y:S01]  /*99a60*/  STL.64 [R1+0x5a8], R42 ;  /* 0x0005a82a01007387 */ /* 0x000fe20000100a00 */
[----:B--2---:R-:W-:Y:S03]  /*99a70*/  HMMA.16816.F32 R20, R32, R2, R20 ;  /* 0x000000022014723c */ /* 0x004fe60000001814 */
[----:B0-----:R0:W-:Y:S01]  /*99a80*/  STL.64 [R1+0x3960], R24 ;  /* 0x0039601801007387 */ /* 0x0011e20000100a00 */
[----:B------:R-:W-:-:S03]  /*99a90*/  IMAD.MOV.U32 R15, RZ, RZ, R24 ;  /* 0x000000ffff0f7224 */ /* 0x000fc600078e0018 */
[----:B------:R1:W-:Y:S01]  /*99aa0*/  STL.64 [R1+0x3968], R26 ;  /* 0x0039681a01007387 */ /* 0x0003e20000100a00 */
[----:B------:R-:W-:-:S03]  /*99ab0*/  IMAD.MOV.U32 R11, RZ, RZ, R25 ;  /* 0x000000ffff0b7224 */ /* 0x000fc600078e0019 */
[----:B0-----:R-:W2:Y:S04]  /*99ac0*/  LDL.LU.64 R24, [R1+0x21f0] ;  /* 0x0021f00001187983 */ /* 0x001ea80000300a00 */
[----:B------:R-:W-:Y:S08]  /*99ad0*/  STL [R1+0x28], R8 ;  /* 0x0000280801007387 */ /* 0x000ff00000100800 */
[----:B------:R-:W-:Y:S04]  /*99ae0*/  STL.64 [R1+0x5d0], R20 ;  /* 0x0005d01401007387 */ /* 0x000fe80000100a00 */
[----:B------:R-:W-:Y:S04]  /*99af0*/  STL.64 [R1+0x5d8], R22 ;  /* 0x0005d81601007387 */ /* 0x000fe80000100a00 */
[----:B-1----:R-:W2:Y:S04]  /*99b00*/  LDL.LU.64 R26, [R1+0x21f8] ;  /* 0x0021f800011a7983 */ /* 0x002ea80000300a00 */
[----:B------:R-:W0:Y:S04]  /*99b10*/  LDSM.16.M88.4 R20, [R37+UR23+0x5000] ;  /* 0x005000172514783b */ /* 0x000e280008000200 */
[----:B------:R-:W-:Y:S01]  /*99b20*/  STL [R1+0x2c], R9 ;  /* 0x00002c0901007387 */ /* 0x000fe20000100800 */
[----:B0-----:R-:W-:-:S03]  /*99b30*/  IMAD.MOV.U32 R3, RZ, RZ, R20 ;  /* 0x000000ffff037224 */ /* 0x001fc600078e0014 */
[----:B------:R0:W-:Y:S04]  /*99b40*/  STL.64 [R1+0x3970], R20 ;  /* 0x0039701401007387 */ /* 0x0001e80000100a00 */
[----:B------:R-:W-:Y:S04]  /*99b50*/  STL.64 [R1+0x3978], R22 ;  /* 0x0039781601007387 */ /* 0x000fe80000100a00 */
[----:B------:R-:W4:Y:S01]  /*99b60*/  LDL.LU.64 R40, [R1+0x2200] ;  /* 0x0022000001287983 */ /* 0x000f220000300a00 */
[----:B0-----:R-:W-:Y:S01]  /*99b70*/  F2FP.F16.E4M3.UNPACK_B R20, R13 ;  /* 0x0000000dff14723e */ /* 0x001fe200020006ff */
[----:B---3--:R-:W-:Y:S04]  /*99b80*/  HMMA.16816.F32 R28, R32, R8, R28 ;  /* 0x00000008201c723c */ /* 0x008fe8000000181c */
[----:B------:R-:W-:-:S15]  /*99b90*/  STL [R1+0x20], R20 ;  /* 0x0000201401007387 */ /* 0x000fde0000100800 */
[----:B------:R-:W-:-:S04]  /*99ba0*/  NOP ;  /* 0x0000000000007918 */ /* 0x000fc80000000000 */
[----:B------:R-:W-:Y:S04]  /*99bb0*/  STL.64 [R1+0x5f0], R28 ;  /* 0x0005f01c01007387 */ /* 0x000fe80000100a00 */
[----:B------:R-:W-:Y:S04]  /*99bc0*/  STL.64 [R1+0x5f8], R30 ;  /* 0x0005f81e01007387 */ /* 0x000fe80000100a00 */
[----:B------:R-:W0:Y:S04]  /*99bd0*/  LDSM.16.M88.4 R28, [R37+UR23+0x5200] ;  /* 0x00520017251c783b */ /* 0x000e280008000200 */
[----:B------:R-:W4:Y:S01]  /*99be0*/  LDL.LU.64 R42, [R1+0x2208] ;  /* 0x00220800012a7983 */ /* 0x000f220000300a00 */
[----:B------:R-:W-:Y:S01]  /*99bf0*/  IMAD.MOV.U32 R2, RZ, RZ, R21 ;  /* 0x000000ffff027224 */ /* 0x000fe200078e0015 */
        /* <DEDUP_REMOVED lines=21> */
[----:B0-----:R-:W2:Y:S04]  /*99d50*/  LDL.LU.64 R20, [R1+0x2220] ;  /* 0x0022200001147983 */ /* 0x001ea80000300a00 */
[----:B-1----:R-:W2:Y:S01]  /*99d60*/  LDL.LU.64 R22, [R1+0x2228] ;  /* 0x0022280001167983 */ /* 0x002ea20000300a00 */
[----:B------:R-:W-:-:S02]  /*99d70*/  F2FP.F16.E4M3.UNPACK_B R24, R14 ;  /* 0x0000000eff18723e */ /* 0x000fc400020006ff */
[----:B------:R-:W-:Y:S01]  /*99d80*/  F2FP.F16.E4M3.UNPACK_B R25, R6 ;  /* 0x00000006ff19723e */ /* 0x000fe200020006ff */
[----:B----4-:R-:W-:Y:S01]  /*99d90*/  HMMA.16816.F32 R44, R32, R12, R40 ;  /* 0x0000000c202c723c */ /* 0x010fe20000001828 */
[----:B------:R-:W0:-:S15]  /*99da0*/  LDSM.16.M88.4 R40, [R37+UR23+0x5600] ;  /* 0x005600172528783b */ /* 0x000e1e0008000200 */
[----:B------:R-:W-:-:S07]  /*99db0*/  NOP ;  /* 0x0000000000007918 */ /* 0x000fce0000000000 */
[----:B------:R-:W-:Y:S04]  /*99dc0*/  STL.64 [R1+0x640], R44 ;  /* 0x0006402c01007387 */ /* 0x000fe80000100a00 */
[----:B------:R-:W-:Y:S01]  /*99dd0*/  STL.64 [R1+0x648], R46 ;  /* 0x0006482e01007387 */ /* 0x000fe20000100a00 */
[----:B---3--:R-:W-:Y:S03]  /*99de0*/  HMMA.16816.F32 R28, R32, R24, R28 ;  /* 0x00000018201c723c */ /* 0x008fe6000000181c */
[----:B0-----:R-:W-:Y:S04]  /*99df0*/  STL.64 [R1+0x39a0], R40 ;  /* 0x0039a02801007387 */ /* 0x001fe80000100a00 */
[----:B------:R-:W-:Y:S04]  /*99e00*/  STL.64 [R1+0x39a8], R42 ;  /* 0x0039a82a01007387 */ /* 0x000fe80000100a00 */
[----:B------:R0:W-:Y:S04]  /*99e10*/  STL.64 [R1+0x10], R24 ;  /* 0x0000101801007387 */ /* 0x0001e80000100a00 */
[----:B0-----:R-:W3:Y:S04]  /*99e20*/  LDL.LU.64 R24, [R1+0x2230] ;  /* 0x0022300001187983 */ /* 0x001ee80000300a00 */
[----:B------:R-:W-:Y:S04]  /*99e30*/  STL [R1+0x8], R4 ;  /* 0x0000080401007387 */ /* 0x000fe80000100800 */
[----:B------:R-:W-:Y:S04]  /*99e40*/  STL.64 [R1+0x660], R28 ;  /* 0x0006601c01007387 */ /* 0x000fe80000100a00 */
[----:B------:R-:W-:Y:S04]  /*99e50*/  STL.64 [R1+0x668], R30 ;  /* 0x0006681e01007387 */ /* 0x000fe80000100a00 */
[----:B------:R-:W3:Y:S04]  /*99e60*/  LDL.LU.64 R26, [R1+0x2238] ;  /* 0x00223800011a7983 */ /* 0x000ee80000300a00 */
[----:B------:R-:W0:Y:S01]  /*99e70*/  LDSM.16.M88.4 R28, [R37+UR23+0x5800] ;  /* 0x00580017251c783b */ /* 0x000e220008000200 */
[----:B------:R-:W-:-:S02]  /*99e80*/  F2FP.F16.E4M3.UNPACK_B R5, R5 ;  /* 0x00000005ff05723e */ /* 0x000fc400020006ff */
[----:B------:R-:W-:Y:S02]  /*99e90*/  F2FP.F16.E4M3.UNPACK_B R18, R18 ;  /* 0x00000012ff12723e */ /* 0x000fe400020006ff */
[----:B------:R-:W-:Y:S01]  /*99ea0*/  F2FP.F16.E4M3.UNPACK_B R19, R0 ;  /* 0x00000000ff13723e */ /* 0x000fe200020006ff */
[----:B------:R-:W-:Y:S04]  /*99eb0*/  STL [R1+0xc], R5 ;  /* 0x00000c0501007387 */ /* 0x000fe80000100800 */
[----:B0-----:R0:W-:Y:S04]  /*99ec0*/  STL.64 [R1+0x39b0], R28 ;  /* 0x0039b01c01007387 */ /* 0x0011e80000100a00 */
[----:B------:R1:W-:Y:S04]  /*99ed0*/  STL.64 [R1+0x39b8], R30 ;  /* 0x0039b81e01007387 */ /* 0x0003e80000100a00 */
[----:B------:R-:W-:Y:S01]  /*99ee0*/  STL [R1], R18 ;  /* 0x0000001201007387 */ /* 0x000fe20000100800 */
[----:B------:R-:W-:-:S02]  /*99ef0*/  IMAD.MOV.U32 R12, RZ, RZ, R28 ;  /* 0x000000ffff0c7224 */ /* 0x000fc400078e001c */
[----:B------:R-:W-:Y:S02]  /*99f00*/  IMAD.MOV.U32 R6, RZ, RZ, R29 ;  /* 0x000000ffff067224 */ /* 0x000fe400078e001d */
[----:B------:R-:W-:Y:S02]  /*99f10*/  IMAD.MOV.U32 R0, RZ, RZ, R5 ;  /* 0x000000ffff007224 */ /* 0x000fe400078e0005 */
[----:B------:R-:W-:Y:S02]  /*99f20*/  IMAD.MOV.U32 R14, RZ, RZ, R40 ;  /* 0x000000ffff0e7224 */ /* 0x000fe400078e0028 */
[----:B------:R-:W-:Y:S01]  /*99f30*/  IMAD.MOV.U32 R13, RZ, RZ, R41 ;  /* 0x000000ffff0d7224 */ /* 0x000fe200078e0029 */
[----:B--2---:R-:W-:-:S15]  /*99f40*/  HMMA.16816.F32 R20, R32, R4, R20 ;  /* 0x000000042014723c */ /* 0x004fde0000001814 */
[----:B------:R-:W-:-:S08]  /*99f50*/  NOP ;  /* 0x0000000000007918 */ /* 0x000fd00000000000 */
[----:B------:R-:W-:Y:S04]  /*99f60*/  STL.64 [R1+0x680], R20 ;  /* 0x0006801401007387 */ /* 0x000fe80000100a00 */
[----:B------:R-:W-:Y:S04]  /*99f70*/  STL.64 [R1+0x688], R22 ;  /* 0x0006881601007387 */ /* 0x000fe80000100a00 */
[----:B0-----:R-:W2:Y:S04]  /*99f80*/  LDL.LU.64 R28, [R1+0x2240] ;  /* 0x00224000011c7983 */ /* 0x001ea80000300a00 */
[----:B------:R-:W-:Y:S04]  /*99f90*/  STL [R1+0x4], R19 ;  /* 0x0000041301007387 */ /* 0x000fe80000100800 */
[----:B-1----:R-:W2:Y:S04]  /*99fa0*/  LDL.LU.64 R30, [R1+0x2248] ;  /* 0x00224800011e7983 */ /* 0x002ea80000300a00 */
[----:B------:R-:W0:Y:S04]  /*99fb0*/  LDSM.16.M88.4 R20, [R37+UR23+0x5a00] ;  /* 0x005a00172514783b */ /* 0x000e280008000200 */
[----:B0-----:R0:W-:Y:S01]  /*99fc0*/  STL.64 [R1+0x39c0], R20 ;  /* 0x0039c01401007387 */ /* 0x0011e20000100a00 */
[----:B------:R-:W-:-:S03]  /*99fd0*/  IMAD.MOV.U32 R5, RZ, RZ, R20 ;  /* 0x000000ffff057224 */ /* 0x000fc600078e0014 */
[----:B------:R1:W-:Y:S01]  /*99fe0*/  STL.64 [R1+0x39c8], R22 ;  /* 0x0039c81601007387 */ /* 0x0003e20000100a00 */
[----:B------:R-:W-:-:S03]  /*99ff0*/  IMAD.MOV.U32 R4, RZ, RZ, R21 ;  /* 0x000000ffff047224 */ /* 0x000fc600078e0015 */
[----:B0-----:R-:W4:Y:S04]  /*9a000*/  LDL.LU.64 R20, [R1+0x2250] ;  /* 0x0022500001147983 */ /* 0x001f280000300a00 */
[----:B-1----:R-:W4:Y:S01]  /*9a010*/  LDL.LU.64 R22, [R1+0x2258] ;  /* 0x0022580001167983 */ /* 0x002f220000300a00 */
        /* <DEDUP_REMOVED lines=13> */
[----:B------:R-:W-:Y:S02]  /*9a0f0*/  F2FP.F16.E4M3.UNPACK_B R58, R17 ;  /* 0x00000011ff3a723e */ /* 0x000fe400020006ff */
[----:B------:R-:W-:Y:S01]  /*9a100*/  F2FP.F16.E4M3.UNPACK_B R59, R16 ;  /* 0x00000010ff3b723e */ /* 0x000fe200020006ff */
[----:B------:R-:W-:Y:S01]  /*9a110*/  STL.64 [R1+0xaec8], R60 ;  /* 0x00aec83c01007387 */ /* 0x000fe20000100a00 */
[----:B------:R-:W-:-:S02]  /*9a120*/  F2FP.F16.E4M3.UNPACK_B R56, R15 ;  /* 0x0000000fff38723e */ /* 0x000fc400020006ff */
[----:B------:R-:W-:Y:S01]  /*9a130*/  F2FP.F16.E4M3.UNPACK_B R57, R11 ;  /* 0x0000000bff39723e */ /* 0x000fe200020006ff */
[----:B--2---:R-:W-:Y:S01]  /*9a140*/  HMMA.16816.F32 R40, R32, R60, R28 ;  /* 0x0000003c2028723c */ /* 0x004fe2000000181c */
        /* <DEDUP_REMOVED lines=8> */
[----:B----4-:R-:W-:Y:S01]  /*9a1d0*/  HMMA.16816.F32 R28, R32, R58, R20 ;  /* 0x0000003a201c723c */ /* 0x010fe20000001814 */
[----:B------:R-:W2:Y:S04]  /*9a1e0*/  LDL.LU.64 R20, [R1+0x2270] ;  /* 0x0022700001147983 */ /* 0x000ea80000300a00 */
[----:B------:R-:W2:-:S15]  /*9a1f0*/  LDL.LU.64 R22, [R1+0x2278] ;  /* 0x0022780001167983 */ /* 0x000e9e0000300a00 */
[----:B------:R-:W-:-:S03]  /*9a200*/  NOP ;  /* 0x0000000000007918 */ /* 0x000fc60000000000 */
[----:B------:R-:W-:Y:S04]  /*9a210*/  STL.64 [R1+0x700], R28 ;  /* 0x0007001c01007387 */ /* 0x000fe80000100a00 */
[----:B------:R-:W-:Y:S04]  /*9a220*/  STL.64 [R1+0x708], R30 ;  /* 0x0007081e01007387 */ /* 0x000fe80000100a00 */
[----:B------:R-:W0:Y:S04]  /*9a230*/  LDSM.16.M88.4 R28, [R37+UR23+0x6000] ;  /* 0x00600017251c783b */ /* 0x000e280008000200 */
[----:B0-----:R0:W-:Y:S01]  /*9a240*/  STL.64 [R1+0x39f0], R28 ;  /* 0x0039f01c01007387 */ /* 0x0011e20000100a00 */
[----:B------:R-:W-:-:S03]  /*9a250*/  IMAD.MOV.U32 R15, RZ, RZ, R28 ;  /* 0x000000ffff0f7224 */ /* 0x000fc600078e001c */
[----:B------:R1:W-:Y:S01]  /*9a260*/  STL.64 [R1+0x39f8], R30 ;  /* 0x0039f81e01007387 */ /* 0x0003e20000100a00 */
[----:B------:R-:W-:-:S03]  /*9a270*/  IMAD.MOV.U32 R11, RZ, RZ, R29 ;  /* 0x000000ffff0b7224 */ /* 0x000fc600078e001d */
[----:B0-----:R-:W4:Y:S04]  /*9a280*/  LDL.LU.64 R28, [R1+0x2280] ;  /* 0x00228000011c7983 */ /* 0x001f280000300a00 */
[----:B-1----:R-:W4:Y:S01]  /*9a290*/  LDL.LU.64 R30, [R1+0x2288] ;  /* 0x00228800011e7983 */ /* 0x002f220000300a00 */
[----:B---3--:R-:W-:-:S15]  /*9a2a0*/  HMMA.16816.F32 R24, R32, R56, R24 ;  /* 0x000000382018723c */ /* 0x008fde0000001818 */
[----:B------:R-:W-:-:S08]  /*9a2b0*/  NOP ;  /* 0x0000000000007918 */ /* 0x000fd00000000000 */
[----:B------:R-:W-:Y:S04]  /*9a2c0*/  STL.64 [R1+0x720], R24 ;  /* 0x0007201801007387 */ /* 0x000fe80000100a00 */
[----:B------:R-:W-:Y:S04]  /*9a2d0*/  STL.64 [R1+0x728], R26 ;  /* 0x0007281a01007387 */ /* 0x000fe80000100a00 */
[----:B------:R-:W0:Y:S04]  /*9a2e0*/  LDSM.16.M88.4 R24, [R37+UR23+0x6200] ;  /* 0x006200172518783b */ /* 0x000e280008000200 */
[----:B------:R-:W-:Y:S04]  /*9a2f0*/  STL.64 [R1+0xaed8], R58 ;  /* 0x00aed83a01007387 */ /* 0x000fe80000100a00 */
[----:B------:R-:W-:Y:S01]  /*9a300*/  STL.64 [R1+0xaed0], R56 ;  /* 0x00aed03801007387 */ /* 0x000fe20000100a00 */
[----:B------:R-:W-:-:S02]  /*9a310*/  F2FP.F16.E4M3.UNPACK_B R54, R3 ;  /* 0x00000003ff36723e */ /* 0x000fc400020006ff */
[----:B------:R-:W-:Y:S01]  /*9a320*/  F2FP.F16.E4M3.UNPACK_B R55, R2 ;  /* 0x00000002ff37723e */ /* 0x000fe200020006ff */
        /* <DEDUP_REMOVED lines=21> */
[----:B------:R-:W-:Y:S01]  /*9a480*/  STL.64 [R1+0xaec0], R54 ;  /* 0x00aec03601007387 */ /* 0x000fe20000100a00 */
[----:B----4-:R-:W-:Y:S06]  /*9a490*/  HMMA.16816.F32 R28, R32, R52, R28 ;  /* 0x00000034201c723c */ /* 0x010fec000000181c */
[----:B------:R-:W-:-:S15]  /*9a4a0*/  STL.64 [R1+0xaeb8], R52 ;  /* 0x00aeb83401007387 */ /* 0x000fde0000100a00 */
[----:B------:R-:W-:-:S02]  /*9a4b0*/  NOP ;  /* 0x0000000000007918 */ /* 0x000fc40000000000 */
        /* <DEDUP_REMOVED lines=13> */
[----:B------:R-:W0:Y:S01]  /*9a590*/  LDSM.16.M88.4 R24, [R37+UR23+0x6800] ;  /* 0x006800172518783b */ /* 0x000e220008000200 */
[----:B------:R-:W-:Y:S02]  /*9a5a0*/  F2FP.F16.E4M3.UNPACK_B R49, R13 ;  /* 0x0000000dff31723e */ /* 0x000fe400020006ff */
        /* <DEDUP_REMOVED lines=16> */
[----:B------:R-:W-:Y:S04]  /*9a6b0*/  STL.64 [R1+0xaee8], R50 ;  /* 0x00aee83201007387 */ /* 0x000fe80000100a00 */
[----:B------:R-:W-:Y:S04]  /*9a6c0*/  STL.64 [R1+0xaee0], R48 ;  /* 0x00aee03001007387 */ /* 0x000fe80000100a00 */
[----:B0-----:R0:W-:Y:S01]  /*9a6d0*/  STL.64 [R1+0x3a40], R20 ;  /* 0x003a401401007387 */ /* 0x0011e20000100a00 */
[----:B----4-:R-:W-:Y:S03]  /*9a6e0*/  HMMA.16816.F32 R40, R32, R46, R28 ;  /* 0x0000002e2028723c */ /* 0x010fe6000000181c */
[----:B------:R-:W1:Y:S01]  /*9a6f0*/  LDSM.16.M88.4 R28, [R37+UR23+0x6c00] ;  /* 0x006c0017251c783b */ /* 0x000e620008000200 */
[----:B------:R-:W-:-:S03]  /*9a700*/  IMAD.MOV.U32 R14, RZ, RZ, R20 ;  /* 0x000000ffff0e7224 */ /* 0x000fc600078e0014 */
[----:B------:R2:W-:Y:S01]  /*9a710*/  STL.64 [R1+0x3a48], R22 ;  /* 0x003a481601007387 */ /* 0x0005e20000100a00 */
[----:B------:R-:W-:-:S03]  /*9a720*/  IMAD.MOV.U32 R6, RZ, RZ, R21 ;  /* 0x000000ffff067224 */ /* 0x000fc600078e0015 */
[----:B0-----:R-:W4:Y:S04]  /*9a730*/  LDL.LU.64 R20, [R1+0x22d0] ;  /* 0x0022d00001147983 */ /* 0x001f280000300a00 */
[----:B--2---:R-:W4:Y:S08]  /*9a740*/  LDL.LU.64 R22, [R1+0x22d8] ;  /* 0x0022d80001167983 */ /* 0x004f300000300a00 */
[----:B------:R-:W-:Y:S04]  /*9a750*/  STL.64 [R1+0x7f0], R40 ;  /* 0x0007f02801007387 */ /* 0x000fe80000100a00 */
[----:B------:R-:W-:Y:S04]  /*9a760*/  STL.64 [R1+0x7f8], R42 ;  /* 0x0007f82a01007387 */ /* 0x000fe80000100a00 */
[----:B-1----:R0:W-:Y:S01]  /*9a770*/  STL.64 [R1+0x3a50], R28 ;  /* 0x003a501c01007387 */ /* 0x0021e20000100a00 */
[----:B------:R-:W-:-:S03]  /*9a780*/  IMAD.MOV.U32 R5, RZ, RZ, R28 ;  /* 0x000000ffff057224 */ /* 0x000fc600078e001c */
[----:B------:R1:W-:Y:S01]  /*9a790*/  STL.64 [R1+0x3a58], R30 ;  /* 0x003a581e01007387 */ /* 0x0003e20000100a00 */
[----:B------:R-:W-:-:S03]  /*9a7a0*/  IMAD.MOV.U32 R4, RZ, RZ, R29 ;  /* 0x000000ffff047224 */ /* 0x000fc600078e001d */
[----:B0-----:R-:W2:Y:S04]  /*9a7b0*/  LDL.LU.64 R28, [R1+0x22e0] ;  /* 0x0022e000011c7983 */ /* 0x001ea80000300a00 */
[----:B-1----:R-:W2:Y:S04]  /*9a7c0*/  LDL.LU.64 R30, [R1+0x22e8] ;  /* 0x0022e800011e7983 */ /* 0x002ea80000300a00 */
[----:B------:R-:W-:Y:S04]  /*9a7d0*/  STL.64 [R1+0xaea0], R46 ;  /* 0x00aea02e01007387 */ /* 0x000fe80000100a00 */
[----:B------:R-:W-:Y:S01]  /*9a7e0*/  STL.64 [R1+0xae98], R44 ;  /* 0x00ae982c01007387 */ /* 0x000fe20000100a00 */
[----:B---3--:R-:W-:Y:S01]  /*9a7f0*/  HMMA.16816.F32 R24, R32, R44, R24 ;  /* 0x0000002c2018723c */ /* 0x008fe20000001818 */
[----:B------:R-:W-:-:S02]  /*9a800*/  F2FP.F16.E4M3.UNPACK_B R42, R19 ;  /* 0x00000013ff2a723e */ /* 0x000fc400020006ff */
[----:B------:R-:W-:Y:S01]  /*9a810*/  F2FP.F16.E4M3.UNPACK_B R43, R18 ;  /* 0x00000012ff2b723e */ /* 0x000fe200020006ff */
[----:B------:R-:W-:-:S15]  /*9a820*/  LDSM.16.M88.4 R44, [R37+UR23+0x7000] ;  /* 0x00700017252c783b */ /* 0x000fde0008000200 */
[----:B------:R-:W-:-:S04]  /*9a830*/  NOP ;  /* 0x0000000000007918 */ /* 0x000fc80000000000 */
[----:B------:R-:W-:Y:S04]  /*9a840*/  STL.64 [R1+0x810], R24 ;  /* 0x0008101801007387 */ /* 0x000fe80000100a00 */
[----:B------:R-:W-:Y:S04]  /*9a850*/  STL.64 [R1+0x818], R26 ;  /* 0x0008181a01007387 */ /* 0x000fe80000100a00 */
[----:B------:R-:W0:Y:S04]  /*9a860*/  LDSM.16.M88.4 R24, [R37+UR23+0x6e00] ;  /* 0x006e00172518783b */ /* 0x000e280008000200 */
        /* <DEDUP_REMOVED lines=10> */
[C---:B----4-:R-:W-:Y:S06]  /*9a910*/  HMMA.16816.F32 R20, R32.reuse, R42, R20 ;  /* 0x0000002a2014723c */ /* 0x050fec0000001814 */
[----:B--2---:R-:W-:-:S15]  /*9a920*/  HMMA.16816.F32 R28, R32, R40, R28 ;  /* 0x00000028201c723c */ /* 0x004fde000000181c */
[----:B------:R-:W-:-:S02]  /*9a930*/  NOP ;  /* 0x0000000000007918 */ /* 0x000fc40000000000 */
[----:B------:R0:W-:Y:S04]  /*9a940*/  STL.64 [R1+0x840], R20 ;  /* 0x0008401401007387 */ /* 0x0001e80000100a00 */
[----:B------:R-:W-:Y:S04]  /*9a950*/  STL.64 [R1+0x848], R22 ;  /* 0x0008481601007387 */ /* 0x000fe80000100a00 */
[----:B------:R1:W-:Y:S04]  /*9a960*/  STL.64 [R1+0x3a70], R44 ;  /* 0x003a702c01007387 */ /* 0x0003e80000100a00 */
[----:B------:R2:W-:Y:S01]  /*9a970*/  STL.64 [R1+0x3a78], R46 ;  /* 0x003a782e01007387 */ /* 0x0005e20000100a00 */
[----:B0-----:R-:W-:-:S02]  /*9a980*/  IMAD.MOV.U32 R20, RZ, RZ, R44 ;  /* 0x000000ffff147224 */ /* 0x001fc400078e002c */
[----:B------:R-:W-:Y:S02]  /*9a990*/  IMAD.MOV.U32 R21, RZ, RZ, R45 ;  /* 0x000000ffff157224 */ /* 0x000fe400078e002d */
[----:B-1----:R-:W4:Y:S04]  /*9a9a0*/  LDL.LU.64 R44, [R1+0x2330] ;  /* 0x00233000012c7983 */ /* 0x002f280000300a00 */
[----:B--2---:R-:W4:Y:S04]  /*9a9b0*/  LDL.LU.64 R46, [R1+0x2338] ;  /* 0x00233800012e7983 */ /* 0x004f280000300a00 */
[----:B------:R-:W-:Y:S04]  /*9a9c0*/  STL.64 [R1+0x860], R28 ;  /* 0x0008601c01007387 */ /* 0x000fe80000100a00 */
[----:B------:R-:W-:Y:S04]  /*9a9d0*/  STL.64 [R1+0x868], R30 ;  /* 0x0008681e01007387 */ /* 0x000fe80000100a00 */
[----:B------:R-:W0:Y:S04]  /*9a9e0*/  LDSM.16.M88.4 R28, [R37+UR23+0x7200] ;  /* 0x00720017251c783b */ /* 0x000e280008000200 */
[----:B------:R-:W-:Y:S04]  /*9a9f0*/  STL.64 [R1+0xaeb0], R42 ;  /* 0x00aeb02a01007387 */ /* 0x000fe80000100a00 */
[----:B------:R-:W-:Y:S04]  /*9aa00*/  STL.64 [R1+0xaea8], R40 ;  /* 0x00aea82801007387 */ /* 0x000fe80000100a00 */
[----:B------:R-:W1:Y:S04]  /*9aa10*/  LDSM.16.M88.4 R40, [R37+UR23+0x7400] ;  /* 0x007400172528783b */ /* 0x000e680008000200 */
[----:B0-----:R0:W-:Y:S01]  /*9aa20*/  STL.64 [R1+0x3a80], R28 ;  /* 0x003a801c01007387 */ /* 0x0011e20000100a00 */
[----:B------:R-:W-:-:S03]  /*9aa30*/  IMAD.MOV.U32 R22, RZ, RZ, R28 ;  /* 0x000000ffff167224 */ /* 0x000fc600078e001c */
[----:B------:R2:W-:Y:S01]  /*9aa40*/  STL.64 [R1+0x3a88], R30 ;  /* 0x003a881e01007387 */ /* 0x0005e20000100a00 */
[----:B------:R-:W-:-:S03]  /*9aa50*/  IMAD.MOV.U32 R23, RZ, RZ, R29 ;  /* 0x000000ffff177224 */ /* 0x000fc600078e001d */
[----:B0-----:R-:W4:Y:S04]  /*9aa60*/  LDL.LU.64 R28, [R1+0x2340] ;  /* 0x00234000011c7983 */ /* 0x001f280000300a00 */
[----:B--2---:R-:W2:Y:S01]  /*9aa70*/  LDL.LU.64 R30, [R1+0x2348] ;  /* 0x00234800011e7983 */ /* 0x004ea20000300a00 */
[----:B---3--:R-:W-:Y:S07]  /*9aa80*/  HMMA.16816.F32 R48, R32, R38, R24 ;  /* 0x000000262030723c */ /* 0x008fee0000001818 */
[----:B-1----:R-:W-:-:S02]  /*9aa90*/  IMAD.MOV.U32 R24, RZ, RZ, R40 ;  /* 0x000000ffff187224 */ /* 0x002fc400078e0028 */
[----:B------:R-:W-:-:S14]  /*9aaa0*/  IMAD.MOV.U32 R25, RZ, RZ, R41 ;  /* 0x000000ffff197224 */ /* 0x000fdc00078e0029 */
[----:B------:R-:W-:Y:S04]  /*9aab0*/  STL.64 [R1+0x890], R48 ;  /* 0x0008903001007387 */ /* 0x000fe80000100a00 */
[----:B------:R-:W-:Y:S04]  /*9aac0*/  STL.64 [R1+0x898], R50 ;  /* 0x0008983201007387 */ /* 0x000fe80000100a00 */
[----:B------:R0:W-:Y:S04]  /*9aad0*/  STL.64 [R1+0x3a90], R40 ;  /* 0x003a902801007387 */ /* 0x0001e80000100a00 */
[----:B------:R1:W-:Y:S04]  /*9aae0*/  STL.64 [R1+0x3a98], R42 ;  /* 0x003a982a01007387 */ /* 0x0003e80000100a00 */
[----:B0-----:R-:W3:Y:S04]  /*9aaf0*/  LDL.LU.64 R40, [R1+0x2350] ;  /* 0x0023500001287983 */ /* 0x001ee80000300a00 */
[----:B-1----:R-:W3:Y:S01]  /*9ab00*/  LDL.LU.64 R42, [R1+0x2358] ;  /* 0x00235800012a7983 */ /* 0x002ee20000300a00 */
[----:B------:R-:W-:-:S02]  /*9ab10*/  F2FP.F16.E4M3.UNPACK_B R2, R2 ;  /* 0x00000002ff02723e */ /* 0x000fc400020006ff */
[----:B------:R-:W-:Y:S02]  /*9ab20*/  F2FP.F16.E4M3.UNPACK_B R3, R3 ;  /* 0x00000003ff03723e */ /* 0x000fe400020006ff */
[----:B------:R-:W-:Y:S02]  /*9ab30*/  F2FP.F16.E4M3.UNPACK_B R8, R8 ;  /* 0x00000008ff08723e */ /* 0x000fe400020006ff */
        /* <DEDUP_REMOVED lines=8> */
[----:B------:R-:W1:Y:S04]  /*9abc0*/  LDSM.16.M88.4 R48, [R37+UR23+0x7800] ;  /* 0x007800172530783b */ /* 0x000e680008000200 */
[----:B0-----:R0:W-:Y:S01]  /*9abd0*/  STL.64 [R1+0x3aa0], R44 ;  /* 0x003aa02c01007387 */ /* 0x0011e20000100a00 */
[----:B--2---:R-:W-:Y:S01]  /*9abe0*/  HMMA.16816.F32 R28, R32, R8, R28 ;  /* 0x00000008201c723c */ /* 0x004fe2000000181c */
[----:B------:R-:W-:-:S02]  /*9abf0*/  IMAD.MOV.U32 R26, RZ, RZ, R44 ;  /* 0x000000ffff1a7224 */ /* 0x000fc400078e002c */
[----:B------:R2:W-:Y:S01]  /*9ac00*/  STL.64 [R1+0x3aa8], R46 ;  /* 0x003aa82e01007387 */ /* 0x0005e20000100a00 */
[----:B------:R-:W-:-:S03]  /*9ac10*/  IMAD.MOV.U32 R27, RZ, RZ, R45 ;  /* 0x000000ffff1b7224 */ /* 0x000fc600078e002d */
[----:B0-----:R-:W4:Y:S04]  /*9ac20*/  LDL.LU.64 R44, [R1+0x2360] ;  /* 0x00236000012c7983 */ /* 0x001f280000300a00 */
[----:B--2---:R-:W4:-:S12]  /*9ac30*/  LDL.LU.64 R46, [R1+0x2368] ;  /* 0x00236800012e7983 */ /* 0x004f180000300a00 */
[----:B------:R-:W-:Y:S04]  /*9ac40*/  STL.64 [R1+0x8e0], R28 ;  /* 0x0008e01c01007387 */ /* 0x000fe80000100a00 */
[----:B------:R-:W-:Y:S04]  /*9ac50*/  STL.64 [R1+0x8e8], R30 ;  /* 0x0008e81e01007387 */ /* 0x000fe80000100a00 */
[----:B-1----:R-:W-:Y:S04]  /*9ac60*/  STL.64 [R1+0x3ab0], R48 ;  /* 0x003ab03001007387 */ /* 0x002fe80000100a00 */
[----:B------:R-:W-:Y:S04]  /*9ac70*/  STL.64 [R1+0x3ab8], R50 ;  /* 0x003ab83201007387 */ /* 0x000fe80000100a00 */
[----:B------:R-:W-:Y:S04]  /*9ac80*/  STL.64 [R1+0xaef8], R10 ;  /* 0x00aef80a01007387 */ /* 0x000fe80000100a00 */
[----:B------:R-:W-:Y:S01]  /*9ac90*/  STL.64 [R1+0xaef0], R8 ;  /* 0x00aef00801007387 */ /* 0x000fe20000100a00 */
[----:B---3--:R-:W-:-:S15]  /*9aca0*/  HMMA.16816.F32 R40, R32, R10, R40 ;  /* 0x0000000a2028723c */ /* 0x008fde0000001828 */
[----:B------:R-:W-:-:S08]  /*9acb0*/  NOP ;  /* 0x0000000000007918 */ /* 0x000fd00000000000 */
[----:B------:R-:W-:Y:S04]  /*9acc0*/  STL.64 [R1+0x900], R40 ;  /* 0x0009002801007387 */ /* 0x000fe80000100a00 */
[----:B------:R-:W-:Y:S04]  /*9acd0*/  STL.64 [R1+0x908], R42 ;  /* 0x0009082a01007387 */ /* 0x000fe80000100a00 */
[----:B------:R-:W0:Y:S04]  /*9ace0*/  LDSM.16.M88.4 R40, [R37+UR23+0x7a00] ;  /* 0x007a00172528783b */ /* 0x000e280008000200 */
[----:B0-----:R-:W-:Y:S01]  /*9acf0*/  STL.64 [R1+0x3ac0], R40 ;  /* 0x003ac02801007387 */ /* 0x001fe20000100a00 */
[----:B------:R-:W-:-:S03]  /*9ad00*/  IMAD.MOV.U32 R30, RZ, RZ, R40 ;  /* 0x000000ffff1e7224 */ /* 0x000fc600078e0028 */
[----:B------:R-:W-:Y:S01]  /*9ad10*/  STL.64 [R1+0x3ac8], R42 ;  /* 0x003ac82a01007387 */ /* 0x000fe20000100a00 */
[----:B------:R-:W-:-:S03]  /*9ad20*/  IMAD.MOV.U32 R31, RZ, RZ, R41 ;  /* 0x000000ffff1f7224 */ /* 0x000fc600078e0029 */
[----:B------:R-:W0:Y:S04]  /*9ad30*/  LDSM.16.M88.4 R40, [R37+UR23+0x7c00] ;  /* 0x007c00172528783b */ /* 0x000e280008000200 */
[----:B0-----:R0:W-:Y:S01]  /*9ad40*/  STL.64 [R1+0x3ad0], R40 ;  /* 0x003ad02801007387 */ /* 0x0011e20000100a00 */
[----:B------:R-:W-:-:S03]  /*9ad50*/  IMAD.MOV.U32 R11, RZ, RZ, R40 ;  /* 0x000000ffff0b7224 */ /* 0x000fc600078e0028 */
[----:B------:R1:W-:Y:S01]  /*9ad60*/  STL.64 [R1+0x3ad8], R42 ;  /* 0x003ad82a01007387 */ /* 0x0003e20000100a00 */
[----:B------:R-:W-:-:S03]  /*9ad70*/  IMAD.MOV.U32 R10, RZ, RZ, R41 ;  /* 0x000000ffff0a7224 */ /* 0x000fc600078e0029 */
[----:B0-----:R-:W2:Y:S04]  /*9ad80*/  LDL.LU.64 R40, [R1+0x2370] ;  /* 0x0023700001287983 */ /* 0x001ea80000300a00 */
[----:B-1----:R-:W2:Y:S01]  /*9ad90*/  LDL.LU.64 R42, [R1+0x2378] ;  /* 0x00237800012a7983 */ /* 0x002ea20000300a00 */
[----:B------:R-:W-:Y:S02]  /*9ada0*/  F2FP.F16.E4M3.UNPACK_B R12, R12 ;  /* 0x0000000cff0c723e */ /* 0x000fe400020006ff */
[----:B------:R-:W-:Y:S02]  /*9adb0*/  F2FP.F16.E4M3.UNPACK_B R13, R13 ;  /* 0x0000000dff0d723e */ /* 0x000fe400020006ff */
[----:B------:R-:W-:Y:S02]  /*9adc0*/  F2FP.F16.E4M3.UNPACK_B R14, R14 ;  /* 0x0000000eff0e723e */ /* 0x000fe400020006ff */
[----:B------:R-:W-:Y:S01]  /*9add0*/  F2FP.F16.E4M3.UNPACK_B R15, R6 ;  /* 0x00000006ff0f723e */ /* 0x000fe200020006ff */
[----:B------:R-:W-:-:S02]  /*9ade0*/  IMAD.MOV.U32 R28, RZ, RZ, R48 ;  /* 0x000000ffff1c7224 */ /* 0x000fc400078e0030 */
[----:B------:R-:W-:Y:S01]  /*9adf0*/  IMAD.MOV.U32 R7, RZ, RZ, R49 ;  /* 0x000000ffff077224 */ /* 0x000fe200078e0031 */
[----:B------:R-:W-:Y:S02]  /*9ae00*/  F2FP.F16.E4M3.UNPACK_B R17, R4 ;  /* 0x00000004ff11723e */ /* 0x000fe400020006ff */
[----:B------:R-:W-:Y:S01]  /*9ae10*/  F2FP.F16.E4M3.UNPACK_B R16, R5 ;  /* 0x00000005ff10723e */ /* 0x000fe200020006ff */
[----:B----4-:R-:W-:-:S15]  /*9ae20*/  HMMA.16816.F32 R44, R32, R12, R44 ;  /* 0x0000000c202c723c */ /* 0x010fde000000182c */
[----:B------:R-:W-:-:S08]  /*9ae30*/  NOP ;  /* 0x0000000000007918 */ /* 0x000fd00000000000 */
[----:B------:R-:W-:Y:S04]  /*9ae40*/  STL.64 [R1+0x930], R44 ;  /* 0x0009302c01007387 */ /* 0x000fe80000100a00 */
[----:B------:R-:W-:Y:S04]  /*9ae50*/  STL.64 [R1+0x938], R46 ;  /* 0x0009382e01007387 */ /* 0x000fe80000100a00 */
[----:B------:R-:W0:Y:S04]  /*9ae60*/  LDSM.16.M88.4 R44, [R37+UR23+0x7e00] ;  /* 0x007e0017252c783b */ /* 0x000e280008000200 */
[----:B0-----:R0:W-:Y:S04]  /*9ae70*/  STL.64 [R1+0x3ae0], R44 ;  /* 0x003ae02c01007387 */ /* 0x0011e80000100a00 */
[----:B------:R1:W-:Y:S04]  /*9ae80*/  STL.64 [R1+0x3ae8], R46 ;  /* 0x003ae82e01007387 */ /* 0x0003e80000100a00 */
[----:B------:R-:W3:Y:S04]  /*9ae90*/  LDL.LU.64 R52, [R1+0x2380] ;  /* 0x0023800001347983 */ /* 0x000ee80000300a00 */
[----:B------:R-:W3:Y:S04]  /*9aea0*/  LDL.LU.64 R54, [R1+0x2388] ;  /* 0x0023880001367983 */ /* 0x000ee80000300a00 */
[----:B------:R-:W4:Y:S04]  /*9aeb0*/  LDL.LU.64 R48, [R1+0x2390] ;  /* 0x0023900001307983 */ /* 0x000f280000300a00 */
[----:B------:R-:W4:Y:S04]  /*9aec0*/  LDL.LU.64 R50, [R1+0x2398] ;  /* 0x0023980001327983 */ /* 0x000f280000300a00 */
[----:B------:R-:W4:Y:S04]  /*9aed0*/  LDL.LU R60, [R1+0x2f5c] ;  /* 0x002f5c00013c7983 */ /* 0x000f280000300800 */
[----:B------:R-:W4:Y:S04]  /*9aee0*/  LDL.LU R4, [R1+0x2f58] ;  /* 0x002f580001047983 */ /* 0x000f280000300800 */
[----:B------:R-:W4:Y:S04]  /*9aef0*/  LDL.LU R61, [R1+0x2f64] ;  /* 0x002f6400013d7983 */ /* 0x000f280000300800 */
[----:B------:R-:W4:Y:S04]  /*9af00*/  LDL.LU R5, [R1+0x2f60] ;  /* 0x002f600001057983 */ /* 0x000f280000300800 */
[----:B------:R-:W4:Y:S01]  /*9af10*/  LDL.LU R6, [R1+0x2f6c] ;  /* 0x002f6c0001067983 */ /* 0x000f220000300800 */
[----:B------:R-:W-:-:S02]  /*9af20*/  IMAD.MOV.U32 R8, RZ, RZ, R44 ;  /* 0x000000ffff087224 */ /* 0x000fc400078e002c */
[----:B------:R-:W-:Y:S01]  /*9af30*/  IMAD.MOV.U32 R9, RZ, RZ, R45 ;  /* 0x000000ffff097224 */ /* 0x000fe200078e002d */
[----:B------:R-:W4:Y:S04]  /*9af40*/  LDL.LU R29, [R1+0x2f68] ;  /* 0x002f6800011d7983 */ /* 0x000f280000300800 */
[----:B0-----:R-:W4:Y:S04]  /*9af50*/  LDL.LU.64 R44, [R1+0x23a0] ;  /* 0x0023a000012c7983 */ /* 0x001f280000300a00 */
[----:B-1----:R-:W4:Y:S01]  /*9af60*/  LDL.LU.64 R46, [R1+0x23a8] ;  /* 0x0023a800012e7983 */ /* 0x002f220000300a00 */
[----:B--2---:R-:W-:-:S15]  /*9af70*/  HMMA.16816.F32 R40, R32, R14, R40 ;  /* 0x0000000e2028723c */ /* 0x004fde0000001828 */
[----:B------:R-:W-:-:S08]  /*9af80*/  NOP ;  /* 0x0000000000007918 */ /* 0x000fd00000000000 */
[----:B------:R0:W-:Y:S04]  /*9af90*/  STL.64 [R1+0x950], R40 ;  /* 0x0009502801007387 */ /* 0x0001e80000100a00 */
[----:B------:R1:W-:Y:S04]  /*9afa0*/  STL.64 [R1+0x958], R42 ;  /* 0x0009582a01007387 */ /* 0x0003e80000100a00 */
[----:B0-----:R-:W2:Y:S04]  /*9afb0*/  LDL.LU.64 R40, [R1+0x23b0] ;  /* 0x0023b00001287983 */ /* 0x001ea80000300a00 */
[----:B-1----:R-:W2:Y:S04]  /*9afc0*/  LDL.LU.64 R42, [R1+0x23b8] ;  /* 0x0023b800012a7983 */ /* 0x002ea80000300a00 */
[----:B------:R-:W2:Y:S04]  /*9afd0*/  LDL.LU R36, [R1+0x2f74] ;  /* 0x002f740001247983 */ /* 0x000ea80000300800 */
[----:B------:R-:W2:Y:S04]  /*9afe0*/  LDL.LU R37, [R1+0x2f70] ;  /* 0x002f700001257983 */ /* 0x000ea80000300800 */
[----:B------:R-:W-:Y:S04]  /*9aff0*/  STL.64 [R1+0xaf08], R14 ;  /* 0x00af080e01007387 */ /* 0x000fe80000100a00 */
[----:B------:R0:W-:Y:S04]  /*9b000*/  STL.64 [R1+0xaf00], R12 ;  /* 0x00af000c01007387 */ /* 0x0001e80000100a00 */
[----:B0-----:R-:W2:Y:S04]  /*9b010*/  LDL.LU.64 R12, [R1+0x23c0] ;  /* 0x0023c000010c7983 */ /* 0x001ea80000300a00 */
[----:B------:R-:W2:Y:S01]  /*9b020*/  LDL.LU.64 R14, [R1+0x23c8] ;  /* 0x0023c800010e7983 */ /* 0x000ea20000300a00 */
[----:B------:R-:W-:-:S02]  /*9b030*/  F2FP.F16.E4M3.UNPACK_B R18, R18 ;  /* 0x00000012ff12723e */ /* 0x000fc400020006ff */
[----:B------:R-:W-:Y:S02]  /*9b040*/  F2FP.F16.E4M3.UNPACK_B R19, R19 ;  /* 0x00000013ff13723e */ /* 0x000fe400020006ff */
[----:B------:R-:W-:Y:S02]  /*9b050*/  F2FP.F16.E4M3.UNPACK_B R20, R20 ;  /* 0x00000014ff14723e */ /* 0x000fe400020006ff */
[----:B------:R-:W-:Y:S02]  /*9b060*/  F2FP.F16.E4M3.UNPACK_B R21, R21 ;  /* 0x00000015ff15723e */ /* 0x000fe400020006ff */
[----:B------:R-:W-:Y:S02]  /*9b070*/  F2FP.F16.E4M3.UNPACK_B R22, R22 ;  /* 0x00000016ff16723e */ /* 0x000fe400020006ff */
[----:B------:R-:W-:Y:S02]  /*9b080*/  F2FP.F16.E4M3.UNPACK_B R23, R23 ;  /* 0x00000017ff17723e */ /* 0x000fe400020006ff */
[----:B------:R-:W-:-:S02]  /*9b090*/  F2FP.F16.E4M3.UNPACK_B R24, R24 ;  /* 0x00000018ff18723e */ /* 0x000fc400020006ff */
[----:B------:R-:W-:Y:S01]  /*9b0a0*/  F2FP.F16.E4M3.UNPACK_B R25, R25 ;  /* 0x00000019ff19723e */ /* 0x000fe200020006ff */
[C---:B---3--:R-:W-:Y:S06]  /*9b0b0*/  HMMA.16816.F32 R52, R32.reuse, R16, R52 ;  /* 0x000000102034723c */ /* 0x048fec0000001834 */
[C---:B----4-:R-:W-:Y:S06]  /*9b0c0*/  HMMA.16816.F32 R48, R32.reuse, R18, R48 ;  /* 0x000000122030723c */ /* 0x050fec0000001830 */
[C---:B------:R-:W-:Y:S11]  /*9b0d0*/  HMMA.16816.F32 R44, R32.reuse, R20, R44 ;  /* 0x00000014202c723c */ /* 0x040ff6000000182c */
[----:B------:R-:W-:Y:S04]  /*9b0e0*/  STL.64 [R1+0x980], R52 ;  /* 0x0009803401007387 */ /* 0x000fe80000100a00 */
[----:B------:R-:W-:Y:S04]  /*9b0f0*/  STL.64 [R1+0x988], R54 ;  /* 0x0009883601007387 */ /* 0x000fe80000100a00 */
[----:B------:R-:W-:Y:S04]  /*9b100*/  STL.64 [R1+0xaf18], R18 ;  /* 0x00af181201007387 */ /* 0x000fe80000100a00 */
[----:B------:R0:W-:Y:S04]  /*9b110*/  STL.64 [R1+0xaf10], R16 ;  /* 0x00af101001007387 */ /* 0x0001e80000100a00 */
[----:B------:R-:W-:Y:S04]  /*9b120*/  STL.64 [R1+0x9a0], R48 ;  /* 0x0009a03001007387 */ /* 0x000fe80000100a00 */
[----:B------:R-:W-:Y:S04]  /*9b130*/  STL.64 [R1+0x9a8], R50 ;  /* 0x0009a83201007387 */ /* 0x000fe80000100a00 */
[----:B0-----:R-:W3:Y:S04]  /*9b140*/  LDL.LU.64 R16, [R1+0x23d0] ;  /* 0x0023d00001107983 */ /* 0x001ee80000300a00 */
[----:B------:R-:W3:Y:S04]  /*9b150*/  LDL.LU.64 R18, [R1+0x23d8] ;  /* 0x0023d80001127983 */ /* 0x000ee80000300a00 */
[----:B------:R-:W-:Y:S04]  /*9b160*/  STL.64 [R1+0x9d0], R44 ;  /* 0x0009d02c01007387 */ /* 0x000fe80000100a00 */
[----:B------:R-:W-:Y:S04]  /*9b170*/  STL.64 [R1+0x9d8], R46 ;  /* 0x0009d82e01007387 */ /* 0x000fe80000100a00 */
[----:B------:R-:W-:Y:S04]  /*9b180*/  STL.64 [R1+0xae90], R22 ;  /* 0x00ae901601007387 */ /* 0x000fe80000100a00 */
[----:B------:R0:W-:Y:S01]  /*9b190*/  STL.64 [R1+0xae88], R20 ;  /* 0x00ae881401007387 */ /* 0x0001e20000100a00 */
[C---:B--2---:R-:W-:Y:S06]  /*9b1a0*/  HMMA.16816.F32 R40, R32.reuse, R22, R40 ;  /* 0x000000162028723c */ /* 0x044fec0000001828 */
[----:B------:R-:W-:-:S15]  /*9b1b0*/  HMMA.16816.F32 R12, R32, R24, R12 ;  /* 0x00000018200c723c */ /* 0x000fde000000180c */
[----:B------:R-:W-:-:S02]  /*9b1c0*/  NOP ;  /* 0x0000000000007918 */ /* 0x000fc40000000000 */
[----:B------:R-:W-:Y:S04]  /*9b1d0*/  STL.64 [R1+0xa00], R40 ;  /* 0x000a002801007387 */ /* 0x000fe80000100a00 */
[----:B------:R-:W-:Y:S04]  /*9b1e0*/  STL.64 [R1+0xa08], R42 ;  /* 0x000a082a01007387 */ /* 0x000fe80000100a00 */
[----:B0-----:R-:W2:Y:S04]  /*9b1f0*/  LDL.LU.64 R20, [R1+0x23e0] ;  /* 0x0023e00001147983 */ /* 0x001ea80000300a00 */
[----:B------:R0:W-:Y:S04]  /*9b200*/  STL.64 [R1+0xa30], R12 ;  /* 0x000a300c01007387 */ /* 0x0001e80000100a00 */
[----:B------:R1:W-:Y:S04]  /*9b210*/  STL.64 [R1+0xa38], R14 ;  /* 0x000a380e01007387 */ /* 0x0003e80000100a00 */
[----:B------:R-:W2:Y:S04]  /*9b220*/  LDL.LU.64 R22, [R1+0x23e8] ;  /* 0x0023e80001167983 */ /* 0x000ea80000300a00 */
[----:B0-----:R-:W4:Y:S04]  /*9b230*/  LDL.LU.64 R12, [R1+0x2a00] ;  /* 0x002a0000010c7983 */ /* 0x001f280000300a00 */
[----:B-1----:R-:W4:Y:S01]  /*9b240*/  LDL.LU.64 R14, [R1+0x2a08] ;  /* 0x002a0800010e7983 */ /* 0x002f220000300a00 */
[----:B------:R-:W-:-:S02]  /*9b250*/  F2FP.F16.E4M3.UNPACK_B R26, R26 ;  /* 0x0000001aff1a723e */ /* 0x000fc400020006ff */
[----:B------:R-:W-:Y:S01]  /*9b260*/  F2FP.F16.E4M3.UNPACK_B R27, R27 ;  /* 0x0000001bff1b723e */ /* 0x000fe200020006ff */
[----:B------:R-:W-:Y:S01]  /*9b270*/  IMAD R6, R29, 0x100, R6 ;  /* 0x000001001d067824 */ /* 0x000fe200078e0206 */
[----:B------:R-:W-:Y:S02]  /*9b280*/  F2FP.F16.E4M3.UNPACK_B R28, R28 ;  /* 0x0000001cff1c723e */ /* 0x000fe400020006ff */
[----:B------:R-:W-:Y:S01]  /*9b290*/  F2FP.F16.E4M3.UNPACK_B R29, R7 ;  /* 0x00000007ff1d723e */ /* 0x000fe200020006ff */
[----:B------:R-:W-:Y:S04]  /*9b2a0*/  STL.64 [R1+0xaf28], R26 ;  /* 0x00af281a01007387 */ /* 0x000fe80000100a00 */
[----:B------:R-:W-:Y:S01]  /*9b2b0*/  STL.64 [R1+0xaf20], R24 ;  /* 0x00af201801007387 */ /* 0x000fe20000100a00 */
[----:B------:R-:W-:-:S02]  /*9b2c0*/  F2FP.F16.E4M3.UNPACK_B R30, R30 ;  /* 0x0000001eff1e723e */ /* 0x000fc400020006ff */
[----:B------:R-:W-:Y:S01]  /*9b2d0*/  F2FP.F16.E4M3.UNPACK_B R31, R31 ;  /* 0x0000001fff1f723e */ /* 0x000fe200020006ff */
[----:B---3--:R-:W-:-:S15]  /*9b2e0*/  HMMA.16816.F32 R16, R32, R26, R16 ;  /* 0x0000001a2010723c */ /* 0x008fde0000001810 */
[----:B------:R-:W-:-:S08]  /*9b2f0*/  NOP ;  /* 0x0000000000007918 */ /* 0x000fd00000000000 */
[----:B------:R0:W-:Y:S04]  /*9b300*/  STL.64 [R1+0xa60], R16 ;  /* 0x000a601001007387 */ /* 0x0001e80000100a00 */
[----:B------:R1:W-:Y:S04]  /*9b310*/  STL.64 [R1+0xa68], R18 ;  /* 0x000a681201007387 */ /* 0x0003e80000100a00 */
[----:B0-----:R-:W3:Y:S04]  /*9b320*/  LDL.LU.64 R16, [R1+0x29f0] ;  /* 0x0029f00001107983 */ /* 0x001ee80000300a00 */
[----:B-1----:R-:W3:Y:S01]  /*9b330*/  LDL.LU.64 R18, [R1+0x29f8] ;  /* 0x0029f80001127983 */ /* 0x002ee20000300a00 */
[----:B--2---:R-:W-:-:S15]  /*9b340*/  HMMA.16816.F32 R20, R32, R28, R20 ;  /* 0x0000001c2014723c */ /* 0x004fde0000001814 */
[----:B------:R-:W-:-:S08]  /*9b350*/  NOP ;  /* 0x0000000000007918 */ /* 0x000fd00000000000 */
[----:B------:R-:W-:Y:S04]  /*9b360*/  STL.64 [R1+0xab0], R20 ;  /* 0x000ab01401007387 */ /* 0x000fe80000100a00 */
[----:B------:R4:W-:Y:S02]  /*9b370*/  STL.64 [R1+0xab8], R22 ;  /* 0x000ab81601007387 */ /* 0x0009e40000100a00 */
[----:B----4-:R-:W-:Y:S02]  /*9b380*/  HMMA.16816.F32 R20, R32, R30, R12 ;  /* 0x0000001e2014723c */ /* 0x010fe4000000180c */
[----:B------:R-:W2:Y:S04]  /*9b390*/  LDL.LU.64 R12, [R1+0x2920] ;  /* 0x00292000010c7983 */ /* 0x000ea80000300a00 */
[----:B------:R-:W2:Y:S01]  /*9b3a0*/  LDL.LU.64 R14, [R1+0x2928] ;  /* 0x00292800010e7983 */ /* 0x000ea20000300a00 */
[----:B------:R-:W-:Y:S01]  /*9b3b0*/  IMAD R7, R37, 0x100, R36 ;  /* 0x0000010025077824 */ /* 0x000fe200078e0224 */
[----:B------:R-:W-:-:S02]  /*9b3c0*/  F2FP.F16.E4M3.UNPACK_B R36, R11 ;  /* 0x0000000bff24723e */ /* 0x000fc400020006ff */
[----:B------:R-:W-:Y:S02]  /*9b3d0*/  F2FP.F16.E4M3.UNPACK_B R37, R10 ;  /* 0x0000000aff25723e */ /* 0x000fe400020006ff */
[----:B------:R-:W-:Y:S02]  /*9b3e0*/  F2FP.F16.E4M3.UNPACK_B R8, R8 ;  /* 0x00000008ff08723e */ /* 0x000fe400020006ff */
[----:B------:R-:W-:Y:S01]  /*9b3f0*/  F2FP.F16.E4M3.UNPACK_B R9, R9 ;  /* 0x00000009ff09723e */ /* 0x000fe200020006ff */
[----:B------:R-:W-:Y:S02]  /*9b400*/  IMAD R4, R4, 0x100, R60 ;  /* 0x0000010004047824 */ /* 0x000fe400078e023c */
[----:B------:R-:W-:-:S06]  /*9b410*/  IMAD R5, R5, 0x100, R61 ;  /* 0x0000010005057824 */ /* 0x000fcc00078e023d */
[----:B------:R0:W-:Y:S04]  /*9b420*/  STL.64 [R1+0x22e0], R20 ;  /* 0x0022e01401007387 */ /* 0x0001e80000100a00 */
[----:B------:R1:W-:Y:S04]  /*9b430*/  STL.64 [R1+0x22e8], R22 ;  /* 0x0022e81601007387 */ /* 0x0003e80000100a00 */
[----:B------:R-:W4:Y:S04]  /*9b440*/  LDL R56, [R1+0x120] ;  /* 0x0001200001387983 */ /* 0x000f280000100800 */
[----:B------:R-:W-:Y:S04]  /*9b450*/  STL [R1+0x128], R8 ;  /* 0x0001280801007387 */ /* 0x000fe80000100800 */
[----:B------:R-:W4:Y:S04]  /*9b460*/  LDL R57, [R1+0x124] ;  /* 0x0001240001397983 */ /* 0x000f280000100800 */
[----:B------:R2:W-:Y:S04]  /*9b470*/  STL [R1+0x12c], R9 ;  /* 0x00012c0901007387 */ /* 0x0005e80000100800 */
[----:B------:R-:W-:Y:S04]  /*9b480*/  STL [R1+0xae80], R30 ;  /* 0x00ae801e01007387 */ /* 0x000fe80000100800 */
[----:B------:R-:W-:Y:S04]  /*9b490*/  STL [R1+0xae7c], R31 ;  /* 0x00ae7c1f01007387 */ /* 0x000fe80000100800 */
[----:B------:R-:W4:Y:S04]  /*9b4a0*/  LDL.64 R42, [R1+0x100] ;  /* 0x00010000012a7983 */ /* 0x000f280000100a00 */
[----:B------:R-:W4:Y:S01]  /*9b4b0*/  LDL R60, [R1+0xb8] ;  /* 0x0000b800013c7983 */ /* 0x000f220000100800 */
[----:B---3--:R-:W-:-:S15]  /*9b4c0*/  HMMA.16816.F32 R16, R32, R36, R16 ;  /* 0x000000242010723c */ /* 0x008fde0000001810 */
[----:B------:R-:W-:-:S08]  /*9b4d0*/  NOP ;  /* 0x0000000000007918 */ /* 0x000fd00000000000 */
[----:B------:R3:W-:Y:S04]  /*9b4e0*/  STL.64 [R1+0x22d0], R16 ;  /* 0x0022d01001007387 */ /* 0x0007e80000100a00 */
[----:B------:R3:W-:Y:S04]  /*9b4f0*/  STL.64 [R1+0x22d8], R18 ;  /* 0x0022d81201007387 */ /* 0x0007e80000100a00 */
[----:B------:R-:W4:Y:S04]  /*9b500*/  LDL R61, [R1+0xbc] ;  /* 0x0000bc00013d7983 */ /* 0x000f280000100800 */
[----:B------:R-:W4:Y:S04]  /*9b510*/  LDL R40, [R1+0x108] ;  /* 0x0001080001287983 */ /* 0x000f280000100800 */
[----:B------:R-:W4:Y:S04]  /*9b520*/  LDL R41, [R1+0x10c] ;  /* 0x00010c0001297983 */ /* 0x000f280000100800 */
[----:B0-----:R-:W4:Y:S04]  /*9b530*/  LDL R20, [R1+0x118] ;  /* 0x0001180001147983 */ /* 0x001f280000100800 */
[----:B------:R-:W4:Y:S04]  /*9b540*/  LDL R21, [R1+0x11c] ;  /* 0x00011c0001157983 */ /* 0x000f280000100800 */
[----:B-1----:R-:W4:Y:S04]  /*9b550*/  LDL.64 R22, [R1+0x110] ;  /* 0x0001100001167983 */ /* 0x002f280000100a00 */
[----:B------:R-:W-:Y:S04]  /*9b560*/  STL [R1+0xae78], R36 ;  /* 0x00ae782401007387 */ /* 0x000fe80000100800 */
[----:B------:R-:W-:Y:S01]  /*9b570*/  STL [R1+0xae74], R37 ;  /* 0x00ae742501007387 */ /* 0x000fe20000100800 */
[----:B--2---:R-:W-:Y:S03]  /*9b580*/  HMMA.16816.F32 R12, R32, R8, R12 ;  /* 0x00000008200c723c */ /* 0x004fe6000000180c */
[----:B------:R-:W4:Y:S04]  /*9b590*/  LDL.LU.64 R8, [R1+0x2910] ;  /* 0x0029100001087983 */ /* 0x000f280000300a00 */
[----:B------:R-:W4:-:S15]  /*9b5a0*/  LDL.LU.64 R10, [R1+0x2918] ;  /* 0x00291800010a7983 */ /* 0x000f1e0000300a00 */
[----:B------:R-:W-:-:S01]  /*9b5b0*/  NOP ;  /* 0x0000000000007918 */ /* 0x000fc20000000000 */
[----:B------:R0:W-:Y:S04]  /*9b5c0*/  STL.64 [R1+0x2200], R12 ;  /* 0x0022000c01007387 */ /* 0x0001e80000100a00 */
[----:B------:R1:W-:Y:S04]  /*9b5d0*/  STL.64 [R1+0x2208], R14 ;  /* 0x0022080e01007387 */ /* 0x0003e80000100a00 */
[----:B------:R-:W2:Y:S04]  /*9b5e0*/  LDL R54, [R1+0xc0] ;  /* 0x0000c00001367983 */ /* 0x000ea80000100800 */
[----:B------:R-:W2:Y:S04]  /*9b5f0*/  LDL R55, [R1+0xc4] ;  /* 0x0000c40001377983 */ /* 0x000ea80000100800 */
[----:B------:R-:W3:Y:S04]  /*9b600*/  LDL R52, [R1+0xc8] ;  /* 0x0000c80001347983 */ /* 0x000ee80000100800 */
[----:B------:R-:W3:Y:S01]  /*9b610*/  LDL R53, [R1+0xcc] ;  /* 0x0000cc0001357983 */ /* 0x000ee20000100800 */
[----:B------:R-:W-:-:S02]  /*9b620*/  F2FP.F16.E4M3.UNPACK_B R4, R4 ;  /* 0x00000004ff04723e */ /* 0x000fc400020006ff */
[----:B------:R-:W-:Y:S02]  /*9b630*/  F2FP.F16.E4M3.UNPACK_B R5, R5 ;  /* 0x00000005ff05723e */ /* 0x000fe400020006ff */
[----:B------:R-:W-:Y:S02]  /*9b640*/  F2FP.F16.E4M3.UNPACK_B R6, R6 ;  /* 0x00000006ff06723e */ /* 0x000fe400020006ff */
[----:B------:R-:W-:Y:S01]  /*9b650*/  F2FP.F16.E4M3.UNPACK_B R7, R7 ;  /* 0x00000007ff07723e */ /* 0x000fe200020006ff */
[----:B--2---:R-:W-:Y:S04]  /*9b660*/  STL.64 [R1+0xafc0], R54 ;  /* 0x00afc03601007387 */ /* 0x004fe80000100a00 */
[----:B---3--:R-:W-:Y:S04]  /*9b670*/  STL.64 [R1+0xafb8], R52 ;  /* 0x00afb83401007387 */ /* 0x008fe80000100a00 */
[----:B------:R-:W2:Y:S04]  /*9b680*/  LDL R58, [R1+0xb0] ;  /* 0x0000b000013a7983 */ /* 0x000ea80000100800 */
[----:B------:R-:W2:Y:S04]  /*9b690*/  LDL R59, [R1+0xb4] ;  /* 0x0000b400013b7983 */ /* 0x000ea80000100800 */
[----:B------:R-:W3:Y:S04]  /*9b6a0*/  LDL R50, [R1+0xd0] ;  /* 0x0000d00001327983 */ /* 0x000ee80000100800 */
[----:B------:R-:W3:Y:S04]  /*9b6b0*/  LDL R51, [R1+0xd4] ;  /* 0x0000d40001337983 */ /* 0x000ee80000100800 */
[----:B------:R-:W2:Y:S04]  /*9b6c0*/  LDL.LU.64 R32, [R1+0x2900] ;  /* 0x0029000001207983 */ /* 0x000ea80000300a00 */
[----:B------:R-:W2:Y:S04]  /*9b6d0*/  LDL.LU.64 R34, [R1+0x2908] ;  /* 0x0029080001227983 */ /* 0x000ea80000300a00 */
[----:B------:R-:W3:Y:S04]  /*9b6e0*/  LDL.LU.64 R24, [R1+0x28f0] ;  /* 0x0028f00001187983 */ /* 0x000ee80000300a00 */
[----:B------:R-:W3:Y:S04]  /*9b6f0*/  LDL.LU.64 R26, [R1+0x28f8] ;  /* 0x0028f800011a7983 */ /* 0x000ee80000300a00 */
[----:B------:R-:W3:Y:S04]  /*9b700*/  LDL.LU.64 R16, [R1+0x28e0] ;  /* 0x0028e00001107983 */ /* 0x000ee80000300a00 */
[----:B------:R-:W3:Y:S04]  /*9b710*/  LDL.LU.64 R18, [R1+0x28e8] ;  /* 0x0028e80001127983 */ /* 0x000ee80000300a00 */
[----:B0-----:R-:W3:Y:S04]  /*9b720*/  LDL.LU.64 R12, [R1+0x28d0] ;  /* 0x0028d000010c7983 */ /* 0x001ee80000300a00 */
[----:B-1----:R-:W3:Y:S01]  /*9b730*/  LDL.LU.64 R14, [R1+0x28d8] ;  /* 0x0028d800010e7983 */ /* 0x002ee20000300a00 */
[----:B----4-:R-:W-:Y:S03]  /*9b740*/  HMMA.16816.F32 R8, R4, R56, R8 ;  /* 0x000000380408723c */ /* 0x010fe60000001808 */
[----:B------:R-:W4:-:S15]  /*9b750*/  LDL R48, [R1+0xd8] ;  /* 0x0000d80001307983 */ /* 0x000f1e0000100800 */
[----:B------:R-:W-:-:S05]  /*9b760*/  NOP ;  /* 0x0000000000007918 */ /* 0x000fca0000000000 */
[----:B------:R0:W-:Y:S04]  /*9b770*/  STL.64 [R1+0x21f0], R8 ;  /* 0x0021f00801007387 */ /* 0x0001e80000100a00 */
[----:B------:R1:W-:Y:S04]  /*9b780*/  STL.64 [R1+0x21f8], R10 ;  /* 0x0021f80a01007387 */ /* 0x0003e80000100a00 */
[----:B------:R-:W4:Y:S04]  /*9b790*/  LDL R49, [R1+0xdc] ;  /* 0x0000dc0001317983 */ /* 0x000f280000100800 */
[----:B------:R-:W4:Y:S04]  /*9b7a0*/  LDL R46, [R1+0xe0] ;  /* 0x0000e000012e7983 */ /* 0x000f280000100800 */
[----:B------:R-:W4:Y:S04]  /*9b7b0*/  LDL R47, [R1+0xe4] ;  /* 0x0000e400012f7983 */ /* 0x000f280000100800 */
[----:B------:R-:W4:Y:S04]  /*9b7c0*/  LDL R56, [R1+0xa8] ;  /* 0x0000a80001387983 */ /* 0x000f280000100800 */
[----:B------:R-:W4:Y:S04]  /*9b7d0*/  LDL R57, [R1+0xac] ;  /* 0x0000ac0001397983 */ /* 0x000f280000100800 */
[----:B------:R-:W4:Y:S04]  /*9b7e0*/  LDL R44, [R1+0xe8] ;  /* 0x0000e800012c7983 */ /* 0x000f280000100800 */
[----:B------:R-:W4:Y:S04]  /*9b7f0*/  LDL R45, [R1+0xec] ;  /* 0x0000ec00012d7983 */ /* 0x000f280000100800 */
[----:B0-----:R-:W4:Y:S04]  /*9b800*/  LDL.64 R8, [R1+0xf8] ;  /* 0x0000f80001087983 */ /* 0x001f280000100a00 */
[----:B-1----:R-:W4:Y:S04]  /*9b810*/  LDL R10, [R1+0xf0] ;  /* 0x0000f000010a7983 */ /* 0x002f280000100800 */
[----:B------:R-:W4:Y:S01]  /*9b820*/  LDL R11, [R1+0xf4] ;  /* 0x0000f400010b7983 */ /* 0x000f220000100800 */
[C---:B--2---:R-:W-:Y:S06]  /*9b830*/  HMMA.16816.F32 R32, R4.reuse, R20, R32 ;  /* 0x000000140420723c */ /* 0x044fec0000001820 */
[C---:B---3--:R-:W-:Y:S06]  /*9b840*/  HMMA.16816.F32 R24, R4.reuse, R22, R24 ;  /* 0x000000160418723c */ /* 0x048fec0000001818 */
[C---:B------:R-:W-:Y:S06]  /*9b850*/  HMMA.16816.F32 R16, R4.reuse, R40, R16 ;  /* 0x000000280410723c */ /* 0x040fec0000001810 */
[----:B------:R-:W-:Y:S05]  /*9b860*/  HMMA.16816.F32 R12, R4, R42, R12 ;  /* 0x0000002a040c723c */ /* 0x000fea000000180c */
[----:B------:R-:W-:Y:S04]  /*9b870*/  STL.64 [R1+0x21e0], R32 ;  /* 0x0021e02001007387 */ /* 0x000fe80000100a00 */
[----:B------:R-:W-:Y:S04]  /*9b880*/  STL.64 [R1+0x21e8], R34 ;  /* 0x0021e82201007387 */ /* 0x000fe80000100a00 */
[----:B------:R-:W-:Y:S04]  /*9b890*/  STL.64 [R1+0x21d0], R24 ;  /* 0x0021d01801007387 */ /* 0x000fe80000100a00 */
[----:B------:R-:W-:Y:S04]  /*9b8a0*/  STL.64 [R1+0x21d8], R26 ;  /* 0x0021d81a01007387 */ /* 0x000fe80000100a00 */
[----:B------:R-:W-:Y:S04]  /*9b8b0*/  STL.64 [R1+0x21c0], R16 ;  /* 0x0021c01001007387 */ /* 0x000fe80000100a00 */
[----:B------:R-:W-:Y:S04]  /*9b8c0*/  STL.64 [R1+0x21c8], R18 ;  /* 0x0021c81201007387 */ /* 0x000fe80000100a00 */
[----:B------:R0:W-:Y:S04]  /*9b8d0*/  STL.64 [R1+0x21b0], R12 ;  /* 0x0021b00c01007387 */ /* 0x0001e80000100a00 */
[----:B------:R1:W-:Y:S04]  /*9b8e0*/  STL.64 [R1+0x21b8], R14 ;  /* 0x0021b80e01007387 */ /* 0x0003e80000100a00 */
[----:B0-----:R-:W2:Y:S04]  /*9b8f0*/  LDL.LU.64 R12, [R1+0x28c0] ;  /* 0x0028c000010c7983 */ /* 0x001ea80000300a00 */
[----:B-1----:R-:W2:Y:S04]  /*9b900*/  LDL.LU.64 R14, [R1+0x28c8] ;  /* 0x0028c800010e7983 */ /* 0x002ea80000300a00 */
[----:B------:R-:W3:Y:S04]  /*9b910*/  LDL.LU.64 R52, [R1+0x28b0] ;  /* 0x0028b00001347983 */ /* 0x000ee80000300a00 */
[----:B------:R-:W3:Y:S01]  /*9b920*/  LDL.LU.64 R54, [R1+0x28b8] ;  /* 0x0028b80001367983 */ /* 0x000ee20000300a00 */
[----:B------:R-:W-:-:S02]  /*9b930*/  IMAD.MOV.U32 R36, RZ, RZ, R42 ;  /* 0x000000ffff247224 */ /* 0x000fc400078e002a */
[----:B------:R-:W-:Y:S01]  /*9b940*/  IMAD.MOV.U32 R37, RZ, RZ, R43 ;  /* 0x000000ffff257224 */ /* 0x000fe200078e002b */
[----:B------:R-:W3:Y:S04]  /*9b950*/  LDL.LU.64 R40, [R1+0x2880] ;  /* 0x0028800001287983 */ /* 0x000ee80000300a00 */
[----:B------:R-:W3:Y:S04]  /*9b960*/  LDL.LU.64 R42, [R1+0x2888] ;  /* 0x00288800012a7983 */ /* 0x000ee80000300a00 */
[----:B------:R-:W3:Y:S04]  /*9b970*/  LDL.LU.64 R32, [R1+0x2870] ;  /* 0x0028700001207983 */ /* 0x000ee80000300a00 */
[----:B------:R-:W3:Y:S04]  /*9b980*/  LDL.LU.64 R34, [R1+0x2878] ;  /* 0x0028780001227983 */ /* 0x000ee80000300a00 */
[----:B------:R-:W3:Y:S04]  /*9b990*/  LDL.LU.64 R24, [R1+0x2140] ;  /* 0x0021400001187983 */ /* 0x000ee80000300a00 */
[----:B------:R-:W3:Y:S01]  /*9b9a0*/  LDL.LU.64 R26, [R1+0x2148] ;  /* 0x00214800011a7983 */ /* 0x000ee20000300a00 */
[----:B------:R-:W-:-:S03]  /*9b9b0*/  IMAD.MOV.U32 R30, RZ, RZ, R23 ;  /* 0x000000ffff1e7224 */ /* 0x000fc600078e0017 */
[----:B------:R-:W3:Y:S04]  /*9b9c0*/  LDL.LU.64 R20, [R1+0x2130] ;  /* 0x0021300001147983 */ /* 0x000ee80000300a00 */
[----:B------:R-:W3:Y:S04]  /*9b9d0*/  LDL.LU.64 R22, [R1+0x2138] ;  /* 0x0021380001167983 */ /* 0x000ee80000300a00 */
[----:B------:R-:W3:Y:S04]  /*9b9e0*/  LDL.LU.64 R16, [R1+0x2860] ;  /* 0x0028600001107983 */ /* 0x000ee80000300a00 */
[----:B------:R-:W3:Y:S04]  /*9b9f0*/  LDL.LU.64 R18, [R1+0x2868] ;  /* 0x0028680001127983 */ /* 0x000ee80000300a00 */
[----:B------:R-:W-:Y:S04]  /*9ba00*/  STL.64 [R1+0xaf38], R38 ;  /* 0x00af382601007387 */ /* 0x000fe80000100a00 */
[----:B------:R0:W-:Y:S01]  /*9ba10*/  STL.64 [R1+0xaf30], R36 ;  /* 0x00af302401007387 */ /* 0x0001e20000100a00 */
[----:B----4-:R-:W-:-:S03]  /*9ba20*/  IMAD.MOV.U32 R31, RZ, RZ, R8 ;  /* 0x000000ffff1f7224 */ /* 0x010fc600078e0008 */
[----:B0-----:R-:W4:Y:S04]  /*9ba30*/  LDL.LU.64 R36, [R1+0x2890] ;  /* 0x0028900001247983 */ /* 0x001f280000300a00 */
[----:B------:R-:W4:Y:S01]  /*9ba40*/  LDL.LU.64 R38, [R1+0x2898] ;  /* 0x0028980001267983 */ /* 0x000f220000300a00 */
[C---:B--2---:R-:W-:Y:S06]  /*9ba50*/  HMMA.16816.F32 R12, R4.reuse, R8, R12 ;  /* 0x00000008040c723c */ /* 0x044fec000000180c */
[----:B---3--:R-:W-:-:S15]  /*9ba60*/  HMMA.16816.F32 R8, R4, R10, R52 ;  /* 0x0000000a0408723c */ /* 0x008fde0000001834 */
[----:B------:R-:W-:-:S02]  /*9ba70*/  NOP ;  /* 0x0000000000007918 */ /* 0x000fc40000000000 */
[----:B------:R0:W-:Y:S04]  /*9ba80*/  STL.64 [R1+0x21a0], R12 ;  /* 0x0021a00c01007387 */ /* 0x0001e80000100a00 */
[----:B------:R1:W-:Y:S04]  /*9ba90*/  STL.64 [R1+0x21a8], R14 ;  /* 0x0021a80e01007387 */ /* 0x0003e80000100a00 */
[----:B0-----:R-:W2:Y:S04]  /*9baa0*/  LDL.LU.64 R12, [R1+0x2850] ;  /* 0x00285000010c7983 */ /* 0x001ea80000300a00 */
[----:B-1----:R-:W2:Y:S04]  /*9bab0*/  LDL.LU.64 R14, [R1+0x2858] ;  /* 0x00285800010e7983 */ /* 0x002ea80000300a00 */
[----:B------:R-:W-:Y:S04]  /*9bac0*/  STL.64 [R1+0xaf48], R30 ;  /* 0x00af481e01007387 */ /* 0x000fe80000100a00 */
[----:B------:R0:W-:Y:S04]  /*9bad0*/  STL.64 [R1+0xaf40], R28 ;  /* 0x00af401c01007387 */ /* 0x0001e80000100a00 */
[----:B0-----:R-:W3:Y:S04]  /*9bae0*/  LDL.LU.64 R28, [R1+0x28a0] ;  /* 0x0028a000011c7983 */ /* 0x001ee80000300a00 */
[----:B------:R-:W3:Y:S04]  /*9baf0*/  LDL.LU.64 R30, [R1+0x28a8] ;  /* 0x0028a800011e7983 */ /* 0x000ee80000300a00 */
[----:B------:R-:W2:Y:S04]  /*9bb00*/  LDL.LU.64 R54, [R1+0xafc0] ;  /* 0x00afc00001367983 */ /* 0x000ea80000300a00 */
[----:B------:R-:W2:Y:S04]  /*9bb10*/  LDL.LU.64 R52, [R1+0xafb8] ;  /* 0x00afb80001347983 */ /* 0x000ea80000300a00 */
[----:B------:R0:W-:Y:S04]  /*9bb20*/  STL.64 [R1+0x2190], R8 ;  /* 0x0021900801007387 */ /* 0x0001e80000100a00 */
[----:B------:R1:W-:Y:S04]  /*9bb30*/  STL.64 [R1+0x2198], R10 ;  /* 0x0021980a01007387 */ /* 0x0003e80000100a00 */
[----:B0-----:R-:W2:Y:S04]  /*9bb40*/  LDL.LU.64 R8, [R1+0x2840] ;  /* 0x0028400001087983 */ /* 0x001ea80000300a00 */
[----:B-1----:R-:W2:Y:S01]  /*9bb50*/  LDL.LU.64 R10, [R1+0x2848] ;  /* 0x00284800010a7983 */ /* 0x002ea20000300a00 */
[C---:B------:R-:W-:Y:S06]  /*9bb60*/  HMMA.16816.F32 R16, R4.reuse, R60, R16 ;  /* 0x0000003c0410723c */ /* 0x040fec0000001810 */
[C---:B---3--:R-:W-:Y:S06]  /*9bb70*/  HMMA.16816.F32 R28, R4.reuse, R44, R28 ;  /* 0x0000002c041c723c */ /* 0x048fec000000181c */
[C---:B----4-:R-:W-:Y:S06]  /*9bb80*/  HMMA.16816.F32 R44, R4.reuse, R46, R36 ;  /* 0x0000002e042c723c */ /* 0x050fec0000001824 */
[C---:B------:R-:W-:Y:S06]  /*9bb90*/  HMMA.16816.F32 R36, R4.reuse, R48, R40 ;  /* 0x000000300424723c */ /* 0x040fec0000001828 */
[C---:B--2---:R-:W-:Y:S06]  /*9bba0*/  HMMA.16816.F32 R24, R4.reuse, R52, R24 ;  /* 0x000000340418723c */ /* 0x044fec0000001818 */
[C---:B------:R-:W-:Y:S06]  /*9bbb0*/  HMMA.16816.F32 R20, R4.reuse, R54, R20 ;  /* 0x000000360414723c */ /* 0x040fec0000001814 */
[C---:B------:R-:W-:Y:S01]  /*9bbc0*/  HMMA.16816.F32 R12, R4.reuse, R58, R12 ;  /* 0x0000003a040c723c */ /* 0x040fe2000000180c */
[----:B------:R-:W-:Y:S04]  /*9bbd0*/  STL.64 [R1+0x2180], R28 ;  /* 0x0021801c01007387 */ /* 0x000fe80000100a00 */
[----:B------:R0:W-:Y:S02]  /*9bbe0*/  STL.64 [R1+0x2188], R30 ;  /* 0x0021881e01007387 */ /* 0x0001e40000100a00 */
[C---:B0-----:R-:W-:Y:S06]  /*9bbf0*/  HMMA.16816.F32 R28, R4.reuse, R50, R32 ;  /* 0x00000032041c723c */ /* 0x041fec0000001820 */
[C---:B------:R-:W-:Y:S01]  /*9bc00*/  HMMA.16816.F32 R8, R4.reuse, R56, R8 ;  /* 0x000000380408723c */ /* 0x040fe20000001808 */
[----:B------:R-:W-:Y:S04]  /*9bc10*/  STL.64 [R1+0x2170], R44 ;  /* 0x0021702c01007387 */ /* 0x000fe80000100a00 */
[----:B------:R-:W-:Y:S04]  /*9bc20*/  STL.64 [R1+0x2178], R46 ;  /* 0x0021782e01007387 */ /* 0x000fe80000100a00 */
[----:B------:R-:W-:Y:S04]  /*9bc30*/  STL.64 [R1+0x2160], R36 ;  /* 0x0021602401007387 */ /* 0x000fe80000100a00 */
[----:B------:R-:W-:Y:S04]  /*9bc40*/  STL.64 [R1+0x2168], R38 ;  /* 0x0021682601007387 */ /* 0x000fe80000100a00 */
[----:B------:R-:W-:Y:S04]  /*9bc50*/  STL.64 [R1+0x2150], R28 ;  /* 0x0021501c01007387 */ /* 0x000fe80000100a00 */
[----:B------:R-:W-:Y:S04]  /*9bc60*/  STL.64 [R1+0x2158], R30 ;  /* 0x0021581e01007387 */ /* 0x000fe80000100a00 */
[----:B------:R-:W-:Y:S04]  /*9bc70*/  STL.64 [R1+0x2140], R24 ;  /* 0x0021401801007387 */ /* 0x000fe80000100a00 */
[----:B------:R-:W-:Y:S04]  /*9bc80*/  STL.64 [R1+0x2148], R26 ;  /* 0x0021481a01007387 */ /* 0x000fe80000100a00 */
[----:B------:R-:W2:Y:S04]  /*9bc90*/  LDL R54, [R1+0xa0] ;  /* 0x0000a00001367983 */ /* 0x000ea80000100800 */
[----:B------:R-:W-:Y:S04]  /*9bca0*/  STL.64 [R1+0x2130], R20 ;  /* 0x0021301401007387 */ /* 0x000fe80000100a00 */
[----:B------:R-:W-:Y:S04]  /*9bcb0*/  STL.64 [R1+0x2138], R22 ;  /* 0x0021381601007387 */ /* 0x000fe80000100a00 */
[----:B------:R-:W-:Y:S04]  /*9bcc0*/  STL.64 [R1+0x2120], R16 ;  /* 0x0021201001007387 */ /* 0x000fe80000100a00 */
[----:B------:R-:W-:Y:S04]  /*9bcd0*/  STL.64 [R1+0x2128], R18 ;  /* 0x0021281201007387 */ /* 0x000fe80000100a00 */
[----:B------:R-:W2:Y:S04]  /*9bce0*/  LDL R55, [R1+0xa4] ;  /* 0x0000a40001377983 */ /* 0x000ea80000100800 */
[----:B------:R-:W3:Y:S04]  /*9bcf0*/  LDL R60, [R1+0x98] ;  /* 0x00009800013c7983 */ /* 0x000ee80000100800 */
[----:B------:R-:W3:Y:S04]  /*9bd00*/  LDL R61, [R1+0x9c] ;  /* 0x00009c00013d7983 */ /* 0x000ee80000100800 */
[----:B------:R-:W4:Y:S04]  /*9bd10*/  LDL R58, [R1+0x28] ;  /* 0x00002800013a7983 */ /* 0x000f280000100800 */
[----:B------:R0:W-:Y:S04]  /*9bd20*/  STL.64 [R1+0x2110], R12 ;  /* 0x0021100c01007387 */ /* 0x0001e80000100a00 */
[----:B------:R1:W-:Y:S04]  /*9bd30*/  STL.64 [R1+0x2118], R14 ;  /* 0x0021180e01007387 */ /* 0x0003e80000100a00 */
[----:B------:R-:W4:Y:S04]  /*9bd40*/  LDL R59, [R1+0x2c] ;  /* 0x00002c00013b7983 */ /* 0x000f280000100800 */
[----:B------:R-:W3:Y:S04]  /*9bd50*/  LDL R52, [R1+0x38] ;  /* 0x0000380001347983 */ /* 0x000ee80000100800 */
[----:B------:R-:W3:Y:S04]  /*9bd60*/  LDL R53, [R1+0x3c] ;  /* 0x00003c0001357983 */ /* 0x000ee80000100800 */
[----:B0-----:R-:W2:Y:S04]  /*9bd70*/  LDL.LU.64 R12, [R1+0x2830] ;  /* 0x00283000010c7983 */ /* 0x001ea80000300a00 */
[----:B-1----:R-:W2:Y:S04]  /*9bd80*/  LDL.LU.64 R14, [R1+0x2838] ;  /* 0x00283800010e7983 */ /* 0x002ea80000300a00 */
[----:B------:R0:W-:Y:S04]  /*9bd90*/  STL.64 [R1+0x2100], R8 ;  /* 0x0021000801007387 */ /* 0x0001e80000100a00 */
[----:B------:R1:W-:Y:S04]  /*9bda0*/  STL.64 [R1+0x2108], R10 ;  /* 0x0021080a01007387 */ /* 0x0003e80000100a00 */
[----:B0-----:R-:W3:Y:S04]  /*9bdb0*/  LDL.LU.64 R8, [R1+0x2820] ;  /* 0x0028200001087983 */ /* 0x001ee80000300a00 */
[----:B-1----:R-:W3:Y:S04]  /*9bdc0*/  LDL.LU.64 R10, [R1+0x2828] ;  /* 0x00282800010a7983 */ /* 0x002ee80000300a00 */
[----:B------:R-:W4:Y:S04]  /*9bdd0*/  LDL R46, [R1+0x40] ;  /* 0x00004000012e7983 */ /* 0x000f280000100800 */
[----:B------:R-:W4:Y:S04]  /*9bde0*/  LDL R47, [R1+0x44] ;  /* 0x00004400012f7983 */ /* 0x000f280000100800 */
[----:B------:R-:W2:Y:S04]  /*9bdf0*/  LDL R44, [R1+0x48] ;  /* 0x00004800012c7983 */ /* 0x000ea80000100800 */
[----:B------:R-:W2:Y:S04]  /*9be00*/  LDL R45, [R1+0x4c] ;  /* 0x00004c00012d7983 */ /* 0x000ea80000100800 */
[----:B----4-:R-:W-:Y:S04]  /*9be10*/  STL.64 [R1+0xaf58], R46 ;  /* 0x00af582e01007387 */ /* 0x010fe80000100a00 */
[----:B--2---:R-:W-:Y:S04]  /*9be20*/  STL.64 [R1+0xaf50], R44 ;  /* 0x00af502c01007387 */ /* 0x004fe80000100a00 */
[----:B------:R-:W2:Y:S04]  /*9be30*/  LDL R26, [R1+0x50] ;  /* 0x00005000011a7983 */ /* 0x000ea80000100800 */
[----:B------:R-:W2:Y:S04]  /*9be40*/  LDL R27, [R1+0x54] ;  /* 0x00005400011b7983 */ /* 0x000ea80000100800 */
[----:B------:R-:W4:Y:S04]  /*9be50*/  LDL R24, [R1+0x58] ;  /* 0x0000580001187983 */ /* 0x000f280000100800 */
[----:B------:R-:W4:Y:S04]  /*9be60*/  LDL R25, [R1+0x5c] ;  /* 0x00005c0001197983 */ /* 0x000f280000100800 */
[----:B------:R-:W3:Y:S04]  /*9be70*/  LDL R50, [R1+0x90] ;  /* 0x0000900001327983 */ /* 0x000ee80000100800 */
[----:B------:R-:W3:Y:S01]  /*9be80*/  LDL R51, [R1+0x94] ;  /* 0x0000940001337983 */ /* 0x000ee20000100800 */
[C---:B------:R-:W-:Y:S03]  /*9be90*/  HMMA.16816.F32 R12, R4.reuse, R54, R12 ;  /* 0x00000036040c723c */ /* 0x040fe6000000180c */
[----:B--2---:R0:W-:Y:S04]  /*9bea0*/  STL.64 [R1+0xaf68], R26 ;  /* 0x00af681a01007387 */ /* 0x0041e80000100a00 */
[----:B----4-:R-:W-:Y:S04]  /*9beb0*/  STL.64 [R1+0xaf60], R24 ;  /* 0x00af601801007387 */ /* 0x010fe80000100a00 */
[----:B------:R-:W2:Y:S04]  /*9bec0*/  LDL R56, [R1+0x30] ;  /* 0x0000300001387983 */ /* 0x000ea80000100800 */
[----:B------:R-:W2:Y:S04]  /*9bed0*/  LDL R57, [R1+0x34] ;  /* 0x0000340001397983 */ /* 0x000ea80000100800 */
[----:B------:R-:W-:Y:S04]  /*9bee0*/  STL.64 [R1+0xaf78], R58 ;  /* 0x00af783a01007387 */ /* 0x000fe80000100a00 */
[----:B--2---:R-:W-:Y:S04]  /*9bef0*/  STL.64 [R1+0xaf70], R56 ;  /* 0x00af703801007387 */ /* 0x004fe80000100a00 */
[----:B------:R-:W2:Y:S04]  /*9bf00*/  LDL R32, [R1+0x60] ;  /* 0x0000600001207983 */ /* 0x000ea80000100800 */
[----:B------:R-:W2:Y:S04]  /*9bf10*/  LDL R33, [R1+0x64] ;  /* 0x0000640001217983 */ /* 0x000ea80000100800 */
[----:B0-----:R-:W4:Y:S04]  /*9bf20*/  LDL R26, [R1+0x68] ;  /* 0x00006800011a7983 */ /* 0x001f280000100800 */
[----:B------:R-:W-:Y:S04]  /*9bf30*/  STL.64 [R1+0x20f0], R12 ;  /* 0x0020f00c01007387 */ /* 0x000fe80000100a00 */
[----:B------:R3:W-:Y:S04]  /*9bf40*/  STL.64 [R1+0x20f8], R14 ;  /* 0x0020f80e01007387 */ /* 0x0007e80000100a00 */
[----:B------:R-:W4:Y:S01]  /*9bf50*/  LDL R27, [R1+0x6c] ;  /* 0x00006c00011b7983 */ /* 0x000f220000100800 */
[----:B---3--:R-:W-:Y:S03]  /*9bf60*/  HMMA.16816.F32 R12, R4, R60, R8 ;  /* 0x0000003c040c723c */ /* 0x008fe60000001808 */
[----:B----4-:R0:W-:Y:S04]  /*9bf70*/  STL.64 [R1+0xaf80], R26 ;  /* 0x00af801a01007387 */ /* 0x0101e80000100a00 */
[----:B------:R-:W3:Y:S04]  /*9bf80*/  LDL.LU.64 R8, [R1+0x2810] ;  /* 0x0028100001087983 */ /* 0x000ee80000300a00 */
[----:B------:R-:W3:-:S12]  /*9bf90*/  LDL.LU.64 R10, [R1+0x2818] ;  /* 0x00281800010a7983 */ /* 0x000ed80000300a00 */
[----:B------:R-:W-:Y:S04]  /*9bfa0*/  STL.64 [R1+0x20e0], R12 ;  /* 0x0020e00c01007387 */ /* 0x000fe80000100a00 */
[----:B------:R-:W-:Y:S04]  /*9bfb0*/  STL.64 [R1+0x20e8], R14 ;  /* 0x0020e80e01007387 */ /* 0x000fe80000100a00 */
[----:B------:R-:W4:Y:S04]  /*9bfc0*/  LDL R24, [R1+0x70] ;  /* 0x0000700001187983 */ /* 0x000f280000100800 */
[----:B------:R-:W4:Y:S04]  /*9bfd0*/  LDL R25, [R1+0x74] ;  /* 0x0000740001197983 */ /* 0x000f280000100800 */
[----:B----4-:R1:W-:Y:S04]  /*9bfe0*/  STL.64 [R1+0xaf98], R24 ;  /* 0x00af981801007387 */ /* 0x0103e80000100a00 */
[----:B0-----:R-:W4:Y:S04]  /*9bff0*/  LDL R26, [R1+0x78] ;  /* 0x00007800011a7983 */ /* 0x001f280000100800 */
[----:B------:R-:W4:Y:S04]  /*9c000*/  LDL R27, [R1+0x7c] ;  /* 0x00007c00011b7983 */ /* 0x000f280000100800 */
[----:B------:R-:W2:Y:S04]  /*9c010*/  LDL R48, [R1+0x10] ;  /* 0x0000100001307983 */ /* 0x000ea80000100800 */
[----:B------:R-:W2:Y:S01]  /*9c020*/  LDL R49, [R1+0x14] ;  /* 0x0000140001317983 */ /* 0x000ea20000100800 */
[C---:B---3--:R-:W-:Y:S03]  /*9c030*/  HMMA.16816.F32 R8, R4.reuse, R50, R8 ;  /* 0x000000320408723c */ /* 0x048fe60000001808 */
[----:B----4-:R0:W-:Y:S04]  /*9c040*/  STL.64 [R1+0xafb0], R26 ;  /* 0x00afb01a01007387 */ /* 0x0101e80000100a00 */
[----:B------:R-:W3:Y:S04]  /*9c050*/  LDL.64 R54, [R1+0x20] ;  /* 0x0000200001367983 */ /* 0x000ee80000100a00 */
[----:B------:R-:W4:Y:S04]  /*9c060*/  LDL R42, [R1+0x80] ;  /* 0x00008000012a7983 */ /* 0x000f280000100800 */
[----:B------:R-:W4:Y:S04]  /*9c070*/  LDL R43, [R1+0x84] ;  /* 0x00008400012b7983 */ /* 0x000f280000100800 */
[----:B------:R-:W2:Y:S04]  /*9c080*/  LDL R40, [R1+0x88] ;  /* 0x0000880001287983 */ /* 0x000ea80000100800 */
[----:B------:R-:W2:Y:S04]  /*9c090*/  LDL R41, [R1+0x8c] ;  /* 0x00008c0001297983 */ /* 0x000ea80000100800 */
[----:B---3--:R-:W-:Y:S04]  /*9c0a0*/  STL.64 [R1+0xaf90], R54 ;  /* 0x00af903601007387 */ /* 0x008fe80000100a00 */
[----:B------:R-:W-:Y:S04]  /*9c0b0*/  STL.64 [R1+0xaf88], R52 ;  /* 0x00af883401007387 */ /* 0x000fe80000100a00 */
[----:B------:R-:W3:Y:S04]  /*9c0c0*/  LDL.64 R60, [R1] ;  /* 0x00000000013c7983 */ /* 0x000ee80000100a00 */
[----:B-1----:R-:W2:Y:S04]  /*9c0d0*/  LDL.LU.64 R24, [R1+0x2800] ;  /* 0x0028000001187983 */ /* 0x002ea80000300a00 */
[----:B0-----:R-:W2:Y:S04]  /*9c0e0*/  LDL.LU.64 R26, [R1+0x2808] ;  /* 0x00280800011a7983 */ /* 0x001ea80000300a00 */
[----:B------:R0:W-:Y:S04]  /*9c0f0*/  STL.64 [R1+0x20d0], R8 ;  /* 0x0020d00801007387 */ /* 0x0001e80000100a00 */
[----:B------:R1:W-:Y:S04]  /*9c100*/  STL.64 [R1+0x20d8], R10 ;  /* 0x0020d80a01007387 */ /* 0x0003e80000100a00 */
[----:B------:R-:W4:Y:S04]  /*9c110*/  LDL R34, [R1+0x18] ;  /* 0x0000180001227983 */ /* 0x000f280000100800 */
[----:B------:R-:W4:Y:S01]  /*9c120*/  LDL R35, [R1+0x1c] ;  /* 0x00001c0001237983 */ /* 0x000f220000100800 */
[C---:B--2---:R-:W-:Y:S03]  /*9c130*/  HMMA.16816.F32 R24, R4.reuse, R40, R24 ;  /* 0x000000280418723c */ /* 0x044fe60000001818 */
[----:B----4-:R-:W-:Y:S04]  /*9c140*/  STL.64 [R1+0xafa8], R34 ;  /* 0x00afa82201007387 */ /* 0x010fe80000100a00 */
[----:B------:R2:W-:Y:S04]  /*9c150*/  STL.64 [R1+0xafa0], R32 ;  /* 0x00afa02001007387 */ /* 0x0005e80000100a00 */
[----:B------:R-:W4:Y:S04]  /*9c160*/  LDL R50, [R1+0x8] ;  /* 0x0000080001327983 */ /* 0x000f280000100800 */
[----:B0-----:R-:W3:Y:S04]  /*9c170*/  LDL.LU.64 R8, [R1+0x27f0] ;  /* 0x0027f00001087983 */ /* 0x001ee80000300a00 */
[----:B-1----:R-:W3:Y:S04]  /*9c180*/  LDL.LU.64 R10, [R1+0x27f8] ;  /* 0x0027f800010a7983 */ /* 0x002ee80000300a00 */
[----:B--2---:R-:W2:Y:S04]  /*9c190*/  LDL.LU.64 R32, [R1+0x27e0] ;  /* 0x0027e00001207983 */ /* 0x004ea80000300a00 */
[----:B------:R-:W2:Y:S04]  /*9c1a0*/  LDL.LU.64 R34, [R1+0x27e8] ;  /* 0x0027e80001227983 */ /* 0x000ea80000300a00 */
[----:B------:R-:W4:Y:S04]  /*9c1b0*/  LDL.LU.64 R52, [R1+0x27d0] ;  /* 0x0027d00001347983 */ /* 0x000f280000300a00 */
        /* <DEDUP_REMOVED lines=15> */
[----:B------:R-:W-:Y:S04]  /*9c2b0*/  STL.64 [R1+0x20c0], R24 ;  /* 0x0020c01801007387 */ /* 0x000fe80000100a00 */
[----:B------:R0:W-:Y:S04]  /*9c2c0*/  STL.64 [R1+0x20c8], R26 ;  /* 0x0020c81a01007387 */ /* 0x0001e80000100a00 */
[----:B0-----:R-:W2:Y:S04]  /*9c2d0*/  LDL.LU.64 R26, [R1+0xafb0] ;  /* 0x00afb000011a7983 */ /* 0x001ea80000300a00 */
[----:B------:R-:W4:Y:S01]  /*9c2e0*/  LDL.LU.64 R40, [R1+0x2750] ;  /* 0x0027500001287983 */ /* 0x000f220000300a00 */
[----:B---3--:R-:W-:Y:S03]  /*9c2f0*/  HMMA.16816.F32 R8, R4, R42, R8 ;  /* 0x0000002a0408723c */ /* 0x008fe60000001808 */
[----:B------:R-:W3:-:S15]  /*9c300*/  LDL.LU.64 R42, [R1+0x2758] ;  /* 0x00275800012a7983 */ /* 0x000ede0000300a00 */
[----:B------:R-:W-:-:S05]  /*9c310*/  NOP ;  /* 0x0000000000007918 */ /* 0x000fca0000000000 */
[----:B------:R0:W-:Y:S01]  /*9c320*/  STL.64 [R1+0x20b0], R8 ;  /* 0x0020b00801007387 */ /* 0x0001e20000100a00 */
[C---:B--2---:R-:W-:Y:S03]  /*9c330*/  HMMA.16816.F32 R24, R4.reuse, R26, R32 ;  /* 0x0000001a0418723c */ /* 0x044fe60000001820 */
[----:B------:R1:W-:Y:S04]  /*9c340*/  STL.64 [R1+0x20b8], R10 ;  /* 0x0020b80a01007387 */ /* 0x0003e80000100a00 */
[----:B0-----:R-:W2:Y:S04]  /*9c350*/  LDL.LU.64 R8, [R1+0x2740] ;  /* 0x0027400001087983 */ /* 0x001ea80000300a00 */
[----:B-1----:R-:W2:Y:S04]  /*9c360*/  LDL.LU.64 R10, [R1+0x2748] ;  /* 0x00274800010a7983 */ /* 0x002ea80000300a00 */
[----:B------:R-:W2:Y:S04]  /*9c370*/  LDL.LU.64 R34, [R1+0xafa8] ;  /* 0x00afa80001227983 */ /* 0x000ea80000300a00 */
[----:B------:R-:W3:Y:S04]  /*9c380*/  LDL.LU.64 R32, [R1+0xafa0] ;  /* 0x00afa00001207983 */ /* 0x000ee80000300a00 */
[----:B------:R0:W-:Y:S04]  /*9c390*/  STL.64 [R1+0x20a0], R24 ;  /* 0x0020a01801007387 */ /* 0x0001e80000100a00 */
[----:B------:R4:W-:Y:S04]  /*9c3a0*/  STL.64 [R1+0x20a8], R26 ;  /* 0x0020a81a01007387 */ /* 0x0009e80000100a00 */
[----:B0-----:R-:W4:Y:S02]  /*9c3b0*/  LDL.LU.64 R24, [R1+0xaf98] ;  /* 0x00af980001187983 */ /* 0x001f240000300a00 */
[----:B----4-:R-:W-:Y:S02]  /*9c3c0*/  HMMA.16816.F32 R24, R4, R24, R52 ;  /* 0x000000180418723c */ /* 0x010fe40000001834 */
[----:B------:R-:W4:Y:S04]  /*9c3d0*/  LDL.LU.64 R54, [R1+0xaf90] ;  /* 0x00af900001367983 */ /* 0x000f280000300a00 */
[----:B------:R-:W2:-:S15]  /*9c3e0*/  LDL.LU.64 R52, [R1+0xaf88] ;  /* 0x00af880001347983 */ /* 0x000e9e0000300a00 */
[----:B------:R-:W-:-:S02]  /*9c3f0*/  NOP ;  /* 0x0000000000007918 */ /* 0x000fc40000000000 */
[----:B------:R-:W-:Y:S04]  /*9c400*/  STL.64 [R1+0x2090], R24 ;  /* 0x0020901801007387 */ /* 0x000fe80000100a00 */
[----:B------:R0:W-:Y:S04]  /*9c410*/  STL.64 [R1+0x2098], R26 ;  /* 0x0020981a01007387 */ /* 0x0001e80000100a00 */
[----:B0-----:R-:W4:Y:S01]  /*9c420*/  LDL.LU.64 R26, [R1+0xaf80] ;  /* 0x00af8000011a7983 */ /* 0x001f220000300a00 */
[C---:B---3--:R-:W-:Y:S06]  /*9c430*/  HMMA.16816.F32 R44, R4.reuse, R32, R44 ;  /* 0x00000020042c723c */ /* 0x048fec000000182c */
[----:B----4-:R-:W-:Y:S01]  /*9c440*/  HMMA.16816.F32 R24, R4, R26, R56 ;  /* 0x0000001a0418723c */ /* 0x010fe20000001838 */
[----:B------:R-:W3:Y:S04]  /*9c450*/  LDL.LU.64 R58, [R1+0xaf78] ;  /* 0x00af7800013a7983 */ /* 0x000ee80000300a00 */
[----:B------:R-:W4:-:S15]  /*9c460*/  LDL.LU.64 R56, [R1+0xaf70] ;  /* 0x00af700001387983 */ /* 0x000f1e0000300a00 */
[----:B------:R-:W-:-:S03]  /*9c470*/  NOP ;  /* 0x0000000000007918 */ /* 0x000fc60000000000 */
[----:B------:R-:W-:Y:S04]  /*9c480*/  STL.64 [R1+0x2080], R24 ;  /* 0x0020801801007387 */ /* 0x000fe80000100a00 */
[----:B------:R0:W-:Y:S04]  /*9c490*/  STL.64 [R1+0x2088], R26 ;  /* 0x0020881a01007387 */ /* 0x0001e80000100a00 */
[----:B0-----:R-:W2:Y:S04]  /*9c4a0*/  LDL.LU.64 R26, [R1+0xaf68] ;  /* 0x00af6800011a7983 */ /* 0x001ea80000300a00 */
[----:B------:R-:W3:Y:S04]  /*9c4b0*/  LDL.LU.64 R24, [R1+0xaf60] ;  /* 0x00af600001187983 */ /* 0x000ee80000300a00 */
[----:B------:R-:W-:Y:S04]  /*9c4c0*/  STL.64 [R1+0x2070], R44 ;  /* 0x0020702c01007387 */ /* 0x000fe80000100a00 */
[----:B------:R0:W-:Y:S04]  /*9c4d0*/  STL.64 [R1+0x2078], R46 ;  /* 0x0020782e01007387 */ /* 0x0001e80000100a00 */
[----:B0-----:R-:W4:Y:S04]  /*9c4e0*/  LDL.LU.64 R46, [R1+0xaf58] ;  /* 0x00af5800012e7983 */ /* 0x001f280000300a00 */
[----:B------:R-:W4:Y:S01]  /*9c4f0*/  LDL.LU.64 R44, [R1+0xaf50] ;  /* 0x00af5000012c7983 */ /* 0x000f220000300a00 */
[C---:B---3--:R-:W-:Y:S06]  /*9c500*/  HMMA.16816.F32 R28, R4.reuse, R24, R28 ;  /* 0x00000018041c723c */ /* 0x048fec000000181c */
[C---:B--2---:R-:W-:Y:S06]  /*9c510*/  HMMA.16816.F32 R24, R4.reuse, R26, R36 ;  /* 0x0000001a0418723c */ /* 0x044fec0000001824 */
[C---:B----4-:R-:W-:Y:S06]  /*9c520*/  HMMA.16816.F32 R16, R4.reuse, R44, R16 ;  /* 0x0000002c0410723c */ /* 0x050fec0000001810 */
[C---:B------:R-:W-:Y:S05]  /*9c530*/  HMMA.16816.F32 R44, R4.reuse, R46, R20 ;  /* 0x0000002e042c723c */ /* 0x040fea0000001814 */
[----:B------:R-:W-:Y:S04]  /*9c540*/  STL.64 [R1+0x2060], R28 ;  /* 0x0020601c01007387 */ /* 0x000fe80000100a00 */
[----:B------:R0:W-:Y:S01]  /*9c550*/  STL.64 [R1+0x2068], R30 ;  /* 0x0020681e01007387 */ /* 0x0001e20000100a00 */
[C---:B------:R-:W-:Y:S03]  /*9c560*/  HMMA.16816.F32 R20, R4.reuse, R52, R12 ;  /* 0x000000340414723c */ /* 0x040fe6000000180c */
[----:B0-----:R-:W2:Y:S04]  /*9c570*/  LDL.LU.64 R30, [R1+0xaf48] ;  /* 0x00af4800011e7983 */ /* 0x001ea80000300a00 */
[----:B------:R-:W3:Y:S04]  /*9c580*/  LDL.LU.64 R28, [R1+0xaf40] ;  /* 0x00af4000011c7983 */ /* 0x000ee80000300a00 */
[----:B------:R-:W4:Y:S04]  /*9c590*/  LDL.LU.64 R38, [R1+0xaf38] ;  /* 0x00af380001267983 */ /* 0x000f280000300a00 */
[----:B------:R-:W2:Y:S04]  /*9c5a0*/  LDL.LU.64 R36, [R1+0xaf30] ;  /* 0x00af300001247983 */ /* 0x000ea80000300a00 */
[----:B------:R-:W-:Y:S04]  /*9c5b0*/  STL.64 [R1+0x2050], R24 ;  /* 0x0020501801007387 */ /* 0x000fe80000100a00 */
[----:B------:R0:W-:Y:S04]  /*9c5c0*/  STL.64 [R1+0x2058], R26 ;  /* 0x0020581a01007387 */ /* 0x0001e80000100a00 */
[----:B0-----:R-:W3:Y:S04]  /*9c5d0*/  LDL.LU.64 R26, [R1+0xaf28] ;  /* 0x00af2800011a7983 */ /* 0x001ee80000300a00 */
[----:B------:R-:W2:Y:S04]  /*9c5e0*/  LDL.LU.64 R24, [R1+0xaf20] ;  /* 0x00af200001187983 */ /* 0x000ea80000300a00 */
[----:B------:R0:W-:Y:S04]  /*9c5f0*/  STL.64 [R1+0x2040], R16 ;  /* 0x0020401001007387 */ /* 0x0001e80000100a00 */
[----:B------:R1:W-:Y:S04]  /*9c600*/  STL.64 [R1+0x2048], R18 ;  /* 0x0020481201007387 */ /* 0x0003e80000100a00 */
[----:B0-----:R-:W4:Y:S04]  /*9c610*/  LDL.LU.64 R16, [R1+0x2730] ;  /* 0x0027300001107983 */ /* 0x001f280000300a00 */
[----:B-1----:R-:W4:Y:S04]  /*9c620*/  LDL.LU.64 R18, [R1+0x2738] ;  /* 0x0027380001127983 */ /* 0x002f280000300a00 */
[----:B------:R-:W3:Y:S04]  /*9c630*/  LDL.LU.64 R12, [R1+0x2720] ;  /* 0x00272000010c7983 */ /* 0x000ee80000300a00 */
[----:B------:R-:W-:Y:S04]  /*9c640*/  STL.64 [R1+0x2030], R44 ;  /* 0x0020302c01007387 */ /* 0x000fe80000100a00 */
[----:B------:R0:W-:Y:S04]  /*9c650*/  STL.64 [R1+0x2038], R46 ;  /* 0x0020382e01007387 */ /* 0x0001e80000100a00 */
[----:B------:R-:W3:Y:S01]  /*9c660*/  LDL.LU.64 R14, [R1+0x2728] ;  /* 0x00272800010e7983 */ /* 0x000ee20000300a00 */
[C---:B0-----:R-:W-:Y:S06]  /*9c670*/  HMMA.16816.F32 R44, R4.reuse, R56, R40 ;  /* 0x00000038042c723c */ /* 0x041fec0000001828 */
[----:B------:R-:W-:Y:S01]  /*9c680*/  HMMA.16816.F32 R40, R4, R58, R8 ;  /* 0x0000003a0428723c */ /* 0x000fe20000001808 */
[----:B------:R0:W-:Y:S04]  /*9c690*/  STL.64 [R1+0x2020], R20 ;  /* 0x0020201401007387 */ /* 0x0001e80000100a00 */
[----:B------:R1:W-:Y:S04]  /*9c6a0*/  STL.64 [R1+0x2028], R22 ;  /* 0x0020281601007387 */ /* 0x0003e80000100a00 */
[----:B0-----:R-:W2:Y:S04]  /*9c6b0*/  LDL.LU.64 R20, [R1+0x2710] ;  /* 0x0027100001147983 */ /* 0x001ea80000300a00 */
[----:B-1----:R-:W2:Y:S04]  /*9c6c0*/  LDL.LU.64 R22, [R1+0x2718] ;  /* 0x0027180001167983 */ /* 0x002ea80000300a00 */
[----:B------:R-:W2:Y:S04]  /*9c6d0*/  LDL.LU.64 R8, [R1+0x2700] ;  /* 0x0027000001087983 */ /* 0x000ea80000300a00 */
[----:B------:R0:W-:Y:S04]  /*9c6e0*/  STL.64 [R1+0x2010], R44 ;  /* 0x0020102c01007387 */ /* 0x0001e80000100a00 */
[----:B------:R1:W-:Y:S04]  /*9c6f0*/  STL.64 [R1+0x2018], R46 ;  /* 0x0020182e01007387 */ /* 0x0003e80000100a00 */
[----:B------:R-:W2:Y:S04]  /*9c700*/  LDL.LU.64 R10, [R1+0x2708] ;  /* 0x00270800010a7983 */ /* 0x000ea80000300a00 */
[----:B------:R1:W-:Y:S04]  /*9c710*/  STL.64 [R1+0x2000], R40 ;  /* 0x0020002801007387 */ /* 0x0003e80000100a00 */
[----:B------:R1:W-:Y:S04]  /*9c720*/  STL.64 [R1+0x2008], R42 ;  /* 0x0020082a01007387 */ /* 0x0003e80000100a00 */
[----:B------:R-:W2:Y:S04]  /*9c730*/  LDL.LU.64 R56, [R1+0x26f0] ;  /* 0x0026f00001387983 */ /* 0x000ea80000300a00 */
[----:B------:R-:W2:Y:S01]  /*9c740*/  LDL.LU.64 R58, [R1+0x26f8] ;  /* 0x0026f800013a7983 */ /* 0x000ea20000300a00 */
[----:B------:R-:W-:-:S03]  /*9c750*/  IMAD.MOV.U32 R51, RZ, RZ, R0 ;  /* 0x000000ffff337224 */ /* 0x000fc600078e0000 */
[----:B0-----:R-:W2:Y:S04]  /*9c760*/  LDL.LU.64 R44, [R1+0x26e0] ;  /* 0x0026e000012c7983 */ /* 0x001ea80000300a00 */
[----:B-1----:R-:W2:Y:S04]  /*9c770*/  LDL.LU.64 R46, [R1+0x26e8] ;  /* 0x0026e800012e7983 */ /* 0x002ea80000300a00 */
[----:B------:R-:W2:Y:S04]  /*9c780*/  LDL.LU.64 R40, [R1+0x26d0] ;  /* 0x0026d00001287983 */ /* 0x000ea80000300a00 */
[----:B------:R-:W2:Y:S01]  /*9c790*/  LDL.LU.64 R42, [R1+0x26d8] ;  /* 0x0026d800012a7983 */ /* 0x000ea20000300a00 */
[----:B------:R-:W-:Y:S01]  /*9c7a0*/  IMAD.MOV.U32 R0, RZ, RZ, R55 ;  /* 0x000000ffff007224 */ /* 0x000fe200078e0037 */
[C---:B----4-:R-:W-:Y:S06]  /*9c7b0*/  HMMA.16816.F32 R16, R4.reuse, R54, R16 ;  /* 0x000000360410723c */ /* 0x050fec0000001810 */
[C---:B---3--:R-:W-:Y:S06]  /*9c7c0*/  HMMA.16816.F32 R32, R4.reuse, R34, R12 ;  /* 0x000000220420723c */ /* 0x048fec000000180c */
[C---:B--2---:R-:W-:Y:S11]  /*9c7d0*/  HMMA.16816.F32 R20, R4.reuse, R48, R20 ;  /* 0x000000300414723c */ /* 0x044ff60000001814 */
[----:B------:R-:W-:Y:S04]  /*9c7e0*/  STL.64 [R1+0x1ff0], R16 ;  /* 0x001ff01001007387 */ /* 0x000fe80000100a00 */
[----:B------:R0:W-:Y:S01]  /*9c7f0*/  STL.64 [R1+0x1ff8], R18 ;  /* 0x001ff81201007387 */ /* 0x0001e20000100a00 */
[C---:B------:R-:W-:Y:S06]  /*9c800*/  HMMA.16816.F32 R48, R4.reuse, R50, R8 ;  /* 0x000000320430723c */ /* 0x040fec0000001808 */
[----:B------:R-:W-:Y:S01]  /*9c810*/  HMMA.16816.F32 R56, R4, R60, R56 ;  /* 0x0000003c0438723c */ /* 0x000fe20000001838 */
[----:B0-----:R-:W2:Y:S04]  /*9c820*/  LDL.LU.64 R18, [R1+0xaf18] ;  /* 0x00af180001127983 */ /* 0x001ea80000300a00 */
[----:B------:R-:W3:Y:S04]  /*9c830*/  LDL.LU.64 R16, [R1+0xaf10] ;  /* 0x00af100001107983 */ /* 0x000ee80000300a00 */
[----:B------:R-:W4:Y:S04]  /*9c840*/  LDL.LU.64 R52, [R1+0x26c0] ;  /* 0x0026c00001347983 */ /* 0x000f280000300a00 */
[----:B------:R-:W4:Y:S04]  /*9c850*/  LDL.LU.64 R54, [R1+0x26c8] ;  /* 0x0026c80001367983 */ /* 0x000f280000300a00 */
[----:B------:R-:W-:Y:S04]  /*9c860*/  STL [R1+0xae70], R0 ;  /* 0x00ae700001007387 */ /* 0x000fe80000100800 */
[----:B------:R-:W2:Y:S04]  /*9c870*/  LDL.LU.64 R14, [R1+0xaf08] ;  /* 0x00af0800010e7983 */ /* 0x000ea80000300a00 */
[----:B------:R-:W3:Y:S04]  /*9c880*/  LDL.LU.64 R12, [R1+0xaf00] ;  /* 0x00af0000010c7983 */ /* 0x000ee80000300a00 */
[----:B------:R0:W-:Y:S04]  /*9c890*/  STL.64 [R1+0x1fe0], R32 ;  /* 0x001fe02001007387 */ /* 0x0001e80000100a00 */
[----:B------:R1:W-:Y:S04]  /*9c8a0*/  STL.64 [R1+0x1fe8], R34 ;  /* 0x001fe82201007387 */ /* 0x0003e80000100a00 */
[----:B0-----:R-:W2:Y:S04]  /*9c8b0*/  LDL.LU.64 R32, [R1+0x26b0] ;  /* 0x0026b00001207983 */ /* 0x001ea80000300a00 */
[----:B-1----:R-:W2:Y:S04]  /*9c8c0*/  LDL.LU.64 R34, [R1+0x26b8] ;  /* 0x0026b80001227983 */ /* 0x002ea80000300a00 */
[----:B------:R0:W-:Y:S04]  /*9c8d0*/  STL.64 [R1+0x1fd0], R20 ;  /* 0x001fd01401007387 */ /* 0x0001e80000100a00 */
[----:B------:R1:W-:Y:S04]  /*9c8e0*/  STL.64 [R1+0x1fd8], R22 ;  /* 0x001fd81601007387 */ /* 0x0003e80000100a00 */
[----:B0-----:R-:W3:Y:S04]  /*9c8f0*/  LDL.LU.64 R20, [R1+0x26a0] ;  /* 0x0026a00001147983 */ /* 0x001ee80000300a00 */
[----:B-1----:R-:W3:Y:S04]  /*9c900*/  LDL.LU.64 R22, [R1+0x26a8] ;  /* 0x0026a80001167983 */ /* 0x002ee80000300a00 */
[----:B------:R-:W3:Y:S04]  /*9c910*/  LDL.LU.64 R10, [R1+0xaef8] ;  /* 0x00aef800010a7983 */ /* 0x000ee80000300a00 */
[----:B------:R-:W3:Y:S04]  /*9c920*/  LDL.LU.64 R8, [R1+0xaef0] ;  /* 0x00aef00001087983 */ /* 0x000ee80000300a00 */
[----:B------:R-:W-:Y:S04]  /*9c930*/  STL.64 [R1+0x1fc0], R48 ;  /* 0x001fc03001007387 */ /* 0x000fe80000100a00 */
[----:B------:R0:W-:Y:S01]  /*9c940*/  STL.64 [R1+0x1fc8], R50 ;  /* 0x001fc83201007387 */ /* 0x0001e20000100a00 */
[----:B------:R-:W-:-:S03]  /*9c950*/  IMAD.MOV.U32 R0, RZ, RZ, R61 ;  /* 0x000000ffff007224 */ /* 0x000fc600078e003d */
[----:B0-----:R-:W2:Y:S04]  /*9c960*/  LDL.LU.64 R50, [R1+0xaee8] ;  /* 0x00aee80001327983 */ /* 0x001ea80000300a00 */
[----:B------:R-:W3:Y:S04]  /*9c970*/  LDL.LU.64 R48, [R1+0xaee0] ;  /* 0x00aee00001307983 */ /* 0x000ee80000300a00 */
[----:B------:R-:W-:Y:S04]  /*9c980*/  STL.64 [R1+0x1fb0], R56 ;  /* 0x001fb03801007387 */ /* 0x000fe80000100a00 */
[----:B------:R0:W-:Y:S04]  /*9c990*/  STL.64 [R1+0x1fb8], R58 ;  /* 0x001fb83a01007387 */ /* 0x0001e80000100a00 */
[----:B0-----:R-:W2:Y:S04]  /*9c9a0*/  LDL.LU.64 R58, [R1+0xaed8] ;  /* 0x00aed800013a7983 */ /* 0x001ea80000300a00 */
[----:B------:R-:W4:Y:S04]  /*9c9b0*/  LDL.LU.64 R56, [R1+0xaed0] ;  /* 0x00aed00001387983 */ /* 0x000f280000300a00 */
[----:B------:R-:W3:Y:S02]  /*9c9c0*/  LDL.LU.64 R60, [R1+0xaec8] ;  /* 0x00aec800013c7983 */ /* 0x000ee40000300a00 */
[C---:B---3--:R-:W-:Y:S06]  /*9c9d0*/  HMMA.16816.F32 R44, R4.reuse, R60, R44 ;  /* 0x0000003c042c723c */ /* 0x048fec000000182c */
[----:B------:R-:W-:Y:S01]  /*9c9e0*/  STL.64 [R1+0xadc8], R60 ;  /* 0x00adc83c01007387 */ /* 0x000fe20000100a00 */
[----:B----4-:R-:W-:-:S15]  /*9c9f0*/  HMMA.16816.F32 R52, R4, R56, R52 ;  /* 0x000000380434723c */ /* 0x010fde0000001834 */
[----:B------:R-:W-:-:S01]  /*9ca00*/  NOP ;  /* 0x0000000000007918 */ /* 0x000fc20000000000 */
[----:B------:R-:W-:Y:S04]  /*9ca10*/  STL.64 [R1+0x1fa0], R44 ;  /* 0x001fa02c01007387 */ /* 0x000fe80000100a00 */
[----:B------:R2:W-:Y:S02]  /*9ca20*/  STL.64 [R1+0x1fa8], R46 ;  /* 0x001fa82e01007387 */ /* 0x0005e40000100a00 */
[----:B--2---:R-:W-:Y:S02]  /*9ca30*/  HMMA.16816.F32 R44, R4, R58, R40 ;  /* 0x0000003a042c723c */ /* 0x004fe40000001828 */
[----:B------:R-:W2:Y:S04]  /*9ca40*/  LDL.LU.64 R40, [R1+0x2690] ;  /* 0x0026900001287983 */ /* 0x000ea80000300a00 */
[----:B------:R-:W2:-:S15]  /*9ca50*/  LDL.LU.64 R42, [R1+0x2698] ;  /* 0x00269800012a7983 */ /* 0x000e9e0000300a00 */
[----:B------:R-:W-:-:S02]  /*9ca60*/  NOP ;  /* 0x0000000000007918 */ /* 0x000fc40000000000 */
[----:B------:R0:W-:Y:S04]  /*9ca70*/  STL.64 [R1+0x1f90], R44 ;  /* 0x001f902c01007387 */ /* 0x0001e80000100a00 */
[----:B------:R1:W-:Y:S04]  /*9ca80*/  STL.64 [R1+0x1f98], R46 ;  /* 0x001f982e01007387 */ /* 0x0003e80000100a00 */
[----:B0-----:R-:W3:Y:S04]  /*9ca90*/  LDL.LU.64 R44, [R1+0x2680] ;  /* 0x00268000012c7983 */ /* 0x001ee80000300a00 */
[----:B-1----:R-:W3:Y:S04]  /*9caa0*/  LDL.LU.64 R46, [R1+0x2688] ;  /* 0x00268800012e7983 */ /* 0x002ee80000300a00 */
[----:B------:R-:W-:Y:S04]  /*9cab0*/  STL.64 [R1+0x1f80], R52 ;  /* 0x001f803401007387 */ /* 0x000fe80000100a00 */
[----:B------:R0:W-:Y:S04]  /*9cac0*/  STL.64 [R1+0x1f88], R54 ;  /* 0x001f883601007387 */ /* 0x0001e80000100a00 */
[----:B0-----:R-:W4:Y:S04]  /*9cad0*/  LDL.LU.64 R54, [R1+0xaec0] ;  /* 0x00aec00001367983 */ /* 0x001f280000300a00 */
[----:B------:R-:W3:Y:S04]  /*9cae0*/  LDL.LU.64 R52, [R1+0xaeb8] ;  /* 0x00aeb80001347983 */ /* 0x000ee80000300a00 */
[----:B------:R-:W-:Y:S04]  /*9caf0*/  STL.64 [R1+0xada0], R58 ;  /* 0x00ada03a01007387 */ /* 0x000fe80000100a00 */
[----:B------:R0:W-:Y:S04]  /*9cb00*/  STL.64 [R1+0xad98], R56 ;  /* 0x00ad983801007387 */ /* 0x0001e80000100a00 */
[----:B0-----:R-:W3:Y:S04]  /*9cb10*/  LDL.LU.64 R56, [R1+0x2660] ;  /* 0x0026600001387983 */ /* 0x001ee80000300a00 */
[----:B------:R-:W3:Y:S01]  /*9cb20*/  LDL.LU.64 R58, [R1+0x2668] ;  /* 0x00266800013a7983 */ /* 0x000ee20000300a00 */
[C---:B--2---:R-:W-:Y:S06]  /*9cb30*/  HMMA.16816.F32 R40, R4.reuse, R50, R40 ;  /* 0x000000320428723c */ /* 0x044fec0000001828 */
[C---:B----4-:R-:W-:Y:S06]  /*9cb40*/  HMMA.16816.F32 R32, R4.reuse, R54, R32 ;  /* 0x000000360420723c */ /* 0x050fec0000001820 */
[C---:B---3--:R-:W-:Y:S06]  /*9cb50*/  HMMA.16816.F32 R20, R4.reuse, R52, R20 ;  /* 0x000000340414723c */ /* 0x048fec0000001814 */
[C---:B------:R-:W-:Y:S11]  /*9cb60*/  HMMA.16816.F32 R44, R4.reuse, R48, R44 ;  /* 0x00000030042c723c */ /* 0x040ff6000000182c */
        /* <DEDUP_REMOVED lines=8> */
[----:B------:R-:W-:Y:S04]  /*9cbf0*/  STL.64 [R1+0xadb0], R54 ;  /* 0x00adb03601007387 */ /* 0x000fe80000100a00 */
[----:B------:R0:W-:Y:S04]  /*9cc00*/  STL.64 [R1+0xada8], R52 ;  /* 0x00ada83401007387 */ /* 0x0001e80000100a00 */
[----:B0-----:R-:W4:Y:S04]  /*9cc10*/  LDL.LU.64 R52, [R1+0x2670] ;  /* 0x0026700001347983 */ /* 0x001f280000300a00 */
[----:B------:R-:W4:Y:S04]  /*9cc20*/  LDL.LU.64 R54, [R1+0x2678] ;  /* 0x0026780001367983 */ /* 0x000f280000300a00 */
[----:B------:R-:W-:Y:S04]  /*9cc30*/  STL.64 [R1+0x1f50], R40 ;  /* 0x001f502801007387 */ /* 0x000fe80000100a00 */
[----:B------:R0:W-:Y:S04]  /*9cc40*/  STL.64 [R1+0x1f58], R42 ;  /* 0x001f582a01007387 */ /* 0x0001e80000100a00 */
[----:B0-----:R-:W2:Y:S04]  /*9cc50*/  LDL.LU.64 R42, [R1+0xaeb0] ;  /* 0x00aeb000012a7983 */ /* 0x001ea80000300a00 */
[----:B------:R-:W3:Y:S04]  /*9cc60*/  LDL.LU.64 R40, [R1+0xaea8] ;  /* 0x00aea80001287983 */ /* 0x000ee80000300a00 */
[----:B------:R-:W-:Y:S04]  /*9cc70*/  STL.64 [R1+0x1f40], R44 ;  /* 0x001f402c01007387 */ /* 0x000fe80000100a00 */
[----:B------:R0:W-:Y:S04]  /*9cc80*/  STL.64 [R1+0x1f48], R46 ;  /* 0x001f482e01007387 */ /* 0x0001e80000100a00 */
[----:B0-----:R-:W4:Y:S04]  /*9cc90*/  LDL.LU.64 R46, [R1+0xaea0] ;  /* 0x00aea000012e7983 */ /* 0x001f280000300a00 */
[----:B------:R-:W2:Y:S04]  /*9cca0*/  LDL.LU.64 R44, [R1+0xae98] ;  /* 0x00ae9800012c7983 */ /* 0x000ea80000300a00 */
[----:B------:R-:W-:Y:S04]  /*9ccb0*/  STL.64 [R1+0xadc0], R50 ;  /* 0x00adc03201007387 */ /* 0x000fe80000100a00 */
[----:B------:R2:W-:Y:S01]  /*9ccc0*/  STL.64 [R1+0xadb8], R48 ;  /* 0x00adb83001007387 */ /* 0x0005e20000100a00 */
[C---:B----4-:R-:W-:Y:S06]  /*9ccd0*/  HMMA.16816.F32 R52, R4.reuse, R46, R52 ;  /* 0x0000002e0434723c */ /* 0x050fec0000001834 */
[C---:B--2---:R-:W-:Y:S06]  /*9cce0*/  HMMA.16816.F32 R48, R4.reuse, R44, R56 ;  /* 0x0000002c0430723c */ /* 0x044fec0000001838 */
[C---:B------:R-:W-:Y:S06]  /*9ccf0*/  HMMA.16816.F32 R56, R4.reuse, R42, R32 ;  /* 0x0000002a0438723c */ /* 0x040fec0000001820 */
[C---:B---3--:R-:W-:Y:S05]  /*9cd00*/  HMMA.16816.F32 R32, R4.reuse, R40, R20 ;  /* 0x000000280420723c */ /* 0x048fea0000001814 */
        /* <DEDUP_REMOVED lines=12> */
[----:B------:R-:W3:Y:S04]  /*9cdd0*/  LDL.LU.64 R20, [R1+0x25f0] ;  /* 0x0025f00001147983 */ /* 0x000ee80000300a00 */
[----:B------:R-:W-:Y:S04]  /*9cde0*/  STL.64 [R1+0x1f10], R56 ;  /* 0x001f103801007387 */ /* 0x000fe80000100a00 */
[----:B------:R0:W-:Y:S04]  /*9cdf0*/  STL.64 [R1+0x1f18], R58 ;  /* 0x001f183a01007387 */ /* 0x0001e80000100a00 */
[----:B------:R-:W3:Y:S04]  /*9ce00*/  LDL.LU.64 R22, [R1+0x25f8] ;  /* 0x0025f80001167983 */ /* 0x000ee80000300a00 */
[----:B------:R1:W-:Y:S04]  /*9ce10*/  STL.64 [R1+0x1f00], R32 ;  /* 0x001f002001007387 */ /* 0x0003e80000100a00 */
[----:B------:R-:W-:Y:S04]  /*9ce20*/  STL.64 [R1+0x1f08], R34 ;  /* 0x001f082201007387 */ /* 0x000fe80000100a00 */
[----:B0-----:R-:W3:Y:S04]  /*9ce30*/  LDL.LU R58, [R1+0x2f7c] ;  /* 0x002f7c00013a7983 */ /* 0x001ee80000300800 */
[----:B-1----:R-:W3:Y:S04]  /*9ce40*/  LDL.LU R32, [R1+0x2f78] ;  /* 0x002f780001207983 */ /* 0x002ee80000300800 */
[----:B------:R-:W3:Y:S04]  /*9ce50*/  LDL.LU R59, [R1+0x2f84] ;  /* 0x002f8400013b7983 */ /* 0x000ee80000300800 */
[----:B------:R-:W3:Y:S04]  /*9ce60*/  LDL.LU R33, [R1+0x2f80] ;  /* 0x002f800001217983 */ /* 0x000ee80000300800 */
[----:B------:R-:W-:Y:S04]  /*9ce70*/  STL.64 [R1+0xad80], R42 ;  /* 0x00ad802a01007387 */ /* 0x000fe80000100a00 */
[----:B------:R0:W-:Y:S04]  /*9ce80*/  STL.64 [R1+0xad78], R40 ;  /* 0x00ad782801007387 */ /* 0x0001e80000100a00 */
[----:B0-----:R-:W2:Y:S04]  /*9ce90*/  LDL.LU.64 R40, [R1+0x2630] ;  /* 0x0026300001287983 */ /* 0x001ea80000300a00 */
[----:B------:R-:W2:Y:S01]  /*9cea0*/  LDL.LU.64 R42, [R1+0x2638] ;  /* 0x00263800012a7983 */ /* 0x000ea20000300a00 */
[C---:B----4-:R-:W-:Y:S06]  /*9ceb0*/  HMMA.16816.F32 R44, R4.reuse, R2, R44 ;  /* 0x00000002042c723c */ /* 0x050fec000000182c */
[----:B--2---:R-:W-:-:S15]  /*9cec0*/  HMMA.16816.F32 R40, R4, R38, R40 ;  /* 0x000000260428723c */ /* 0x004fde0000001828 */
[----:B------:R-:W-:-:S08]  /*9ced0*/  NOP ;  /* 0x0000000000007918 */ /* 0x000fd00000000000 */
[----:B------:R-:W-:Y:S04]  /*9cee0*/  STL.64 [R1+0x1ef0], R40 ;  /* 0x001ef02801007387 */ /* 0x000fe80000100a00 */
[----:B------:R0:W-:Y:S04]  /*9cef0*/  STL.64 [R1+0x1ef8], R42 ;  /* 0x001ef82a01007387 */ /* 0x0001e80000100a00 */
[----:B------:R-:W2:Y:S01]  /*9cf00*/  LDL.LU R60, [R1+0x2f8c] ;  /* 0x002f8c00013c7983 */ /* 0x000ea20000300800 */
[----:B0-----:R-:W-:Y:S03]  /*9cf10*/  HMMA.16816.F32 R40, R4, R8, R52 ;  /* 0x000000080428723c */ /* 0x001fe60000001834 */
[----:B------:R-:W-:Y:S04]  /*9cf20*/  STL.64 [R1+0x1ee0], R44 ;  /* 0x001ee02c01007387 */ /* 0x000fe80000100a00 */
[----:B------:R-:W-:Y:S04]  /*9cf30*/  STL.64 [R1+0x1ee8], R46 ;  /* 0x001ee82e01007387 */ /* 0x000fe80000100a00 */
[----:B------:R-:W2:-:S12]  /*9cf40*/  LDL.LU R34, [R1+0x2f88] ;  /* 0x002f880001227983 */ /* 0x000e980000300800 */
[----:B------:R-:W-:Y:S04]  /*9cf50*/  STL.64 [R1+0x1ed0], R40 ;  /* 0x001ed02801007387 */ /* 0x000fe80000100a00 */
[----:B------:R3:W-:Y:S02]  /*9cf60*/  STL.64 [R1+0x1ed8], R42 ;  /* 0x001ed82a01007387 */ /* 0x0007e40000100a00 */
[----:B---3--:R-:W-:Y:S06]  /*9cf70*/  HMMA.16816.F32 R40, R4, R10, R48 ;  /* 0x0000000a0428723c */ /* 0x008fec0000001830 */
[----:B------:R-:W-:Y:S04]  /*9cf80*/  STL.64 [R1+0xad70], R10 ;  /* 0x00ad700a01007387 */ /* 0x000fe80000100a00 */
[----:B------:R0:W-:-:S13]  /*9cf90*/  STL.64 [R1+0xad68], R8 ;  /* 0x00ad680801007387 */ /* 0x0001da0000100a00 */
[----:B------:R-:W-:Y:S04]  /*9cfa0*/  STL.64 [R1+0x1ec0], R40 ;  /* 0x001ec02801007387 */ /* 0x000fe80000100a00 */
[----:B------:R1:W-:Y:S04]  /*9cfb0*/  STL.64 [R1+0x1ec8], R42 ;  /* 0x001ec82a01007387 */ /* 0x0003e80000100a00 */
[----:B0-----:R-:W3:Y:S04]  /*9cfc0*/  LDL.LU.64 R8, [R1+0x25e0] ;  /* 0x0025e00001087983 */ /* 0x001ee80000300a00 */
[----:B------:R-:W3:Y:S01]  /*9cfd0*/  LDL.LU.64 R10, [R1+0x25e8] ;  /* 0x0025e800010a7983 */ /* 0x000ee20000300a00 */
[----:B-1----:R-:W-:Y:S03]  /*9cfe0*/  HMMA.16816.F32 R40, R4, R12, R20 ;  /* 0x0000000c0428723c */ /* 0x002fe60000001814 */
[----:B------:R-:W4:Y:S04]  /*9cff0*/  LDL.LU.64 R20, [R1+0x25d0] ;  /* 0x0025d00001147983 */ /* 0x000f280000300a00 */
[----:B------:R-:W4:-:S15]  /*9d000*/  LDL.LU.64 R22, [R1+0x25d8] ;  /* 0x0025d80001167983 */ /* 0x000f1e0000300a00 */
[----:B------:R-:W-:-:S01]  /*9d010*/  NOP ;  /* 0x0000000000007918 */ /* 0x000fc20000000000 */
[----:B------:R0:W-:Y:S04]  /*9d020*/  STL.64 [R1+0x1eb0], R40 ;  /* 0x001eb02801007387 */ /* 0x0001e80000100a00 */
[----:B------:R1:W-:Y:S04]  /*9d030*/  STL.64 [R1+0x1eb8], R42 ;  /* 0x001eb82a01007387 */ /* 0x0003e80000100a00 */
[----:B------:R-:W2:Y:S04]  /*9d040*/  LDL.LU.64 R52, [R1+0x25b0] ;  /* 0x0025b00001347983 */ /* 0x000ea80000300a00 */
[----:B------:R-:W2:Y:S04]  /*9d050*/  LDL.LU.64 R54, [R1+0x25b8] ;  /* 0x0025b80001367983 */ /* 0x000ea80000300a00 */
[----:B------:R-:W2:Y:S04]  /*9d060*/  LDL.LU.64 R48, [R1+0x25a0] ;  /* 0x0025a00001307983 */ /* 0x000ea80000300a00 */
[----:B------:R-:W2:Y:S04]  /*9d070*/  LDL.LU.64 R50, [R1+0x25a8] ;  /* 0x0025a80001327983 */ /* 0x000ea80000300a00 */
[----:B------:R-:W2:Y:S04]  /*9d080*/  LDL.LU.64 R44, [R1+0x2590] ;  /* 0x00259000012c7983 */ /* 0x000ea80000300a00 */
[----:B------:R-:W2:Y:S04]  /*9d090*/  LDL.LU.64 R46, [R1+0x2598] ;  /* 0x00259800012e7983 */ /* 0x000ea80000300a00 */
[----:B0-----:R-:W2:Y:S04]  /*9d0a0*/  LDL.LU.64 R40, [R1+0x2580] ;  /* 0x0025800001287983 */ /* 0x001ea80000300a00 */
[----:B-1----:R-:W2:Y:S01]  /*9d0b0*/  LDL.LU.64 R42, [R1+0x2588] ;  /* 0x00258800012a7983 */ /* 0x002ea20000300a00 */
[C---:B---3--:R-:W-:Y:S06]  /*9d0c0*/  HMMA.16816.F32 R8, R4.reuse, R14, R8 ;  /* 0x0000000e0408723c */ /* 0x048fec0000001808 */
[----:B----4-:R-:W-:-:S15]  /*9d0d0*/  HMMA.16816.F32 R20, R4, R16, R20 ;  /* 0x000000100414723c */ /* 0x010fde0000001814 */
[----:B------:R-:W-:-:S02]  /*9d0e0*/  NOP ;  /* 0x0000000000007918 */ /* 0x000fc40000000000 */
[----:B------:R0:W-:Y:S04]  /*9d0f0*/  STL.64 [R1+0x1ea0], R8 ;  /* 0x001ea00801007387 */ /* 0x0001e80000100a00 */
[----:B------:R1:W-:Y:S04]  /*9d100*/  STL.64 [R1+0x1ea8], R10 ;  /* 0x001ea80a01007387 */ /* 0x0003e80000100a00 */
[----:B0-----:R-:W3:Y:S04]  /*9d110*/  LDL.LU.64 R8, [R1+0x2570] ;  /* 0x0025700001087983 */ /* 0x001ee80000300a00 */
[----:B-1----:R-:W3:Y:S04]  /*9d120*/  LDL.LU.64 R10, [R1+0x2578] ;  /* 0x00257800010a7983 */ /* 0x002ee80000300a00 */
[----:B------:R-:W4:Y:S04]  /*9d130*/  LDL.LU R61, [R1+0x2f94] ;  /* 0x002f9400013d7983 */ /* 0x000f280000300800 */
[----:B------:R-:W4:Y:S04]  /*9d140*/  LDL.LU R35, [R1+0x2f90] ;  /* 0x002f900001237983 */ /* 0x000f280000300800 */
[----:B------:R-:W-:Y:S04]  /*9d150*/  STL.64 [R1+0xadd8], R14 ;  /* 0x00add80e01007387 */ /* 0x000fe80000100a00 */
[----:B------:R0:W-:Y:S04]  /*9d160*/  STL.64 [R1+0xadd0], R12 ;  /* 0x00add00c01007387 */ /* 0x0001e80000100a00 */
[----:B0-----:R-:W2:Y:S04]  /*9d170*/  LDL.LU.64 R12, [R1+0x25c0] ;  /* 0x0025c000010c7983 */ /* 0x001ea80000300a00 */
[----:B------:R-:W2:Y:S04]  /*9d180*/  LDL.LU.64 R14, [R1+0x25c8] ;  /* 0x0025c800010e7983 */ /* 0x000ea80000300a00 */
[----:B------:R-:W-:Y:S04]  /*9d190*/  STL.64 [R1+0x1e90], R20 ;  /* 0x001e901401007387 */ /* 0x000fe80000100a00 */
[----:B------:R0:W-:Y:S04]  /*9d1a0*/  STL.64 [R1+0x1e98], R22 ;  /* 0x001e981601007387 */ /* 0x0001e80000100a00 */
[----:B0-----:R-:W3:Y:S04]  /*9d1b0*/  LDL.LU.64 R22, [R1+0xae90] ;  /* 0x00ae900001167983 */ /* 0x001ee80000300a00 */
[----:B------:R-:W4:Y:S04]  /*9d1c0*/  LDL.LU.64 R20, [R1+0xae88] ;  /* 0x00ae880001147983 */ /* 0x000f280000300a00 */
[----:B------:R-:W-:Y:S04]  /*9d1d0*/  STL.64 [R1+0xad60], R18 ;  /* 0x00ad601201007387 */ /* 0x000fe80000100a00 */
[----:B------:R4:W-:Y:S01]  /*9d1e0*/  STL.64 [R1+0xad58], R16 ;  /* 0x00ad581001007387 */ /* 0x0009e20000100a00 */
[C---:B--2---:R-:W-:Y:S06]  /*9d1f0*/  HMMA.16816.F32 R12, R4.reuse, R18, R12 ;  /* 0x00000012040c723c */ /* 0x044fec000000180c */
[----:B----4-:R-:W-:-:S15]  /*9d200*/  HMMA.16816.F32 R16, R4, R20, R52 ;  /* 0x000000140410723c */ /* 0x010fde0000001834 */
[----:B------:R-:W-:-:S02]  /*9d210*/  NOP ;  /* 0x0000000000007918 */ /* 0x000fc40000000000 */
[----:B------:R-:W-:Y:S04]  /*9d220*/  STL.64 [R1+0x1e80], R12 ;  /* 0x001e800c01007387 */ /* 0x000fe80000100a00 */
[----:B------:R3:W-:Y:S02]  /*9d230*/  STL.64 [R1+0x1e88], R14 ;  /* 0x001e880e01007387 */ /* 0x0007e40000100a00 */
[C---:B---3--:R-:W-:Y:S06]  /*9d240*/  HMMA.16816.F32 R12, R4.reuse, R22, R48 ;  /* 0x00000016040c723c */ /* 0x048fec0000001830 */
[----:B------:R-:W-:Y:S04]  /*9d250*/  STL.64 [R1+0xade8], R22 ;  /* 0x00ade81601007387 */ /* 0x000fe80000100a00 */
[----:B------:R-:W-:Y:S04]  /*9d260*/  STL.64 [R1+0x1e70], R16 ;  /* 0x001e701001007387 */ /* 0x000fe80000100a00 */
[----:B------:R0:W-:Y:S04]  /*9d270*/  STL.64 [R1+0x1e78], R18 ;  /* 0x001e781201007387 */ /* 0x0001e80000100a00 */
[----:B------:R-:W-:Y:S01]  /*9d280*/  STL.64 [R1+0xade0], R20 ;  /* 0x00ade01401007387 */ /* 0x000fe20000100a00 */
[C---:B0-----:R-:W-:Y:S04]  /*9d290*/  HMMA.16816.F32 R16, R4.reuse, R24, R44 ;  /* 0x000000180410723c */ /* 0x041fe8000000182c */
[----:B------:R-:W-:Y:S04]  /*9d2a0*/  STL.64 [R1+0x1e60], R12 ;  /* 0x001e600c01007387 */ /* 0x000fe80000100a00 */
[----:B------:R0:W-:Y:S02]  /*9d2b0*/  STL.64 [R1+0x1e68], R14 ;  /* 0x001e680e01007387 */ /* 0x0001e40000100a00 */
[C---:B0-----:R-:W-:Y:S06]  /*9d2c0*/  HMMA.16816.F32 R12, R4.reuse, R26, R40 ;  /* 0x0000001a040c723c */ /* 0x041fec0000001828 */
[----:B------:R-:W-:Y:S07]  /*9d2d0*/  STL.64 [R1+0xadf8], R26 ;  /* 0x00adf81a01007387 */ /* 0x000fee0000100a00 */
[----:B------:R-:W-:Y:S04]  /*9d2e0*/  STL.64 [R1+0x1e50], R16 ;  /* 0x001e501001007387 */ /* 0x000fe80000100a00 */
[----:B------:R-:W-:Y:S04]  /*9d2f0*/  STL.64 [R1+0x1e58], R18 ;  /* 0x001e581201007387 */ /* 0x000fe80000100a00 */
[----:B------:R-:W-:Y:S04]  /*9d300*/  STL.64 [R1+0xadf0], R24 ;  /* 0x00adf01801007387 */ /* 0x000fe80000100a00 */
[----:B------:R-:W-:Y:S04]  /*9d310*/  STL.64 [R1+0x1e40], R12 ;  /* 0x001e400c01007387 */ /* 0x000fe80000100a00 */
[----:B------:R0:W-:Y:S02]  /*9d320*/  STL.64 [R1+0x1e48], R14 ;  /* 0x001e480e01007387 */ /* 0x0001e40000100a00 */
[----:B0-----:R-:W-:Y:S02]  /*9d330*/  HMMA.16816.F32 R12, R4, R28, R8 ;  /* 0x0000001c040c723c */ /* 0x001fe40000001808 */
[----:B------:R-:W2:Y:S04]  /*9d340*/  LDL.LU.64 R8, [R1+0x29e0] ;  /* 0x0029e00001087983 */ /* 0x000ea80000300a00 */
[----:B------:R-:W2:Y:S01]  /*9d350*/  LDL.LU.64 R10, [R1+0x29e8] ;  /* 0x0029e800010a7983 */ /* 0x000ea20000300a00 */
[----:B------:R-:W-:-:S02]  /*9d360*/  IMAD.MOV.U32 R55, RZ, RZ, R30 ;  /* 0x000000ffff377224 */ /* 0x000fc400078e001e */
[----:B------:R-:W-:-:S14]  /*9d370*/  IMAD.MOV.U32 R46, RZ, RZ, R31 ;  /* 0x000000ffff2e7224 */ /* 0x000fdc00078e001f */
[----:B------:R-:W-:Y:S04]  /*9d380*/  STL.64 [R1+0x1e30], R12 ;  /* 0x001e300c01007387 */ /* 0x000fe80000100a00 */
[----:B------:R2:W-:Y:S04]  /*9d390*/  STL.64 [R1+0x1e38], R14 ;  /* 0x001e380e01007387 */ /* 0x0005e80000100a00 */
[----:B------:R-:W3:Y:S04]  /*9d3a0*/  LDL R52, [R1+0x118] ;  /* 0x0001180001347983 */ /* 0x000ee80000100800 */
[----:B------:R-:W3:Y:S04]  /*9d3b0*/  LDL R53, [R1+0x11c] ;  /* 0x00011c0001357983 */ /* 0x000ee80000100800 */
[----:B------:R-:W-:Y:S04]  /*9d3c0*/  STL [R1+0xad48], R28 ;  /* 0x00ad481c01007387 */ /* 0x000fe80000100800 */
[----:B------:R-:W-:Y:S04]  /*9d3d0*/  STL [R1+0xad44], R29 ;  /* 0x00ad441d01007387 */ /* 0x000fe80000100800 */
[----:B------:R-:W4:Y:S04]  /*9d3e0*/  LDL R42, [R1+0x128] ;  /* 0x00012800012a7983 */ /* 0x000f280000100800 */
[----:B------:R-:W4:Y:S04]  /*9d3f0*/  LDL R43, [R1+0x12c] ;  /* 0x00012c00012b7983 */ /* 0x000f280000100800 */
[----:B------:R-:W3:Y:S04]  /*9d400*/  LDL R44, [R1+0x120] ;  /* 0x00012000012c7983 */ /* 0x000ee80000100800 */
[----:B------:R-:W3:Y:S04]  /*9d410*/  LDL R45, [R1+0x124] ;  /* 0x00012400012d7983 */ /* 0x000ee80000100800 */
[----:B------:R-:W3:Y:S04]  /*9d420*/  LDL R54, [R1+0x110] ;  /* 0x0001100001367983 */ /* 0x000ee80000100800 */
[----:B------:R-:W2:Y:S04]  /*9d430*/  LDL.LU R30, [R1+0xae80] ;  /* 0x00ae8000011e7983 */ /* 0x000ea80000300800 */
[----:B------:R-:W3:Y:S04]  /*9d440*/  LDL.64 R56, [R1+0x108] ;  /* 0x0001080001387983 */ /* 0x000ee80000100a00 */
[----:B------:R-:W2:Y:S01]  /*9d450*/  LDL.LU R31, [R1+0xae7c] ;  /* 0x00ae7c00011f7983 */ /* 0x000ea20000300800 */
[----:B------:R-:W-:-:S02]  /*9d460*/  IMAD R32, R32, 0x100, R58 ;  /* 0x0000010020207824 */ /* 0x000fc400078e023a */
[----:B------:R-:W-:Y:S01]  /*9d470*/  IMAD R33, R33, 0x100, R59 ;  /* 0x0000010021217824 */ /* 0x000fe200078e023b */
[----:B------:R-:W3:Y:S01]  /*9d480*/  LDL R47, [R1+0xfc] ;  /* 0x0000fc00012f7983 */ /* 0x000ee20000100800 */
[----:B------:R-:W-:-:S03]  /*9d490*/  IMAD.MOV.U32 R58, RZ, RZ, R36 ;  /* 0x000000ffff3a7224 */ /* 0x000fc600078e0024 */
[----:B------:R-:W4:Y:S01]  /*9d4a0*/  LDL.LU R36, [R1+0xae78] ;  /* 0x00ae780001247983 */ /* 0x000f220000300800 */
[----:B------:R-:W-:Y:S02]  /*9d4b0*/  IMAD.MOV.U32 R59, RZ, RZ, R37 ;  /* 0x000000ffff3b7224 */ /* 0x000fe400078e0025 */
[----:B------:R-:W-:Y:S02]  /*9d4c0*/  IMAD R34, R34, 0x100, R60 ;  /* 0x0000010022227824 */ /* 0x000fe400078e023c */
[----:B------:R-:W-:Y:S01]  /*9d4d0*/  IMAD R35, R35, 0x100, R61 ;  /* 0x0000010023237824 */ /* 0x000fe200078e023d */
[----:B------:R-:W3:Y:S04]  /*9d4e0*/  LDL.LU R37, [R1+0xae74] ;  /* 0x00ae740001257983 */ /* 0x000ee80000300800 */
[----:B------:R-:W3:Y:S01]  /*9d4f0*/  LDL.64 R60, [R1+0xf0] ;  /* 0x0000f000013c7983 */ /* 0x000ee20000100a00 */
[----:B--2---:R-:W-:Y:S03]  /*9d500*/  HMMA.16816.F32 R12, R4, R30, R8 ;  /* 0x0000001e040c723c */ /* 0x004fe60000001808 */
[----:B------:R-:W2:Y:S04]  /*9d510*/  LDL.LU.64 R8, [R1+0x2560] ;  /* 0x0025600001087983 */ /* 0x000ea80000300a00 */
[----:B------:R-:W2:-:S15]  /*9d520*/  LDL.LU.64 R10, [R1+0x2568] ;  /* 0x00256800010a7983 */ /* 0x000e9e0000300a00 */
[----:B------:R-:W-:-:S01]  /*9d530*/  NOP ;  /* 0x0000000000007918 */ /* 0x000fc20000000000 */
[----:B------:R0:W-:Y:S04]  /*9d540*/  STL.64 [R1+0x22c0], R12 ;  /* 0x0022c00c01007387 */ /* 0x0001e80000100a00 */
[----:B------:R1:W-:Y:S04]  /*9d550*/  STL.64 [R1+0x22c8], R14 ;  /* 0x0022c80e01007387 */ /* 0x0003e80000100a00 */
[----:B------:R-:W2:Y:S04]  /*9d560*/  LDL.LU.64 R16, [R1+0x2550] ;  /* 0x0025500001107983 */ /* 0x000ea80000300a00 */
[----:B------:R-:W2:Y:S04]  /*9d570*/  LDL.LU.64 R18, [R1+0x2558] ;  /* 0x0025580001127983 */ /* 0x000ea80000300a00 */
[----:B0-----:R-:W2:Y:S04]  /*9d580*/  LDL.LU.64 R12, [R1+0x2540] ;  /* 0x00254000010c7983 */ /* 0x001ea80000300a00 */
[----:B-1----:R-:W2:Y:S04]  /*9d590*/  LDL.LU.64 R14, [R1+0x2548] ;  /* 0x00254800010e7983 */ /* 0x002ea80000300a00 */
[----:B------:R-:W2:Y:S04]  /*9d5a0*/  LDL.LU.64 R24, [R1+0x2530] ;  /* 0x0025300001187983 */ /* 0x000ea80000300a00 */
[----:B------:R-:W2:Y:S04]  /*9d5b0*/  LDL.LU.64 R26, [R1+0x2538] ;  /* 0x00253800011a7983 */ /* 0x000ea80000300a00 */
[----:B------:R-:W2:Y:S04]  /*9d5c0*/  LDL.LU.64 R20, [R1+0x2520] ;  /* 0x0025200001147983 */ /* 0x000ea80000300a00 */
[----:B------:R-:W2:Y:S04]  /*9d5d0*/  LDL.LU.64 R22, [R1+0x2528] ;  /* 0x0025280001167983 */ /* 0x000ea80000300a00 */
[----:B------:R-:W2:Y:S04]  /*9d5e0*/  LDL.64 R48, [R1+0xe8] ;  /* 0x0000e80001307983 */ /* 0x000ea80000100a00 */
[----:B------:R-:W-:Y:S04]  /*9d5f0*/  STL [R1+0xad24], R30 ;  /* 0x00ad241e01007387 */ /* 0x000fe80000100800 */
[----:B------:R0:W-:Y:S04]  /*9d600*/  STL [R1+0xad20], R31 ;  /* 0x00ad201f01007387 */ /* 0x0001e80000100800 */
[----:B------:R-:W3:Y:S04]  /*9d610*/  LDL.LU.64 R28, [R1+0x29d0] ;  /* 0x0029d000011c7983 */ /* 0x000ee80000300a00 */
[----:B0-----:R-:W3:Y:S04]  /*9d620*/  LDL.LU.64 R30, [R1+0x29d8] ;  /* 0x0029d800011e7983 */ /* 0x001ee80000300a00 */
[----:B------:R-:W2:Y:S04]  /*9d630*/  LDL.64 R50, [R1+0xe0] ;  /* 0x0000e00001327983 */ /* 0x000ea80000100a00 */
[----:B----4-:R-:W-:Y:S01]  /*9d640*/  STL [R1+0xad14], R36 ;  /* 0x00ad142401007387 */ /* 0x010fe20000100800 */
[----:B------:R-:W-:-:S02]  /*9d650*/  F2FP.F16.E4M3.UNPACK_B R32, R32 ;  /* 0x00000020ff20723e */ /* 0x000fc400020006ff */
[----:B------:R-:W-:Y:S02]  /*9d660*/  F2FP.F16.E4M3.UNPACK_B R33, R33 ;  /* 0x00000021ff21723e */ /* 0x000fe400020006ff */
[----:B------:R-:W-:Y:S02]  /*9d670*/  F2FP.F16.E4M3.UNPACK_B R34, R34 ;  /* 0x00000022ff22723e */ /* 0x000fe400020006ff */
[----:B------:R-:W-:Y:S01]  /*9d680*/  F2FP.F16.E4M3.UNPACK_B R35, R35 ;  /* 0x00000023ff23723e */ /* 0x000fe200020006ff */
[C---:B---3--:R-:W-:Y:S06]  /*9d690*/  HMMA.16816.F32 R28, R4.reuse, R36, R28 ;  /* 0x00000024041c723c */ /* 0x048fec000000181c */
[----:B--2---:R-:W-:-:S15]  /*9d6a0*/  HMMA.16816.F32 R4, R4, R42, R8 ;  /* 0x0000002a0404723c */ /* 0x004fde0000001808 */
[----:B------:R-:W-:-:S02]  /*9d6b0*/  NOP ;  /* 0x0000000000007918 */ /* 0x000fc40000000000 */
[----:B------:R-:W-:Y:S04]  /*9d6c0*/  STL.64 [R1+0x22b0], R28 ;  /* 0x0022b01c01007387 */ /* 0x000fe80000100a00 */
[----:B------:R0:W-:Y:S04]  /*9d6d0*/  STL.64 [R1+0x22b8], R30 ;  /* 0x0022b81e01007387 */ /* 0x0001e80000100a00 */
[----:B------:R-:W-:Y:S04]  /*9d6e0*/  STL [R1+0xad10], R37 ;  /* 0x00ad102501007387 */ /* 0x000fe80000100800 */
[----:B------:R-:W2:Y:S04]  /*9d6f0*/  LDL.LU.64 R8, [R1+0x2510] ;  /* 0x0025100001087983 */ /* 0x000ea80000300a00 */
[----:B------:R-:W2:Y:S04]  /*9d700*/  LDL.LU.64 R10, [R1+0x2518] ;  /* 0x00251800010a7983 */ /* 0x000ea80000300a00 */
[----:B------:R-:W-:Y:S04]  /*9d710*/  STL.64 [R1+0x1e20], R4 ;  /* 0x001e200401007387 */ /* 0x000fe80000100a00 */
[----:B------:R1:W-:Y:S01]  /*9d720*/  STL.64 [R1+0x1e28], R6 ;  /* 0x001e280601007387 */ /* 0x0003e20000100a00 */
[C---:B0-----:R-:W-:Y:S06]  /*9d730*/  HMMA.16816.F32 R28, R32.reuse, R44, R16 ;  /* 0x0000002c201c723c */ /* 0x041fec0000001810 */
[----:B-1----:R-:W-:Y:S01]  /*9d740*/  HMMA.16816.F32 R4, R32, R52, R12 ;  /* 0x000000342004723c */ /* 0x002fe2000000180c */
[----:B------:R-:W3:-:S15]  /*9d750*/  LDL.LU.64 R16, [R1+0x2500] ;  /* 0x0025000001107983 */ /* 0x000ede0000300a00 */
[----:B------:R-:W-:-:S01]  /*9d760*/  NOP ;  /* 0x0000000000007918 */ /* 0x000fc20000000000 */
[----:B------:R-:W-:Y:S04]  /*9d770*/  STL.64 [R1+0x1e10], R28 ;  /* 0x001e101c01007387 */ /* 0x000fe80000100a00 */
[----:B------:R-:W-:Y:S04]  /*9d780*/  STL.64 [R1+0x1e18], R30 ;  /* 0x001e181e01007387 */ /* 0x000fe80000100a00 */
[----:B------:R-:W3:Y:S04]  /*9d790*/  LDL.LU.64 R18, [R1+0x2508] ;  /* 0x0025080001127983 */ /* 0x000ee80000300a00 */
[----:B------:R-:W-:Y:S04]  /*9d7a0*/  STL.64 [R1+0x1e00], R4 ;  /* 0x001e000401007387 */ /* 0x000fe80000100a00 */
[----:B------:R0:W-:Y:S04]  /*9d7b0*/  STL.64 [R1+0x1e08], R6 ;  /* 0x001e080601007387 */ /* 0x0001e80000100a00 */
[----:B------:R-:W4:Y:S04]  /*9d7c0*/  LDL.LU.64 R12, [R1+0x24f0] ;  /* 0x0024f000010c7983 */ /* 0x000f280000300a00 */
[----:B------:R-:W4:Y:S04]  /*9d7d0*/  LDL.LU.64 R14, [R1+0x24f8] ;  /* 0x0024f800010e7983 */ /* 0x000f280000300a00 */
[----:B------:R-:W4:Y:S01]  /*9d7e0*/  LDL.64 R52, [R1+0xd8] ;  /* 0x0000d80001347983 */ /* 0x000f220000100a00 */
[----:B0-----:R-:W-:Y:S03]  /*9d7f0*/  HMMA.16816.F32 R4, R32, R54, R24 ;  /* 0x000000362004723c */ /* 0x001fe60000001818 */
[----:B------:R-:W4:-:S15]  /*9d800*/  LDL.64 R54, [R1+0xd0] ;  /* 0x0000d00001367983 */ /* 0x000f1e0000100a00 */
[----:B------:R-:W-:-:S05]  /*9d810*/  NOP ;  /* 0x0000000000007918 */ /* 0x000fca0000000000 */
[----:B------:R-:W-:Y:S04]  /*9d820*/  STL.64 [R1+0x1df0], R4 ;  /* 0x001df00401007387 */ /* 0x000fe80000100a00 */
[----:B------:R0:W-:Y:S02]  /*9d830*/  STL.64 [R1+0x1df8], R6 ;  /* 0x001df80601007387 */ /* 0x0001e40000100a00 */
[----:B0-----:R-:W-:Y:S06]  /*9d840*/  HMMA.16816.F32 R4, R32, R56, R20 ;  /* 0x000000382004723c */ /* 0x001fec0000001814 */
[----:B------:R-:W-:-:S02]  /*9d850*/  IMAD.MOV.U32 R37, RZ, RZ, R57 ;  /* 0x000000ffff257224 */ /* 0x000fc400078e0039 */
[----:B------:R-:W-:-:S15]  /*9d860*/  IMAD.MOV.U32 R36, RZ, RZ, R56 ;  /* 0x000000ffff247224 */ /* 0x000fde00078e0038 */
[----:B------:R0:W-:Y:S04]  /*9d870*/  STL.64 [R1+0x1de0], R4 ;  /* 0x001de00401007387 */ /* 0x0001e80000100a00 */
[----:B------:R1:W-:Y:S04]  /*9d880*/  STL.64 [R1+0x1de8], R6 ;  /* 0x001de80601007387 */ /* 0x0003e80000100a00 */
[----:B0-----:R-:W4:Y:S04]  /*9d890*/  LDL.LU.64 R4, [R1+0x24e0] ;  /* 0x0024e00001047983 */ /* 0x001f280000300a00 */
[----:B-1----:R-:W4:Y:S04]  /*9d8a0*/  LDL.LU.64 R6, [R1+0x24e8] ;  /* 0x0024e80001067983 */ /* 0x002f280000300a00 */
[----:B------:R0:W-:Y:S04]  /*9d8b0*/  STL [R1+0xad1c], R37 ;  /* 0x00ad1c2501007387 */ /* 0x0001e80000100800 */
[----:B------:R1:W-:Y:S01]  /*9d8c0*/  STL [R1+0xad18], R36 ;  /* 0x00ad182401007387 */ /* 0x0003e20000100800 */
[C---:B--2---:R-:W-:Y:S03]  /*9d8d0*/  HMMA.16816.F32 R20, R32.reuse, R58, R8 ;  /* 0x0000003a2014723c */ /* 0x044fe60000001808 */
[----:B------:R-:W2:Y:S04]  /*9d8e0*/  LDL.LU.64 R8, [R1+0x24d0] ;  /* 0x0024d00001087983 */ /* 0x000ea80000300a00 */
[----:B------:R-:W2:Y:S01]  /*9d8f0*/  LDL.LU.64 R10, [R1+0x24d8] ;  /* 0x0024d800010a7983 */ /* 0x000ea20000300a00 */
[C---:B---3--:R-:W-:Y:S06]  /*9d900*/  HMMA.16816.F32 R16, R32.reuse, R46, R16 ;  /* 0x0000002e2010723c */ /* 0x048fec0000001810 */
[----:B----4-:R-:W-:Y:S09]  /*9d910*/  HMMA.16816.F32 R12, R32, R60, R12 ;  /* 0x0000003c200c723c */ /* 0x010ff2000000180c */
[----:B------:R-:W-:Y:S04]  /*9d920*/  STL.64 [R1+0x1dd0], R20 ;  /* 0x001dd01401007387 */ /* 0x000fe80000100a00 */
[----:B------:R-:W-:Y:S04]  /*9d930*/  STL.64 [R1+0x1dd8], R22 ;  /* 0x001dd81601007387 */ /* 0x000fe80000100a00 */
[----:B------:R-:W3:Y:S04]  /*9d940*/  LDL.64 R56, [R1+0xc8] ;  /* 0x0000c80001387983 */ /* 0x000ee80000100a00 */
[----:B------:R-:W4:Y:S04]  /*9d950*/  LDL.64 R58, [R1+0xc0] ;  /* 0x0000c000013a7983 */ /* 0x000f280000100a00 */
[----:B------:R1:W-:Y:S04]  /*9d960*/  STL.64 [R1+0x1dc0], R16 ;  /* 0x001dc01001007387 */ /* 0x0003e80000100a00 */
[----:B------:R1:W-:Y:S04]  /*9d970*/  STL.64 [R1+0x1dc8], R18 ;  /* 0x001dc81201007387 */ /* 0x0003e80000100a00 */
[----:B------:R-:W-:Y:S04]  /*9d980*/  STL.64 [R1+0x1db0], R12 ;  /* 0x001db00c01007387 */ /* 0x000fe80000100a00 */
[----:B------:R1:W-:Y:S01]  /*9d990*/  STL.64 [R1+0x1db8], R14 ;  /* 0x001db80e01007387 */ /* 0x0003e20000100a00 */
[----:B0-----:R-:W-:-:S02]  /*9d9a0*/  IMAD.MOV.U32 R37, RZ, RZ, R60 ;  /* 0x000000ffff257224 */ /* 0x001fc400078e003c */
[----:B-1----:R-:W-:Y:S01]  /*9d9b0*/  IMAD.MOV.U32 R36, RZ, RZ, R61 ;  /* 0x000000ffff247224 */ /* 0x002fe200078e003d */
[----:B------:R-:W3:Y:S04]  /*9d9c0*/  LDL.LU.64 R16, [R1+0x24c0] ;  /* 0x0024c00001107983 */ /* 0x000ee80000300a00 */
[----:B------:R-:W3:Y:S04]  /*9d9d0*/  LDL.LU.64 R18, [R1+0x24c8] ;  /* 0x0024c80001127983 */ /* 0x000ee80000300a00 */
[----:B------:R-:W4:Y:S04]  /*9d9e0*/  LDL.64 R60, [R1+0xb8] ;  /* 0x0000b800013c7983 */ /* 0x000f280000100a00 */
[----:B------:R-:W-:Y:S04]  /*9d9f0*/  STL [R1+0xad2c], R37 ;  /* 0x00ad2c2501007387 */ /* 0x000fe80000100800 */
[----:B------:R-:W-:Y:S01]  /*9da00*/  STL [R1+0xad28], R36 ;  /* 0x00ad282401007387 */ /* 0x000fe20000100800 */
[----:B------:R-:W-:Y:S01]  /*9da10*/  IMAD.MOV.U32 R31, RZ, RZ, R48 ;  /* 0x000000ffff1f7224 */ /* 0x000fe200078e0030 */
[----:B------:R-:W-:Y:S02]  /*9da20*/  HMMA.16816.F32 R12, R32, R48, R4 ;  /* 0x00000030200c723c */ /* 0x000fe40000001804 */
[----:B------:R-:W4:-:S15]  /*9da30*/  LDL.LU.64 R4, [R1+0x24b0] ;  /* 0x0024b00001047983 */ /* 0x000f1e0000300a00 */
[----:B------:R-:W-:-:S06]  /*9da40*/  NOP ;  /* 0x0000000000007918 */ /* 0x000fcc0000000000 */
[----:B------:R0:W-:Y:S04]  /*9da50*/  STL.64 [R1+0x1da0], R12 ;  /* 0x001da00c01007387 */ /* 0x0001e80000100a00 */
[----:B------:R1:W-:Y:S04]  /*9da60*/  STL.64 [R1+0x1da8], R14 ;  /* 0x001da80e01007387 */ /* 0x0003e80000100a00 */
[----:B------:R-:W4:Y:S04]  /*9da70*/  LDL.LU.64 R6, [R1+0x24b8] ;  /* 0x0024b80001067983 */ /* 0x000f280000300a00 */
[----:B------:R-:W-:Y:S01]  /*9da80*/  STL [R1+0xad30], R31 ;  /* 0x00ad301f01007387 */ /* 0x000fe20000100800 */
[----:B--2---:R-:W-:-:S15]  /*9da90*/  HMMA.16816.F32 R8, R32, R50, R8 ;  /* 0x000000322008723c */ /* 0x004fde0000001808 */
[----:B------:R-:W-:-:S08]  /*9daa0*/  NOP ;  /* 0x0000000000007918 */ /* 0x000fd00000000000 */
[----:B------:R2:W-:Y:S04]  /*9dab0*/  STL.64 [R1+0x1d90], R8 ;  /* 0x001d900801007387 */ /* 0x0005e80000100a00 */
[----:B------:R2:W-:Y:S04]  /*9dac0*/  STL.64 [R1+0x1d98], R10 ;  /* 0x001d980a01007387 */ /* 0x0005e80000100a00 */
[----:B0-----:R-:W4:Y:S04]  /*9dad0*/  LDL.LU.64 R12, [R1+0x24a0] ;  /* 0x0024a000010c7983 */ /* 0x001f280000300a00 */
[----:B-1----:R-:W4:Y:S04]  /*9dae0*/  LDL.LU.64 R14, [R1+0x24a8] ;  /* 0x0024a800010e7983 */ /* 0x002f280000300a00 */
[----:B--2---:R-:W2:Y:S04]  /*9daf0*/  LDL.LU.64 R8, [R1+0x2490] ;  /* 0x0024900001087983 */ /* 0x004ea80000300a00 */
[----:B------:R-:W2:Y:S01]  /*9db00*/  LDL.LU.64 R10, [R1+0x2498] ;  /* 0x00249800010a7983 */ /* 0x000ea20000300a00 */
[----:B------:R-:W-:-:S02]  /*9db10*/  IMAD.MOV.U32 R30, RZ, RZ, R51 ;  /* 0x000000ffff1e7224 */ /* 0x000fc400078e0033 */
[----:B------:R-:W-:Y:S02]  /*9db20*/  IMAD.MOV.U32 R36, RZ, RZ, R50 ;  /* 0x000000ffff247224 */ /* 0x000fe400078e0032 */
[----:B------:R-:W-:Y:S02]  /*9db30*/  IMAD.MOV.U32 R37, RZ, RZ, R53 ;  /* 0x000000ffff257224 */ /* 0x000fe400078e0035 */
[----:B------:R-:W-:Y:S01]  /*9db40*/  IMAD.MOV.U32 R31, RZ, RZ, R52 ;  /* 0x000000ffff1f7224 */ /* 0x000fe200078e0034 */
[----:B------:R-:W-:Y:S04]  /*9db50*/  STL [R1+0xad38], R30 ;  /* 0x00ad381e01007387 */ /* 0x000fe80000100800 */
[----:B------:R0:W-:Y:S01]  /*9db60*/  STL [R1+0xad34], R36 ;  /* 0x00ad342401007387 */ /* 0x0001e20000100800 */
[----:B---3--:R-:W-:Y:S01]  /*9db70*/  HMMA.16816.F32 R16, R32, R52, R16 ;  /* 0x000000342010723c */ /* 0x008fe20000001810 */
[----:B0-----:R-:W-:-:S02]  /*9db80*/  IMAD.MOV.U32 R36, RZ, RZ, R55 ;  /* 0x000000ffff247224 */ /* 0x001fc400078e0037 */
[----:B------:R-:W-:-:S15]  /*9db90*/  IMAD.MOV.U32 R30, RZ, RZ, R54 ;  /* 0x000000ffff1e7224 */ /* 0x000fde00078e0036 */
[----:B------:R-:W-:-:S05]  /*9dba0*/  NOP ;  /* 0x0000000000007918 */ /* 0x000fca0000000000 */
[----:B------:R-:W-:Y:S04]  /*9dbb0*/  STL.64 [R1+0x1d80], R16 ;  /* 0x001d801001007387 */ /* 0x000fe80000100a00 */
[----:B------:R-:W-:Y:S04]  /*9dbc0*/  STL.64 [R1+0x1d88], R18 ;  /* 0x001d881201007387 */ /* 0x000fe80000100a00 */
[----:B------:R-:W-:Y:S04]  /*9dbd0*/  STL [R1+0xad40], R37 ;  /* 0x00ad402501007387 */ /* 0x000fe80000100800 */
[----:B------:R-:W-:Y:S01]  /*9dbe0*/  STL [R1+0xad3c], R31 ;  /* 0x00ad3c1f01007387 */ /* 0x000fe20000100800 */
[----:B----4-:R-:W-:-:S02]  /*9dbf0*/  IMAD.MOV.U32 R28, RZ, RZ, R58 ;  /* 0x000000ffff1c7224 */ /* 0x010fc400078e003a */
[----:B------:R-:W-:Y:S01]  /*9dc00*/  IMAD.MOV.U32 R29, RZ, RZ, R59 ;  /* 0x000000ffff1d7224 */ /* 0x000fe200078e003b */
[----:B------:R-:W-:-:S15]  /*9dc10*/  HMMA.16816.F32 R4, R32, R54, R4 ;  /* 0x000000362004723c */ /* 0x000fde0000001804 */
[----:B------:R-:W-:-:S08]  /*9dc20*/  NOP ;  /* 0x0000000000007918 */ /* 0x000fd00000000000 */
[----:B------:R0:W-:Y:S04]  /*9dc30*/  STL.64 [R1+0x1d70], R4 ;  /* 0x001d700401007387 */ /* 0x0001e80000100a00 */
[----:B------:R1:W-:Y:S04]  /*9dc40*/  STL.64 [R1+0x1d78], R6 ;  /* 0x001d780601007387 */ /* 0x0003e80000100a00 */
[----:B0-----:R-:W3:Y:S04]  /*9dc50*/  LDL.LU.64 R4, [R1+0x2480] ;  /* 0x0024800001047983 */ /* 0x001ee80000300a00 */
[----:B-1----:R-:W3:Y:S04]  /*9dc60*/  LDL.LU.64 R6, [R1+0x2488] ;  /* 0x0024880001067983 */ /* 0x002ee80000300a00 */
[----:B------:R-:W-:Y:S04]  /*9dc70*/  STL [R1+0xad50], R36 ;  /* 0x00ad502401007387 */ /* 0x000fe80000100800 */
[----:B------:R0:W-:Y:S01]  /*9dc80*/  STL [R1+0xad4c], R30 ;  /* 0x00ad4c1e01007387 */ /* 0x0001e20000100800 */
[----:B------:R-:W-:-:S02]  /*9dc90*/  IMAD.MOV.U32 R37, RZ, RZ, R56 ;  /* 0x000000ffff257224 */ /* 0x000fc400078e0038 */
[----:B------:R-:W-:Y:S01]  /*9dca0*/  IMAD.MOV.U32 R31, RZ, RZ, R57 ;  /* 0x000000ffff1f7224 */ /* 0x000fe200078e0039 */
[C---:B------:R-:W-:Y:S06]  /*9dcb0*/  HMMA.16816.F32 R12, R32.reuse, R56, R12 ;  /* 0x00000038200c723c */ /* 0x040fec000000180c */
[----:B--2---:R-:W-:-:S15]  /*9dcc0*/  HMMA.16816.F32 R8, R32, R58, R8 ;  /* 0x0000003a2008723c */ /* 0x004fde0000001808 */
[----:B------:R-:W-:-:S02]  /*9dcd0*/  NOP ;  /* 0x0000000000007918 */ /* 0x000fc40000000000 */
[----:B------:R-:W-:Y:S04]  /*9dce0*/  STL.64 [R1+0x1d60], R12 ;  /* 0x001d600c01007387 */ /* 0x000fe80000100a00 */
[----:B------:R-:W-:Y:S04]  /*9dcf0*/  STL.64 [R1+0x1d68], R14 ;  /* 0x001d680e01007387 */ /* 0x000fe80000100a00 */
[----:B------:R1:W-:Y:S04]  /*9dd00*/  STL.64 [R1+0x1d50], R8 ;  /* 0x001d500801007387 */ /* 0x0003e80000100a00 */
[----:B------:R2:W-:Y:S04]  /*9dd10*/  STL.64 [R1+0x1d58], R10 ;  /* 0x001d580a01007387 */ /* 0x0005e80000100a00 */
[----:B------:R-:W4:Y:S04]  /*9dd20*/  LDL.64 R58, [R1+0x28] ;  /* 0x00002800013a7983 */ /* 0x000f280000100a00 */
[----:B------:R-:W2:Y:S04]  /*9dd30*/  LDL R56, [R1+0x30] ;  /* 0x0000300001387983 */ /* 0x000ea80000100800 */
[----:B------:R-:W2:Y:S04]  /*9dd40*/  LDL R57, [R1+0x34] ;  /* 0x0000340001397983 */ /* 0x000ea80000100800 */
[----:B------:R-:W2:Y:S04]  /*9dd50*/  LDL R44, [R1+0xb0] ;  /* 0x0000b000012c7983 */ /* 0x000ea80000100800 */
[----:B------:R-:W2:Y:S01]  /*9dd60*/  LDL R45, [R1+0xb4] ;  /* 0x0000b400012d7983 */ /* 0x000ea20000100800 */
[----:B0-----:R-:W-:Y:S01]  /*9dd70*/  IMAD.MOV.U32 R30, RZ, RZ, R61 ;  /* 0x000000ffff1e7224 */ /* 0x001fe200078e003d */
[----:B---3--:R-:W-:Y:S02]  /*9dd80*/  HMMA.16816.F32 R4, R32, R60, R4 ;  /* 0x0000003c2004723c */ /* 0x008fe40000001804 */
[----:B----4-:R-:W-:Y:S04]  /*9dd90*/  STL.64 [R1+0xae18], R58 ;  /* 0x00ae183a01007387 */ /* 0x010fe80000100a00 */
[----:B--2---:R-:W-:-:S15]  /*9dda0*/  STL.64 [R1+0xae10], R56 ;  /* 0x00ae103801007387 */ /* 0x004fde0000100a00 */
[----:B------:R-:W-:-:S02]  /*9ddb0*/  NOP ;  /* 0x0000000000007918 */ /* 0x000fc40000000000 */
[----:B------:R0:W-:Y:S04]  /*9ddc0*/  STL.64 [R1+0x1d40], R4 ;  /* 0x001d400401007387 */ /* 0x0001e80000100a00 */
[----:B------:R2:W-:Y:S04]  /*9ddd0*/  STL.64 [R1+0x1d48], R6 ;  /* 0x001d480601007387 */ /* 0x0005e80000100a00 */
[----:B-1----:R-:W3:Y:S04]  /*9dde0*/  LDL.LU.64 R8, [R1+0x2470] ;  /* 0x0024700001087983 */ /* 0x002ee80000300a00 */
[----:B------:R-:W3:Y:S04]  /*9ddf0*/  LDL.LU.64 R10, [R1+0x2478] ;  /* 0x00247800010a7983 */ /* 0x000ee80000300a00 */
[----:B------:R-:W4:Y:S04]  /*9de00*/  LDL R42, [R1+0xa8] ;  /* 0x0000a800012a7983 */ /* 0x000f280000100800 */
[----:B------:R-:W4:Y:S04]  /*9de10*/  LDL R43, [R1+0xac] ;  /* 0x0000ac00012b7983 */ /* 0x000f280000100800 */
[----:B------:R-:W-:Y:S04]  /*9de20*/  STL.64 [R1+0xae28], R30 ;  /* 0x00ae281e01007387 */ /* 0x000fe80000100a00 */
[----:B------:R-:W-:Y:S04]  /*9de30*/  STL.64 [R1+0xae20], R28 ;  /* 0x00ae201c01007387 */ /* 0x000fe80000100a00 */
[----:B------:R-:W4:Y:S04]  /*9de40*/  LDL R50, [R1+0x38] ;  /* 0x0000380001327983 */ /* 0x000f280000100800 */
[----:B------:R-:W4:Y:S04]  /*9de50*/  LDL R51, [R1+0x3c] ;  /* 0x00003c0001337983 */ /* 0x000f280000100800 */
[----:B0-----:R-:W4:Y:S04]  /*9de60*/  LDL.LU.64 R4, [R1+0x2460] ;  /* 0x0024600001047983 */ /* 0x001f280000300a00 */
[----:B--2---:R-:W2:Y:S04]  /*9de70*/  LDL.LU.64 R6, [R1+0x2468] ;  /* 0x0024680001067983 */ /* 0x004ea80000300a00 */
[----:B------:R-:W2:Y:S04]  /*9de80*/  LDL R48, [R1+0x40] ;  /* 0x0000400001307983 */ /* 0x000ea80000100800 */
[----:B------:R-:W2:Y:S01]  /*9de90*/  LDL R49, [R1+0x44] ;  /* 0x0000440001317983 */ /* 0x000ea20000100800 */
[----:B------:R-:W-:-:S03]  /*9dea0*/  IMAD.MOV.U32 R36, RZ, RZ, R60 ;  /* 0x000000ffff247224 */ /* 0x000fc600078e003c */
[----:B------:R-:W2:Y:S04]  /*9deb0*/  LDL R40, [R1+0xa0] ;  /* 0x0000a00001287983 */ /* 0x000ea80000100800 */
        /* <DEDUP_REMOVED lines=8> */
[----:B------:R-:W2:Y:S01]  /*9df40*/  LDL R55, [R1+0x8c] ;  /* 0x00008c0001377983 */ /* 0x000ea20000100800 */
[C---:B---3--:R-:W-:Y:S03]  /*9df50*/  HMMA.16816.F32 R8, R32.reuse, R44, R8 ;  /* 0x0000002c2008723c */ /* 0x048fe60000001808 */
[----:B----4-:R-:W-:Y:S04]  /*9df60*/  STL.64 [R1+0xae38], R50 ;  /* 0x00ae383201007387 */ /* 0x010fe80000100a00 */
[----:B--2---:R-:W-:Y:S04]  /*9df70*/  STL.64 [R1+0xae30], R48 ;  /* 0x00ae303001007387 */ /* 0x004fe80000100a00 */
[----:B------:R-:W2:Y:S04]  /*9df80*/  LDL R46, [R1+0x48] ;  /* 0x00004800012e7983 */ /* 0x000ea80000100800 */
[----:B------:R-:W2:Y:S04]  /*9df90*/  LDL R47, [R1+0x4c] ;  /* 0x00004c00012f7983 */ /* 0x000ea80000100800 */
[----:B------:R-:W3:Y:S04]  /*9dfa0*/  LDL.LU.64 R24, [R1+0x2450] ;  /* 0x0024500001187983 */ /* 0x000ee80000300a00 */
[----:B------:R-:W3:Y:S04]  /*9dfb0*/  LDL.LU.64 R26, [R1+0x2458] ;  /* 0x00245800011a7983 */ /* 0x000ee80000300a00 */
[----:B------:R-:W-:Y:S04]  /*9dfc0*/  STL.64 [R1+0xae08], R38 ;  /* 0x00ae082601007387 */ /* 0x000fe80000100a00 */
[----:B------:R-:W-:Y:S04]  /*9dfd0*/  STL.64 [R1+0xae00], R36 ;  /* 0x00ae002401007387 */ /* 0x000fe80000100a00 */
[----:B------:R-:W4:Y:S04]  /*9dfe0*/  LDL.LU.64 R20, [R1+0x2440] ;  /* 0x0024400001147983 */ /* 0x000f280000300a00 */
[----:B------:R-:W4:Y:S04]  /*9dff0*/  LDL.LU.64 R22, [R1+0x2448] ;  /* 0x0024480001167983 */ /* 0x000f280000300a00 */
[----:B------:R0:W-:Y:S04]  /*9e000*/  STL.64 [R1+0x1d30], R8 ;  /* 0x001d300801007387 */ /* 0x0001e80000100a00 */
[----:B------:R1:W-:Y:S04]  /*9e010*/  STL.64 [R1+0x1d38], R10 ;  /* 0x001d380a01007387 */ /* 0x0003e80000100a00 */
[----:B------:R-:W4:Y:S04]  /*9e020*/  LDL R44, [R1+0x50] ;  /* 0x00005000012c7983 */ /* 0x000f280000100800 */
[----:B------:R-:W4:Y:S01]  /*9e030*/  LDL R45, [R1+0x54] ;  /* 0x00005400012d7983 */ /* 0x000f220000100800 */
[C---:B------:R-:W-:Y:S03]  /*9e040*/  HMMA.16816.F32 R4, R32.reuse, R42, R4 ;  /* 0x0000002a2004723c */ /* 0x040fe60000001804 */
[----:B------:R-:W4:Y:S04]  /*9e050*/  LDL.LU.64 R12, [R1+0x2430] ;  /* 0x00243000010c7983 */ /* 0x000f280000300a00 */
[----:B------:R-:W4:Y:S01]  /*9e060*/  LDL.LU.64 R14, [R1+0x2438] ;  /* 0x00243800010e7983 */ /* 0x000f220000300a00 */
[C---:B---3--:R-:W-:Y:S03]  /*9e070*/  HMMA.16816.F32 R24, R32.reuse, R40, R24 ;  /* 0x000000282018723c */ /* 0x048fe60000001818 */
[----:B--2---:R-:W-:Y:S04]  /*9e080*/  STL.64 [R1+0xae48], R46 ;  /* 0x00ae482e01007387 */ /* 0x004fe80000100a00 */
[----:B----4-:R-:W-:Y:S04]  /*9e090*/  STL.64 [R1+0xae40], R44 ;  /* 0x00ae402c01007387 */ /* 0x010fe80000100a00 */
[----:B0-----:R-:W2:Y:S04]  /*9e0a0*/  LDL.LU.64 R8, [R1+0x2420] ;  /* 0x0024200001087983 */ /* 0x001ea80000300a00 */
[----:B-1----:R-:W2:Y:S04]  /*9e0b0*/  LDL.LU.64 R10, [R1+0x2428] ;  /* 0x00242800010a7983 */ /* 0x002ea80000300a00 */
[----:B------:R0:W-:Y:S04]  /*9e0c0*/  STL.64 [R1+0x1d20], R4 ;  /* 0x001d200401007387 */ /* 0x0001e80000100a00 */
[----:B------:R1:W-:Y:S04]  /*9e0d0*/  STL.64 [R1+0x1d28], R6 ;  /* 0x001d280601007387 */ /* 0x0003e80000100a00 */
[----:B------:R-:W3:Y:S04]  /*9e0e0*/  LDL R42, [R1+0x58] ;  /* 0x00005800012a7983 */ /* 0x000ee80000100800 */
[----:B------:R-:W3:Y:S04]  /*9e0f0*/  LDL R43, [R1+0x5c] ;  /* 0x00005c00012b7983 */ /* 0x000ee80000100800 */
[----:B0-----:R-:W4:Y:S04]  /*9e100*/  LDL.LU.64 R4, [R1+0x2410] ;  /* 0x0024100001047983 */ /* 0x001f280000300a00 */
[----:B-1----:R-:W4:Y:S04]  /*9e110*/  LDL.LU.64 R6, [R1+0x2418] ;  /* 0x0024180001067983 */ /* 0x002f280000300a00 */
[----:B------:R-:W2:Y:S04]  /*9e120*/  LDL R40, [R1+0x60] ;  /* 0x0000600001287983 */ /* 0x000ea80000100800 */
[----:B------:R-:W-:Y:S04]  /*9e130*/  STL.64 [R1+0x1d10], R24 ;  /* 0x001d101801007387 */ /* 0x000fe80000100a00 */
[----:B------:R-:W-:Y:S04]  /*9e140*/  STL.64 [R1+0x1d18], R26 ;  /* 0x001d181a01007387 */ /* 0x000fe80000100a00 */
[----:B------:R-:W2:Y:S01]  /*9e150*/  LDL R41, [R1+0x64] ;  /* 0x0000640001297983 */ /* 0x000ea20000100800 */
[C---:B------:R-:W-:Y:S06]  /*9e160*/  HMMA.16816.F32 R16, R32.reuse, R18, R20 ;  /* 0x000000122010723c */ /* 0x040fec0000001814 */
[C---:B------:R-:W-:Y:S01]  /*9e170*/  HMMA.16816.F32 R12, R32.reuse, R52, R12 ;  /* 0x00000034200c723c */ /* 0x040fe2000000180c */
[----:B---3--:R-:W-:Y:S04]  /*9e180*/  STL.64 [R1+0xae58], R42 ;  /* 0x00ae582a01007387 */ /* 0x008fe80000100a00 */
[----:B--2---:R-:W-:Y:S04]  /*9e190*/  STL.64 [R1+0xae50], R40 ;  /* 0x00ae502801007387 */ /* 0x004fe80000100a00 */
[----:B------:R-:W2:Y:S08]  /*9e1a0*/  LDL R50, [R1+0x68] ;  /* 0x0000680001327983 */ /* 0x000eb00000100800 */
[----:B------:R-:W-:Y:S04]  /*9e1b0*/  STL.64 [R1+0x1d00], R16 ;  /* 0x001d001001007387 */ /* 0x000fe80000100a00 */
[----:B------:R-:W-:Y:S04]  /*9e1c0*/  STL.64 [R1+0x1d08], R18 ;  /* 0x001d081201007387 */ /* 0x000fe80000100a00 */
[----:B------:R-:W2:Y:S04]  /*9e1d0*/  LDL R51, [R1+0x6c] ;  /* 0x00006c0001337983 */ /* 0x000ea80000100800 */
[----:B------:R-:W3:Y:S04]  /*9e1e0*/  LDL R48, [R1+0x70] ;  /* 0x0000700001307983 */ /* 0x000ee80000100800 */
[----:B------:R-:W-:Y:S04]  /*9e1f0*/  STL.64 [R1+0x1cf0], R12 ;  /* 0x001cf00c01007387 */ /* 0x000fe80000100a00 */
[----:B------:R-:W-:Y:S04]  /*9e200*/  STL.64 [R1+0x1cf8], R14 ;  /* 0x001cf80e01007387 */ /* 0x000fe80000100a00 */
[----:B------:R-:W3:Y:S01]  /*9e210*/  LDL R49, [R1+0x74] ;  /* 0x0000740001317983 */ /* 0x000ee20000100800 */
[C---:B------:R-:W-:Y:S03]  /*9e220*/  HMMA.16816.F32 R8, R32.reuse, R54, R8 ;  /* 0x000000362008723c */ /* 0x040fe60000001808 */
[----:B------:R-:W3:Y:S04]  /*9e230*/  LDL R20, [R1+0x78] ;  /* 0x0000780001147983 */ /* 0x000ee80000100800 */
[----:B------:R-:W3:Y:S01]  /*9e240*/  LDL R21, [R1+0x7c] ;  /* 0x00007c0001157983 */ /* 0x000ee20000100800 */
[----:B----4-:R-:W-:Y:S03]  /*9e250*/  HMMA.16816.F32 R4, R32, R60, R4 ;  /* 0x0000003c2004723c */ /* 0x010fe60000001804 */
[----:B--2---:R-:W-:Y:S04]  /*9e260*/  STL.64 [R1+0xae68], R50 ;  /* 0x00ae683201007387 */ /* 0x004fe80000100a00 */
[----:B---3--:R0:W-:Y:S04]  /*9e270*/  STL.64 [R1+0xae60], R48 ;  /* 0x00ae603001007387 */ /* 0x0081e80000100a00 */
[----:B0-----:R-:W2:Y:S04]  /*9e280*/  LDL.LU.64 R48, [R1+0x2400] ;  /* 0x0024000001307983 */ /* 0x001ea80000300a00 */
[----:B------:R0:W-:Y:S04]  /*9e290*/  STL.64 [R1+0x1ce0], R8 ;  /* 0x001ce00801007387 */ /* 0x0001e80000100a00 */
[----:B------:R1:W-:Y:S04]  /*9e2a0*/  STL.64 [R1+0x1ce8], R10 ;  /* 0x001ce80a01007387 */ /* 0x0003e80000100a00 */
[----:B------:R-:W2:Y:S04]  /*9e2b0*/  LDL.LU.64 R50, [R1+0x2408] ;  /* 0x0024080001327983 */ /* 0x000ea80000300a00 */
[----:B------:R3:W-:Y:S04]  /*9e2c0*/  STL.64 [R1+0x1cd0], R4 ;  /* 0x001cd00401007387 */ /* 0x0007e80000100a00 */
[----:B------:R4:W-:Y:S04]  /*9e2d0*/  STL.64 [R1+0x1cd8], R6 ;  /* 0x001cd80601007387 */ /* 0x0009e80000100a00 */
[----:B------:R-:W2:Y:S04]  /*9e2e0*/  LDL R52, [R1+0x8] ;  /* 0x0000080001347983 */ /* 0x000ea80000100800 */
[----:B------:R-:W2:Y:S04]  /*9e2f0*/  LDL R53, [R1+0xc] ;  /* 0x00000c0001357983 */ /* 0x000ea80000100800 */
[----:B------:R-:W2:Y:S04]  /*9e300*/  LDL.LU.64 R40, [R1+0x23f0] ;  /* 0x0023f00001287983 */ /* 0x000ea80000300a00 */
        /* <DEDUP_REMOVED lines=15> */
[----:B0-----:R-:W2:Y:S04]  /*9e400*/  LDL.LU.64 R8, [R1+0x1c30] ;  /* 0x001c300001087983 */ /* 0x001ea80000300a00 */
[----:B-1----:R-:W2:Y:S04]  /*9e410*/  LDL.LU.64 R10, [R1+0x1c38] ;  /* 0x001c3800010a7983 */ /* 0x002ea80000300a00 */
[----:B---3--:R-:W3:Y:S04]  /*9e420*/  LDL.LU.64 R4, [R1+0x1c20] ;  /* 0x001c200001047983 */ /* 0x008ee80000300a00 */
[----:B----4-:R-:W3:Y:S04]  /*9e430*/  LDL.LU.64 R6, [R1+0x1c28] ;  /* 0x001c280001067983 */ /* 0x010ee80000300a00 */
[----:B------:R-:W4:Y:S04]  /*9e440*/  LDL.64 R60, [R1+0x10] ;  /* 0x00001000013c7983 */ /* 0x000f280000100a00 */
[----:B------:R-:W4:Y:S01]  /*9e450*/  LDL R54, [R1] ;  /* 0x0000000001367983 */ /* 0x000f220000100800 */
[----:B------:R-:W-:-:S03]  /*9e460*/  IMAD.MOV.U32 R55, RZ, RZ, R0 ;  /* 0x000000ffff377224 */ /* 0x000fc600078e0000 */
[----:B------:R-:W4:Y:S04]  /*9e470*/  LDL.LU R0, [R1+0xae70] ;  /* 0x00ae700001007983 */ /* 0x000f280000300800 */
[----:B------:R-:W4:Y:S04]  /*9e480*/  LDL R22, [R1+0x18] ;  /* 0x0000180001167983 */ /* 0x000f280000100800 */
[----:B------:R-:W4:Y:S01]  /*9e490*/  LDL R23, [R1+0x1c] ;  /* 0x00001c0001177983 */ /* 0x000f220000100800 */
[----:B--2---:R-:W-:-:S15]  /*9e4a0*/  HMMA.16816.F32 R48, R32, R20, R48 ;  /* 0x000000142030723c */ /* 0x004fde0000001830 */
[----:B------:R-:W-:-:S08]  /*9e4b0*/  NOP ;  /* 0x0000000000007918 */ /* 0x000fd00000000000 */
[----:B------:R-:W-:Y:S04]  /*9e4c0*/  STL.64 [R1+0x1cc0], R48 ;  /* 0x001cc03001007387 */ /* 0x000fe80000100a00 */
[----:B------:R0:W-:Y:S04]  /*9e4d0*/  STL.64 [R1+0x1cc8], R50 ;  /* 0x001cc83201007387 */ /* 0x0001e80000100a00 */
[----:B0-----:R-:W2:Y:S04]  /*9e4e0*/  LDL.LU.64 R50, [R1+0xae68] ;  /* 0x00ae680001327983 */ /* 0x001ea80000300a00 */
[----:B------:R-:W3:Y:S04]  /*9e4f0*/  LDL.LU.64 R48, [R1+0xae60] ;  /* 0x00ae600001307983 */ /* 0x000ee80000300a00 */
[----:B------:R-:W4:Y:S01]  /*9e500*/  LDL R20, [R1+0x20] ;  /* 0x0000200001147983 */ /* 0x000f220000100800 */
[----:B---3--:R-:W-:-:S15]  /*9e510*/  HMMA.16816.F32 R40, R32, R48, R40 ;  /* 0x000000302028723c */ /* 0x008fde0000001828 */
[----:B------:R-:W-:-:S08]  /*9e520*/  NOP ;  /* 0x0000000000007918 */ /* 0x000fd00000000000 */
[----:B------:R-:W-:Y:S04]  /*9e530*/  STL.64 [R1+0x1cb0], R40 ;  /* 0x001cb02801007387 */ /* 0x000fe80000100a00 */
[----:B------:R0:W-:Y:S04]  /*9e540*/  STL.64 [R1+0x1cb8], R42 ;  /* 0x001cb82a01007387 */ /* 0x0001e80000100a00 */
[----:B0-----:R-:W3:Y:S04]  /*9e550*/  LDL.LU.64 R42, [R1+0xae58] ;  /* 0x00ae5800012a7983 */ /* 0x001ee80000300a00 */
[----:B------:R-:W4:Y:S01]  /*9e560*/  LDL.LU.64 R40, [R1+0xae50] ;  /* 0x00ae500001287983 */ /* 0x000f220000300a00 */
[----:B--2---:R-:W-:Y:S03]  /*9e570*/  HMMA.16816.F32 R48, R32, R50, R44 ;  /* 0x000000322030723c */ /* 0x004fe6000000182c */
[----:B------:R-:W2:Y:S04]  /*9e580*/  LDL.LU.64 R46, [R1+0xae48] ;  /* 0x00ae4800012e7983 */ /* 0x000ea80000300a00 */
[----:B------:R-:W2:-:S15]  /*9e590*/  LDL.LU.64 R44, [R1+0xae40] ;  /* 0x00ae4000012c7983 */ /* 0x000e9e0000300a00 */
[----:B------:R-:W-:-:S01]  /*9e5a0*/  NOP ;  /* 0x0000000000007918 */ /* 0x000fc20000000000 */
[----:B------:R-:W-:Y:S04]  /*9e5b0*/  STL.64 [R1+0x1ca0], R48 ;  /* 0x001ca03001007387 */ /* 0x000fe80000100a00 */
[----:B------:R0:W-:Y:S04]  /*9e5c0*/  STL.64 [R1+0x1ca8], R50 ;  /* 0x001ca83201007387 */ /* 0x0001e80000100a00 */
[----:B0-----:R-:W2:Y:S04]  /*9e5d0*/  LDL.LU.64 R50, [R1+0xae38] ;  /* 0x00ae380001327983 */ /* 0x001ea80000300a00 */
[----:B------:R-:W2:Y:S01]  /*9e5e0*/  LDL.LU.64 R48, [R1+0xae30] ;  /* 0x00ae300001307983 */ /* 0x000ea20000300a00 */
[C---:B----4-:R-:W-:Y:S06]  /*9e5f0*/  HMMA.16816.F32 R28, R32.reuse, R40, R28 ;  /* 0x00000028201c723c */ /* 0x050fec000000181c */
[----:B---3--:R-:W-:-:S15]  /*9e600*/  HMMA.16816.F32 R40, R32, R42, R56 ;  /* 0x0000002a2028723c */ /* 0x008fde0000001838 */
[----:B------:R-:W-:-:S02]  /*9e610*/  NOP ;  /* 0x0000000000007918 */ /* 0x000fc40000000000 */
[----:B------:R-:W-:Y:S04]  /*9e620*/  STL.64 [R1+0x1c90], R28 ;  /* 0x001c901c01007387 */ /* 0x000fe80000100a00 */
[----:B------:R0:W-:Y:S04]  /*9e630*/  STL.64 [R1+0x1c98], R30 ;  /* 0x001c981e01007387 */ /* 0x0001e80000100a00 */
[----:B0-----:R-:W3:Y:S04]  /*9e640*/  LDL.LU.64 R30, [R1+0xae28] ;  /* 0x00ae2800011e7983 */ /* 0x001ee80000300a00 */
[----:B------:R-:W4:Y:S04]  /*9e650*/  LDL.LU.64 R28, [R1+0xae20] ;  /* 0x00ae2000011c7983 */ /* 0x000f280000300a00 */
[----:B------:R-:W3:Y:S04]  /*9e660*/  LDL.LU.64 R58, [R1+0xae18] ;  /* 0x00ae1800013a7983 */ /* 0x000ee80000300a00 */
[----:B------:R-:W4:Y:S01]  /*9e670*/  LDL.LU.64 R56, [R1+0xae10] ;  /* 0x00ae100001387983 */ /* 0x000f220000300a00 */
[C---:B--2---:R-:W-:Y:S06]  /*9e680*/  HMMA.16816.F32 R36, R32.reuse, R44, R36 ;  /* 0x0000002c2024723c */ /* 0x044fec0000001824 */
[C---:B------:R-:W-:Y:S06]  /*9e690*/  HMMA.16816.F32 R24, R32.reuse, R46, R24 ;  /* 0x0000002e2018723c */ /* 0x040fec0000001818 */
[C---:B------:R-:W-:Y:S06]  /*9e6a0*/  HMMA.16816.F32 R16, R32.reuse, R48, R16 ;  /* 0x000000302010723c */ /* 0x040fec0000001810 */
[C---:B------:R-:W-:Y:S01]  /*9e6b0*/  HMMA.16816.F32 R12, R32.reuse, R50, R12 ;  /* 0x00000032200c723c */ /* 0x040fe2000000180c */
[----:B------:R-:W-:Y:S04]  /*9e6c0*/  STL.64 [R1+0x1c80], R40 ;  /* 0x001c802801007387 */ /* 0x000fe80000100a00 */
[----:B------:R-:W-:Y:S04]  /*9e6d0*/  STL.64 [R1+0x1c88], R42 ;  /* 0x001c882a01007387 */ /* 0x000fe80000100a00 */
[----:B------:R0:W-:Y:S04]  /*9e6e0*/  STL.64 [R1+0x1c70], R36 ;  /* 0x001c702401007387 */ /* 0x0001e80000100a00 */
[----:B------:R1:W-:Y:S04]  /*9e6f0*/  STL.64 [R1+0x1c78], R38 ;  /* 0x001c782601007387 */ /* 0x0003e80000100a00 */
[----:B------:R2:W-:Y:S04]  /*9e700*/  STL.64 [R1+0x1c60], R24 ;  /* 0x001c601801007387 */ /* 0x0005e80000100a00 */
[----:B------:R2:W-:Y:S04]  /*9e710*/  STL.64 [R1+0x1c68], R26 ;  /* 0x001c681a01007387 */ /* 0x0005e80000100a00 */
[----:B------:R-:W-:Y:S04]  /*9e720*/  STL.64 [R1+0x1c50], R16 ;  /* 0x001c501001007387 */ /* 0x000fe80000100a00 */
[----:B------:R-:W-:Y:S04]  /*9e730*/  STL.64 [R1+0x1c58], R18 ;  /* 0x001c581201007387 */ /* 0x000fe80000100a00 */
[----:B------:R2:W-:Y:S04]  /*9e740*/  STL.64 [R1+0x1c40], R12 ;  /* 0x001c400c01007387 */ /* 0x0005e80000100a00 */
[----:B------:R2:W-:Y:S01]  /*9e750*/  STL.64 [R1+0x1c48], R14 ;  /* 0x001c480e01007387 */ /* 0x0005e20000100a00 */
[C---:B----4-:R-:W-:Y:S06]  /*9e760*/  HMMA.16816.F32 R8, R32.reuse, R56, R8 ;  /* 0x000000382008723c */ /* 0x050fec0000001808 */
[----:B---3--:R-:W-:-:S15]  /*9e770*/  HMMA.16816.F32 R4, R32, R58, R4 ;  /* 0x0000003a2004723c */ /* 0x008fde0000001804 */
[----:B------:R-:W-:-:S02]  /*9e780*/  NOP ;  /* 0x0000000000007918 */ /* 0x000fc40000000000 */
[----:B------:R-:W-:Y:S04]  /*9e790*/  STL.64 [R1+0x1c30], R8 ;  /* 0x001c300801007387 */ /* 0x000fe80000100a00 */
[----:B------:R-:W-:Y:S04]  /*9e7a0*/  STL.64 [R1+0x1c38], R10 ;  /* 0x001c380a01007387 */ /* 0x000fe80000100a00 */
[----:B0-----:R-:W3:Y:S04]  /*9e7b0*/  LDL.LU.64 R36, [R1+0x1c10] ;  /* 0x001c100001247983 */ /* 0x001ee80000300a00 */
[----:B------:R0:W-:Y:S04]  /*9e7c0*/  STL.64 [R1+0x1c20], R4 ;  /* 0x001c200401007387 */ /* 0x0001e80000100a00 */
[----:B------:R4:W-:Y:S04]  /*9e7d0*/  STL.64 [R1+0x1c28], R6 ;  /* 0x001c280601007387 */ /* 0x0009e80000100a00 */
[----:B-1----:R-:W3:Y:S04]  /*9e7e0*/  LDL.LU.64 R38, [R1+0x1c18] ;  /* 0x001c180001267983 */ /* 0x002ee80000300a00 */
[----:B--2---:R-:W2:Y:S04]  /*9e7f0*/  LDL.LU.64 R24, [R1+0x1c00] ;  /* 0x001c000001187983 */ /* 0x004ea80000300a00 */
[----:B------:R-:W2:Y:S04]  /*9e800*/  LDL.LU.64 R26, [R1+0x1c08] ;  /* 0x001c0800011a7983 */ /* 0x000ea80000300a00 */
[----:B------:R-:W2:Y:S04]  /*9e810*/  LDL.LU.64 R12, [R1+0x1bf0] ;  /* 0x001bf000010c7983 */ /* 0x000ea80000300a00 */
[----:B------:R-:W2:Y:S01]  /*9e820*/  LDL.LU.64 R14, [R1+0x1bf8] ;  /* 0x001bf800010e7983 */ /* 0x000ea20000300a00 */
[----:B------:R-:W-:-:S02]  /*9e830*/  IMAD.MOV.U32 R21, RZ, RZ, R0 ;  /* 0x000000ffff157224 */ /* 0x000fc400078e0000 */
[----:B------:R-:W-:Y:S01]  /*9e840*/  IMAD.MOV.U32 R0, RZ, RZ, R59 ;  /* 0x000000ffff007224 */ /* 0x000fe200078e003b */
[----:B0-----:R-:W2:Y:S04]  /*9e850*/  LDL.LU.64 R4, [R1+0x1be0] ;  /* 0x001be00001047983 */ /* 0x001ea80000300a00 */
[----:B----4-:R-:W4:Y:S04]  /*9e860*/  LDL.LU.64 R6, [R1+0x1be8] ;  /* 0x001be80001067983 */ /* 0x010f280000300a00 */
        /* <DEDUP_REMOVED lines=12> */
[----:B------:R0:W-:Y:S02]  /*9e930*/  STL [R1+0xac68], R0 ;  /* 0x00ac680001007387 */ /* 0x0001e40000100800 */
[----:B0-----:R-:W-:Y:S01]  /*9e940*/  IMAD.MOV.U32 R0, RZ, RZ, R61 ;  /* 0x000000ffff007224 */ /* 0x001fe200078e003d */
[C---:B---3--:R-:W-:Y:S06]  /*9e950*/  HMMA.16816.F32 R36, R32.reuse, R20, R36 ;  /* 0x000000142024723c */ /* 0x048fec0000001824 */
[C---:B--2---:R-:W-:Y:S06]  /*9e960*/  HMMA.16816.F32 R20, R32.reuse, R22, R24 ;  /* 0x000000162014723c */ /* 0x044fec0000001818 */
[C---:B------:R-:W-:Y:S11]  /*9e970*/  HMMA.16816.F32 R12, R32.reuse, R60, R12 ;  /* 0x0000003c200c723c */ /* 0x040ff6000000180c */
[----:B------:R-:W-:Y:S04]  /*9e980*/  STL.64 [R1+0x1c10], R36 ;  /* 0x001c102401007387 */ /* 0x000fe80000100a00 */
[----:B------:R0:W-:Y:S04]  /*9e990*/  STL.64 [R1+0x1c18], R38 ;  /* 0x001c182601007387 */ /* 0x0001e80000100a00 */
[----:B0-----:R-:W2:Y:S04]  /*9e9a0*/  LDL.LU.64 R38, [R1+0xae08] ;  /* 0x00ae080001267983 */ /* 0x001ea80000300a00 */
[----:B------:R-:W3:Y:S04]  /*9e9b0*/  LDL.LU.64 R36, [R1+0xae00] ;  /* 0x00ae000001247983 */ /* 0x000ee80000300a00 */
[----:B------:R-:W3:Y:S04]  /*9e9c0*/  LDL.LU.64 R26, [R1+0xadf8] ;  /* 0x00adf800011a7983 */ /* 0x000ee80000300a00 */
[----:B------:R-:W3:Y:S04]  /*9e9d0*/  LDL.LU.64 R24, [R1+0xadf0] ;  /* 0x00adf00001187983 */ /* 0x000ee80000300a00 */
[----:B------:R-:W-:Y:S04]  /*9e9e0*/  STL.64 [R1+0x1c00], R20 ;  /* 0x001c001401007387 */ /* 0x000fe80000100a00 */
[----:B------:R0:W-:Y:S04]  /*9e9f0*/  STL.64 [R1+0x1c08], R22 ;  /* 0x001c081601007387 */ /* 0x0001e80000100a00 */
[----:B0-----:R-:W3:Y:S04]  /*9ea00*/  LDL.LU.64 R22, [R1+0xade8] ;  /* 0x00ade80001167983 */ /* 0x001ee80000300a00 */
[----:B------:R-:W3:Y:S04]  /*9ea10*/  LDL.LU.64 R20, [R1+0xade0] ;  /* 0x00ade00001147983 */ /* 0x000ee80000300a00 */
[----:B------:R-:W-:Y:S04]  /*9ea20*/  STL.64 [R1+0x1bf0], R12 ;  /* 0x001bf00c01007387 */ /* 0x000fe80000100a00 */
[----:B------:R0:W-:Y:S04]  /*9ea30*/  STL.64 [R1+0x1bf8], R14 ;  /* 0x001bf80e01007387 */ /* 0x0001e80000100a00 */
[----:B0-----:R-:W3:Y:S04]  /*9ea40*/  LDL.LU.64 R14, [R1+0xadd8] ;  /* 0x00add800010e7983 */ /* 0x001ee80000300a00 */
[----:B------:R-:W3:Y:S04]  /*9ea50*/  LDL.LU.64 R12, [R1+0xadd0] ;  /* 0x00add000010c7983 */ /* 0x000ee80000300a00 */
[----:B------:R-:W2:Y:S01]  /*9ea60*/  LDL.LU.64 R60, [R1+0xadc8] ;  /* 0x00adc800013c7983 */ /* 0x000ea20000300a00 */
[C---:B----4-:R-:W-:Y:S06]  /*9ea70*/  HMMA.16816.F32 R4, R32.reuse, R52, R4 ;  /* 0x000000342004723c */ /* 0x050fec0000001804 */
[----:B------:R-:W-:-:S15]  /*9ea80*/  HMMA.16816.F32 R52, R32, R54, R48 ;  /* 0x000000362034723c */ /* 0x000fde0000001830 */
[----:B------:R-:W-:-:S02]  /*9ea90*/  NOP ;  /* 0x0000000000007918 */ /* 0x000fc40000000000 */
[----:B------:R0:W-:Y:S04]  /*9eaa0*/  STL.64 [R1+0x1be0], R4 ;  /* 0x001be00401007387 */ /* 0x0001e80000100a00 */
[----:B------:R1:W-:Y:S04]  /*9eab0*/  STL.64 [R1+0x1be8], R6 ;  /* 0x001be80601007387 */ /* 0x0003e80000100a00 */
[----:B0-----:R-:W4:Y:S04]  /*9eac0*/  LDL.LU.64 R4, [R1+0x1b70] ;  /* 0x001b700001047983 */ /* 0x001f280000300a00 */
[----:B-1----:R-:W4:Y:S04]  /*9ead0*/  LDL.LU.64 R6, [R1+0x1b78] ;  /* 0x001b780001067983 */ /* 0x002f280000300a00 */
[----:B------:R-:W4:Y:S04]  /*9eae0*/  LDL.LU.64 R50, [R1+0xadc0] ;  /* 0x00adc00001327983 */ /* 0x000f280000300a00 */
[----:B------:R-:W3:Y:S04]  /*9eaf0*/  LDL.LU.64 R48, [R1+0xadb8] ;  /* 0x00adb80001307983 */ /* 0x000ee80000300a00 */
[----:B------:R-:W-:Y:S04]  /*9eb00*/  STL.64 [R1+0x1bd0], R52 ;  /* 0x001bd03401007387 */ /* 0x000fe80000100a00 */
[----:B------:R0:W-:Y:S04]  /*9eb10*/  STL.64 [R1+0x1bd8], R54 ;  /* 0x001bd83601007387 */ /* 0x0001e80000100a00 */
[----:B0-----:R-:W4:Y:S04]  /*9eb20*/  LDL.LU.64 R54, [R1+0xadb0] ;  /* 0x00adb00001367983 */ /* 0x001f280000300a00 */
[----:B------:R-:W3:Y:S01]  /*9eb30*/  LDL.LU.64 R52, [R1+0xada8] ;  /* 0x00ada80001347983 */ /* 0x000ee20000300a00 */
[----:B--2---:R-:W-:-:S15]  /*9eb40*/  HMMA.16816.F32 R56, R32, R60, R56 ;  /* 0x0000003c2038723c */ /* 0x004fde0000001838 */
[----:B------:R-:W-:-:S08]  /*9eb50*/  NOP ;  /* 0x0000000000007918 */ /* 0x000fd00000000000 */
[----:B------:R-:W-:Y:S04]  /*9eb60*/  STL.64 [R1+0x1bc0], R56 ;  /* 0x001bc03801007387 */ /* 0x000fe80000100a00 */
[----:B------:R0:W-:Y:S04]  /*9eb70*/  STL.64 [R1+0x1bc8], R58 ;  /* 0x001bc83a01007387 */ /* 0x0001e80000100a00 */
[----:B0-----:R-:W2:Y:S04]  /*9eb80*/  LDL.LU.64 R58, [R1+0xada0] ;  /* 0x00ada000013a7983 */ /* 0x001ea80000300a00 */
[----:B------:R-:W4:Y:S01]  /*9eb90*/  LDL.LU.64 R56, [R1+0xad98] ;  /* 0x00ad980001387983 */ /* 0x000f220000300a00 */
[C---:B--2---:R-:W-:Y:S06]  /*9eba0*/  HMMA.16816.F32 R44, R32.reuse, R58, R44 ;  /* 0x0000003a202c723c */ /* 0x044fec000000182c */
[----:B----4-:R-:W-:Y:S01]  /*9ebb0*/  HMMA.16816.F32 R40, R32, R56, R40 ;  /* 0x000000382028723c */ /* 0x010fe20000001828 */
[----:B------:R-:W-:-:S15]  /*9ebc0*/  STL.64 [R1+0xab78], R58 ;  /* 0x00ab783a01007387 */ /* 0x000fde0000100a00 */
[----:B------:R-:W-:-:S01]  /*9ebd0*/  NOP ;  /* 0x0000000000007918 */ /* 0x000fc20000000000 */
[----:B------:R0:W-:Y:S04]  /*9ebe0*/  STL.64 [R1+0x1bb0], R44 ;  /* 0x001bb02c01007387 */ /* 0x0001e80000100a00 */
[----:B------:R1:W-:Y:S04]  /*9ebf0*/  STL.64 [R1+0x1bb8], R46 ;  /* 0x001bb82e01007387 */ /* 0x0003e80000100a00 */
[----:B------:R-:W-:Y:S04]  /*9ec00*/  STL.64 [R1+0xab70], R56 ;  /* 0x00ab703801007387 */ /* 0x000fe80000100a00 */
[----:B------:R2:W-:Y:S04]  /*9ec10*/  STL.64 [R1+0x1ba0], R40 ;  /* 0x001ba02801007387 */ /* 0x0005e80000100a00 */
[----:B------:R4:W-:Y:S04]  /*9ec20*/  STL.64 [R1+0x1ba8], R42 ;  /* 0x001ba82a01007387 */ /* 0x0009e80000100a00 */
[----:B0-----:R-:W4:Y:S04]  /*9ec30*/  LDL.LU.64 R44, [R1+0x1b60] ;  /* 0x001b6000012c7983 */ /* 0x001f280000300a00 */
[----:B-1----:R-:W4:Y:S01]  /*9ec40*/  LDL.LU.64 R46, [R1+0x1b68] ;  /* 0x001b6800012e7983 */ /* 0x002f220000300a00 */
[C---:B------:R-:W-:Y:S06]  /*9ec50*/  HMMA.16816.F32 R16, R32.reuse, R54, R16 ;  /* 0x000000362010723c */ /* 0x040fec0000001810 */
[C---:B---3--:R-:W-:Y:S06]  /*9ec60*/  HMMA.16816.F32 R8, R32.reuse, R52, R8 ;  /* 0x000000342008723c */ /* 0x048fec0000001808 */
[C---:B------:R-:W-:Y:S11]  /*9ec70*/  HMMA.16816.F32 R4, R32.reuse, R50, R4 ;  /* 0x000000322004723c */ /* 0x040ff60000001804 */
[----:B------:R-:W-:Y:S04]  /*9ec80*/  STL.64 [R1+0x1b90], R16 ;  /* 0x001b901001007387 */ /* 0x000fe80000100a00 */
[----:B------:R-:W-:Y:S04]  /*9ec90*/  STL.64 [R1+0x1b98], R18 ;  /* 0x001b981201007387 */ /* 0x000fe80000100a00 */
[----:B--2---:R-:W2:Y:S04]  /*9eca0*/  LDL.LU.64 R40, [R1+0x1b50] ;  /* 0x001b500001287983 */ /* 0x004ea80000300a00 */
[----:B----4-:R-:W2:Y:S04]  /*9ecb0*/  LDL.LU.64 R42, [R1+0x1b58] ;  /* 0x001b5800012a7983 */ /* 0x010ea80000300a00 */
[----:B------:R0:W-:Y:S04]  /*9ecc0*/  STL.64 [R1+0x1b80], R8 ;  /* 0x001b800801007387 */ /* 0x0001e80000100a00 */
[----:B------:R1:W-:Y:S04]  /*9ecd0*/  STL.64 [R1+0x1b88], R10 ;  /* 0x001b880a01007387 */ /* 0x0003e80000100a00 */
[----:B------:R-:W3:Y:S04]  /*9ece0*/  LDL.LU.64 R56, [R1+0x1b40] ;  /* 0x001b400001387983 */ /* 0x000ee80000300a00 */
[----:B------:R-:W3:Y:S04]  /*9ecf0*/  LDL.LU.64 R58, [R1+0x1b48] ;  /* 0x001b4800013a7983 */ /* 0x000ee80000300a00 */
[----:B------:R-:W-:Y:S04]  /*9ed00*/  STL.64 [R1+0xab68], R54 ;  /* 0x00ab683601007387 */ /* 0x000fe80000100a00 */
[----:B------:R4:W-:Y:S04]  /*9ed10*/  STL.64 [R1+0xab60], R52 ;  /* 0x00ab603401007387 */ /* 0x0009e80000100a00 */
[----:B0-----:R-:W3:Y:S04]  /*9ed20*/  LDL.LU.64 R8, [R1+0x1b30] ;  /* 0x001b300001087983 */ /* 0x001ee80000300a00 */
[----:B-1----:R-:W3:Y:S04]  /*9ed30*/  LDL.LU.64 R10, [R1+0x1b38] ;  /* 0x001b3800010a7983 */ /* 0x002ee80000300a00 */
[----:B------:R0:W-:Y:S04]  /*9ed40*/  STL.64 [R1+0x1b70], R4 ;  /* 0x001b700401007387 */ /* 0x0001e80000100a00 */
[----:B------:R1:W-:Y:S04]  /*9ed50*/  STL.64 [R1+0x1b78], R6 ;  /* 0x001b780601007387 */ /* 0x0003e80000100a00 */
[----:B----4-:R-:W4:Y:S04]  /*9ed60*/  LDL.LU.64 R52, [R1+0x1b00] ;  /* 0x001b000001347983 */ /* 0x010f280000300a00 */
[----:B------:R-:W4:Y:S04]  /*9ed70*/  LDL.LU.64 R54, [R1+0x1b08] ;  /* 0x001b080001367983 */ /* 0x000f280000300a00 */
[----:B------:R-:W4:Y:S04]  /*9ed80*/  LDL.LU.64 R16, [R1+0x1af0] ;  /* 0x001af00001107983 */ /* 0x000f280000300a00 */
[----:B------:R-:W4:Y:S04]  /*9ed90*/  LDL.LU.64 R18, [R1+0x1af8] ;  /* 0x001af80001127983 */ /* 0x000f280000300a00 */
[----:B0-----:R-:W4:Y:S04]  /*9eda0*/  LDL.LU.64 R4, [R1+0x1ae0] ;  /* 0x001ae00001047983 */ /* 0x001f280000300a00 */
[----:B-1----:R-:W4:Y:S01]  /*9edb0*/  LDL.LU.64 R6, [R1+0x1ae8] ;  /* 0x001ae80001067983 */ /* 0x002f220000300a00 */
[----:B------:R-:W-:-:S15]  /*9edc0*/  HMMA.16816.F32 R44, R32, R48, R44 ;  /* 0x00000030202c723c */ /* 0x000fde000000182c */
[----:B------:R-:W-:-:S08]  /*9edd0*/  NOP ;  /* 0x0000000000007918 */ /* 0x000fd00000000000 */
        /* <DEDUP_REMOVED lines=8> */
[----:B--2---:R-:W-:-:S15]  /*9ee60*/  HMMA.16816.F32 R40, R32, R46, R40 ;  /* 0x0000002e2028723c */ /* 0x004fde0000001828 */
[----:B------:R-:W-:-:S08]  /*9ee70*/  NOP ;  /* 0x0000000000007918 */ /* 0x000fd00000000000 */
[----:B------:R-:W-:Y:S04]  /*9ee80*/  STL.64 [R1+0x1b50], R40 ;  /* 0x001b502801007387 */ /* 0x000fe80000100a00 */
[----:B------:R0:W-:Y:S04]  /*9ee90*/  STL.64 [R1+0x1b58], R42 ;  /* 0x001b582a01007387 */ /* 0x0001e80000100a00 */
[----:B0-----:R-:W2:Y:S01]  /*9eea0*/  LDL.LU.64 R42, [R1+0xad80] ;  /* 0x00ad8000012a7983 */ /* 0x001ea20000300a00 */
[----:B---3--:R-:W-:Y:S03]  /*9eeb0*/  HMMA.16816.F32 R56, R32, R44, R56 ;  /* 0x0000002c2038723c */ /* 0x008fe60000001838 */
[----:B------:R-:W3:-:S15]  /*9eec0*/  LDL.LU.64 R40, [R1+0xad78] ;  /* 0x00ad780001287983 */ /* 0x000ede0000300a00 */
[----:B------:R-:W-:-:S05]  /*9eed0*/  NOP ;  /* 0x0000000000007918 */ /* 0x000fca0000000000 */
[----:B------:R0:W-:Y:S04]  /*9eee0*/  STL.64 [R1+0x1b40], R56 ;  /* 0x001b403801007387 */ /* 0x0001e80000100a00 */
[----:B------:R1:W-:Y:S04]  /*9eef0*/  STL.64 [R1+0x1b48], R58 ;  /* 0x001b483a01007387 */ /* 0x0003e80000100a00 */
[----:B0-----:R-:W4:Y:S04]  /*9ef00*/  LDL.LU.64 R56, [R1+0x1ad0] ;  /* 0x001ad00001387983 */ /* 0x001f280000300a00 */
[----:B-1----:R-:W4:Y:S04]  /*9ef10*/  LDL.LU.64 R58, [R1+0x1ad8] ;  /* 0x001ad800013a7983 */ /* 0x002f280000300a00 */
[----:B------:R-:W-:Y:S04]  /*9ef20*/  STL.64 [R1+0xab28], R46 ;  /* 0x00ab282e01007387 */ /* 0x000fe80000100a00 */
[----:B------:R0:W-:Y:S04]  /*9ef30*/  STL.64 [R1+0xab20], R44 ;  /* 0x00ab202c01007387 */ /* 0x0001e80000100a00 */
[----:B0-----:R-:W3:Y:S04]  /*9ef40*/  LDL.LU.64 R44, [R1+0x1b20] ;  /* 0x001b2000012c7983 */ /* 0x001ee80000300a00 */
[----:B------:R-:W3:Y:S01]  /*9ef50*/  LDL.LU.64 R46, [R1+0x1b28] ;  /* 0x001b2800012e7983 */ /* 0x000ee20000300a00 */
[----:B--2---:R-:W-:-:S15]  /*9ef60*/  HMMA.16816.F32 R8, R32, R42, R8 ;  /* 0x0000002a2008723c */ /* 0x004fde0000001808 */
[----:B------:R-:W-:-:S08]  /*9ef70*/  NOP ;  /* 0x0000000000007918 */ /* 0x000fd00000000000 */
[----:B------:R-:W-:Y:S04]  /*9ef80*/  STL.64 [R1+0x1b30], R8 ;  /* 0x001b300801007387 */ /* 0x000fe80000100a00 */
[----:B------:R0:W-:Y:S04]  /*9ef90*/  STL.64 [R1+0x1b38], R10 ;  /* 0x001b380a01007387 */ /* 0x0001e80000100a00 */
[----:B0-----:R-:W2:Y:S04]  /*9efa0*/  LDL.LU.64 R10, [R1+0xad70] ;  /* 0x00ad7000010a7983 */ /* 0x001ea80000300a00 */
[----:B------:R-:W2:Y:S01]  /*9efb0*/  LDL.LU.64 R8, [R1+0xad68] ;  /* 0x00ad680001087983 */ /* 0x000ea20000300a00 */
[C---:B---3--:R-:W-:Y:S03]  /*9efc0*/  HMMA.16816.F32 R44, R32.reuse, R40, R44 ;  /* 0x00000028202c723c */ /* 0x048fe6000000182c */
[----:B------:R-:W-:Y:S04]  /*9efd0*/  STL.64 [R1+0xab38], R42 ;  /* 0x00ab382a01007387 */ /* 0x000fe80000100a00 */
[----:B------:R-:W-:Y:S01]  /*9efe0*/  STL.64 [R1+0xab30], R40 ;  /* 0x00ab302801007387 */ /* 0x000fe20000100a00 */
[----:B----4-:R-:W-:-:S15]  /*9eff0*/  HMMA.16816.F32 R48, R32, R38, R48 ;  /* 0x000000262030723c */ /* 0x010fde0000001830 */
[----:B------:R-:W-:Y:S04]  /*9f000*/  STL.64 [R1+0x1b20], R44 ;  /* 0x001b202c01007387 */ /* 0x000fe80000100a00 */
[----:B------:R0:W-:Y:S02]  /*9f010*/  STL.64 [R1+0x1b28], R46 ;  /* 0x001b282e01007387 */ /* 0x0001e40000100a00 */
[----:B0-----:R-:W-:Y:S02]  /*9f020*/  HMMA.16816.F32 R44, R32, R2, R52 ;  /* 0x00000002202c723c */ /* 0x001fe40000001834 */
[----:B------:R0:W-:Y:S04]  /*9f030*/  STL.64 [R1+0x1b10], R48 ;  /* 0x001b103001007387 */ /* 0x0001e80000100a00 */
[----:B------:R1:W-:-:S15]  /*9f040*/  STL.64 [R1+0x1b18], R50 ;  /* 0x001b183201007387 */ /* 0x0003de0000100a00 */
[----:B------:R-:W-:-:S02]  /*9f050*/  NOP ;  /* 0x0000000000007918 */ /* 0x000fc40000000000 */
[----:B------:R-:W-:Y:S04]  /*9f060*/  STL.64 [R1+0x1b00], R44 ;  /* 0x001b002c01007387 */ /* 0x000fe80000100a00 */
[----:B------:R-:W-:Y:S01]  /*9f070*/  STL.64 [R1+0x1b08], R46 ;  /* 0x001b082e01007387 */ /* 0x000fe20000100a00 */
[----:B--2---:R-:W-:Y:S03]  /*9f080*/  HMMA.16816.F32 R40, R32, R8, R16 ;  /* 0x000000082028723c */ /* 0x004fe60000001810 */
[----:B------:R-:W2:-:S15]  /*9f090*/  LDL.LU.64 R16, [R1+0x1ac0] ;  /* 0x001ac00001107983 */ /* 0x000e9e0000300a00 */
[----:B------:R-:W-:-:S05]  /*9f0a0*/  NOP ;  /* 0x0000000000007918 */ /* 0x000fca0000000000 */
[----:B------:R-:W-:Y:S04]  /*9f0b0*/  STL.64 [R1+0x1af0], R40 ;  /* 0x001af02801007387 */ /* 0x000fe80000100a00 */
[----:B------:R-:W-:Y:S04]  /*9f0c0*/  STL.64 [R1+0x1af8], R42 ;  /* 0x001af82a01007387 */ /* 0x000fe80000100a00 */
[----:B------:R-:W2:Y:S01]  /*9f0d0*/  LDL.LU.64 R18, [R1+0x1ac8] ;  /* 0x001ac80001127983 */ /* 0x000ea20000300a00 */
[----:B------:R-:W-:-:S15]  /*9f0e0*/  HMMA.16816.F32 R4, R32, R10, R4 ;  /* 0x0000000a2004723c */ /* 0x000fde0000001804 */
[----:B------:R-:W-:-:S08]  /*9f0f0*/  NOP ;  /* 0x0000000000007918 */ /* 0x000fd00000000000 */
[----:B------:R3:W-:Y:S04]  /*9f100*/  STL.64 [R1+0x1ae0], R4 ;  /* 0x001ae00401007387 */ /* 0x0007e80000100a00 */
[----:B------:R-:W-:Y:S04]  /*9f110*/  STL.64 [R1+0x1ae8], R6 ;  /* 0x001ae80601007387 */ /* 0x000fe80000100a00 */
[----:B0-----:R-:W4:Y:S04]  /*9f120*/  LDL.LU.64 R48, [R1+0x1aa0] ;  /* 0x001aa00001307983 */ /* 0x001f280000300a00 */
[----:B-1----:R-:W4:Y:S04]  /*9f130*/  LDL.LU.64 R50, [R1+0x1aa8] ;  /* 0x001aa80001327983 */ /* 0x002f280000300a00 */
[----:B------:R-:W4:Y:S04]  /*9f140*/  LDL.LU R55, [R1+0x2f9c] ;  /* 0x002f9c0001377983 */ /* 0x000f280000300800 */
[----:B---3--:R-:W4:Y:S04]  /*9f150*/  LDL.LU R4, [R1+0x2f98] ;  /* 0x002f980001047983 */ /* 0x008f280000300800 */
[----:B------:R-:W-:Y:S04]  /*9f160*/  STL.64 [R1+0xab58], R10 ;  /* 0x00ab580a01007387 */ /* 0x000fe80000100a00 */
[----:B------:R0:W-:Y:S02]  /*9f170*/  STL.64 [R1+0xab50], R8 ;  /* 0x00ab500801007387 */ /* 0x0001e40000100a00 */
[----:B0-----:R-:W-:Y:S02]  /*9f180*/  HMMA.16816.F32 R8, R32, R12, R56 ;  /* 0x0000000c2008723c */ /* 0x001fe40000001838 */
[----:B------:R-:W3:Y:S04]  /*9f190*/  LDL.LU.64 R56, [R1+0x1a90] ;  /* 0x001a900001387983 */ /* 0x000ee80000300a00 */
[----:B------:R-:W3:-:S15]  /*9f1a0*/  LDL.LU.64 R58, [R1+0x1a98] ;  /* 0x001a9800013a7983 */ /* 0x000ede0000300a00 */
[----:B------:R-:W-:-:S02]  /*9f1b0*/  NOP ;  /* 0x0000000000007918 */ /* 0x000fc40000000000 */
[----:B------:R0:W-:Y:S04]  /*9f1c0*/  STL.64 [R1+0x1ad0], R8 ;  /* 0x001ad00801007387 */ /* 0x0001e80000100a00 */
[----:B------:R1:W-:Y:S04]  /*9f1d0*/  STL.64 [R1+0x1ad8], R10 ;  /* 0x001ad80a01007387 */ /* 0x0003e80000100a00 */
[----:B------:R-:W3:Y:S04]  /*9f1e0*/  LDL.LU.64 R44, [R1+0x1a80] ;  /* 0x001a8000012c7983 */ /* 0x000ee80000300a00 */
[----:B------:R-:W3:Y:S04]  /*9f1f0*/  LDL.LU.64 R46, [R1+0x1a88] ;  /* 0x001a8800012e7983 */ /* 0x000ee80000300a00 */
[----:B------:R-:W3:Y:S04]  /*9f200*/  LDL.LU.64 R40, [R1+0x1a70] ;  /* 0x001a700001287983 */ /* 0x000ee80000300a00 */
[----:B------:R-:W3:Y:S04]  /*9f210*/  LDL.LU.64 R42, [R1+0x1a78] ;  /* 0x001a7800012a7983 */ /* 0x000ee80000300a00 */
[----:B0-----:R-:W3:Y:S04]  /*9f220*/  LDL.LU.64 R8, [R1+0x1a60] ;  /* 0x001a600001087983 */ /* 0x001ee80000300a00 */
[----:B-1----:R-:W3:Y:S04]  /*9f230*/  LDL.LU.64 R10, [R1+0x1a68] ;  /* 0x001a6800010a7983 */ /* 0x002ee80000300a00 */
[----:B------:R-:W3:Y:S04]  /*9f240*/  LDL.LU R53, [R1+0x2fa4] ;  /* 0x002fa40001357983 */ /* 0x000ee80000300800 */
[----:B------:R-:W3:Y:S01]  /*9f250*/  LDL.LU R5, [R1+0x2fa0] ;  /* 0x002fa00001057983 */ /* 0x000ee20000300800 */
[----:B--2---:R-:W-:-:S15]  /*9f260*/  HMMA.16816.F32 R16, R32, R14, R16 ;  /* 0x0000000e2010723c */ /* 0x004fde0000001810 */
[----:B------:R-:W-:-:S08]  /*9f270*/  NOP ;  /* 0x0000000000007918 */ /* 0x000fd00000000000 */
[----:B------:R-:W-:Y:S04]  /*9f280*/  STL.64 [R1+0x1ac0], R16 ;  /* 0x001ac01001007387 */ /* 0x000fe80000100a00 */
[----:B------:R0:W-:Y:S04]  /*9f290*/  STL.64 [R1+0x1ac8], R18 ;  /* 0x001ac81201007387 */ /* 0x0001e80000100a00 */
[----:B0-----:R-:W2:Y:S04]  /*9f2a0*/  LDL.LU.64 R18, [R1+0xad60] ;  /* 0x00ad600001127983 */ /* 0x001ea80000300a00 */
[----:B------:R-:W3:Y:S04]  /*9f2b0*/  LDL.LU.64 R16, [R1+0xad58] ;  /* 0x00ad580001107983 */ /* 0x000ee80000300a00 */
[----:B------:R-:W-:Y:S04]  /*9f2c0*/  STL.64 [R1+0xab88], R14 ;  /* 0x00ab880e01007387 */ /* 0x000fe80000100a00 */
[----:B------:R0:W-:Y:S04]  /*9f2d0*/  STL.64 [R1+0xab80], R12 ;  /* 0x00ab800c01007387 */ /* 0x0001e80000100a00 */
[----:B0-----:R-:W3:Y:S04]  /*9f2e0*/  LDL.LU.64 R12, [R1+0x1ab0] ;  /* 0x001ab000010c7983 */ /* 0x001ee80000300a00 */
[----:B------:R-:W3:Y:S01]  /*9f2f0*/  LDL.LU.64 R14, [R1+0x1ab8] ;  /* 0x001ab800010e7983 */ /* 0x000ee20000300a00 */
[----:B----4-:R-:W-:-:S02]  /*9f300*/  IMAD R4, R4, 0x100, R55 ;  /* 0x0000010004047824 */ /* 0x010fc400078e0237 */
[----:B------:R-:W-:Y:S02]  /*9f310*/  IMAD.MOV.U32 R54, RZ, RZ, R37 ;  /* 0x000000ffff367224 */ /* 0x000fe400078e0025 */
[----:B------:R-:W-:Y:S01]  /*9f320*/  IMAD.MOV.U32 R55, RZ, RZ, R31 ;  /* 0x000000ffff377224 */ /* 0x000fe200078e001f */
[----:B---3--:R-:W-:-:S15]  /*9f330*/  HMMA.16816.F32 R12, R32, R16, R12 ;  /* 0x00000010200c723c */ /* 0x008fde000000180c */
[----:B------:R-:W-:-:S08]  /*9f340*/  NOP ;  /* 0x0000000000007918 */ /* 0x000fd00000000000 */
[----:B------:R-:W-:Y:S04]  /*9f350*/  STL.64 [R1+0x1ab0], R12 ;  /* 0x001ab00c01007387 */ /* 0x000fe80000100a00 */
[----:B------:R2:W-:Y:S02]  /*9f360*/  STL.64 [R1+0x1ab8], R14 ;  /* 0x001ab80e01007387 */ /* 0x0005e40000100a00 */
[----:B--2---:R-:W-:Y:S02]  /*9f370*/  HMMA.16816.F32 R12, R32, R18, R48 ;  /* 0x00000012200c723c */ /* 0x004fe40000001830 */
[----:B------:R-:W2:Y:S04]  /*9f380*/  LDL.LU R49, [R1+0x2fac] ;  /* 0x002fac0001317983 */ /* 0x000ea80000300800 */
[----:B------:R-:W2:-:S15]  /*9f390*/  LDL.LU R6, [R1+0x2fa8] ;  /* 0x002fa80001067983 */ /* 0x000e9e0000300800 */
[----:B------:R-:W-:-:S02]  /*9f3a0*/  NOP ;  /* 0x0000000000007918 */ /* 0x000fc40000000000 */
[----:B------:R-:W-:Y:S04]  /*9f3b0*/  STL.64 [R1+0x1aa0], R12 ;  /* 0x001aa00c01007387 */ /* 0x000fe80000100a00 */
[----:B------:R-:W-:Y:S04]  /*9f3c0*/  STL.64 [R1+0x1aa8], R14 ;  /* 0x001aa80e01007387 */ /* 0x000fe80000100a00 */
[----:B------:R-:W-:Y:S04]  /*9f3d0*/  STL.64 [R1+0xab18], R18 ;  /* 0x00ab181201007387 */ /* 0x000fe80000100a00 */
[----:B------:R0:W-:Y:S02]  /*9f3e0*/  STL.64 [R1+0xab10], R16 ;  /* 0x00ab101001007387 */ /* 0x0001e40000100a00 */
[C---:B0-----:R-:W-:Y:S06]  /*9f3f0*/  HMMA.16816.F32 R16, R32.reuse, R20, R56 ;  /* 0x000000142010723c */ /* 0x041fec0000001838 */
[----:B------:R-:W-:Y:S01]  /*9f400*/  HMMA.16816.F32 R12, R32, R22, R44 ;  /* 0x00000016200c723c */ /* 0x000fe2000000182c */
[----:B------:R-:W3:-:S15]  /*9f410*/  LDL.LU R47, [R1+0x2fb4] ;  /* 0x002fb400012f7983 */ /* 0x000ede0000300800 */
[----:B------:R-:W-:-:S01]  /*9f420*/  NOP ;  /* 0x0000000000007918 */ /* 0x000fc20000000000 */
[----:B------:R-:W-:Y:S04]  /*9f430*/  STL.64 [R1+0x1a90], R16 ;  /* 0x001a901001007387 */ /* 0x000fe80000100a00 */
[----:B------:R0:W-:Y:S04]  /*9f440*/  STL.64 [R1+0x1a98], R18 ;  /* 0x001a981201007387 */ /* 0x0001e80000100a00 */
[----:B------:R-:W3:Y:S04]  /*9f450*/  LDL.LU R7, [R1+0x2fb0] ;  /* 0x002fb00001077983 */ /* 0x000ee80000300800 */
[----:B------:R-:W-:Y:S04]  /*9f460*/  STL.64 [R1+0x1a80], R12 ;  /* 0x001a800c01007387 */ /* 0x000fe80000100a00 */
[----:B------:R1:W-:Y:S01]  /*9f470*/  STL.64 [R1+0x1a88], R14 ;  /* 0x001a880e01007387 */ /* 0x0003e20000100a00 */
[C---:B0-----:R-:W-:Y:S06]  /*9f480*/  HMMA.16816.F32 R16, R32.reuse, R24, R40 ;  /* 0x000000182010723c */ /* 0x041fec0000001828 */
[----:B-1----:R-:W-:Y:S01]  /*9f490*/  HMMA.16816.F32 R12, R32, R26, R8 ;  /* 0x0000001a200c723c */ /* 0x002fe20000001808 */
[----:B------:R-:W-:Y:S04]  /*9f4a0*/  STL.64 [R1+0xab98], R22 ;  /* 0x00ab981601007387 */ /* 0x000fe80000100a00 */
[----:B------:R-:W-:Y:S04]  /*9f4b0*/  STL.64 [R1+0xab90], R20 ;  /* 0x00ab901401007387 */ /* 0x000fe80000100a00 */
[----:B------:R-:W4:Y:S01]  /*9f4c0*/  LDL.LU.64 R8, [R1+0x1a50] ;  /* 0x001a500001087983 */ /* 0x000f220000300a00 */
[----:B------:R-:W-:-:S02]  /*9f4d0*/  IMAD.MOV.U32 R58, RZ, RZ, R36 ;  /* 0x000000ffff3a7224 */ /* 0x000fc400078e0024 */
[----:B------:R-:W-:Y:S02]  /*9f4e0*/  IMAD.MOV.U32 R59, RZ, RZ, R30 ;  /* 0x000000ffff3b7224 */ /* 0x000fe400078e001e */
[----:B------:R-:W-:Y:S02]  /*9f4f0*/  IMAD.MOV.U32 R56, RZ, RZ, R28 ;  /* 0x000000ffff387224 */ /* 0x000fe400078e001c */
[----:B------:R-:W-:Y:S01]  /*9f500*/  IMAD.MOV.U32 R57, RZ, RZ, R29 ;  /* 0x000000ffff397224 */ /* 0x000fe200078e001d */
[----:B------:R-:W-:Y:S04]  /*9f510*/  STL.64 [R1+0x1a70], R16 ;  /* 0x001a701001007387 */ /* 0x000fe80000100a00 */
[----:B------:R-:W-:Y:S04]  /*9f520*/  STL.64 [R1+0x1a78], R18 ;  /* 0x001a781201007387 */ /* 0x000fe80000100a00 */
[----:B------:R-:W4:Y:S04]  /*9f530*/  LDL.LU.64 R10, [R1+0x1a58] ;  /* 0x001a5800010a7983 */ /* 0x000f280000300a00 */
[----:B------:R0:W-:Y:S04]  /*9f540*/  STL.64 [R1+0x1a60], R12 ;  /* 0x001a600c01007387 */ /* 0x0001e80000100a00 */
[----:B------:R1:W-:Y:S04]  /*9f550*/  STL.64 [R1+0x1a68], R14 ;  /* 0x001a680e01007387 */ /* 0x0003e80000100a00 */
[----:B------:R-:W2:Y:S04]  /*9f560*/  LDL.LU R36, [R1+0xad50] ;  /* 0x00ad500001247983 */ /* 0x000ea80000300800 */
[----:B------:R-:W3:Y:S04]  /*9f570*/  LDL.LU R30, [R1+0xad4c] ;  /* 0x00ad4c00011e7983 */ /* 0x000ee80000300800 */
[----:B------:R-:W4:Y:S04]  /*9f580*/  LDL.LU R28, [R1+0xad48] ;  /* 0x00ad4800011c7983 */ /* 0x000f280000300800 */
[----:B------:R-:W4:Y:S04]  /*9f590*/  LDL.LU R29, [R1+0xad44] ;  /* 0x00ad4400011d7983 */ /* 0x000f280000300800 */
[----:B------:R-:W-:Y:S04]  /*9f5a0*/  STL.64 [R1+0xac78], R58 ;  /* 0x00ac783a01007387 */ /* 0x000fe80000100a00 */
[----:B------:R-:W-:Y:S04]  /*9f5b0*/  STL.64 [R1+0xac70], R56 ;  /* 0x00ac703801007387 */ /* 0x000fe80000100a00 */
[----:B------:R-:W-:Y:S04]  /*9f5c0*/  STL.64 [R1+0xaba8], R26 ;  /* 0x00aba81a01007387 */ /* 0x000fe80000100a00 */
[----:B------:R-:W-:Y:S04]  /*9f5d0*/  STL.64 [R1+0xaba0], R24 ;  /* 0x00aba01801007387 */ /* 0x000fe80000100a00 */
[----:B------:R-:W2:Y:S04]  /*9f5e0*/  LDL.LU R37, [R1+0xad40] ;  /* 0x00ad400001257983 */ /* 0x000ea80000300800 */
[----:B------:R-:W2:Y:S01]  /*9f5f0*/  LDL.LU R31, [R1+0xad3c] ;  /* 0x00ad3c00011f7983 */ /* 0x000ea20000300800 */
[----:B------:R-:W-:Y:S01]  /*9f600*/  IMAD R5, R5, 0x100, R53 ;  /* 0x0000010005057824 */ /* 0x000fe200078e0235 */
[----:B----4-:R-:W-:Y:S01]  /*9f610*/  HMMA.16816.F32 R8, R32, R28, R8 ;  /* 0x0000001c2008723c */ /* 0x010fe20000001808 */
[----:B---3--:R-:W-:-:S02]  /*9f620*/  IMAD.MOV.U32 R52, RZ, RZ, R30 ;  /* 0x000000ffff347224 */ /* 0x008fc400078e001e */
[----:B--2---:R-:W-:Y:S01]  /*9f630*/  IMAD.MOV.U32 R53, RZ, RZ, R36 ;  /* 0x000000ffff357224 */ /* 0x004fe200078e0024 */
[----:B------:R-:W2:Y:S04]  /*9f640*/  LDL.LU R30, [R1+0xad38] ;  /* 0x00ad3800011e7983 */ /* 0x000ea80000300800 */
[----:B------:R-:W3:Y:S04]  /*9f650*/  LDL.LU R36, [R1+0xad34] ;  /* 0x00ad340001247983 */ /* 0x000ee80000300800 */
[----:B------:R-:W-:Y:S04]  /*9f660*/  STL.64 [R1+0xac88], R54 ;  /* 0x00ac883601007387 */ /* 0x000fe80000100a00 */
[----:B------:R-:W-:Y:S04]  /*9f670*/  STL.64 [R1+0xac80], R52 ;  /* 0x00ac803401007387 */ /* 0x000fe80000100a00 */
[----:B0-----:R-:W4:Y:S04]  /*9f680*/  LDL.LU.64 R12, [R1+0x29c0] ;  /* 0x0029c000010c7983 */ /* 0x001f280000300a00 */
[----:B-1----:R-:W4:Y:S01]  /*9f690*/  LDL.LU.64 R14, [R1+0x29c8] ;  /* 0x0029c800010e7983 */ /* 0x002f220000300a00 */
[----:B------:R-:W-:-:S03]  /*9f6a0*/  IMAD.MOV.U32 R50, RZ, RZ, R31 ;  /* 0x000000ffff327224 */ /* 0x000fc600078e001f */
[----:B------:R0:W-:Y:S04]  /*9f6b0*/  STL.64 [R1+0x1a50], R8 ;  /* 0x001a500801007387 */ /* 0x0001e80000100a00 */
[----:B------:R1:W-:Y:S04]  /*9f6c0*/  STL.64 [R1+0x1a58], R10 ;  /* 0x001a580a01007387 */ /* 0x0003e80000100a00 */
[----:B------:R-:W4:Y:S01]  /*9f6d0*/  LDL.LU R31, [R1+0xad30] ;  /* 0x00ad3000011f7983 */ /* 0x000f220000300800 */
[----:B------:R-:W-:Y:S02]  /*9f6e0*/  IMAD.MOV.U32 R51, RZ, RZ, R37 ;  /* 0x000000ffff337224 */ /* 0x000fe400078e0025 */
[----:B------:R-:W-:Y:S01]  /*9f6f0*/  IMAD R6, R6, 0x100, R49 ;  /* 0x0000010006067824 */ /* 0x000fe200078e0231 */
[----:B------:R-:W4:Y:S04]  /*9f700*/  LDL.LU R37, [R1+0xad2c] ;  /* 0x00ad2c0001257983 */ /* 0x000f280000300800 */
[----:B0-----:R-:W4:Y:S04]  /*9f710*/  LDL.LU.64 R8, [R1+0x29b0] ;  /* 0x0029b00001087983 */ /* 0x001f280000300a00 */
[----:B-1----:R-:W4:Y:S01]  /*9f720*/  LDL.LU.64 R10, [R1+0x29b8] ;  /* 0x0029b800010a7983 */ /* 0x002f220000300a00 */
[----:B------:R-:W-:-:S02]  /*9f730*/  IMAD R7, R7, 0x100, R47 ;  /* 0x0000010007077824 */ /* 0x000fc400078e022f */
[----:B--2---:R-:W-:Y:S02]  /*9f740*/  IMAD.MOV.U32 R49, RZ, RZ, R30 ;  /* 0x000000ffff317224 */ /* 0x004fe400078e001e */
[----:B---3--:R-:W-:Y:S02]  /*9f750*/  IMAD.MOV.U32 R48, RZ, RZ, R36 ;  /* 0x000000ffff307224 */ /* 0x008fe400078e0024 */
[----:B------:R-:W2:Y:S04]  /*9f760*/  LDL.LU R36, [R1+0xad28] ;  /* 0x00ad280001247983 */ /* 0x000ea80000300800 */
[----:B------:R-:W3:Y:S04]  /*9f770*/  LDL.LU R30, [R1+0xad24] ;  /* 0x00ad2400011e7983 */ /* 0x000ee80000300800 */
[----:B------:R-:W-:Y:S04]  /*9f780*/  STL.64 [R1+0xac98], R50 ;  /* 0x00ac983201007387 */ /* 0x000fe80000100a00 */
[----:B------:R-:W-:Y:S01]  /*9f790*/  STL.64 [R1+0xac90], R48 ;  /* 0x00ac903001007387 */ /* 0x000fe20000100a00 */
[----:B----4-:R-:W-:-:S03]  /*9f7a0*/  IMAD.MOV.U32 R46, RZ, RZ, R31 ;  /* 0x000000ffff2e7224 */ /* 0x010fc600078e001f */
[----:B------:R-:W3:Y:S04]  /*9f7b0*/  LDL.LU R31, [R1+0xad20] ;  /* 0x00ad2000011f7983 */ /* 0x000ee80000300800 */
[----:B------:R-:W4:Y:S01]  /*9f7c0*/  LDL R47, [R1+0xec] ;  /* 0x0000ec00012f7983 */ /* 0x000f220000100800 */
[----:B------:R-:W-:-:S03]  /*9f7d0*/  IMAD.MOV.U32 R44, RZ, RZ, R37 ;  /* 0x000000ffff2c7224 */ /* 0x000fc600078e0025 */
[----:B------:R-:W4:Y:S01]  /*9f7e0*/  LDL.LU R37, [R1+0xad1c] ;  /* 0x00ad1c0001257983 */ /* 0x000f220000300800 */
[----:B--2---:R-:W-:-:S03]  /*9f7f0*/  IMAD.MOV.U32 R45, RZ, RZ, R36 ;  /* 0x000000ffff2d7224 */ /* 0x004fc600078e0024 */
[----:B------:R-:W2:Y:S01]  /*9f800*/  LDL.LU R36, [R1+0xad18] ;  /* 0x00ad180001247983 */ /* 0x000ea20000300800 */
[----:B---3--:R-:W-:Y:S03]  /*9f810*/  HMMA.16816.F32 R12, R32, R30, R12 ;  /* 0x0000001e200c723c */ /* 0x008fe6000000180c */
[----:B----4-:R-:W-:Y:S04]  /*9f820*/  STL.64 [R1+0xaca8], R46 ;  /* 0x00aca82e01007387 */ /* 0x010fe80000100a00 */
[----:B------:R-:W-:Y:S04]  /*9f830*/  STL.64 [R1+0xaca0], R44 ;  /* 0x00aca02c01007387 */ /* 0x000fe80000100a00 */
[----:B------:R-:W3:-:S12]  /*9f840*/  LDL R54, [R1+0x100] ;  /* 0x0001000001367983 */ /* 0x000ed80000100800 */
[----:B------:R-:W-:Y:S04]  /*9f850*/  STL.64 [R1+0x22a0], R12 ;  /* 0x0022a00c01007387 */ /* 0x000fe80000100a00 */
[----:B------:R-:W-:Y:S04]  /*9f860*/  STL.64 [R1+0x22a8], R14 ;  /* 0x0022a80e01007387 */ /* 0x000fe80000100a00 */
[----:B------:R-:W3:Y:S01]  /*9f870*/  LDL R55, [R1+0x104] ;  /* 0x0001040001377983 */ /* 0x000ee20000100800 */
[----:B------:R-:W-:Y:S02]  /*9f880*/  IMAD.MOV.U32 R53, RZ, RZ, R37 ;  /* 0x000000ffff357224 */ /* 0x000fe400078e0025 */
[----:B--2---:R-:W-:-:S02]  /*9f890*/  IMAD.MOV.U32 R52, RZ, RZ, R36 ;  /* 0x000000ffff347224 */ /* 0x004fc400078e0024 */
[----:B------:R-:W2:Y:S04]  /*9f8a0*/  LDL.LU R36, [R1+0xad14] ;  /* 0x00ad140001247983 */ /* 0x000ea80000300800 */
[----:B------:R-:W2:Y:S04]  /*9f8b0*/  LDL.LU R37, [R1+0xad10] ;  /* 0x00ad100001257983 */ /* 0x000ea80000300800 */
[----:B---3--:R0:W-:Y:S04]  /*9f8c0*/  STL.64 [R1+0xacb8], R54 ;  /* 0x00acb83601007387 */ /* 0x0081e80000100a00 */
[----:B0-----:R-:W3:Y:S04]  /*9f8d0*/  LDL R54, [R1+0x110] ;  /* 0x0001100001367983 */ /* 0x001ee80000100800 */
[----:B------:R-:W3:Y:S01]  /*9f8e0*/  LDL R55, [R1+0x114] ;  /* 0x0001140001377983 */ /* 0x000ee20000100800 */
[----:B------:R-:W-:-:S02]  /*9f8f0*/  F2FP.F16.E4M3.UNPACK_B R6, R6 ;  /* 0x00000006ff06723e */ /* 0x000fc400020006ff */
[----:B------:R-:W-:Y:S02]  /*9f900*/  F2FP.F16.E4M3.UNPACK_B R7, R7 ;  /* 0x00000007ff07723e */ /* 0x000fe400020006ff */
[----:B------:R-:W-:Y:S02]  /*9f910*/  F2FP.F16.E4M3.UNPACK_B R4, R4 ;  /* 0x00000004ff04723e */ /* 0x000fe400020006ff */
[----:B------:R-:W-:Y:S01]  /*9f920*/  F2FP.F16.E4M3.UNPACK_B R5, R5 ;  /* 0x00000005ff05723e */ /* 0x000fe200020006ff */
[----:B------:R0:W-:Y:S04]  /*9f930*/  STL.64 [R1+0xacb0], R52 ;  /* 0x00acb03401007387 */ /* 0x0001e80000100a00 */
[----:B---3--:R-:W-:Y:S04]  /*9f940*/  STL.64 [R1+0xacd0], R54 ;  /* 0x00acd03601007387 */ /* 0x008fe80000100a00 */
[----:B------:R-:W-:Y:S04]  /*9f950*/  STL.64 [R1+0xabb8], R30 ;  /* 0x00abb81e01007387 */ /* 0x000fe80000100a00 */
[----:B------:R-:W-:Y:S04]  /*9f960*/  STL.64 [R1+0xabb0], R28 ;  /* 0x00abb01c01007387 */ /* 0x000fe80000100a00 */
[----:B------:R-:W-:Y:S04]  /*9f970*/  STL.64 [R1+0xad08], R6 ;  /* 0x00ad080601007387 */ /* 0x000fe80000100a00 */
[----:B------:R2:W-:Y:S04]  /*9f980*/  STL.64 [R1+0xad00], R4 ;  /* 0x00ad000401007387 */ /* 0x0005e80000100a00 */
[----:B0-----:R-:W3:Y:S01]  /*9f990*/  LDL R52, [R1+0x118] ;  /* 0x0001180001347983 */ /* 0x001ee20000100800 */
[----:B--2---:R-:W-:-:S15]  /*9f9a0*/  HMMA.16816.F32 R4, R32, R36, R8 ;  /* 0x000000242004723c */ /* 0x004fde0000001808 */
[----:B------:R-:W-:-:S08]  /*9f9b0*/  NOP ;  /* 0x0000000000007918 */ /* 0x000fd00000000000 */
[----:B------:R-:W-:Y:S04]  /*9f9c0*/  STL.64 [R1+0x2290], R4 ;  /* 0x0022900401007387 */ /* 0x000fe80000100a00 */
[----:B------:R-:W-:Y:S04]  /*9f9d0*/  STL.64 [R1+0x2298], R6 ;  /* 0x0022980601007387 */ /* 0x000fe80000100a00 */
[----:B------:R-:W3:Y:S04]  /*9f9e0*/  LDL R53, [R1+0x11c] ;  /* 0x00011c0001357983 */ /* 0x000ee80000100800 */
[----:B------:R-:W2:Y:S04]  /*9f9f0*/  LDL R54, [R1+0x120] ;  /* 0x0001200001367983 */ /* 0x000ea80000100800 */
[----:B------:R-:W2:Y:S04]  /*9fa00*/  LDL R55, [R1+0x124] ;  /* 0x0001240001377983 */ /* 0x000ea80000100800 */
[----:B---3--:R0:W-:Y:S04]  /*9fa10*/  STL.64 [R1+0xace8], R52 ;  /* 0x00ace83401007387 */ /* 0x0081e80000100a00 */
[----:B0-----:R-:W3:Y:S04]  /*9fa20*/  LDL R52, [R1+0x128] ;  /* 0x0001280001347983 */ /* 0x001ee80000100800 */
[----:B------:R-:W3:Y:S04]  /*9fa30*/  LDL R53, [R1+0x12c] ;  /* 0x00012c0001357983 */ /* 0x000ee80000100800 */
[----:B------:R-:W3:Y:S04]  /*9fa40*/  LDL.LU.64 R4, [R1+0x1a40] ;  /* 0x001a400001047983 */ /* 0x000ee80000300a00 */
[----:B------:R-:W3:Y:S04]  /*9fa50*/  LDL.LU.64 R6, [R1+0x1a48] ;  /* 0x001a480001067983 */ /* 0x000ee80000300a00 */
[----:B------:R-:W4:Y:S04]  /*9fa60*/  LDL.LU.64 R44, [R1+0x1a00] ;  /* 0x001a0000012c7983 */ /* 0x000f280000300a00 */
[----:B------:R-:W2:Y:S04]  /*9fa70*/  LDL.LU.64 R46, [R1+0x1a08] ;  /* 0x001a0800012e7983 */ /* 0x000ea80000300a00 */
[----:B--2---:R-:W-:Y:S04]  /*9fa80*/  STL.64 [R1+0xacc8], R46 ;  /* 0x00acc82e01007387 */ /* 0x004fe80000100a00 */
[----:B----4-:R0:W-:Y:S04]  /*9fa90*/  STL.64 [R1+0xacc0], R44 ;  /* 0x00acc02c01007387 */ /* 0x0101e80000100a00 */
[----:B0-----:R-:W2:Y:S04]  /*9faa0*/  LDL.LU.64 R44, [R1+0x1a10] ;  /* 0x001a1000012c7983 */ /* 0x001ea80000300a00 */
[----:B------:R-:W4:Y:S04]  /*9fab0*/  LDL.LU.64 R46, [R1+0x1a18] ;  /* 0x001a1800012e7983 */ /* 0x000f280000300a00 */
[----:B----4-:R-:W-:Y:S04]  /*9fac0*/  STL.64 [R1+0xace0], R46 ;  /* 0x00ace02e01007387 */ /* 0x010fe80000100a00 */
[----:B--2---:R0:W-:Y:S04]  /*9fad0*/  STL.64 [R1+0xacd8], R44 ;  /* 0x00acd82c01007387 */ /* 0x0041e80000100a00 */
[----:B0-----:R-:W2:Y:S04]  /*9fae0*/  LDL.LU.64 R44, [R1+0x1a20] ;  /* 0x001a2000012c7983 */ /* 0x001ea80000300a00 */
[----:B------:R-:W4:Y:S01]  /*9faf0*/  LDL.LU.64 R46, [R1+0x1a28] ;  /* 0x001a2800012e7983 */ /* 0x000f220000300a00 */
[----:B---3--:R-:W-:Y:S03]  /*9fb00*/  HMMA.16816.F32 R32, R32, R52, R4 ;  /* 0x000000342020723c */ /* 0x008fe60000001804 */
[----:B----4-:R-:W-:Y:S04]  /*9fb10*/  STL.64 [R1+0xacf8], R46 ;  /* 0x00acf82e01007387 */ /* 0x010fe80000100a00 */
[----:B--2---:R0:W-:Y:S04]  /*9fb20*/  STL.64 [R1+0xacf0], R44 ;  /* 0x00acf02c01007387 */ /* 0x0041e80000100a00 */
[----:B0-----:R-:W2:Y:S04]  /*9fb30*/  LDL.LU.64 R44, [R1+0x1a30] ;  /* 0x001a3000012c7983 */ /* 0x001ea80000300a00 */
[----:B------:R-:W2:Y:S04]  /*9fb40*/  LDL.LU.64 R46, [R1+0x1a38] ;  /* 0x001a3800012e7983 */ /* 0x000ea80000300a00 */
[----:B------:R-:W3:Y:S04]  /*9fb50*/  LDL.LU.64 R48, [R1+0x19f0] ;  /* 0x0019f00001307983 */ /* 0x000ee80000300a00 */
[----:B------:R-:W3:Y:S04]  /*9fb60*/  LDL.LU.64 R50, [R1+0x19f8] ;  /* 0x0019f80001327983 */ /* 0x000ee80000300a00 */
[----:B------:R-:W4:Y:S04]  /*9fb70*/  LDL.LU.64 R56, [R1+0x19e0] ;  /* 0x0019e00001387983 */ /* 0x000f280000300a00 */
[----:B------:R-:W4:Y:S04]  /*9fb80*/  LDL.LU.64 R58, [R1+0x19e8] ;  /* 0x0019e800013a7983 */ /* 0x000f280000300a00 */
[----:B------:R-:W3:Y:S04]  /*9fb90*/  LDL.LU.64 R40, [R1+0x19c0] ;  /* 0x0019c00001287983 */ /* 0x000ee80000300a00 */
        /* <DEDUP_REMOVED lines=13> */
[----:B------:R-:W-:Y:S04]  /*9fc70*/  STL.64 [R1+0xabc8], R38 ;  /* 0x00abc82601007387 */ /* 0x000fe80000100a00 */
[----:B------:R0:W-:Y:S04]  /*9fc80*/  STL.64 [R1+0xabc0], R36 ;  /* 0x00abc02401007387 */ /* 0x0001e80000100a00 */
[----:B0-----:R-:W3:Y:S04]  /*9fc90*/  LDL.LU.64 R36, [R1+0x19d0] ;  /* 0x0019d00001247983 */ /* 0x001ee80000300a00 */
[----:B------:R-:W3:Y:S04]  /*9fca0*/  LDL.LU.64 R38, [R1+0x19d8] ;  /* 0x0019d80001267983 */ /* 0x000ee80000300a00 */
[----:B------:R-:W2:Y:S04]  /*9fcb0*/  LDL.LU.64 R6, [R1+0xad08] ;  /* 0x00ad080001067983 */ /* 0x000ea80000300a00 */
[----:B------:R-:W2:Y:S04]  /*9fcc0*/  LDL.LU.64 R4, [R1+0xad00] ;  /* 0x00ad000001047983 */ /* 0x000ea80000300a00 */
[----:B------:R-:W-:Y:S04]  /*9fcd0*/  STL.64 [R1+0x1a40], R32 ;  /* 0x001a402001007387 */ /* 0x000fe80000100a00 */
[----:B------:R0:W-:Y:S04]  /*9fce0*/  STL.64 [R1+0x1a48], R34 ;  /* 0x001a482201007387 */ /* 0x0001e80000100a00 */
[----:B0-----:R-:W4:Y:S04]  /*9fcf0*/  LDL R34, [R1+0xf8] ;  /* 0x0000f80001227983 */ /* 0x001f280000100800 */
[----:B------:R-:W4:Y:S01]  /*9fd00*/  LDL R35, [R1+0xfc] ;  /* 0x0000fc0001237983 */ /* 0x000f220000100800 */
[----:B--2---:R-:W-:Y:S03]  /*9fd10*/  HMMA.16816.F32 R52, R4, R54, R44 ;  /* 0x000000360434723c */ /* 0x004fe6000000182c */
[----:B------:R-:W2:Y:S04]  /*9fd20*/  LDL.LU.64 R46, [R1+0xacf8] ;  /* 0x00acf800012e7983 */ /* 0x000ea80000300a00 */
[----:B------:R-:W2:-:S15]  /*9fd30*/  LDL.LU.64 R44, [R1+0xacf0] ;  /* 0x00acf000012c7983 */ /* 0x000e9e0000300a00 */
[----:B------:R-:W-:-:S01]  /*9fd40*/  NOP ;  /* 0x0000000000007918 */ /* 0x000fc20000000000 */
[----:B------:R0:W-:Y:S04]  /*9fd50*/  STL.64 [R1+0x1a30], R52 ;  /* 0x001a303401007387 */ /* 0x0001e80000100a00 */
[----:B------:R2:W-:Y:S04]  /*9fd60*/  STL.64 [R1+0x1a38], R54 ;  /* 0x001a383601007387 */ /* 0x0005e80000100a00 */
[----:B0-----:R-:W2:Y:S02]  /*9fd70*/  LDL.LU.64 R52, [R1+0xace8] ;  /* 0x00ace80001347983 */ /* 0x001ea40000300a00 */
[----:B--2---:R-:W-:Y:S02]  /*9fd80*/  HMMA.16816.F32 R52, R4, R52, R44 ;  /* 0x000000340434723c */ /* 0x004fe4000000182c */
[----:B------:R-:W2:Y:S04]  /*9fd90*/  LDL.LU.64 R46, [R1+0xace0] ;  /* 0x00ace000012e7983 */ /* 0x000ea80000300a00 */
[----:B------:R-:W2:-:S15]  /*9fda0*/  LDL.LU.64 R44, [R1+0xacd8] ;  /* 0x00acd800012c7983 */ /* 0x000e9e0000300a00 */
[----:B------:R-:W-:-:S02]  /*9fdb0*/  NOP ;  /* 0x0000000000007918 */ /* 0x000fc40000000000 */
[----:B------:R-:W-:Y:S04]  /*9fdc0*/  STL.64 [R1+0x1a20], R52 ;  /* 0x001a203401007387 */ /* 0x000fe80000100a00 */
        /* <DEDUP_REMOVED lines=8> */
[----:B0-----:R-:W3:Y:S04]  /*9fe50*/  LDL.LU.64 R54, [R1+0xacb8] ;  /* 0x00acb80001367983 */ /* 0x001ee80000300a00 */
[----:B------:R-:W2:Y:S01]  /*9fe60*/  LDL.LU.64 R52, [R1+0xacb0] ;  /* 0x00acb00001347983 */ /* 0x000ea20000300a00 */
[C---:B----4-:R-:W-:Y:S06]  /*9fe70*/  HMMA.16816.F32 R32, R4.reuse, R34, R56 ;  /* 0x000000220420723c */ /* 0x050fec0000001838 */
[C---:B--2---:R-:W-:Y:S06]  /*9fe80*/  HMMA.16816.F32 R44, R4.reuse, R52, R44 ;  /* 0x00000034042c723c */ /* 0x044fec000000182c */
[----:B---3--:R-:W-:-:S15]  /*9fe90*/  HMMA.16816.F32 R52, R4, R54, R48 ;  /* 0x000000360434723c */ /* 0x008fde0000001830 */
[----:B------:R-:W-:-:S02]  /*9fea0*/  NOP ;  /* 0x0000000000007918 */ /* 0x000fc40000000000 */
[----:B------:R-:W-:Y:S04]  /*9feb0*/  STL.64 [R1+0x1a00], R44 ;  /* 0x001a002c01007387 */ /* 0x000fe80000100a00 */
[----:B------:R0:W-:Y:S04]  /*9fec0*/  STL.64 [R1+0x1a08], R46 ;  /* 0x001a082e01007387 */ /* 0x0001e80000100a00 */
[----:B0-----:R-:W2:Y:S04]  /*9fed0*/  LDL.LU.64 R46, [R1+0xaca8] ;  /* 0x00aca800012e7983 */ /* 0x001ea80000300a00 */
[----:B------:R-:W3:Y:S04]  /*9fee0*/  LDL.LU.64 R44, [R1+0xaca0] ;  /* 0x00aca000012c7983 */ /* 0x000ee80000300a00 */
[----:B------:R-:W4:Y:S04]  /*9fef0*/  LDL.LU.64 R50, [R1+0xac98] ;  /* 0x00ac980001327983 */ /* 0x000f280000300a00 */
[----:B------:R-:W4:Y:S04]  /*9ff00*/  LDL.LU.64 R48, [R1+0xac90] ;  /* 0x00ac900001307983 */ /* 0x000f280000300a00 */
[----:B------:R-:W-:Y:S04]  /*9ff10*/  STL.64 [R1+0x19f0], R52 ;  /* 0x0019f03401007387 */ /* 0x000fe80000100a00 */
[----:B------:R0:W-:Y:S04]  /*9ff20*/  STL.64 [R1+0x19f8], R54 ;  /* 0x0019f83601007387 */ /* 0x0001e80000100a00 */
[----:B0-----:R-:W4:Y:S04]  /*9ff30*/  LDL.LU.64 R54, [R1+0xac88] ;  /* 0x00ac880001367983 */ /* 0x001f280000300a00 */
[----:B------:R-:W4:Y:S04]  /*9ff40*/  LDL.LU.64 R52, [R1+0xac80] ;  /* 0x00ac800001347983 */ /* 0x000f280000300a00 */
[----:B------:R-:W4:Y:S04]  /*9ff50*/  LDL.LU.64 R58, [R1+0xac78] ;  /* 0x00ac7800013a7983 */ /* 0x000f280000300a00 */
[----:B------:R-:W4:Y:S04]  /*9ff60*/  LDL.LU.64 R56, [R1+0xac70] ;  /* 0x00ac700001387983 */ /* 0x000f280000300a00 */
[----:B------:R-:W-:Y:S04]  /*9ff70*/  STL.64 [R1+0x19e0], R32 ;  /* 0x0019e02001007387 */ /* 0x000fe80000100a00 */
[----:B------:R2:W-:Y:S01]  /*9ff80*/  STL.64 [R1+0x19e8], R34 ;  /* 0x0019e82201007387 */ /* 0x0005e20000100a00 */
[C---:B---3--:R-:W-:Y:S06]  /*9ff90*/  HMMA.16816.F32 R36, R4.reuse, R44, R36 ;  /* 0x0000002c0424723c */ /* 0x048fec0000001824 */
[C---:B--2---:R-:W-:Y:S06]  /*9ffa0*/  HMMA.16816.F32 R32, R4.reuse, R46, R40 ;  /* 0x0000002e0420723c */ /* 0x044fec0000001828 */
[C---:B----4-:R-:W-:Y:S06]  /*9ffb0*/  HMMA.16816.F32 R28, R4.reuse, R48, R28 ;  /* 0x00000030041c723c */ /* 0x050fec000000181c */
[C---:B------:R-:W-:Y:S06]  /*9ffc0*/  HMMA.16816.F32 R24, R4.reuse, R50, R24 ;  /* 0x000000320418723c */ /* 0x040fec0000001818 */
[C---:B------:R-:W-:Y:S06]  /*9ffd0*/  HMMA.16816.F32 R20, R4.reuse, R52, R20 ;  /* 0x000000340414723c */ /* 0x040fec0000001814 */
[C---:B------:R-:W-:Y:S06]  /*9ffe0*/  HMMA.16816.F32 R16, R4.reuse, R54, R16 ;  /* 0x000000360410723c */ /* 0x040fec0000001810 */
[C---:B------:R-:W-:Y:S06]  /*9fff0*/  HMMA.16816.F32 R12, R4.reuse, R56, R12 ;  /* 0x00000038040c723c */ /* 0x040fec000000180c */
[----:B------:R-:W-:Y:S01]  /*a0000*/  HMMA.16816.F32 R8, R4, R58, R8 ;  /* 0x0000003a0408723c */ /* 0x000fe20000001808 */
        /* <DEDUP_REMOVED lines=14> */
[----:B------:R0:W-:Y:S04]  /*a00f0*/  STL.64 [R1+0x1978], R14 ;  /* 0x0019780e01007387 */ /* 0x0001e80000100a00 */
[----:B------:R-:W-:Y:S04]  /*a0100*/  STL.64 [R1+0x1960], R8 ;  /* 0x0019600801007387 */ /* 0x000fe80000100a00 */
[----:B------:R1:W-:Y:S04]  /*a0110*/  STL.64 [R1+0x1968], R10 ;  /* 0x0019680a01007387 */ /* 0x0003e80000100a00 */
[----:B------:R-:W2:Y:S04]  /*a0120*/  LDL R55, [R1+0xc] ;  /* 0x00000c0001377983 */ /* 0x000ea80000100800 */
[----:B------:R-:W3:Y:S01]  /*a0130*/  LDL R52, [R1+0x10] ;  /* 0x0000100001347983 */ /* 0x000ee20000100800 */
[----:B------:R-:W-:-:S03]  /*a0140*/  IMAD.MOV.U32 R53, RZ, RZ, R0 ;  /* 0x000000ffff357224 */ /* 0x000fc600078e0000 */
[----:B------:R-:W4:Y:S04]  /*a0150*/  LDL.LU R0, [R1+0xac68] ;  /* 0x00ac680001007983 */ /* 0x000f280000300800 */
[----:B------:R-:W4:Y:S04]  /*a0160*/  LDL R56, [R1+0x58] ;  /* 0x0000580001387983 */ /* 0x000f280000100800 */
[----:B------:R-:W4:Y:S04]  /*a0170*/  LDL R57, [R1+0x5c] ;  /* 0x00005c0001397983 */ /* 0x000f280000100800 */
[----:B--2---:R-:W-:Y:S04]  /*a0180*/  STL.64 [R1+0xabd8], R54 ;  /* 0x00abd83601007387 */ /* 0x004fe80000100a00 */
[----:B---3--:R-:W-:Y:S04]  /*a0190*/  STL.64 [R1+0xabd0], R52 ;  /* 0x00abd03401007387 */ /* 0x008fe80000100a00 */
[----:B------:R-:W2:Y:S04]  /*a01a0*/  LDL R46, [R1+0x60] ;  /* 0x00006000012e7983 */ /* 0x000ea80000100800 */
[----:B------:R-:W2:Y:S04]  /*a01b0*/  LDL R47, [R1+0x64] ;  /* 0x00006400012f7983 */ /* 0x000ea80000100800 */
[----:B------:R-:W3:Y:S04]  /*a01c0*/  LDL R44, [R1+0x68] ;  /* 0x00006800012c7983 */ /* 0x000ee80000100800 */
[----:B------:R-:W3:Y:S04]  /*a01d0*/  LDL R45, [R1+0x6c] ;  /* 0x00006c00012d7983 */ /* 0x000ee80000100800 */
[----:B0-----:R-:W4:Y:S04]  /*a01e0*/  LDL R14, [R1+0x20] ;  /* 0x00002000010e7983 */ /* 0x001f280000100800 */
[----:B------:R-:W4:Y:S04]  /*a01f0*/  LDL R15, [R1+0x24] ;  /* 0x00002400010f7983 */ /* 0x000f280000100800 */
[----:B-1----:R-:W4:Y:S04]  /*a0200*/  LDL R10, [R1+0xb0] ;  /* 0x0000b000010a7983 */ /* 0x002f280000100800 */
[----:B------:R-:W4:Y:S04]  /*a0210*/  LDL R11, [R1+0xb4] ;  /* 0x0000b400010b7983 */ /* 0x000f280000100800 */
[----:B------:R-:W4:Y:S04]  /*a0220*/  LDL.LU.64 R24, [R1+0x1950] ;  /* 0x0019500001187983 */ /* 0x000f280000300a00 */
[----:B------:R-:W4:Y:S04]  /*a0230*/  LDL.LU.64 R26, [R1+0x1958] ;  /* 0x00195800011a7983 */ /* 0x000f280000300a00 */
[----:B--2---:R-:W-:Y:S04]  /*a0240*/  STL.64 [R1+0xabf8], R46 ;  /* 0x00abf82e01007387 */ /* 0x004fe80000100a00 */
[----:B---3--:R-:W-:Y:S04]  /*a0250*/  STL.64 [R1+0xabf0], R44 ;  /* 0x00abf02c01007387 */ /* 0x008fe80000100a00 */
[----:B------:R-:W2:Y:S04]  /*a0260*/  LDL R42, [R1+0x70] ;  /* 0x00007000012a7983 */ /* 0x000ea80000100800 */
[----:B------:R-:W2:Y:S04]  /*a0270*/  LDL R43, [R1+0x74] ;  /* 0x00007400012b7983 */ /* 0x000ea80000100800 */
[----:B------:R-:W3:Y:S04]  /*a0280*/  LDL R40, [R1+0x78] ;  /* 0x0000780001287983 */ /* 0x000ee80000100800 */
[----:B------:R-:W3:Y:S04]  /*a0290*/  LDL R41, [R1+0x7c] ;  /* 0x00007c0001297983 */ /* 0x000ee80000100800 */
[----:B------:R-:W4:Y:S04]  /*a02a0*/  LDL R18, [R1+0x30] ;  /* 0x0000300001127983 */ /* 0x000f280000100800 */
[----:B------:R-:W4:Y:S04]  /*a02b0*/  LDL R19, [R1+0x34] ;  /* 0x0000340001137983 */ /* 0x000f280000100800 */
[----:B--2---:R-:W-:Y:S04]  /*a02c0*/  STL.64 [R1+0xac08], R42 ;  /* 0x00ac082a01007387 */ /* 0x004fe80000100a00 */
[----:B---3--:R-:W-:Y:S04]  /*a02d0*/  STL.64 [R1+0xac00], R40 ;  /* 0x00ac002801007387 */ /* 0x008fe80000100a00 */
[----:B------:R-:W2:Y:S04]  /*a02e0*/  LDL R58, [R1+0x50] ;  /* 0x00005000013a7983 */ /* 0x000ea80000100800 */
[----:B------:R-:W2:Y:S04]  /*a02f0*/  LDL R59, [R1+0x54] ;  /* 0x00005400013b7983 */ /* 0x000ea80000100800 */
[----:B--2---:R0:W-:Y:S04]  /*a0300*/  STL.64 [R1+0xac18], R58 ;  /* 0x00ac183a01007387 */ /* 0x0041e80000100a00 */
[----:B----4-:R-:W-:Y:S04]  /*a0310*/  STL.64 [R1+0xac10], R56 ;  /* 0x00ac103801007387 */ /* 0x010fe80000100a00 */
[----:B------:R-:W2:Y:S04]  /*a0320*/  LDL R8, [R1+0x80] ;  /* 0x0000800001087983 */ /* 0x000ea80000100800 */
[----:B------:R-:W2:Y:S04]  /*a0330*/  LDL R9, [R1+0x84] ;  /* 0x0000840001097983 */ /* 0x000ea80000100800 */
[----:B------:R-:W3:Y:S04]  /*a0340*/  LDL R36, [R1+0x88] ;  /* 0x0000880001247983 */ /* 0x000ee80000100800 */
[----:B------:R-:W3:Y:S04]  /*a0350*/  LDL R37, [R1+0x8c] ;  /* 0x00008c0001257983 */ /* 0x000ee80000100800 */
[----:B0-----:R-:W4:Y:S04]  /*a0360*/  LDL R58, [R1+0x90] ;  /* 0x00009000013a7983 */ /* 0x001f280000100800 */
[----:B------:R-:W4:Y:S04]  /*a0370*/  LDL R59, [R1+0x94] ;  /* 0x00009400013b7983 */ /* 0x000f280000100800 */
[----:B----4-:R-:W-:Y:S04]  /*a0380*/  STL.64 [R1+0xac30], R58 ;  /* 0x00ac303a01007387 */ /* 0x010fe80000100a00 */
[----:B------:R-:W4:Y:S04]  /*a0390*/  LDL R22, [R1+0x98] ;  /* 0x0000980001167983 */ /* 0x000f280000100800 */
[----:B------:R-:W4:Y:S04]  /*a03a0*/  LDL R23, [R1+0x9c] ;  /* 0x00009c0001177983 */ /* 0x000f280000100800 */
[----:B------:R-:W2:Y:S04]  /*a03b0*/  LDL R20, [R1+0xa0] ;  /* 0x0000a00001147983 */ /* 0x000ea80000100800 */
[----:B------:R-:W2:Y:S04]  /*a03c0*/  LDL R21, [R1+0xa4] ;  /* 0x0000a40001157983 */ /* 0x000ea80000100800 */
[----:B----4-:R-:W-:Y:S04]  /*a03d0*/  STL.64 [R1+0xac38], R22 ;  /* 0x00ac381601007387 */ /* 0x010fe80000100a00 */
[----:B--2---:R0:W-:Y:S04]  /*a03e0*/  STL.64 [R1+0xac50], R20 ;  /* 0x00ac501401007387 */ /* 0x0041e80000100a00 */
[----:B------:R-:W2:Y:S04]  /*a03f0*/  LDL.64 R50, [R1] ;  /* 0x0000000001327983 */ /* 0x000ea80000100a00 */
[----:B------:R-:W4:Y:S01]  /*a0400*/  LDL.64 R48, [R1+0x18] ;  /* 0x0000180001307983 */ /* 0x000f220000100a00 */
[----:B0-----:R-:W-:Y:S03]  /*a0410*/  HMMA.16816.F32 R20, R4, R10, R24 ;  /* 0x0000000a0414723c */ /* 0x001fe60000001818 */
[----:B--2---:R-:W-:Y:S04]  /*a0420*/  STL.64 [R1+0xabe8], R50 ;  /* 0x00abe83201007387 */ /* 0x004fe80000100a00 */
[----:B----4-:R-:W-:Y:S04]  /*a0430*/  STL.64 [R1+0xabe0], R48 ;  /* 0x00abe03001007387 */ /* 0x010fe80000100a00 */
[----:B------:R-:W2:-:S12]  /*a0440*/  LDL R16, [R1+0x38] ;  /* 0x0000380001107983 */ /* 0x000e980000100800 */
[----:B------:R-:W-:Y:S04]  /*a0450*/  STL.64 [R1+0x1950], R20 ;  /* 0x0019501401007387 */ /* 0x000fe80000100a00 */
[----:B------:R0:W-:Y:S04]  /*a0460*/  STL.64 [R1+0x1958], R22 ;  /* 0x0019581601007387 */ /* 0x0001e80000100a00 */
[----:B------:R-:W2:Y:S04]  /*a0470*/  LDL R17, [R1+0x3c] ;  /* 0x00003c0001117983 */ /* 0x000ea80000100800 */
[----:B0-----:R-:W4:Y:S04]  /*a0480*/  LDL R22, [R1+0xa8] ;  /* 0x0000a80001167983 */ /* 0x001f280000100800 */
[----:B------:R-:W4:Y:S04]  /*a0490*/  LDL R23, [R1+0xac] ;  /* 0x0000ac0001177983 */ /* 0x000f280000100800 */
[----:B------:R-:W-:Y:S04]  /*a04a0*/  STL.64 [R1+0xac28], R18 ;  /* 0x00ac281201007387 */ /* 0x000fe80000100a00 */
[----:B--2---:R-:W-:Y:S04]  /*a04b0*/  STL.64 [R1+0xac20], R16 ;  /* 0x00ac201001007387 */ /* 0x004fe80000100a00 */
[----:B------:R-:W2:Y:S04]  /*a04c0*/  LDL R38, [R1+0x40] ;  /* 0x0000400001267983 */ /* 0x000ea80000100800 */
[----:B------:R-:W2:Y:S04]  /*a04d0*/  LDL R39, [R1+0x44] ;  /* 0x0000440001277983 */ /* 0x000ea80000100800 */
[----:B--2---:R-:W-:Y:S04]  /*a04e0*/  STL.64 [R1+0xac48], R38 ;  /* 0x00ac482601007387 */ /* 0x004fe80000100a00 */
[----:B---3--:R0:W-:Y:S04]  /*a04f0*/  STL.64 [R1+0xac40], R36 ;  /* 0x00ac402401007387 */ /* 0x0081e80000100a00 */
[----:B0-----:R-:W2:Y:S04]  /*a0500*/  LDL.LU.64 R36, [R1+0x1930] ;  /* 0x0019300001247983 */ /* 0x001ea80000300a00 */
[----:B------:R-:W3:Y:S04]  /*a0510*/  LDL.LU.64 R38, [R1+0x1938] ;  /* 0x0019380001267983 */ /* 0x000ee80000300a00 */
[----:B---3--:R-:W-:Y:S04]  /*a0520*/  STL.64 [R1+0xac60], R38 ;  /* 0x00ac602601007387 */ /* 0x008fe80000100a00 */
[----:B--2---:R0:W-:Y:S04]  /*a0530*/  STL.64 [R1+0xac58], R36 ;  /* 0x00ac582401007387 */ /* 0x0041e80000100a00 */
[----:B0-----:R-:W4:Y:S04]  /*a0540*/  LDL.LU.64 R36, [R1+0x1940] ;  /* 0x0019400001247983 */ /* 0x001f280000300a00 */
[----:B------:R-:W4:Y:S04]  /*a0550*/  LDL.LU.64 R38, [R1+0x1948] ;  /* 0x0019480001267983 */ /* 0x000f280000300a00 */
[----:B------:R-:W2:Y:S04]  /*a0560*/  LDL.LU.64 R56, [R1+0x1920] ;  /* 0x0019200001387983 */ /* 0x000ea80000300a00 */
[----:B------:R-:W2:Y:S04]  /*a0570*/  LDL.LU.64 R58, [R1+0x1928] ;  /* 0x00192800013a7983 */ /* 0x000ea80000300a00 */
        /* <DEDUP_REMOVED lines=16> */
[----:B------:R-:W3:Y:S04]  /*a0680*/  LDL R10, [R1+0x48] ;  /* 0x00004800010a7983 */ /* 0x000ee80000100800 */
[----:B------:R-:W3:Y:S04]  /*a0690*/  LDL R11, [R1+0x4c] ;  /* 0x00004c00010b7983 */ /* 0x000ee80000100800 */
[----:B------:R-:W3:Y:S01]  /*a06a0*/  LDL R12, [R1+0x28] ;  /* 0x00002800010c7983 */ /* 0x000ee20000100800 */
[----:B----4-:R-:W-:Y:S03]  /*a06b0*/  HMMA.16816.F32 R20, R4, R22, R36 ;  /* 0x000000160414723c */ /* 0x010fe60000001824 */
[----:B------:R-:W4:Y:S04]  /*a06c0*/  LDL.LU.64 R38, [R1+0xac60] ;  /* 0x00ac600001267983 */ /* 0x000f280000300a00 */
[----:B------:R-:W4:-:S15]  /*a06d0*/  LDL.LU.64 R36, [R1+0xac58] ;  /* 0x00ac580001247983 */ /* 0x000f1e0000300a00 */
[----:B------:R-:W-:-:S01]  /*a06e0*/  NOP ;  /* 0x0000000000007918 */ /* 0x000fc20000000000 */
[----:B------:R0:W-:Y:S04]  /*a06f0*/  STL.64 [R1+0x1940], R20 ;  /* 0x0019401401007387 */ /* 0x0001e80000100a00 */
[----:B------:R4:W-:Y:S04]  /*a0700*/  STL.64 [R1+0x1948], R22 ;  /* 0x0019481601007387 */ /* 0x0009e80000100a00 */
[----:B0-----:R-:W4:Y:S02]  /*a0710*/  LDL.LU.64 R20, [R1+0xac50] ;  /* 0x00ac500001147983 */ /* 0x001f240000300a00 */
[----:B----4-:R-:W-:Y:S02]  /*a0720*/  HMMA.16816.F32 R20, R4, R20, R36 ;  /* 0x000000140414723c */ /* 0x010fe40000001824 */
[----:B------:R-:W4:Y:S04]  /*a0730*/  LDL.LU.64 R38, [R1+0xac48] ;  /* 0x00ac480001267983 */ /* 0x000f280000300a00 */
[----:B------:R-:W3:-:S15]  /*a0740*/  LDL.LU.64 R36, [R1+0xac40] ;  /* 0x00ac400001247983 */ /* 0x000ede0000300a00 */
[----:B------:R-:W-:-:S02]  /*a0750*/  NOP ;  /* 0x0000000000007918 */ /* 0x000fc40000000000 */
[----:B------:R-:W-:Y:S04]  /*a0760*/  STL.64 [R1+0x1930], R20 ;  /* 0x0019301401007387 */ /* 0x000fe80000100a00 */
[----:B------:R0:W-:Y:S04]  /*a0770*/  STL.64 [R1+0x1938], R22 ;  /* 0x0019381601007387 */ /* 0x0001e80000100a00 */
[----:B0-----:R-:W2:Y:S02]  /*a0780*/  LDL.LU.64 R22, [R1+0xac38] ;  /* 0x00ac380001167983 */ /* 0x001ea40000300a00 */
[C---:B--2---:R-:W-:Y:S02]  /*a0790*/  HMMA.16816.F32 R20, R4.reuse, R22, R56 ;  /* 0x000000160414723c */ /* 0x044fe40000001838 */
[----:B------:R-:W2:Y:S04]  /*a07a0*/  LDL.LU.64 R58, [R1+0xac30] ;  /* 0x00ac3000013a7983 */ /* 0x000ea80000300a00 */
[C---:B---3--:R-:W-:Y:S06]  /*a07b0*/  HMMA.16816.F32 R40, R4.reuse, R36, R40 ;  /* 0x000000240428723c */ /* 0x048fec0000001828 */
[C---:B------:R-:W-:Y:S11]  /*a07c0*/  HMMA.16816.F32 R44, R4.reuse, R8, R44 ;  /* 0x00000008042c723c */ /* 0x040ff6000000182c */
[----:B------:R0:W-:Y:S04]  /*a07d0*/  STL.64 [R1+0x1920], R20 ;  /* 0x0019201401007387 */ /* 0x0001e80000100a00 */
[----:B------:R1:W-:Y:S04]  /*a07e0*/  STL.64 [R1+0x1928], R22 ;  /* 0x0019281601007387 */ /* 0x0003e80000100a00 */
[----:B0-----:R-:W3:Y:S04]  /*a07f0*/  LDL.LU.64 R20, [R1+0x1890] ;  /* 0x0018900001147983 */ /* 0x001ee80000300a00 */
[----:B-1----:R-:W3:Y:S01]  /*a0800*/  LDL.LU.64 R22, [R1+0x1898] ;  /* 0x0018980001167983 */ /* 0x002ee20000300a00 */
[----:B--2---:R-:W-:Y:S03]  /*a0810*/  HMMA.16816.F32 R56, R4, R58, R16 ;  /* 0x0000003a0438723c */ /* 0x004fe60000001810 */
[----:B------:R-:W2:Y:S04]  /*a0820*/  LDL.LU.64 R18, [R1+0xac28] ;  /* 0x00ac280001127983 */ /* 0x000ea80000300a00 */
[----:B------:R-:W2:-:S15]  /*a0830*/  LDL.LU.64 R16, [R1+0xac20] ;  /* 0x00ac200001107983 */ /* 0x000e9e0000300a00 */
[----:B------:R-:W-:-:S01]  /*a0840*/  NOP ;  /* 0x0000000000007918 */ /* 0x000fc20000000000 */
[----:B------:R-:W-:Y:S04]  /*a0850*/  STL.64 [R1+0x1910], R56 ;  /* 0x0019103801007387 */ /* 0x000fe80000100a00 */
[----:B------:R0:W-:Y:S04]  /*a0860*/  STL.64 [R1+0x1918], R58 ;  /* 0x0019183a01007387 */ /* 0x0001e80000100a00 */
[----:B0-----:R-:W3:Y:S04]  /*a0870*/  LDL.LU.64 R58, [R1+0xac18] ;  /* 0x00ac1800013a7983 */ /* 0x001ee80000300a00 */
        /* <DEDUP_REMOVED lines=13> */
[----:B------:R0:W-:Y:S04]  /*a0950*/  STL.64 [R1+0x18e0], R52 ;  /* 0x0018e03401007387 */ /* 0x0001e80000100a00 */
[----:B------:R1:W-:Y:S04]  /*a0960*/  STL.64 [R1+0x18e8], R54 ;  /* 0x0018e83601007387 */ /* 0x0003e80000100a00 */
[----:B------:R-:W-:Y:S04]  /*a0970*/  STL.64 [R1+0x18d0], R40 ;  /* 0x0018d02801007387 */ /* 0x000fe80000100a00 */
[----:B------:R-:W-:Y:S01]  /*a0980*/  STL.64 [R1+0x18d8], R42 ;  /* 0x0018d82a01007387 */ /* 0x000fe20000100a00 */
[C---:B------:R-:W-:Y:S03]  /*a0990*/  HMMA.16816.F32 R24, R4.reuse, R56, R24 ;  /* 0x000000380418723c */ /* 0x040fe60000001818 */
[----:B------:R-:W-:Y:S04]  /*a09a0*/  STL.64 [R1+0x18c0], R32 ;  /* 0x0018c02001007387 */ /* 0x000fe80000100a00 */
[----:B------:R-:W-:Y:S04]  /*a09b0*/  STL.64 [R1+0x18c8], R34 ;  /* 0x0018c82201007387 */ /* 0x000fe80000100a00 */
[----:B------:R-:W2:Y:S04]  /*a09c0*/  LDL.LU.64 R48, [R1+0x1880] ;  /* 0x0018800001307983 */ /* 0x000ea80000300a00 */
[----:B------:R3:W-:Y:S04]  /*a09d0*/  STL.64 [R1+0x18b0], R28 ;  /* 0x0018b01c01007387 */ /* 0x0007e80000100a00 */
[----:B------:R4:W-:Y:S04]  /*a09e0*/  STL.64 [R1+0x18b8], R30 ;  /* 0x0018b81e01007387 */ /* 0x0009e80000100a00 */
[----:B------:R-:W2:Y:S04]  /*a09f0*/  LDL.LU.64 R50, [R1+0x1888] ;  /* 0x0018880001327983 */ /* 0x000ea80000300a00 */
[----:B------:R4:W-:Y:S04]  /*a0a00*/  STL.64 [R1+0x18a0], R24 ;  /* 0x0018a01801007387 */ /* 0x0009e80000100a00 */
[----:B------:R4:W-:Y:S04]  /*a0a10*/  STL.64 [R1+0x18a8], R26 ;  /* 0x0018a81a01007387 */ /* 0x0009e80000100a00 */
[----:B0-----:R-:W2:Y:S04]  /*a0a20*/  LDL.LU.64 R52, [R1+0x1870] ;  /* 0x0018700001347983 */ /* 0x001ea80000300a00 */
[----:B-1----:R-:W2:Y:S01]  /*a0a30*/  LDL.LU.64 R54, [R1+0x1878] ;  /* 0x0018780001367983 */ /* 0x002ea20000300a00 */
[C---:B------:R-:W-:Y:S03]  /*a0a40*/  HMMA.16816.F32 R20, R4.reuse, R58, R20 ;  /* 0x0000003a0414723c */ /* 0x040fe60000001814 */
[----:B---3--:R-:W3:Y:S04]  /*a0a50*/  LDL.LU.64 R28, [R1+0x1860] ;  /* 0x00186000011c7983 */ /* 0x008ee80000300a00 */
[----:B----4-:R-:W3:Y:S04]  /*a0a60*/  LDL.LU.64 R30, [R1+0x1868] ;  /* 0x00186800011e7983 */ /* 0x010ee80000300a00 */
[----:B------:R-:W4:Y:S04]  /*a0a70*/  LDL.LU.64 R32, [R1+0x1850] ;  /* 0x0018500001207983 */ /* 0x000f280000300a00 */
[----:B------:R-:W4:Y:S04]  /*a0a80*/  LDL.LU.64 R34, [R1+0x1858] ;  /* 0x0018580001227983 */ /* 0x000f280000300a00 */
[----:B------:R-:W4:Y:S04]  /*a0a90*/  LDL.LU.64 R24, [R1+0x1840] ;  /* 0x0018400001187983 */ /* 0x000f280000300a00 */
[----:B------:R-:W4:Y:S04]  /*a0aa0*/  LDL.LU.64 R26, [R1+0x1848] ;  /* 0x00184800011a7983 */ /* 0x000f280000300a00 */
[----:B------:R0:W-:Y:S04]  /*a0ab0*/  STL.64 [R1+0x1890], R20 ;  /* 0x0018901401007387 */ /* 0x0001e80000100a00 */
[----:B------:R1:W-:Y:S04]  /*a0ac0*/  STL.64 [R1+0x1898], R22 ;  /* 0x0018981601007387 */ /* 0x0003e80000100a00 */
[----:B0-----:R-:W4:Y:S04]  /*a0ad0*/  LDL.LU.64 R20, [R1+0x1830] ;  /* 0x0018300001147983 */ /* 0x001f280000300a00 */
[----:B-1----:R-:W4:Y:S04]  /*a0ae0*/  LDL.LU.64 R22, [R1+0x1838] ;  /* 0x0018380001167983 */ /* 0x002f280000300a00 */
[----:B------:R-:W4:Y:S04]  /*a0af0*/  LDL.LU.64 R56, [R1+0x1820] ;  /* 0x0018200001387983 */ /* 0x000f280000300a00 */
[----:B------:R-:W4:Y:S04]  /*a0b00*/  LDL.LU.64 R58, [R1+0x1828] ;  /* 0x00182800013a7983 */ /* 0x000f280000300a00 */
[----:B------:R-:W4:Y:S04]  /*a0b10*/  LDL.LU.64 R44, [R1+0x1810] ;  /* 0x00181000012c7983 */ /* 0x000f280000300a00 */
[----:B------:R-:W4:Y:S04]  /*a0b20*/  LDL.LU.64 R46, [R1+0x1818] ;  /* 0x00181800012e7983 */ /* 0x000f280000300a00 */
[----:B------:R-:W4:Y:S04]  /*a0b30*/  LDL.LU.64 R40, [R1+0x1800] ;  /* 0x0018000001287983 */ /* 0x000f280000300a00 */
[----:B------:R-:W4:Y:S01]  /*a0b40*/  LDL.LU.64 R42, [R1+0x1808] ;  /* 0x00180800012a7983 */ /* 0x000f220000300a00 */
[C---:B--2---:R-:W-:Y:S03]  /*a0b50*/  HMMA.16816.F32 R8, R4.reuse, R10, R48 ;  /* 0x0000000a0408723c */ /* 0x044fe60000001830 */
[----:B------:R-:W2:Y:S04]  /*a0b60*/  LDL.LU.64 R50, [R1+0xabe8] ;  /* 0x00abe80001327983 */ /* 0x000ea80000300a00 */
[----:B------:R-:W2:Y:S01]  /*a0b70*/  LDL.LU.64 R48, [R1+0xabe0] ;  /* 0x00abe00001307983 */ /* 0x000ea20000300a00 */
[----:B------:R-:W-:-:S15]  /*a0b80*/  HMMA.16816.F32 R36, R4, R38, R52 ;  /* 0x000000260424723c */ /* 0x000fde0000001834 */
[----:B------:R0:W-:Y:S04]  /*a0b90*/  STL.64 [R1+0x1880], R8 ;  /* 0x0018800801007387 */ /* 0x0001e80000100a00 */
[----:B------:R1:W-:Y:S04]  /*a0ba0*/  STL.64 [R1+0x1888], R10 ;  /* 0x0018880a01007387 */ /* 0x0003e80000100a00 */
[----:B0-----:R-:W2:Y:S04]  /*a0bb0*/  LDL.LU.64 R8, [R1+0x17f0] ;  /* 0x0017f00001087983 */ /* 0x001ea80000300a00 */
[----:B-1----:R-:W2:Y:S04]  /*a0bc0*/  LDL.LU.64 R10, [R1+0x17f8] ;  /* 0x0017f800010a7983 */ /* 0x002ea80000300a00 */
[----:B------:R-:W2:Y:S04]  /*a0bd0*/  LDL.LU.64 R54, [R1+0xabd8] ;  /* 0x00abd80001367983 */ /* 0x000ea80000300a00 */
[----:B------:R-:W2:Y:S01]  /*a0be0*/  LDL.LU.64 R52, [R1+0xabd0] ;  /* 0x00abd00001347983 */ /* 0x000ea20000300a00 */
[----:B---3--:R-:W-:Y:S01]  /*a0bf0*/  HMMA.16816.F32 R28, R4, R16, R28 ;  /* 0x00000010041c723c */ /* 0x008fe2000000181c */
[----:B------:R-:W-:-:S05]  /*a0c00*/  IMAD.MOV.U32 R13, RZ, RZ, R0 ;  /* 0x000000ffff0d7224 */ /* 0x000fca00078e0000 */
[C---:B----4-:R-:W-:Y:S06]  /*a0c10*/  HMMA.16816.F32 R16, R4.reuse, R18, R32 ;  /* 0x000000120410723c */ /* 0x050fec0000001820 */
[C---:B------:R-:W-:Y:S06]  /*a0c20*/  HMMA.16816.F32 R24, R4.reuse, R12, R24 ;  /* 0x0000000c0418723c */ /* 0x040fec0000001818 */
[C---:B------:R-:W-:Y:S01]  /*a0c30*/  HMMA.16816.F32 R12, R4.reuse, R14, R20 ;  /* 0x0000000e040c723c */ /* 0x040fe20000001814 */
[----:B------:R-:W-:Y:S04]  /*a0c40*/  STL.64 [R1+0x1870], R36 ;  /* 0x0018702401007387 */ /* 0x000fe80000100a00 */
[----:B------:R0:W-:Y:S04]  /*a0c50*/  STL.64 [R1+0x1878], R38 ;  /* 0x0018782601007387 */ /* 0x0001e80000100a00 */
[----:B0-----:R-:W3:Y:S04]  /*a0c60*/  LDL.LU.64 R38, [R1+0xabc8] ;  /* 0x00abc80001267983 */ /* 0x001ee80000300a00 */
[----:B------:R-:W4:Y:S04]  /*a0c70*/  LDL.LU.64 R36, [R1+0xabc0] ;  /* 0x00abc00001247983 */ /* 0x000f280000300a00 */
[----:B------:R-:W-:Y:S04]  /*a0c80*/  STL.64 [R1+0x1860], R28 ;  /* 0x0018601c01007387 */ /* 0x000fe80000100a00 */
[----:B------:R0:W-:Y:S04]  /*a0c90*/  STL.64 [R1+0x1868], R30 ;  /* 0x0018681e01007387 */ /* 0x0001e80000100a00 */
[----:B0-----:R-:W4:Y:S04]  /*a0ca0*/  LDL.LU.64 R30, [R1+0xabb8] ;  /* 0x00abb800011e7983 */ /* 0x001f280000300a00 */
[----:B------:R-:W4:Y:S04]  /*a0cb0*/  LDL.LU.64 R28, [R1+0xabb0] ;  /* 0x00abb000011c7983 */ /* 0x000f280000300a00 */
[----:B------:R-:W3:Y:S04]  /*a0cc0*/  LDL.LU.64 R32, [R1+0x17e0] ;  /* 0x0017e00001207983 */ /* 0x000ee80000300a00 */
[----:B------:R-:W3:Y:S04]  /*a0cd0*/  LDL.LU.64 R34, [R1+0x17e8] ;  /* 0x0017e80001227983 */ /* 0x000ee80000300a00 */
[----:B------:R0:W-:Y:S04]  /*a0ce0*/  STL.64 [R1+0x1850], R16 ;  /* 0x0018501001007387 */ /* 0x0001e80000100a00 */
[----:B------:R1:W-:Y:S04]  /*a0cf0*/  STL.64 [R1+0x1858], R18 ;  /* 0x0018581201007387 */ /* 0x0003e80000100a00 */
[----:B0-----:R-:W4:Y:S04]  /*a0d00*/  LDL.LU.64 R16, [R1+0x17d0] ;  /* 0x0017d00001107983 */ /* 0x001f280000300a00 */
[----:B-1----:R-:W4:Y:S04]  /*a0d10*/  LDL.LU.64 R18, [R1+0x17d8] ;  /* 0x0017d80001127983 */ /* 0x002f280000300a00 */
[----:B------:R-:W-:Y:S04]  /*a0d20*/  STL.64 [R1+0x1840], R24 ;  /* 0x0018401801007387 */ /* 0x000fe80000100a00 */
[----:B------:R0:W-:Y:S04]  /*a0d30*/  STL.64 [R1+0x1848], R26 ;  /* 0x0018481a01007387 */ /* 0x0001e80000100a00 */
[----:B0-----:R-:W4:Y:S04]  /*a0d40*/  LDL.LU.64 R26, [R1+0xaba8] ;  /* 0x00aba800011a7983 */ /* 0x001f280000300a00 */
[----:B------:R-:W4:Y:S04]  /*a0d50*/  LDL.LU.64 R24, [R1+0xaba0] ;  /* 0x00aba00001187983 */ /* 0x000f280000300a00 */
[----:B------:R-:W4:Y:S04]  /*a0d60*/  LDL.LU.64 R22, [R1+0xab98] ;  /* 0x00ab980001167983 */ /* 0x000f280000300a00 */
[----:B------:R-:W4:Y:S04]  /*a0d70*/  LDL.LU.64 R20, [R1+0xab90] ;  /* 0x00ab900001147983 */ /* 0x000f280000300a00 */
[----:B------:R-:W-:Y:S04]  /*a0d80*/  STL.64 [R1+0x1830], R12 ;  /* 0x0018300c01007387 */ /* 0x000fe80000100a00 */
[----:B------:R0:W-:Y:S04]  /*a0d90*/  STL.64 [R1+0x1838], R14 ;  /* 0x0018380e01007387 */ /* 0x0001e80000100a00 */
[----:B0-----:R-:W4:Y:S04]  /*a0da0*/  LDL.LU.64 R14, [R1+0xab88] ;  /* 0x00ab8800010e7983 */ /* 0x001f280000300a00 */
[----:B------:R-:W4:Y:S01]  /*a0db0*/  LDL.LU.64 R12, [R1+0xab80] ;  /* 0x00ab8000010c7983 */ /* 0x000f220000300a00 */
[C---:B--2---:R-:W-:Y:S06]  /*a0dc0*/  HMMA.16816.F32 R56, R4.reuse, R48, R56 ;  /* 0x000000300438723c */ /* 0x044fec0000001838 */
[----:B------:R-:W-:Y:S01]  /*a0dd0*/  IMAD.MOV.U32 R0, RZ, RZ, R49 ;  /* 0x000000ffff007224 */ /* 0x000fe200078e0031 */
[----:B------:R-:W-:-:S15]  /*a0de0*/  HMMA.16816.F32 R44, R4, R52, R44 ;  /* 0x00000034042c723c */ /* 0x000fde000000182c */
[----:B------:R-:W-:-:S01]  /*a0df0*/  NOP ;  /* 0x0000000000007918 */ /* 0x000fc20000000000 */
[----:B------:R-:W-:Y:S04]  /*a0e00*/  STL.64 [R1+0x1820], R56 ;  /* 0x0018203801007387 */ /* 0x000fe80000100a00 */
[----:B------:R0:W-:Y:S01]  /*a0e10*/  STL.64 [R1+0x1828], R58 ;  /* 0x0018283a01007387 */ /* 0x0001e20000100a00 */
[C---:B------:R-:W-:Y:S03]  /*a0e20*/  HMMA.16816.F32 R40, R4.reuse, R54, R40 ;  /* 0x000000360428723c */ /* 0x040fe60000001828 */
[----:B0-----:R-:W4:Y:S04]  /*a0e30*/  LDL.LU.64 R58, [R1+0xab78] ;  /* 0x00ab7800013a7983 */ /* 0x001f280000300a00 */
[----:B------:R-:W2:Y:S04]  /*a0e40*/  LDL.LU.64 R56, [R1+0xab70] ;  /* 0x00ab700001387983 */ /* 0x000ea80000300a00 */
[----:B------:R-:W-:Y:S04]  /*a0e50*/  STL [R1+0xaac0], R0 ;  /* 0x00aac00001007387 */ /* 0x000fe80000100800 */
[----:B------:R-:W2:Y:S04]  /*a0e60*/  LDL.LU.64 R52, [R1+0x17c0] ;  /* 0x0017c00001347983 */ /* 0x000ea80000300a00 */
[----:B------:R-:W-:Y:S04]  /*a0e70*/  STL.64 [R1+0x1810], R44 ;  /* 0x0018102c01007387 */ /* 0x000fe80000100a00 */
[----:B------:R-:W-:Y:S04]  /*a0e80*/  STL.64 [R1+0x1818], R46 ;  /* 0x0018182e01007387 */ /* 0x000fe80000100a00 */
[----:B------:R-:W2:Y:S04]  /*a0e90*/  LDL.LU.64 R54, [R1+0x17c8] ;  /* 0x0017c80001367983 */ /* 0x000ea80000300a00 */
[----:B------:R-:W-:Y:S04]  /*a0ea0*/  STL.64 [R1+0x1800], R40 ;  /* 0x0018002801007387 */ /* 0x000fe80000100a00 */
[----:B------:R0:W-:Y:S02]  /*a0eb0*/  STL.64 [R1+0x1808], R42 ;  /* 0x0018082a01007387 */ /* 0x0001e40000100a00 */
[C---:B0-----:R-:W-:Y:S06]  /*a0ec0*/  HMMA.16816.F32 R40, R4.reuse, R50, R8 ;  /* 0x000000320428723c */ /* 0x041fec0000001808 */
[----:B---3--:R-:W-:Y:S01]  /*a0ed0*/  HMMA.16816.F32 R32, R4, R60, R32 ;  /* 0x0000003c0420723c */ /* 0x008fe20000001820 */
[----:B------:R-:W3:Y:S01]  /*a0ee0*/  LDL.LU.64 R8, [R1+0x17b0] ;  /* 0x0017b00001087983 */ /* 0x000ee20000300a00 */
[----:B------:R-:W-:-:S15]  /*a0ef0*/  IMAD.MOV.U32 R0, RZ, RZ, R51 ;  /* 0x000000ffff007224 */ /* 0x000fde00078e0033 */
[----:B------:R0:W-:Y:S04]  /*a0f00*/  STL.64 [R1+0x17f0], R40 ;  /* 0x0017f02801007387 */ /* 0x0001e80000100a00 */
[----:B------:R1:W-:Y:S04]  /*a0f10*/  STL.64 [R1+0x17f8], R42 ;  /* 0x0017f82a01007387 */ /* 0x0003e80000100a00 */
[----:B------:R-:W3:Y:S04]  /*a0f20*/  LDL.LU.64 R10, [R1+0x17b8] ;  /* 0x0017b800010a7983 */ /* 0x000ee80000300a00 */
[----:B------:R-:W3:Y:S04]  /*a0f30*/  LDL.LU.64 R48, [R1+0x17a0] ;  /* 0x0017a00001307983 */ /* 0x000ee80000300a00 */
[----:B------:R-:W3:Y:S04]  /*a0f40*/  LDL.LU.64 R50, [R1+0x17a8] ;  /* 0x0017a80001327983 */ /* 0x000ee80000300a00 */
[----:B0-----:R-:W3:Y:S04]  /*a0f50*/  LDL.LU.64 R40, [R1+0x1790] ;  /* 0x0017900001287983 */ /* 0x001ee80000300a00 */
[----:B------:R0:W-:Y:S04]  /*a0f60*/  STL.64 [R1+0x17e0], R32 ;  /* 0x0017e02001007387 */ /* 0x0001e80000100a00 */
[----:B------:R0:W-:Y:S04]  /*a0f70*/  STL.64 [R1+0x17e8], R34 ;  /* 0x0017e82201007387 */ /* 0x0001e80000100a00 */
[----:B-1----:R-:W3:Y:S01]  /*a0f80*/  LDL.LU.64 R42, [R1+0x1798] ;  /* 0x00179800012a7983 */ /* 0x002ee20000300a00 */
[C---:B----4-:R-:W-:Y:S06]  /*a0f90*/  HMMA.16816.F32 R16, R4.reuse, R58, R16 ;  /* 0x0000003a0410723c */ /* 0x050fec0000001810 */
[----:B--2---:R-:W-:-:S15]  /*a0fa0*/  HMMA.16816.F32 R52, R4, R56, R52 ;  /* 0x000000380434723c */ /* 0x004fde0000001834 */
[----:B------:R-:W-:-:S02]  /*a0fb0*/  NOP ;  /* 0x0000000000007918 */ /* 0x000fc40000000000 */
[----:B------:R1:W-:Y:S04]  /*a0fc0*/  STL.64 [R1+0x17d0], R16 ;  /* 0x0017d01001007387 */ /* 0x0003e80000100a00 */
[----:B------:R2:W-:Y:S04]  /*a0fd0*/  STL.64 [R1+0x17d8], R18 ;  /* 0x0017d81201007387 */ /* 0x0005e80000100a00 */
[----:B------:R-:W4:Y:S04]  /*a0fe0*/  LDL.LU.64 R44, [R1+0x1780] ;  /* 0x00178000012c7983 */ /* 0x000f280000300a00 */
[----:B------:R-:W4:Y:S04]  /*a0ff0*/  LDL.LU.64 R46, [R1+0x1788] ;  /* 0x00178800012e7983 */ /* 0x000f280000300a00 */
[----:B0-----:R-:W4:Y:S04]  /*a1000*/  LDL.LU.64 R32, [R1+0x1750] ;  /* 0x0017500001207983 */ /* 0x001f280000300a00 */
[----:B------:R-:W4:Y:S04]  /*a1010*/  LDL.LU.64 R34, [R1+0x1758] ;  /* 0x0017580001227983 */ /* 0x000f280000300a00 */
[----:B-1----:R-:W4:Y:S04]  /*a1020*/  LDL.LU.64 R16, [R1+0x1740] ;  /* 0x0017400001107983 */ /* 0x002f280000300a00 */
[----:B--2---:R-:W2:Y:S04]  /*a1030*/  LDL.LU.64 R18, [R1+0x1748] ;  /* 0x0017480001127983 */ /* 0x004ea80000300a00 */
[----:B------:R-:W-:Y:S04]  /*a1040*/  STL.64 [R1+0x17c0], R52 ;  /* 0x0017c03401007387 */ /* 0x000fe80000100a00 */
[----:B------:R0:W-:Y:S04]  /*a1050*/  STL.64 [R1+0x17c8], R54 ;  /* 0x0017c83601007387 */ /* 0x0001e80000100a00 */
[----:B0-----:R-:W3:Y:S04]  /*a1060*/  LDL.LU.64 R54, [R1+0xab68] ;  /* 0x00ab680001367983 */ /* 0x001ee80000300a00 */
[----:B------:R-:W4:Y:S04]  /*a1070*/  LDL.LU.64 R52, [R1+0xab60] ;  /* 0x00ab600001347983 */ /* 0x000f280000300a00 */
[----:B------:R-:W-:Y:S04]  /*a1080*/  STL.64 [R1+0xaa28], R58 ;  /* 0x00aa283a01007387 */ /* 0x000fe80000100a00 */
[----:B------:R0:W-:Y:S04]  /*a1090*/  STL.64 [R1+0xaa20], R56 ;  /* 0x00aa203801007387 */ /* 0x0001e80000100a00 */
[----:B0-----:R-:W2:Y:S04]  /*a10a0*/  LDL.LU.64 R56, [R1+0x1760] ;  /* 0x0017600001387983 */ /* 0x001ea80000300a00 */
[----:B------:R-:W2:Y:S01]  /*a10b0*/  LDL.LU.64 R58, [R1+0x1768] ;  /* 0x00176800013a7983 */ /* 0x000ea20000300a00 */
[C---:B---3--:R-:W-:Y:S06]  /*a10c0*/  HMMA.16816.F32 R8, R4.reuse, R54, R8 ;  /* 0x000000360408723c */ /* 0x048fec0000001808 */
[----:B----4-:R-:W-:-:S15]  /*a10d0*/  HMMA.16816.F32 R48, R4, R52, R48 ;  /* 0x000000340430723c */ /* 0x010fde0000001830 */
[----:B------:R-:W-:-:S02]  /*a10e0*/  NOP ;  /* 0x0000000000007918 */ /* 0x000fc40000000000 */
        /* <DEDUP_REMOVED lines=12> */
[C---:B--2---:R-:W-:Y:S06]  /*a11b0*/  HMMA.16816.F32 R40, R4.reuse, R50, R40 ;  /* 0x000000320428723c */ /* 0x044fec0000001828 */
[----:B---3--:R-:W-:-:S15]  /*a11c0*/  HMMA.16816.F32 R44, R4, R48, R44 ;  /* 0x00000030042c723c */ /* 0x008fde000000182c */
[----:B------:R-:W-:-:S02]  /*a11d0*/  NOP ;  /* 0x0000000000007918 */ /* 0x000fc40000000000 */
        /* <DEDUP_REMOVED lines=11> */
[----:B------:R-:W-:Y:S01]  /*a1290*/  STL.64 [R1+0xaa58], R46 ;  /* 0x00aa582e01007387 */ /* 0x000fe20000100a00 */
[----:B--2---:R-:W-:-:S15]  /*a12a0*/  HMMA.16816.F32 R48, R4, R44, R56 ;  /* 0x0000002c0430723c */ /* 0x004fde0000001838 */
[----:B------:R-:W-:-:S01]  /*a12b0*/  NOP ;  /* 0x0000000000007918 */ /* 0x000fc20000000000 */
[----:B------:R-:W-:Y:S04]  /*a12c0*/  STL.64 [R1+0x1770], R52 ;  /* 0x0017703401007387 */ /* 0x000fe80000100a00 */
[----:B------:R-:W-:Y:S04]  /*a12d0*/  STL.64 [R1+0x1778], R54 ;  /* 0x0017783601007387 */ /* 0x000fe80000100a00 */
[----:B------:R0:W-:Y:S02]  /*a12e0*/  STL.64 [R1+0xaa50], R44 ;  /* 0x00aa502c01007387 */ /* 0x0001e40000100a00 */
[C---:B0-----:R-:W-:Y:S02]  /*a12f0*/  HMMA.16816.F32 R44, R4.reuse, R42, R32 ;  /* 0x0000002a042c723c */ /* 0x041fe40000001820 */
[----:B------:R0:W-:Y:S04]  /*a1300*/  STL.64 [R1+0x1760], R48 ;  /* 0x0017603001007387 */ /* 0x0001e80000100a00 */
[----:B------:R1:W-:Y:S01]  /*a1310*/  STL.64 [R1+0x1768], R50 ;  /* 0x0017683201007387 */ /* 0x0003e20000100a00 */
[----:B---3--:R-:W-:Y:S03]  /*a1320*/  HMMA.16816.F32 R32, R4, R40, R16 ;  /* 0x000000280420723c */ /* 0x008fe60000001810 */
[----:B------:R-:W2:-:S13]  /*a1330*/  LDL.LU.64 R16, [R1+0x1730] ;  /* 0x0017300001107983 */ /* 0x000e9a0000300a00 */
[----:B------:R3:W-:Y:S04]  /*a1340*/  STL.64 [R1+0x1750], R44 ;  /* 0x0017502c01007387 */ /* 0x0007e80000100a00 */
[----:B------:R4:W-:Y:S04]  /*a1350*/  STL.64 [R1+0x1758], R46 ;  /* 0x0017582e01007387 */ /* 0x0009e80000100a00 */
[----:B------:R-:W2:Y:S04]  /*a1360*/  LDL.LU.64 R18, [R1+0x1738] ;  /* 0x0017380001127983 */ /* 0x000ea80000300a00 */
[----:B------:R4:W-:Y:S04]  /*a1370*/  STL.64 [R1+0x1740], R32 ;  /* 0x0017402001007387 */ /* 0x0009e80000100a00 */
[----:B------:R4:W-:Y:S04]  /*a1380*/  STL.64 [R1+0x1748], R34 ;  /* 0x0017482201007387 */ /* 0x0009e80000100a00 */
[----:B------:R-:W2:Y:S04]  /*a1390*/  LDL.LU.64 R52, [R1+0x1710] ;  /* 0x0017100001347983 */ /* 0x000ea80000300a00 */
[----:B------:R-:W2:Y:S04]  /*a13a0*/  LDL.LU.64 R54, [R1+0x1718] ;  /* 0x0017180001367983 */ /* 0x000ea80000300a00 */
[----:B0-----:R-:W2:Y:S04]  /*a13b0*/  LDL.LU.64 R48, [R1+0x1700] ;  /* 0x0017000001307983 */ /* 0x001ea80000300a00 */
[----:B-1----:R-:W2:Y:S04]  /*a13c0*/  LDL.LU.64 R50, [R1+0x1708] ;  /* 0x0017080001327983 */ /* 0x002ea80000300a00 */
[----:B---3--:R-:W3:Y:S04]  /*a13d0*/  LDL.LU.64 R44, [R1+0x16f0] ;  /* 0x0016f000012c7983 */ /* 0x008ee80000300a00 */
[----:B----4-:R-:W3:Y:S04]  /*a13e0*/  LDL.LU.64 R46, [R1+0x16f8] ;  /* 0x0016f800012e7983 */ /* 0x010ee80000300a00 */
        /* <DEDUP_REMOVED lines=8> */
[----:B------:R-:W-:Y:S04]  /*a1470*/  STL.64 [R1+0xaa08], R42 ;  /* 0x00aa082a01007387 */ /* 0x000fe80000100a00 */
[----:B------:R0:W-:Y:S04]  /*a1480*/  STL.64 [R1+0xaa00], R40 ;  /* 0x00aa002801007387 */ /* 0x0001e80000100a00 */
[----:B0-----:R-:W3:Y:S04]  /*a1490*/  LDL.LU.64 R40, [R1+0x1720] ;  /* 0x0017200001287983 */ /* 0x001ee80000300a00 */
[----:B------:R-:W3:Y:S01]  /*a14a0*/  LDL.LU.64 R42, [R1+0x1728] ;  /* 0x00172800012a7983 */ /* 0x000ee20000300a00 */
[----:B--2---:R-:W-:-:S15]  /*a14b0*/  HMMA.16816.F32 R16, R4, R38, R16 ;  /* 0x000000260410723c */ /* 0x004fde0000001810 */
[----:B------:R-:W-:-:S08]  /*a14c0*/  NOP ;  /* 0x0000000000007918 */ /* 0x000fd00000000000 */
[----:B------:R0:W-:Y:S04]  /*a14d0*/  STL.64 [R1+0x1730], R16 ;  /* 0x0017301001007387 */ /* 0x0001e80000100a00 */
[----:B------:R1:W-:Y:S04]  /*a14e0*/  STL.64 [R1+0x1738], R18 ;  /* 0x0017381201007387 */ /* 0x0003e80000100a00 */
[----:B0-----:R-:W2:Y:S04]  /*a14f0*/  LDL.LU.64 R16, [R1+0x16e0] ;  /* 0x0016e00001107983 */ /* 0x001ea80000300a00 */
[----:B-1----:R-:W2:Y:S01]  /*a1500*/  LDL.LU.64 R18, [R1+0x16e8] ;  /* 0x0016e80001127983 */ /* 0x002ea20000300a00 */
[C---:B---3--:R-:W-:Y:S06]  /*a1510*/  HMMA.16816.F32 R40, R4.reuse, R2, R40 ;  /* 0x000000020428723c */ /* 0x048fec0000001828 */
[C---:B------:R-:W-:Y:S06]  /*a1520*/  HMMA.16816.F32 R52, R4.reuse, R8, R52 ;  /* 0x000000080434723c */ /* 0x040fec0000001834 */
[C---:B------:R-:W-:Y:S11]  /*a1530*/  HMMA.16816.F32 R48, R4.reuse, R10, R48 ;  /* 0x0000000a0430723c */ /* 0x040ff60000001830 */
[----:B------:R0:W-:Y:S04]  /*a1540*/  STL.64 [R1+0x1720], R40 ;  /* 0x0017202801007387 */ /* 0x0001e80000100a00 */
[----:B------:R1:W-:Y:S04]  /*a1550*/  STL.64 [R1+0x1728], R42 ;  /* 0x0017282a01007387 */ /* 0x0003e80000100a00 */
[----:B0-----:R-:W3:Y:S04]  /*a1560*/  LDL.LU.64 R40, [R1+0x16c0] ;  /* 0x0016c00001287983 */ /* 0x001ee80000300a00 */
[----:B-1----:R-:W3:Y:S04]  /*a1570*/  LDL.LU.64 R42, [R1+0x16c8] ;  /* 0x0016c800012a7983 */ /* 0x002ee80000300a00 */
[----:B------:R0:W-:Y:S04]  /*a1580*/  STL.64 [R1+0x1710], R52 ;  /* 0x0017103401007387 */ /* 0x0001e80000100a00 */
[----:B------:R1:W-:Y:S04]  /*a1590*/  STL.64 [R1+0x1718], R54 ;  /* 0x0017183601007387 */ /* 0x0003e80000100a00 */
[----:B0-----:R-:W4:Y:S04]  /*a15a0*/  LDL.LU.64 R52, [R1+0x16b0] ;  /* 0x0016b00001347983 */ /* 0x001f280000300a00 */
[----:B-1----:R-:W4:Y:S04]  /*a15b0*/  LDL.LU.64 R54, [R1+0x16b8] ;  /* 0x0016b80001367983 */ /* 0x002f280000300a00 */
[----:B------:R0:W-:Y:S04]  /*a15c0*/  STL.64 [R1+0x1700], R48 ;  /* 0x0017003001007387 */ /* 0x0001e80000100a00 */
[----:B------:R1:W-:Y:S04]  /*a15d0*/  STL.64 [R1+0x1708], R50 ;  /* 0x0017083201007387 */ /* 0x0003e80000100a00 */
[----:B0-----:R-:W3:Y:S04]  /*a15e0*/  LDL.LU.64 R48, [R1+0x16a0] ;  /* 0x0016a00001307983 */ /* 0x001ee80000300a00 */
[----:B-1----:R-:W3:Y:S04]  /*a15f0*/  LDL.LU.64 R50, [R1+0x16a8] ;  /* 0x0016a80001327983 */ /* 0x002ee80000300a00 */
        /* <DEDUP_REMOVED lines=8> */
[----:B0-----:R-:W3:Y:S04]  /*a1680*/  LDL.LU.64 R8, [R1+0x1680] ;  /* 0x0016800001087983 */ /* 0x001ee80000300a00 */
[----:B-1----:R-:W3:Y:S01]  /*a1690*/  LDL.LU.64 R10, [R1+0x1688] ;  /* 0x00168800010a7983 */ /* 0x002ee20000300a00 */
[----:B--2---:R-:W-:-:S15]  /*a16a0*/  HMMA.16816.F32 R16, R4, R14, R16 ;  /* 0x0000000e0410723c */ /* 0x004fde0000001810 */
[----:B------:R-:W-:-:S08]  /*a16b0*/  NOP ;  /* 0x0000000000007918 */ /* 0x000fd00000000000 */
[----:B------:R-:W-:Y:S04]  /*a16c0*/  STL.64 [R1+0x16e0], R16 ;  /* 0x0016e01001007387 */ /* 0x000fe80000100a00 */
[----:B------:R0:W-:Y:S04]  /*a16d0*/  STL.64 [R1+0x16e8], R18 ;  /* 0x0016e81201007387 */ /* 0x0001e80000100a00 */
[----:B0-----:R-:W3:Y:S04]  /*a16e0*/  LDL.LU.64 R18, [R1+0xab18] ;  /* 0x00ab180001127983 */ /* 0x001ee80000300a00 */
[----:B------:R-:W2:Y:S04]  /*a16f0*/  LDL.LU.64 R16, [R1+0xab10] ;  /* 0x00ab100001107983 */ /* 0x000ea80000300a00 */
        /* <DEDUP_REMOVED lines=8> */
[----:B------:R3:W-:Y:S02]  /*a1780*/  STL.64 [R1+0x16d8], R14 ;  /* 0x0016d80e01007387 */ /* 0x0007e40000100a00 */
[----:B---3--:R-:W-:Y:S02]  /*a1790*/  HMMA.16816.F32 R12, R4, R18, R40 ;  /* 0x00000012040c723c */ /* 0x008fe40000001828 */
[----:B------:R-:W2:Y:S04]  /*a17a0*/  LDL.LU.64 R40, [R1+0x1670] ;  /* 0x0016700001287983 */ /* 0x000ea80000300a00 */
[----:B------:R-:W2:-:S15]  /*a17b0*/  LDL.LU.64 R42, [R1+0x1678] ;  /* 0x00167800012a7983 */ /* 0x000e9e0000300a00 */
[----:B------:R-:W-:-:S02]  /*a17c0*/  NOP ;  /* 0x0000000000007918 */ /* 0x000fc40000000000 */
[----:B------:R0:W-:Y:S04]  /*a17d0*/  STL.64 [R1+0x16c0], R12 ;  /* 0x0016c00c01007387 */ /* 0x0001e80000100a00 */
[----:B------:R-:W-:Y:S04]  /*a17e0*/  STL.64 [R1+0x16c8], R14 ;  /* 0x0016c80e01007387 */ /* 0x000fe80000100a00 */
[----:B------:R-:W-:Y:S04]  /*a17f0*/  STL.64 [R1+0xa9e8], R18 ;  /* 0x00a9e81201007387 */ /* 0x000fe80000100a00 */
[----:B------:R1:W-:Y:S04]  /*a1800*/  STL.64 [R1+0xa9e0], R16 ;  /* 0x00a9e01001007387 */ /* 0x0003e80000100a00 */
[----:B0-----:R-:W3:Y:S01]  /*a1810*/  LDL.LU.64 R12, [R1+0x29a0] ;  /* 0x0029a000010c7983 */ /* 0x001ee20000300a00 */
[----:B-1----:R-:W-:Y:S03]  /*a1820*/  HMMA.16816.F32 R16, R4, R22, R48 ;  /* 0x000000160410723c */ /* 0x002fe60000001830 */
[----:B------:R-:W-:Y:S04]  /*a1830*/  STL.64 [R1+0x16b0], R52 ;  /* 0x0016b03401007387 */ /* 0x000fe80000100a00 */
[----:B------:R-:W-:Y:S04]  /*a1840*/  STL.64 [R1+0x16b8], R54 ;  /* 0x0016b83601007387 */ /* 0x000fe80000100a00 */
[----:B------:R-:W3:-:S12]  /*a1850*/  LDL.LU.64 R14, [R1+0x29a8] ;  /* 0x0029a800010e7983 */ /* 0x000ed80000300a00 */
[----:B------:R-:W-:Y:S04]  /*a1860*/  STL.64 [R1+0x16a0], R16 ;  /* 0x0016a01001007387 */ /* 0x000fe80000100a00 */
[----:B------:R-:W-:Y:S04]  /*a1870*/  STL.64 [R1+0x16a8], R18 ;  /* 0x0016a81201007387 */ /* 0x000fe80000100a00 */
[----:B------:R-:W-:Y:S04]  /*a1880*/  STL.64 [R1+0xa9f8], R22 ;  /* 0x00a9f81601007387 */ /* 0x000fe80000100a00 */
[----:B------:R0:W-:Y:S02]  /*a1890*/  STL.64 [R1+0xa9f0], R20 ;  /* 0x00a9f01401007387 */ /* 0x0001e40000100a00 */
[C---:B0-----:R-:W-:Y:S06]  /*a18a0*/  HMMA.16816.F32 R20, R4.reuse, R24, R44 ;  /* 0x000000180414723c */ /* 0x041fec000000182c */
[----:B------:R-:W-:Y:S01]  /*a18b0*/  HMMA.16816.F32 R16, R4, R26, R8 ;  /* 0x0000001a0410723c */ /* 0x000fe20000001808 */
[----:B------:R-:W4:-:S15]  /*a18c0*/  LDL.LU.64 R8, [R1+0x2990] ;  /* 0x0029900001087983 */ /* 0x000f1e0000300a00 */
[----:B------:R-:W-:-:S01]  /*a18d0*/  NOP ;  /* 0x0000000000007918 */ /* 0x000fc20000000000 */
[----:B------:R-:W-:Y:S04]  /*a18e0*/  STL.64 [R1+0x1690], R20 ;  /* 0x0016901401007387 */ /* 0x000fe80000100a00 */
[----:B------:R-:W-:Y:S04]  /*a18f0*/  STL.64 [R1+0x1698], R22 ;  /* 0x0016981601007387 */ /* 0x000fe80000100a00 */
[----:B------:R-:W4:Y:S04]  /*a1900*/  LDL.LU.64 R10, [R1+0x2998] ;  /* 0x00299800010a7983 */ /* 0x000f280000300a00 */
[----:B------:R-:W-:Y:S04]  /*a1910*/  STL.64 [R1+0x1680], R16 ;  /* 0x0016801001007387 */ /* 0x000fe80000100a00 */
[----:B------:R2:W-:Y:S04]  /*a1920*/  STL.64 [R1+0x1688], R18 ;  /* 0x0016881201007387 */ /* 0x0005e80000100a00 */
[----:B------:R-:W-:Y:S04]  /*a1930*/  STL.64 [R1+0xaa78], R26 ;  /* 0x00aa781a01007387 */ /* 0x000fe80000100a00 */
[----:B------:R-:W-:Y:S01]  /*a1940*/  STL.64 [R1+0xaa70], R24 ;  /* 0x00aa701801007387 */ /* 0x000fe20000100a00 */
[----:B------:R-:W-:-:S02]  /*a1950*/  IMAD R34, R34, 0x100, R58 ;  /* 0x0000010022227824 */ /* 0x000fc400078e023a */
[----:B------:R-:W-:Y:S01]  /*a1960*/  IMAD R35, R35, 0x100, R59 ;  /* 0x0000010023237824 */ /* 0x000fe200078e023b */
[C---:B--2---:R-:W-:Y:S06]  /*a1970*/  HMMA.16816.F32 R16, R4.reuse, R28, R40 ;  /* 0x0000001c0410723c */ /* 0x044fec0000001828 */
[----:B---3--:R-:W-:-:S15]  /*a1980*/  HMMA.16816.F32 R12, R4, R30, R12 ;  /* 0x0000001e040c723c */ /* 0x008fde000000180c */
[----:B------:R-:W-:-:S02]  /*a1990*/  NOP ;  /* 0x0000000000007918 */ /* 0x000fc40000000000 */
[----:B------:R-:W-:Y:S04]  /*a19a0*/  STL.64 [R1+0x1670], R16 ;  /* 0x0016701001007387 */ /* 0x000fe80000100a00 */
[----:B------:R0:W-:Y:S04]  /*a19b0*/  STL.64 [R1+0x1678], R18 ;  /* 0x0016781201007387 */ /* 0x0001e80000100a00 */
[----:B------:R-:W2:Y:S04]  /*a19c0*/  LDL R58, [R1+0xc8] ;  /* 0x0000c800013a7983 */ /* 0x000ea80000100800 */
[----:B------:R1:W-:Y:S04]  /*a19d0*/  STL.64 [R1+0x2280], R12 ;  /* 0x0022800c01007387 */ /* 0x0003e80000100a00 */
[----:B------:R3:W-:Y:S04]  /*a19e0*/  STL.64 [R1+0x2288], R14 ;  /* 0x0022880e01007387 */ /* 0x0007e80000100a00 */
[----:B------:R-:W2:Y:S04]  /*a19f0*/  LDL R59, [R1+0xcc] ;  /* 0x0000cc00013b7983 */ /* 0x000ea80000100800 */
[----:B------:R-:W2:Y:S04]  /*a1a00*/  LDL R54, [R1+0xd0] ;  /* 0x0000d00001367983 */ /* 0x000ea80000100800 */
[----:B------:R-:W2:Y:S04]  /*a1a10*/  LDL R55, [R1+0xd4] ;  /* 0x0000d40001377983 */ /* 0x000ea80000100800 */
[----:B------:R-:W-:Y:S04]  /*a1a20*/  STL [R1+0xa9dc], R30 ;  /* 0x00a9dc1e01007387 */ /* 0x000fe80000100800 */
[----:B------:R-:W-:Y:S04]  /*a1a30*/  STL [R1+0xa9d8], R31 ;  /* 0x00a9d81f01007387 */ /* 0x000fe80000100800 */
[----:B------:R-:W2:Y:S04]  /*a1a40*/  LDL.LU.64 R20, [R1+0x1660] ;  /* 0x0016600001147983 */ /* 0x000ea80000300a00 */
[----:B------:R-:W2:Y:S01]  /*a1a50*/  LDL.LU.64 R22, [R1+0x1668] ;  /* 0x0016680001167983 */ /* 0x000ea20000300a00 */
[----:B----4-:R-:W-:-:S15]  /*a1a60*/  HMMA.16816.F32 R8, R4, R36, R8 ;  /* 0x000000240408723c */ /* 0x010fde0000001808 */
[----:B------:R-:W-:-:S08]  /*a1a70*/  NOP ;  /* 0x0000000000007918 */ /* 0x000fd00000000000 */
[----:B------:R4:W-:Y:S04]  /*a1a80*/  STL.64 [R1+0x2270], R8 ;  /* 0x0022700801007387 */ /* 0x0009e80000100a00 */
[----:B------:R4:W-:Y:S04]  /*a1a90*/  STL.64 [R1+0x2278], R10 ;  /* 0x0022780a01007387 */ /* 0x0009e80000100a00 */
[----:B------:R-:W4:Y:S04]  /*a1aa0*/  LDL R52, [R1+0xd8] ;  /* 0x0000d80001347983 */ /* 0x000f280000100800 */
[----:B------:R-:W4:Y:S04]  /*a1ab0*/  LDL R53, [R1+0xdc] ;  /* 0x0000dc0001357983 */ /* 0x000f280000100800 */
[----:B0-----:R-:W4:Y:S04]  /*a1ac0*/  LDL.64 R18, [R1+0x128] ;  /* 0x0001280001127983 */ /* 0x001f280000100a00 */
[----:B------:R-:W4:Y:S04]  /*a1ad0*/  LDL.64 R40, [R1+0x120] ;  /* 0x0001200001287983 */ /* 0x000f280000100a00 */
[----:B------:R-:W4:Y:S04]  /*a1ae0*/  LDL R50, [R1+0xe0] ;  /* 0x0000e00001327983 */ /* 0x000f280000100800 */
[----:B------:R-:W4:Y:S04]  /*a1af0*/  LDL R51, [R1+0xe4] ;  /* 0x0000e40001337983 */ /* 0x000f280000100800 */
[----:B------:R-:W4:Y:S04]  /*a1b00*/  LDL.64 R42, [R1+0x118] ;  /* 0x00011800012a7983 */ /* 0x000f280000100a00 */
[----:B-1----:R-:W4:Y:S04]  /*a1b10*/  LDL.LU.64 R12, [R1+0x1650] ;  /* 0x00165000010c7983 */ /* 0x002f280000300a00 */
[----:B---3--:R-:W3:Y:S04]  /*a1b20*/  LDL.LU.64 R14, [R1+0x1658] ;  /* 0x00165800010e7983 */ /* 0x008ee80000300a00 */
[----:B--2---:R0:W-:Y:S04]  /*a1b30*/  STL.64 [R1+0xaae8], R54 ;  /* 0x00aae83601007387 */ /* 0x0041e80000100a00 */
[----:B----4-:R1:W-:Y:S04]  /*a1b40*/  STL.64 [R1+0xaae0], R52 ;  /* 0x00aae03401007387 */ /* 0x0103e80000100a00 */
[----:B------:R-:W2:Y:S04]  /*a1b50*/  LDL R48, [R1+0xe8] ;  /* 0x0000e80001307983 */ /* 0x000ea80000100800 */
[----:B------:R-:W2:Y:S04]  /*a1b60*/  LDL R49, [R1+0xec] ;  /* 0x0000ec0001317983 */ /* 0x000ea80000100800 */
[----:B------:R-:W4:Y:S04]  /*a1b70*/  LDL.LU.64 R8, [R1+0x1640] ;  /* 0x0016400001087983 */ /* 0x000f280000300a00 */
[----:B------:R-:W4:Y:S04]  /*a1b80*/  LDL.LU.64 R10, [R1+0x1648] ;  /* 0x00164800010a7983 */ /* 0x000f280000300a00 */
[----:B------:R-:W-:Y:S01]  /*a1b90*/  STL.64 [R1+0xaaf8], R50 ;  /* 0x00aaf83201007387 */ /* 0x000fe20000100a00 */
[----:B------:R-:W-:-:S02]  /*a1ba0*/  IMAD R32, R32, 0x100, R56 ;  /* 0x0000010020207824 */ /* 0x000fc400078e0238 */
[----:B------:R-:W-:Y:S01]  /*a1bb0*/  IMAD R33, R33, 0x100, R57 ;  /* 0x0000010021217824 */ /* 0x000fe200078e0239 */
[----:B------:R-:W-:Y:S02]  /*a1bc0*/  F2FP.F16.E4M3.UNPACK_B R34, R34 ;  /* 0x00000022ff22723e */ /* 0x000fe400020006ff */
[----:B------:R-:W-:Y:S02]  /*a1bd0*/  F2FP.F16.E4M3.UNPACK_B R35, R35 ;  /* 0x00000023ff23723e */ /* 0x000fe400020006ff */
[----:B------:R-:W-:Y:S02]  /*a1be0*/  F2FP.F16.E4M3.UNPACK_B R32, R32 ;  /* 0x00000020ff20723e */ /* 0x000fe400020006ff */
[----:B------:R-:W-:Y:S01]  /*a1bf0*/  F2FP.F16.E4M3.UNPACK_B R33, R33 ;  /* 0x00000021ff21723e */ /* 0x000fe200020006ff */
[----:B------:R-:W-:Y:S01]  /*a1c00*/  HMMA.16816.F32 R20, R4, R18, R20 ;  /* 0x000000120414723c */ /* 0x000fe20000001814 */
[----:B--2---:R-:W-:Y:S04]  /*a1c10*/  STL.64 [R1+0xaaf0], R48 ;  /* 0x00aaf03001007387 */ /* 0x004fe80000100a00 */
[----:B------:R-:W2:Y:S04]  /*a1c20*/  LDL R56, [R1+0xc0] ;  /* 0x0000c00001387983 */ /* 0x000ea80000100800 */
[----:B------:R-:W2:Y:S01]  /*a1c30*/  LDL R57, [R1+0xc4] ;  /* 0x0000c40001397983 */ /* 0x000ea20000100800 */
[C---:B---3--:R-:W-:Y:S06]  /*a1c40*/  HMMA.16816.F32 R12, R32.reuse, R40, R12 ;  /* 0x00000028200c723c */ /* 0x048fec000000180c */
[----:B----4-:R-:W-:Y:S01]  /*a1c50*/  HMMA.16816.F32 R8, R32, R42, R8 ;  /* 0x0000002a2008723c */ /* 0x010fe20000001808 */
[----:B------:R-:W3:Y:S04]  /*a1c60*/  LDL R46, [R1+0xf0] ;  /* 0x0000f000012e7983 */ /* 0x000ee80000100800 */
[----:B------:R-:W3:Y:S04]  /*a1c70*/  LDL R47, [R1+0xf4] ;  /* 0x0000f400012f7983 */ /* 0x000ee80000100800 */
[----:B------:R-:W-:Y:S01]  /*a1c80*/  STL.64 [R1+0xab08], R58 ;  /* 0x00ab083a01007387 */ /* 0x000fe20000100a00 */
[----:B------:R-:W-:-:S02]  /*a1c90*/  IMAD.MOV.U32 R30, RZ, RZ, R19 ;  /* 0x000000ffff1e7224 */ /* 0x000fc400078e0013 */
[----:B------:R-:W-:Y:S01]  /*a1ca0*/  IMAD.MOV.U32 R31, RZ, RZ, R40 ;  /* 0x000000ffff1f7224 */ /* 0x000fe200078e0028 */
[----:B--2---:R2:W-:Y:S04]  /*a1cb0*/  STL.64 [R1+0xab00], R56 ;  /* 0x00ab003801007387 */ /* 0x0045e80000100a00 */
[----:B------:R-:W4:Y:S04]  /*a1cc0*/  LDL R44, [R1+0xf8] ;  /* 0x0000f800012c7983 */ /* 0x000f280000100800 */
[----:B------:R-:W4:Y:S04]  /*a1cd0*/  LDL R45, [R1+0xfc] ;  /* 0x0000fc00012d7983 */ /* 0x000f280000100800 */
[----:B0-----:R-:W3:Y:S04]  /*a1ce0*/  LDL R54, [R1+0x108] ;  /* 0x0001080001367983 */ /* 0x001ee80000100800 */
[----:B------:R-:W3:Y:S04]  /*a1cf0*/  LDL R55, [R1+0x10c] ;  /* 0x00010c0001377983 */ /* 0x000ee80000100800 */
[----:B-1----:R-:W4:Y:S04]  /*a1d00*/  LDL R52, [R1+0x110] ;  /* 0x0001100001347983 */ /* 0x002f280000100800 */
[----:B------:R-:W4:Y:S04]  /*a1d10*/  LDL R53, [R1+0x114] ;  /* 0x0001140001357983 */ /* 0x000f280000100800 */
[----:B------:R0:W-:Y:S04]  /*a1d20*/  STL [R1+0xa9d4], R36 ;  /* 0x00a9d42401007387 */ /* 0x0001e80000100800 */
[----:B------:R1:W-:Y:S04]  /*a1d30*/  STL [R1+0xa9d0], R37 ;  /* 0x00a9d02501007387 */ /* 0x0003e80000100800 */
[----:B------:R-:W3:Y:S04]  /*a1d40*/  LDL R6, [R1+0x100] ;  /* 0x0001000001067983 */ /* 0x000ee80000100800 */
[----:B------:R-:W-:Y:S04]  /*a1d50*/  STL.64 [R1+0x1660], R20 ;  /* 0x0016601401007387 */ /* 0x000fe80000100a00 */
[----:B------:R-:W-:Y:S04]  /*a1d60*/  STL.64 [R1+0x1668], R22 ;  /* 0x0016681601007387 */ /* 0x000fe80000100a00 */
[----:B------:R-:W3:Y:S04]  /*a1d70*/  LDL R7, [R1+0x104] ;  /* 0x0001040001077983 */ /* 0x000ee80000100800 */
[----:B------:R-:W-:Y:S04]  /*a1d80*/  STL.64 [R1+0xaa88], R30 ;  /* 0x00aa881e01007387 */ /* 0x000fe80000100a00 */
[----:B------:R-:W-:Y:S04]  /*a1d90*/  STL.64 [R1+0x1650], R12 ;  /* 0x0016500c01007387 */ /* 0x000fe80000100a00 */
[----:B------:R-:W-:Y:S04]  /*a1da0*/  STL.64 [R1+0x1658], R14 ;  /* 0x0016580e01007387 */ /* 0x000fe80000100a00 */
[----:B------:R1:W-:Y:S04]  /*a1db0*/  STL.64 [R1+0xaa80], R28 ;  /* 0x00aa801c01007387 */ /* 0x0003e80000100a00 */
[----:B------:R1:W-:Y:S04]  /*a1dc0*/  STL.64 [R1+0x1640], R8 ;  /* 0x0016400801007387 */ /* 0x0003e80000100a00 */
[----:B------:R1:W-:Y:S04]  /*a1dd0*/  STL.64 [R1+0x1648], R10 ;  /* 0x0016480a01007387 */ /* 0x0003e80000100a00 */
[----:B--2---:R-:W4:Y:S04]  /*a1de0*/  LDL.LU.64 R56, [R1+0x1630] ;  /* 0x0016300001387983 */ /* 0x004f280000300a00 */
[----:B------:R-:W4:Y:S04]  /*a1df0*/  LDL.LU.64 R58, [R1+0x1638] ;  /* 0x00163800013a7983 */ /* 0x000f280000300a00 */
[----:B------:R-:W3:Y:S04]  /*a1e00*/  LDL.LU.64 R48, [R1+0x1620] ;  /* 0x0016200001307983 */ /* 0x000ee80000300a00 */
[----:B------:R-:W3:Y:S01]  /*a1e10*/  LDL.LU.64 R50, [R1+0x1628] ;  /* 0x0016280001327983 */ /* 0x000ee20000300a00 */
[----:B0-----:R-:W-:-:S02]  /*a1e20*/  IMAD.MOV.U32 R36, RZ, RZ, R42 ;  /* 0x000000ffff247224 */ /* 0x001fc400078e002a */
[----:B-1----:R-:W-:Y:S01]  /*a1e30*/  IMAD.MOV.U32 R37, RZ, RZ, R43 ;  /* 0x000000ffff257224 */ /* 0x002fe200078e002b */
        /* <DEDUP_REMOVED lines=26> */
[----:B------:R-:W4:Y:S04]  /*a1fe0*/  LDL.LU.64 R48, [R1+0xaaf0] ;  /* 0x00aaf00001307983 */ /* 0x000f280000300a00 */
[----:B------:R-:W-:Y:S04]  /*a1ff0*/  STL.64 [R1+0x1620], R52 ;  /* 0x0016203401007387 */ /* 0x000fe80000100a00 */
[----:B------:R0:W-:Y:S04]  /*a2000*/  STL.64 [R1+0x1628], R54 ;  /* 0x0016283601007387 */ /* 0x0001e80000100a00 */
[----:B0-----:R-:W3:Y:S04]  /*a2010*/  LDL.LU.64 R54, [R1+0xaae8] ;  /* 0x00aae80001367983 */ /* 0x001ee80000300a00 */
[----:B------:R-:W3:Y:S01]  /*a2020*/  LDL.LU.64 R52, [R1+0xaae0] ;  /* 0x00aae00001347983 */ /* 0x000ee20000300a00 */
[C---:B--2---:R-:W-:Y:S03]  /*a2030*/  HMMA.16816.F32 R36, R32.reuse, R6, R36 ;  /* 0x000000062024723c */ /* 0x044fe60000001824 */
[----:B------:R-:W2:Y:S04]  /*a2040*/  LDL.LU.64 R4, [R1+0x1590] ;  /* 0x0015900001047983 */ /* 0x000ea80000300a00 */
[----:B------:R-:W2:Y:S01]  /*a2050*/  LDL.LU.64 R6, [R1+0x1598] ;  /* 0x0015980001067983 */ /* 0x000ea20000300a00 */
[----:B------:R-:W-:-:S15]  /*a2060*/  HMMA.16816.F32 R28, R32, R46, R28 ;  /* 0x0000002e201c723c */ /* 0x000fde000000181c */
[----:B------:R-:W-:Y:S04]  /*a2070*/  STL.64 [R1+0x1610], R36 ;  /* 0x0016102401007387 */ /* 0x000fe80000100a00 */
[----:B------:R0:W-:Y:S02]  /*a2080*/  STL.64 [R1+0x1618], R38 ;  /* 0x0016182601007387 */ /* 0x0001e40000100a00 */
[----:B0-----:R-:W-:-:S15]  /*a2090*/  HMMA.16816.F32 R36, R32, R44, R40 ;  /* 0x0000002c2024723c */ /* 0x001fde0000001828 */
[----:B------:R-:W-:-:S08]  /*a20a0*/  NOP ;  /* 0x0000000000007918 */ /* 0x000fd00000000000 */
[----:B------:R-:W-:Y:S04]  /*a20b0*/  STL.64 [R1+0x1600], R36 ;  /* 0x0016002401007387 */ /* 0x000fe80000100a00 */
[----:B------:R-:W-:Y:S04]  /*a20c0*/  STL.64 [R1+0x1608], R38 ;  /* 0x0016082601007387 */ /* 0x000fe80000100a00 */
[----:B------:R-:W-:Y:S04]  /*a20d0*/  STL.64 [R1+0x15f0], R28 ;  /* 0x0015f01c01007387 */ /* 0x000fe80000100a00 */
[----:B------:R-:W-:Y:S01]  /*a20e0*/  STL.64 [R1+0x15f8], R30 ;  /* 0x0015f81e01007387 */ /* 0x000fe20000100a00 */
[C---:B----4-:R-:W-:Y:S06]  /*a20f0*/  HMMA.16816.F32 R24, R32.reuse, R48, R24 ;  /* 0x000000302018723c */ /* 0x050fec0000001818 */
[C---:B---3--:R-:W-:Y:S06]  /*a2100*/  HMMA.16816.F32 R20, R32.reuse, R50, R20 ;  /* 0x000000322014723c */ /* 0x048fec0000001814 */
[C---:B------:R-:W-:Y:S01]  /*a2110*/  HMMA.16816.F32 R8, R32.reuse, R58, R8 ;  /* 0x0000003a2008723c */ /* 0x040fe20000001808 */
[----:B------:R-:W3:Y:S05]  /*a2120*/  LDL R50, [R1+0xb8] ;  /* 0x0000b80001327983 */ /* 0x000eea0000100800 */
[C---:B------:R-:W-:Y:S06]  /*a2130*/  HMMA.16816.F32 R16, R32.reuse, R52, R16 ;  /* 0x000000342010723c */ /* 0x040fec0000001810 */
[C---:B------:R-:W-:Y:S01]  /*a2140*/  HMMA.16816.F32 R12, R32.reuse, R54, R12 ;  /* 0x00000036200c723c */ /* 0x040fe2000000180c */
[----:B------:R-:W-:Y:S04]  /*a2150*/  STL.64 [R1+0x15e0], R24 ;  /* 0x0015e01801007387 */ /* 0x000fe80000100a00 */
[----:B------:R-:W-:Y:S04]  /*a2160*/  STL.64 [R1+0x15e8], R26 ;  /* 0x0015e81a01007387 */ /* 0x000fe80000100a00 */
[----:B------:R-:W-:Y:S04]  /*a2170*/  STL.64 [R1+0x15d0], R20 ;  /* 0x0015d01401007387 */ /* 0x000fe80000100a00 */
[----:B------:R-:W-:Y:S04]  /*a2180*/  STL.64 [R1+0x15d8], R22 ;  /* 0x0015d81601007387 */ /* 0x000fe80000100a00 */
[----:B------:R-:W3:Y:S04]  /*a2190*/  LDL R51, [R1+0xbc] ;  /* 0x0000bc0001337983 */ /* 0x000ee80000100800 */
[----:B------:R-:W-:Y:S04]  /*a21a0*/  STL.64 [R1+0x15c0], R16 ;  /* 0x0015c01001007387 */ /* 0x000fe80000100a00 */
[----:B------:R-:W-:Y:S04]  /*a21b0*/  STL.64 [R1+0x15c8], R18 ;  /* 0x0015c81201007387 */ /* 0x000fe80000100a00 */
[----:B------:R-:W4:Y:S04]  /*a21c0*/  LDL R54, [R1+0x70] ;  /* 0x0000700001367983 */ /* 0x000f280000100800 */
[----:B------:R-:W-:Y:S04]  /*a21d0*/  STL.64 [R1+0x15b0], R12 ;  /* 0x0015b00c01007387 */ /* 0x000fe80000100a00 */
[----:B------:R-:W-:Y:S04]  /*a21e0*/  STL.64 [R1+0x15b8], R14 ;  /* 0x0015b80e01007387 */ /* 0x000fe80000100a00 */
[----:B------:R-:W-:Y:S04]  /*a21f0*/  STL.64 [R1+0x15a0], R8 ;  /* 0x0015a00801007387 */ /* 0x000fe80000100a00 */
[----:B------:R2:W-:Y:S04]  /*a2200*/  STL.64 [R1+0x15a8], R10 ;  /* 0x0015a80a01007387 */ /* 0x0005e80000100a00 */
[----:B------:R-:W4:Y:S04]  /*a2210*/  LDL R55, [R1+0x74] ;  /* 0x0000740001377983 */ /* 0x000f280000100800 */
[----:B------:R-:W3:Y:S04]  /*a2220*/  LDL R52, [R1+0x78] ;  /* 0x0000780001347983 */ /* 0x000ee80000100800 */
[----:B------:R-:W3:Y:S01]  /*a2230*/  LDL R53, [R1+0x7c] ;  /* 0x00007c0001357983 */ /* 0x000ee20000100800 */
[C---:B--2---:R-:W-:Y:S03]  /*a2240*/  HMMA.16816.F32 R8, R32.reuse, R56, R4 ;  /* 0x000000382008723c */ /* 0x044fe60000001804 */
[----:B----4-:R-:W-:Y:S04]  /*a2250*/  STL.64 [R1+0xaad0], R54 ;  /* 0x00aad03601007387 */ /* 0x010fe80000100a00 */
[----:B---3--:R-:W-:Y:S04]  /*a2260*/  STL.64 [R1+0xaac8], R52 ;  /* 0x00aac83401007387 */ /* 0x008fe80000100a00 */
[----:B------:R-:W2:Y:S04]  /*a2270*/  LDL.64 R58, [R1+0x28] ;  /* 0x00002800013a7983 */ /* 0x000ea80000100a00 */
[----:B------:R-:W3:Y:S04]  /*a2280*/  LDL.LU.64 R4, [R1+0x1580] ;  /* 0x0015800001047983 */ /* 0x000ee80000300a00 */
[----:B------:R-:W3:Y:S04]  /*a2290*/  LDL.LU.64 R6, [R1+0x1588] ;  /* 0x0015880001067983 */ /* 0x000ee80000300a00 */
[----:B------:R-:W-:Y:S04]  /*a22a0*/  STL.64 [R1+0x1590], R8 ;  /* 0x0015900801007387 */ /* 0x000fe80000100a00 */
[----:B------:R-:W-:Y:S04]  /*a22b0*/  STL.64 [R1+0x1598], R10 ;  /* 0x0015980a01007387 */ /* 0x000fe80000100a00 */
[----:B------:R-:W4:Y:S04]  /*a22c0*/  LDL R12, [R1+0x80] ;  /* 0x00008000010c7983 */ /* 0x000f280000100800 */
[----:B------:R-:W4:Y:S04]  /*a22d0*/  LDL R13, [R1+0x84] ;  /* 0x00008400010d7983 */ /* 0x000f280000100800 */
[----:B----4-:R0:W-:Y:S04]  /*a22e0*/  STL.64 [R1+0xaad8], R12 ;  /* 0x00aad80c01007387 */ /* 0x0101e80000100a00 */
[----:B------:R-:W4:Y:S04]  /*a22f0*/  LDL R56, [R1+0x30] ;  /* 0x0000300001387983 */ /* 0x000f280000100800 */
[----:B------:R-:W4:Y:S01]  /*a2300*/  LDL R57, [R1+0x34] ;  /* 0x0000340001397983 */ /* 0x000f220000100800 */
[C---:B---3--:R-:W-:Y:S03]  /*a2310*/  HMMA.16816.F32 R4, R32.reuse, R50, R4 ;  /* 0x000000322004723c */ /* 0x048fe60000001804 */
[----:B------:R-:W3:Y:S04]  /*a2320*/  LDL R22, [R1+0x88] ;  /* 0x0000880001167983 */ /* 0x000ee80000100800 */
        /* <DEDUP_REMOVED lines=11> */
[----:B--2---:R-:W-:Y:S04]  /*a23e0*/  STL.64 [R1+0xaaa8], R58 ;  /* 0x00aaa83a01007387 */ /* 0x004fe80000100a00 */
[----:B----4-:R1:W-:Y:S04]  /*a23f0*/  STL.64 [R1+0xaaa0], R56 ;  /* 0x00aaa03801007387 */ /* 0x0103e80000100a00 */
[----:B0-----:R-:W3:Y:S04]  /*a2400*/  LDL.LU.64 R12, [R1+0x1570] ;  /* 0x00157000010c7983 */ /* 0x001ee80000300a00 */
[----:B------:R-:W3:Y:S04]  /*a2410*/  LDL.LU.64 R14, [R1+0x1578] ;  /* 0x00157800010e7983 */ /* 0x000ee80000300a00 */
[----:B------:R-:W-:Y:S04]  /*a2420*/  STL.64 [R1+0x1580], R4 ;  /* 0x0015800401007387 */ /* 0x000fe80000100a00 */
[----:B------:R-:W-:Y:S04]  /*a2430*/  STL.64 [R1+0x1588], R6 ;  /* 0x0015880601007387 */ /* 0x000fe80000100a00 */
[----:B------:R-:W2:Y:S04]  /*a2440*/  LDL R50, [R1+0x38] ;  /* 0x0000380001327983 */ /* 0x000ea80000100800 */
[----:B------:R-:W2:Y:S04]  /*a2450*/  LDL R51, [R1+0x3c] ;  /* 0x00003c0001337983 */ /* 0x000ea80000100800 */
[----:B------:R-:W4:Y:S04]  /*a2460*/  LDL.64 R48, [R1+0x40] ;  /* 0x0000400001307983 */ /* 0x000f280000100a00 */
[----:B--2---:R-:W-:Y:S04]  /*a2470*/  STL.64 [R1+0xaab8], R50 ;  /* 0x00aab83201007387 */ /* 0x004fe80000100a00 */
[----:B----4-:R0:W-:Y:S04]  /*a2480*/  STL.64 [R1+0xaab0], R48 ;  /* 0x00aab03001007387 */ /* 0x0101e80000100a00 */
[----:B------:R-:W2:Y:S04]  /*a2490*/  LDL R46, [R1+0x48] ;  /* 0x00004800012e7983 */ /* 0x000ea80000100800 */
[----:B------:R-:W2:Y:S04]  /*a24a0*/  LDL R47, [R1+0x4c] ;  /* 0x00004c00012f7983 */ /* 0x000ea80000100800 */
[----:B------:R-:W4:Y:S04]  /*a24b0*/  LDL.LU.64 R52, [R1+0x1560] ;  /* 0x0015600001347983 */ /* 0x000f280000300a00 */
[----:B------:R-:W4:Y:S01]  /*a24c0*/  LDL.LU.64 R54, [R1+0x1568] ;  /* 0x0015680001367983 */ /* 0x000f220000300a00 */
[C---:B---3--:R-:W-:Y:S03]  /*a24d0*/  HMMA.16816.F32 R12, R32.reuse, R44, R12 ;  /* 0x0000002c200c723c */ /* 0x048fe6000000180c */
[----:B-1----:R-:W3:Y:S04]  /*a24e0*/  LDL.LU.64 R56, [R1+0x1550] ;  /* 0x0015500001387983 */ /* 0x002ee80000300a00 */
[----:B------:R-:W3:Y:S04]  /*a24f0*/  LDL.LU.64 R58, [R1+0x1558] ;  /* 0x00155800013a7983 */ /* 0x000ee80000300a00 */
[----:B0-----:R-:W2:Y:S04]  /*a2500*/  LDL.LU.64 R48, [R1+0x1540] ;  /* 0x0015400001307983 */ /* 0x001ea80000300a00 */
        /* <DEDUP_REMOVED lines=11> */
[----:B------:R0:W-:Y:S04]  /*a25c0*/  STL.64 [R1+0x1570], R12 ;  /* 0x0015700c01007387 */ /* 0x0001e80000100a00 */
[----:B------:R1:W-:Y:S04]  /*a25d0*/  STL.64 [R1+0x1578], R14 ;  /* 0x0015780e01007387 */ /* 0x0003e80000100a00 */
[----:B0-----:R-:W2:Y:S04]  /*a25e0*/  LDL.LU.64 R12, [R1+0xaad8] ;  /* 0x00aad800010c7983 */ /* 0x001ea80000300a00 */
[----:B------:R-:W2:Y:S04]  /*a25f0*/  LDL R44, [R1+0x50] ;  /* 0x00005000012c7983 */ /* 0x000ea80000100800 */
[----:B------:R-:W2:Y:S04]  /*a2600*/  LDL R45, [R1+0x54] ;  /* 0x00005400012d7983 */ /* 0x000ea80000100800 */
[----:B-1----:R-:W2:Y:S04]  /*a2610*/  LDL R14, [R1+0x68] ;  /* 0x00006800010e7983 */ /* 0x002ea80000100800 */
[----:B------:R-:W2:Y:S04]  /*a2620*/  LDL R15, [R1+0x6c] ;  /* 0x00006c00010f7983 */ /* 0x000ea80000100800 */
[----:B------:R-:W2:Y:S04]  /*a2630*/  LDL R40, [R1+0x60] ;  /* 0x0000600001287983 */ /* 0x000ea80000100800 */
[----:B------:R-:W2:Y:S01]  /*a2640*/  LDL R41, [R1+0x64] ;  /* 0x0000640001297983 */ /* 0x000ea20000100800 */
[----:B----4-:R-:W-:-:S15]  /*a2650*/  HMMA.16816.F32 R52, R32, R42, R52 ;  /* 0x0000002a2034723c */ /* 0x010fde0000001834 */
[----:B------:R-:W-:-:S08]  /*a2660*/  NOP ;  /* 0x0000000000007918 */ /* 0x000fd00000000000 */
[----:B------:R-:W-:Y:S04]  /*a2670*/  STL.64 [R1+0x1560], R52 ;  /* 0x0015603401007387 */ /* 0x000fe80000100a00 */
[----:B------:R0:W-:Y:S04]  /*a2680*/  STL.64 [R1+0x1568], R54 ;  /* 0x0015683601007387 */ /* 0x0001e80000100a00 */
[----:B0-----:R-:W4:Y:S04]  /*a2690*/  LDL.LU.64 R54, [R1+0xaad0] ;  /* 0x00aad00001367983 */ /* 0x001f280000300a00 */
[----:B------:R-:W4:Y:S01]  /*a26a0*/  LDL.LU.64 R52, [R1+0xaac8] ;  /* 0x00aac80001347983 */ /* 0x000f220000300a00 */
[C---:B---3--:R-:W-:Y:S06]  /*a26b0*/  HMMA.16816.F32 R56, R32.reuse, R36, R56 ;  /* 0x000000242038723c */ /* 0x048fec0000001838 */
[C---:B--2---:R-:W-:Y:S06]  /*a26c0*/  HMMA.16816.F32 R36, R32.reuse, R38, R48 ;  /* 0x000000262024723c */ /* 0x044fec0000001830 */
[C---:B------:R-:W-:Y:S06]  /*a26d0*/  HMMA.16816.F32 R28, R32.reuse, R20, R28 ;  /* 0x00000014201c723c */ /* 0x040fec000000181c */
[C---:B------:R-:W-:Y:S06]  /*a26e0*/  HMMA.16816.F32 R20, R32.reuse, R22, R24 ;  /* 0x000000162014723c */ /* 0x040fec0000001818 */
[C---:B------:R-:W-:Y:S01]  /*a26f0*/  HMMA.16816.F32 R16, R32.reuse, R12, R16 ;  /* 0x0000000c2010723c */ /* 0x040fe20000001810 */
[----:B------:R-:W2:Y:S04]  /*a2700*/  LDL R42, [R1+0x58] ;  /* 0x00005800012a7983 */ /* 0x000ea80000100800 */
[----:B------:R-:W2:Y:S04]  /*a2710*/  LDL R43, [R1+0x5c] ;  /* 0x00005c00012b7983 */ /* 0x000ea80000100800 */
        /* <DEDUP_REMOVED lines=10> */
[----:B------:R-:W3:Y:S01]  /*a27c0*/  LDL.LU.64 R48, [R1+0x14e0] ;  /* 0x0014e00001307983 */ /* 0x000ee20000300a00 */
[C---:B----4-:R-:W-:Y:S06]  /*a27d0*/  HMMA.16816.F32 R8, R32.reuse, R52, R8 ;  /* 0x000000342008723c */ /* 0x050fec0000001808 */
[----:B------:R-:W-:Y:S07]  /*a27e0*/  HMMA.16816.F32 R4, R32, R54, R4 ;  /* 0x000000362004723c */ /* 0x000fee0000001804 */
[----:B------:R-:W-:-:S10]  /*a27f0*/  IMAD.MOV.U32 R55, RZ, RZ, R0 ;  /* 0x000000ffff377224 */ /* 0x000fd400078e0000 */
[----:B------:R-:W-:Y:S04]  /*a2800*/  STL.64 [R1+0x1500], R8 ;  /* 0x0015000801007387 */ /* 0x000fe80000100a00 */
[----:B------:R-:W-:Y:S04]  /*a2810*/  STL.64 [R1+0x1508], R10 ;  /* 0x0015080a01007387 */ /* 0x000fe80000100a00 */
[----:B------:R-:W3:Y:S04]  /*a2820*/  LDL.LU.64 R50, [R1+0x14e8] ;  /* 0x0014e80001327983 */ /* 0x000ee80000300a00 */
[----:B------:R0:W-:Y:S04]  /*a2830*/  STL.64 [R1+0x14f0], R4 ;  /* 0x0014f00401007387 */ /* 0x0001e80000100a00 */
[----:B------:R1:W-:Y:S04]  /*a2840*/  STL.64 [R1+0x14f8], R6 ;  /* 0x0014f80601007387 */ /* 0x0003e80000100a00 */
[----:B------:R-:W4:Y:S04]  /*a2850*/  LDL R54, [R1] ;  /* 0x0000000001367983 */ /* 0x000f280000100800 */
[----:B------:R-:W4:Y:S04]  /*a2860*/  LDL.LU R0, [R1+0xaac0] ;  /* 0x00aac00001007983 */ /* 0x000f280000300800 */
[----:B0-----:R-:W2:Y:S04]  /*a2870*/  LDL.LU.64 R4, [R1+0x14d0] ;  /* 0x0014d00001047983 */ /* 0x001ea80000300a00 */
[----:B-1----:R-:W2:Y:S04]  /*a2880*/  LDL.LU.64 R6, [R1+0x14d8] ;  /* 0x0014d80001067983 */ /* 0x002ea80000300a00 */
        /* <DEDUP_REMOVED lines=14> */
[----:B------:R-:W4:Y:S01]  /*a2970*/  LDL.64 R52, [R1+0x8] ;  /* 0x0000080001347983 */ /* 0x000f220000100a00 */
[C---:B---3--:R-:W-:Y:S03]  /*a2980*/  HMMA.16816.F32 R12, R32.reuse, R14, R48 ;  /* 0x0000000e200c723c */ /* 0x048fe60000001830 */
[----:B------:R-:W3:Y:S04]  /*a2990*/  LDL.LU.64 R50, [R1+0xaab8] ;  /* 0x00aab80001327983 */ /* 0x000ee80000300a00 */
[----:B------:R-:W3:Y:S01]  /*a29a0*/  LDL.LU.64 R48, [R1+0xaab0] ;  /* 0x00aab00001307983 */ /* 0x000ee20000300a00 */
[C---:B--2---:R-:W-:Y:S06]  /*a29b0*/  HMMA.16816.F32 R4, R32.reuse, R40, R4 ;  /* 0x000000282004723c */ /* 0x044fec0000001804 */
[C---:B----4-:R-:W-:Y:S09]  /*a29c0*/  HMMA.16816.F32 R40, R32.reuse, R42, R56 ;  /* 0x0000002a2028723c */ /* 0x050ff20000001838 */
[----:B------:R-:W-:Y:S04]  /*a29d0*/  STL.64 [R1+0x14e0], R12 ;  /* 0x0014e00c01007387 */ /* 0x000fe80000100a00 */
[----:B------:R0:W-:Y:S04]  /*a29e0*/  STL.64 [R1+0x14e8], R14 ;  /* 0x0014e80e01007387 */ /* 0x0001e80000100a00 */
[----:B0-----:R-:W2:Y:S04]  /*a29f0*/  LDL R14, [R1+0x10] ;  /* 0x00001000010e7983 */ /* 0x001ea80000100800 */
[----:B------:R-:W2:Y:S04]  /*a2a00*/  LDL R15, [R1+0x14] ;  /* 0x00001400010f7983 */ /* 0x000ea80000100800 */
[----:B------:R-:W-:Y:S04]  /*a2a10*/  STL.64 [R1+0x14d0], R4 ;  /* 0x0014d00401007387 */ /* 0x000fe80000100a00 */
[----:B------:R0:W-:Y:S04]  /*a2a20*/  STL.64 [R1+0x14d8], R6 ;  /* 0x0014d80601007387 */ /* 0x0001e80000100a00 */
[----:B------:R-:W4:Y:S04]  /*a2a30*/  LDL R12, [R1+0x18] ;  /* 0x00001800010c7983 */ /* 0x000f280000100800 */
[----:B0-----:R-:W2:Y:S04]  /*a2a40*/  LDL R6, [R1+0x20] ;  /* 0x0000200001067983 */ /* 0x001ea80000100800 */
[----:B------:R-:W2:Y:S04]  /*a2a50*/  LDL R7, [R1+0x24] ;  /* 0x0000240001077983 */ /* 0x000ea80000100800 */
[----:B------:R-:W4:Y:S04]  /*a2a60*/  LDL.LU.64 R58, [R1+0xaaa8] ;  /* 0x00aaa800013a7983 */ /* 0x000f280000300a00 */
[----:B------:R-:W2:Y:S01]  /*a2a70*/  LDL.LU.64 R56, [R1+0xaaa0] ;  /* 0x00aaa00001387983 */ /* 0x000ea20000300a00 */
[C---:B------:R-:W-:Y:S06]  /*a2a80*/  HMMA.16816.F32 R36, R32.reuse, R44, R36 ;  /* 0x0000002c2024723c */ /* 0x040fec0000001824 */
[C---:B------:R-:W-:Y:S01]  /*a2a90*/  HMMA.16816.F32 R28, R32.reuse, R46, R28 ;  /* 0x0000002e201c723c */ /* 0x040fe2000000181c */
[----:B------:R-:W-:Y:S01]  /*a2aa0*/  IMAD.MOV.U32 R13, RZ, RZ, R0 ;  /* 0x000000ffff0d7224 */ /* 0x000fe200078e0000 */
[----:B------:R-:W-:Y:S04]  /*a2ab0*/  STL.64 [R1+0x14c0], R40 ;  /* 0x0014c02801007387 */ /* 0x000fe80000100a00 */
[----:B------:R-:W-:Y:S11]  /*a2ac0*/  STL.64 [R1+0x14c8], R42 ;  /* 0x0014c82a01007387 */ /* 0x000ff60000100a00 */
[----:B------:R0:W-:Y:S04]  /*a2ad0*/  STL.64 [R1+0x14b0], R36 ;  /* 0x0014b02401007387 */ /* 0x0001e80000100a00 */
[----:B------:R1:W-:Y:S04]  /*a2ae0*/  STL.64 [R1+0x14b8], R38 ;  /* 0x0014b82601007387 */ /* 0x0003e80000100a00 */
[----:B------:R1:W-:Y:S04]  /*a2af0*/  STL.64 [R1+0x14a0], R28 ;  /* 0x0014a01c01007387 */ /* 0x0003e80000100a00 */
[----:B------:R1:W-:Y:S01]  /*a2b00*/  STL.64 [R1+0x14a8], R30 ;  /* 0x0014a81e01007387 */ /* 0x0003e20000100a00 */
[C---:B---3--:R-:W-:Y:S06]  /*a2b10*/  HMMA.16816.F32 R24, R32.reuse, R48, R24 ;  /* 0x000000302018723c */ /* 0x048fec0000001818 */
[----:B------:R-:W-:Y:S01]  /*a2b20*/  HMMA.16816.F32 R20, R32, R50, R20 ;  /* 0x000000322014723c */ /* 0x000fe20000001814 */
[----:B------:R-:W-:-:S05]  /*a2b30*/  IMAD.MOV.U32 R0, RZ, RZ, R49 ;  /* 0x000000ffff007224 */ /* 0x000fca00078e0031 */
[----:B------:R-:W-:Y:S11]  /*a2b40*/  STL [R1+0xa9a0], R0 ;  /* 0x00a9a00001007387 */ /* 0x000ff60000100800 */
[----:B------:R3:W-:Y:S04]  /*a2b50*/  STL.64 [R1+0x1490], R24 ;  /* 0x0014901801007387 */ /* 0x0007e80000100a00 */
[----:B------:R3:W-:Y:S04]  /*a2b60*/  STL.64 [R1+0x1498], R26 ;  /* 0x0014981a01007387 */ /* 0x0007e80000100a00 */
[----:B------:R-:W-:Y:S04]  /*a2b70*/  STL.64 [R1+0x1480], R20 ;  /* 0x0014801401007387 */ /* 0x000fe80000100a00 */
[----:B------:R-:W-:Y:S01]  /*a2b80*/  STL.64 [R1+0x1488], R22 ;  /* 0x0014881601007387 */ /* 0x000fe20000100a00 */
[C---:B--2---:R-:W-:Y:S06]  /*a2b90*/  HMMA.16816.F32 R16, R32.reuse, R56, R16 ;  /* 0x000000382010723c */ /* 0x044fec0000001810 */
[----:B----4-:R-:W-:-:S15]  /*a2ba0*/  HMMA.16816.F32 R8, R32, R58, R8 ;  /* 0x0000003a2008723c */ /* 0x010fde0000001808 */
[----:B------:R-:W-:-:S02]  /*a2bb0*/  NOP ;  /* 0x0000000000007918 */ /* 0x000fc40000000000 */
[----:B------:R2:W-:Y:S04]  /*a2bc0*/  STL.64 [R1+0x1470], R16 ;  /* 0x0014701001007387 */ /* 0x0005e80000100a00 */
[----:B------:R4:W-:Y:S04]  /*a2bd0*/  STL.64 [R1+0x1478], R18 ;  /* 0x0014781201007387 */ /* 0x0009e80000100a00 */
[----:B0-----:R-:W4:Y:S04]  /*a2be0*/  LDL.LU.64 R36, [R1+0x1450] ;  /* 0x0014500001247983 */ /* 0x001f280000300a00 */
[----:B------:R0:W-:Y:S04]  /*a2bf0*/  STL.64 [R1+0x1460], R8 ;  /* 0x0014600801007387 */ /* 0x0001e80000100a00 */
[----:B------:R0:W-:Y:S04]  /*a2c00*/  STL.64 [R1+0x1468], R10 ;  /* 0x0014680a01007387 */ /* 0x0001e80000100a00 */
[----:B-1----:R-:W4:Y:S04]  /*a2c10*/  LDL.LU.64 R38, [R1+0x1458] ;  /* 0x0014580001267983 */ /* 0x002f280000300a00 */
[----:B------:R-:W4:Y:S04]  /*a2c20*/  LDL.LU.64 R28, [R1+0x1440] ;  /* 0x00144000011c7983 */ /* 0x000f280000300a00 */
[----:B------:R-:W4:Y:S04]  /*a2c30*/  LDL.LU.64 R30, [R1+0x1448] ;  /* 0x00144800011e7983 */ /* 0x000f280000300a00 */
[----:B---3--:R-:W3:Y:S04]  /*a2c40*/  LDL.LU.64 R24, [R1+0x1430] ;  /* 0x0014300001187983 */ /* 0x008ee80000300a00 */
        /* <DEDUP_REMOVED lines=10> */
[----:B--2---:R-:W2:Y:S04]  /*a2cf0*/  LDL.LU.64 R16, [R1+0x13e0] ;  /* 0x0013e00001107983 */ /* 0x004ea80000300a00 */
[----:B----4-:R-:W2:Y:S04]  /*a2d00*/  LDL.LU.64 R18, [R1+0x13e8] ;  /* 0x0013e80001127983 */ /* 0x010ea80000300a00 */
[----:B------:R-:W4:Y:S04]  /*a2d10*/  LDL.LU.64 R20, [R1+0x13d0] ;  /* 0x0013d00001147983 */ /* 0x000f280000300a00 */
[----:B------:R-:W4:Y:S04]  /*a2d20*/  LDL.LU.64 R22, [R1+0x13d8] ;  /* 0x0013d80001167983 */ /* 0x000f280000300a00 */
[----:B0-----:R-:W2:Y:S04]  /*a2d30*/  LDL.LU.64 R8, [R1+0x13c0] ;  /* 0x0013c00001087983 */ /* 0x001ea80000300a00 */
[----:B------:R-:W2:Y:S04]  /*a2d40*/  LDL.LU.64 R10, [R1+0x13c8] ;  /* 0x0013c800010a7983 */ /* 0x000ea80000300a00 */
[----:B------:R0:W-:Y:S02]  /*a2d50*/  STL [R1+0xa9a4], R0 ;  /* 0x00a9a40001007387 */ /* 0x0001e40000100800 */
[----:B0-----:R-:W-:Y:S01]  /*a2d60*/  IMAD.MOV.U32 R0, RZ, RZ, R53 ;  /* 0x000000ffff007224 */ /* 0x001fe200078e0035 */
[C---:B------:R-:W-:Y:S06]  /*a2d70*/  HMMA.16816.F32 R4, R32.reuse, R6, R36 ;  /* 0x000000062004723c */ /* 0x040fec0000001824 */
[C---:B------:R-:W-:Y:S06]  /*a2d80*/  HMMA.16816.F32 R28, R32.reuse, R12, R28 ;  /* 0x0000000c201c723c */ /* 0x040fec000000181c */
[C---:B---3--:R-:W-:Y:S06]  /*a2d90*/  HMMA.16816.F32 R12, R32.reuse, R14, R24 ;  /* 0x0000000e200c723c */ /* 0x048fec0000001818 */
[C---:B------:R-:W-:Y:S06]  /*a2da0*/  HMMA.16816.F32 R44, R32.reuse, R52, R44 ;  /* 0x00000034202c723c */ /* 0x040fec000000182c */
[C---:B------:R-:W-:Y:S01]  /*a2db0*/  HMMA.16816.F32 R52, R32.reuse, R54, R48 ;  /* 0x000000362034723c */ /* 0x040fe20000001830 */
[----:B------:R-:W3:Y:S04]  /*a2dc0*/  LDL.LU.64 R38, [R1+0xaa98] ;  /* 0x00aa980001267983 */ /* 0x000ee80000300a00 */
[----:B------:R-:W3:Y:S01]  /*a2dd0*/  LDL.LU.64 R36, [R1+0xaa90] ;  /* 0x00aa900001247983 */ /* 0x000ee20000300a00 */
[C---:B------:R-:W-:Y:S03]  /*a2de0*/  HMMA.16816.F32 R56, R32.reuse, R60, R56 ;  /* 0x0000003c2038723c */ /* 0x040fe60000001838 */
[----:B------:R0:W-:Y:S04]  /*a2df0*/  STL.64 [R1+0x1450], R4 ;  /* 0x0014500401007387 */ /* 0x0001e80000100a00 */
[----:B------:R1:W-:Y:S04]  /*a2e00*/  STL.64 [R1+0x1458], R6 ;  /* 0x0014580601007387 */ /* 0x0003e80000100a00 */
[----:B0-----:R-:W3:Y:S04]  /*a2e10*/  LDL.LU.64 R4, [R1+0x13b0] ;  /* 0x0013b00001047983 */ /* 0x001ee80000300a00 */
[----:B-1----:R-:W3:Y:S04]  /*a2e20*/  LDL.LU.64 R6, [R1+0x13b8] ;  /* 0x0013b80001067983 */ /* 0x002ee80000300a00 */
[----:B------:R-:W-:Y:S04]  /*a2e30*/  STL.64 [R1+0x1440], R28 ;  /* 0x0014401c01007387 */ /* 0x000fe80000100a00 */
[----:B------:R0:W-:Y:S04]  /*a2e40*/  STL.64 [R1+0x1448], R30 ;  /* 0x0014481e01007387 */ /* 0x0001e80000100a00 */
[----:B0-----:R-:W3:Y:S04]  /*a2e50*/  LDL.LU.64 R30, [R1+0xaa88] ;  /* 0x00aa8800011e7983 */ /* 0x001ee80000300a00 */
        /* <DEDUP_REMOVED lines=15> */
[----:B0-----:R-:W4:Y:S04]  /*a2f50*/  LDL.LU.64 R54, [R1+0xaa38] ;  /* 0x00aa380001367983 */ /* 0x001f280000300a00 */
[----:B------:R-:W2:Y:S04]  /*a2f60*/  LDL.LU.64 R52, [R1+0xaa30] ;  /* 0x00aa300001347983 */ /* 0x000ea80000300a00 */
[----:B------:R-:W-:Y:S04]  /*a2f70*/  STL.64 [R1+0x1400], R56 ;  /* 0x0014003801007387 */ /* 0x000fe80000100a00 */
[----:B------:R0:W-:Y:S04]  /*a2f80*/  STL.64 [R1+0x1408], R58 ;  /* 0x0014083a01007387 */ /* 0x0001e80000100a00 */
[----:B0-----:R-:W3:Y:S04]  /*a2f90*/  LDL.LU.64 R58, [R1+0xaa28] ;  /* 0x00aa2800013a7983 */ /* 0x001ee80000300a00 */
[----:B------:R-:W2:Y:S01]  /*a2fa0*/  LDL.LU.64 R56, [R1+0xaa20] ;  /* 0x00aa200001387983 */ /* 0x000ea20000300a00 */
[C---:B---3--:R-:W-:Y:S06]  /*a2fb0*/  HMMA.16816.F32 R40, R32.reuse, R58, R40 ;  /* 0x0000003a2028723c */ /* 0x048fec0000001828 */
[C---:B----4-:R-:W-:Y:S06]  /*a2fc0*/  HMMA.16816.F32 R20, R32.reuse, R54, R20 ;  /* 0x000000362014723c */ /* 0x050fec0000001814 */
[C---:B--2---:R-:W-:Y:S06]  /*a2fd0*/  HMMA.16816.F32 R8, R32.reuse, R52, R8 ;  /* 0x000000342008723c */ /* 0x044fec0000001808 */
[C---:B------:R-:W-:Y:S05]  /*a2fe0*/  HMMA.16816.F32 R4, R32.reuse, R50, R4 ;  /* 0x000000322004723c */ /* 0x040fea0000001804 */
[----:B------:R-:W-:Y:S04]  /*a2ff0*/  STL.64 [R1+0x13f0], R40 ;  /* 0x0013f02801007387 */ /* 0x000fe80000100a00 */
[----:B------:R0:W-:Y:S02]  /*a3000*/  STL.64 [R1+0x13f8], R42 ;  /* 0x0013f82a01007387 */ /* 0x0001e40000100a00 */
[----:B0-----:R-:W-:Y:S02]  /*a3010*/  HMMA.16816.F32 R40, R32, R56, R16 ;  /* 0x000000382028723c */ /* 0x001fe40000001810 */
[----:B------:R-:W2:Y:S04]  /*a3020*/  LDL.LU.64 R16, [R1+0x13a0] ;  /* 0x0013a00001107983 */ /* 0x000ea80000300a00 */
[----:B------:R-:W2:-:S15]  /*a3030*/  LDL.LU.64 R18, [R1+0x13a8] ;  /* 0x0013a80001127983 */ /* 0x000e9e0000300a00 */
[----:B------:R-:W-:-:S02]  /*a3040*/  NOP ;  /* 0x0000000000007918 */ /* 0x000fc40000000000 */
        /* <DEDUP_REMOVED lines=10> */
[----:B0-----:R-:W3:Y:S04]  /*a30f0*/  LDL.LU.64 R8, [R1+0x1390] ;  /* 0x0013900001087983 */ /* 0x001ee80000300a00 */
[----:B-1----:R-:W3:Y:S04]  /*a3100*/  LDL.LU.64 R10, [R1+0x1398] ;  /* 0x00139800010a7983 */ /* 0x002ee80000300a00 */
[----:B------:R0:W-:Y:S04]  /*a3110*/  STL.64 [R1+0x13b0], R4 ;  /* 0x0013b00401007387 */ /* 0x0001e80000100a00 */
[----:B------:R1:W-:Y:S04]  /*a3120*/  STL.64 [R1+0x13b8], R6 ;  /* 0x0013b80601007387 */ /* 0x0003e80000100a00 */
[----:B------:R-:W4:Y:S04]  /*a3130*/  LDL.LU.64 R40, [R1+0x1380] ;  /* 0x0013800001287983 */ /* 0x000f280000300a00 */
[----:B------:R-:W4:Y:S04]  /*a3140*/  LDL.LU.64 R42, [R1+0x1388] ;  /* 0x00138800012a7983 */ /* 0x000f280000300a00 */
[----:B------:R-:W4:Y:S04]  /*a3150*/  LDL.LU.64 R56, [R1+0x1360] ;  /* 0x0013600001387983 */ /* 0x000f280000300a00 */
[----:B------:R-:W4:Y:S04]  /*a3160*/  LDL.LU.64 R58, [R1+0x1368] ;  /* 0x00136800013a7983 */ /* 0x000f280000300a00 */
[----:B------:R-:W4:Y:S04]  /*a3170*/  LDL.LU.64 R52, [R1+0x1350] ;  /* 0x0013500001347983 */ /* 0x000f280000300a00 */
[----:B------:R-:W4:Y:S04]  /*a3180*/  LDL.LU.64 R54, [R1+0x1358] ;  /* 0x0013580001367983 */ /* 0x000f280000300a00 */
[----:B0-----:R-:W4:Y:S04]  /*a3190*/  LDL.LU.64 R4, [R1+0x1340] ;  /* 0x0013400001047983 */ /* 0x001f280000300a00 */
[----:B-1----:R-:W4:Y:S04]  /*a31a0*/  LDL.LU.64 R6, [R1+0x1348] ;  /* 0x0013480001067983 */ /* 0x002f280000300a00 */
[----:B------:R-:W4:Y:S04]  /*a31b0*/  LDL.LU.64 R20, [R1+0x1330] ;  /* 0x0013300001147983 */ /* 0x000f280000300a00 */
[----:B------:R-:W4:Y:S01]  /*a31c0*/  LDL.LU.64 R22, [R1+0x1338] ;  /* 0x0013380001167983 */ /* 0x000f220000300a00 */
[----:B--2---:R-:W-:-:S15]  /*a31d0*/  HMMA.16816.F32 R16, R32, R48, R16 ;  /* 0x000000302010723c */ /* 0x004fde0000001810 */
[----:B------:R-:W-:-:S08]  /*a31e0*/  NOP ;  /* 0x0000000000007918 */ /* 0x000fd00000000000 */
[----:B------:R0:W-:Y:S04]  /*a31f0*/  STL.64 [R1+0x13a0], R16 ;  /* 0x0013a01001007387 */ /* 0x0001e80000100a00 */
[----:B------:R1:W-:Y:S04]  /*a3200*/  STL.64 [R1+0x13a8], R18 ;  /* 0x0013a81201007387 */ /* 0x0003e80000100a00 */
[----:B0-----:R-:W2:Y:S04]  /*a3210*/  LDL.LU.64 R16, [R1+0x1320] ;  /* 0x0013200001107983 */ /* 0x001ea80000300a00 */
[----:B-1----:R-:W2:Y:S01]  /*a3220*/  LDL.LU.64 R18, [R1+0x1328] ;  /* 0x0013280001127983 */ /* 0x002ea20000300a00 */
[C---:B---3--:R-:W-:Y:S06]  /*a3230*/  HMMA.16816.F32 R8, R32.reuse, R46, R8 ;  /* 0x0000002e2008723c */ /* 0x048fec0000001808 */
[C---:B----4-:R-:W-:Y:S01]  /*a3240*/  HMMA.16816.F32 R40, R32.reuse, R44, R40 ;  /* 0x0000002c2028723c */ /* 0x050fe20000001828 */
[----:B------:R-:W-:Y:S04]  /*a3250*/  STL.64 [R1+0xa8a0], R50 ;  /* 0x00a8a03201007387 */ /* 0x000fe80000100a00 */
[----:B------:R0:W-:Y:S04]  /*a3260*/  STL.64 [R1+0xa898], R48 ;  /* 0x00a8983001007387 */ /* 0x0001e80000100a00 */
[----:B0-----:R-:W3:Y:S04]  /*a3270*/  LDL.LU.64 R48, [R1+0x1370] ;  /* 0x0013700001307983 */ /* 0x001ee80000300a00 */
[----:B------:R-:W3:Y:S04]  /*a3280*/  LDL.LU.64 R50, [R1+0x1378] ;  /* 0x0013780001327983 */ /* 0x000ee80000300a00 */
[----:B------:R-:W-:Y:S04]  /*a3290*/  STL.64 [R1+0x1390], R8 ;  /* 0x0013900801007387 */ /* 0x000fe80000100a00 */
[----:B------:R0:W-:Y:S04]  /*a32a0*/  STL.64 [R1+0x1398], R10 ;  /* 0x0013980a01007387 */ /* 0x0001e80000100a00 */
[----:B0-----:R-:W2:Y:S04]  /*a32b0*/  LDL.LU.64 R10, [R1+0xaa18] ;  /* 0x00aa1800010a7983 */ /* 0x001ea80000300a00 */
[----:B------:R-:W4:Y:S04]  /*a32c0*/  LDL.LU.64 R8, [R1+0xaa10] ;  /* 0x00aa100001087983 */ /* 0x000f280000300a00 */
[----:B------:R-:W-:Y:S04]  /*a32d0*/  STL.64 [R1+0x1380], R40 ;  /* 0x0013802801007387 */ /* 0x000fe80000100a00 */
[----:B------:R0:W-:Y:S04]  /*a32e0*/  STL.64 [R1+0x1388], R42 ;  /* 0x0013882a01007387 */ /* 0x0001e80000100a00 */
[----:B0-----:R-:W3:Y:S04]  /*a32f0*/  LDL.LU.64 R42, [R1+0xaa08] ;  /* 0x00aa0800012a7983 */ /* 0x001ee80000300a00 */
[----:B------:R-:W2:Y:S04]  /*a3300*/  LDL.LU.64 R40, [R1+0xaa00] ;  /* 0x00aa000001287983 */ /* 0x000ea80000300a00 */
[----:B------:R-:W-:Y:S04]  /*a3310*/  STL.64 [R1+0xa880], R46 ;  /* 0x00a8802e01007387 */ /* 0x000fe80000100a00 */
[----:B------:R2:W-:Y:S01]  /*a3320*/  STL.64 [R1+0xa878], R44 ;  /* 0x00a8782c01007387 */ /* 0x0005e20000100a00 */
[C---:B---3--:R-:W-:Y:S06]  /*a3330*/  HMMA.16816.F32 R48, R32.reuse, R42, R48 ;  /* 0x0000002a2030723c */ /* 0x048fec0000001830 */
[C---:B--2---:R-:W-:Y:S01]  /*a3340*/  HMMA.16816.F32 R44, R32.reuse, R40, R56 ;  /* 0x00000028202c723c */ /* 0x044fe20000001838 */
[----:B------:R-:W-:Y:S05]  /*a3350*/  STL.64 [R1+0xa870], R42 ;  /* 0x00a8702a01007387 */ /* 0x000fea0000100a00 */
[C---:B----4-:R-:W-:Y:S06]  /*a3360*/  HMMA.16816.F32 R20, R32.reuse, R8, R20 ;  /* 0x000000082014723c */ /* 0x050fec0000001814 */
[C---:B------:R-:W-:Y:S05]  /*a3370*/  HMMA.16816.F32 R16, R32.reuse, R10, R16 ;  /* 0x0000000a2010723c */ /* 0x040fea0000001810 */
[----:B------:R-:W-:Y:S04]  /*a3380*/  STL.64 [R1+0x1370], R48 ;  /* 0x0013703001007387 */ /* 0x000fe80000100a00 */
[----:B------:R-:W-:Y:S04]  /*a3390*/  STL.64 [R1+0x1378], R50 ;  /* 0x0013783201007387 */ /* 0x000fe80000100a00 */
[----:B------:R-:W-:Y:S04]  /*a33a0*/  STL.64 [R1+0xa868], R40 ;  /* 0x00a8682801007387 */ /* 0x000fe80000100a00 */
[----:B------:R-:W-:Y:S04]  /*a33b0*/  STL.64 [R1+0x1360], R44 ;  /* 0x0013602c01007387 */ /* 0x000fe80000100a00 */
[----:B------:R0:W-:Y:S04]  /*a33c0*/  STL.64 [R1+0x1368], R46 ;  /* 0x0013682e01007387 */ /* 0x0001e80000100a00 */
[----:B------:R-:W2:Y:S01]  /*a33d0*/  LDL.LU R58, [R1+0x2fdc] ;  /* 0x002fdc00013a7983 */ /* 0x000ea20000300800 */
[C---:B0-----:R-:W-:Y:S06]  /*a33e0*/  HMMA.16816.F32 R44, R32.reuse, R38, R52 ;  /* 0x00000026202c723c */ /* 0x041fec0000001834 */
[----:B------:R-:W-:-:S15]  /*a33f0*/  HMMA.16816.F32 R40, R32, R2, R4 ;  /* 0x000000022028723c */ /* 0x000fde0000001804 */
[----:B------:R-:W-:-:S02]  /*a3400*/  NOP ;  /* 0x0000000000007918 */ /* 0x000fc40000000000 */
[----:B------:R-:W-:Y:S04]  /*a3410*/  STL.64 [R1+0x1350], R44 ;  /* 0x0013502c01007387 */ /* 0x000fe80000100a00 */
[----:B------:R-:W-:Y:S04]  /*a3420*/  STL.64 [R1+0x1358], R46 ;  /* 0x0013582e01007387 */ /* 0x000fe80000100a00 */
[----:B------:R-:W2:Y:S04]  /*a3430*/  LDL.LU R4, [R1+0x2fd8] ;  /* 0x002fd80001047983 */ /* 0x000ea80000300800 */
[----:B------:R-:W-:Y:S04]  /*a3440*/  STL.64 [R1+0x1340], R40 ;  /* 0x0013402801007387 */ /* 0x000fe80000100a00 */
[----:B------:R-:W-:Y:S04]  /*a3450*/  STL.64 [R1+0x1348], R42 ;  /* 0x0013482a01007387 */ /* 0x000fe80000100a00 */
[----:B------:R-:W3:Y:S04]  /*a3460*/  LDL.LU R59, [R1+0x2fe4] ;  /* 0x002fe400013b7983 */ /* 0x000ee80000300800 */
[----:B------:R-:W3:Y:S04]  /*a3470*/  LDL.LU R5, [R1+0x2fe0] ;  /* 0x002fe00001057983 */ /* 0x000ee80000300800 */
[----:B------:R0:W-:Y:S04]  /*a3480*/  STL.64 [R1+0x1330], R20 ;  /* 0x0013301401007387 */ /* 0x0001e80000100a00 */
[----:B------:R1:W-:Y:S04]  /*a3490*/  STL.64 [R1+0x1338], R22 ;  /* 0x0013381601007387 */ /* 0x0003e80000100a00 */
[----:B0-----:R-:W4:Y:S04]  /*a34a0*/  LDL.LU.64 R20, [R1+0x1310] ;  /* 0x0013100001147983 */ /* 0x001f280000300a00 */
[----:B-1----:R-:W4:Y:S04]  /*a34b0*/  LDL.LU.64 R22, [R1+0x1318] ;  /* 0x0013180001167983 */ /* 0x002f280000300a00 */
[----:B------:R0:W-:Y:S04]  /*a34c0*/  STL.64 [R1+0x1320], R16 ;  /* 0x0013201001007387 */ /* 0x0001e80000100a00 */
[----:B------:R1:W-:Y:S04]  /*a34d0*/  STL.64 [R1+0x1328], R18 ;  /* 0x0013281201007387 */ /* 0x0003e80000100a00 */
[----:B0-----:R-:W2:Y:S04]  /*a34e0*/  LDL.LU.64 R16, [R1+0x1300] ;  /* 0x0013000001107983 */ /* 0x001ea80000300a00 */
[----:B-1----:R-:W2:Y:S04]  /*a34f0*/  LDL.LU.64 R18, [R1+0x1308] ;  /* 0x0013080001127983 */ /* 0x002ea80000300a00 */
        /* <DEDUP_REMOVED lines=8> */
[----:B------:R-:W3:Y:S04]  /*a3580*/  LDL.LU R56, [R1+0x2fec] ;  /* 0x002fec0001387983 */ /* 0x000ee80000300800 */
[----:B------:R-:W3:Y:S04]  /*a3590*/  LDL.LU R6, [R1+0x2fe8] ;  /* 0x002fe80001067983 */ /* 0x000ee80000300800 */
[----:B------:R-:W3:Y:S04]  /*a35a0*/  LDL.LU R57, [R1+0x2ff4] ;  /* 0x002ff40001397983 */ /* 0x000ee80000300800 */
[----:B------:R-:W3:Y:S04]  /*a35b0*/  LDL.LU R7, [R1+0x2ff0] ;  /* 0x002ff00001077983 */ /* 0x000ee80000300800 */
[----:B------:R-:W-:Y:S04]  /*a35c0*/  STL.64 [R1+0xa890], R10 ;  /* 0x00a8900a01007387 */ /* 0x000fe80000100a00 */
[----:B------:R0:W-:Y:S04]  /*a35d0*/  STL.64 [R1+0xa888], R8 ;  /* 0x00a8880801007387 */ /* 0x0001e80000100a00 */
[----:B0-----:R-:W3:Y:S04]  /*a35e0*/  LDL.LU.64 R8, [R1+0x12e0] ;  /* 0x0012e00001087983 */ /* 0x001ee80000300a00 */
[----:B------:R-:W3:Y:S01]  /*a35f0*/  LDL.LU.64 R10, [R1+0x12e8] ;  /* 0x0012e800010a7983 */ /* 0x000ee20000300a00 */
[C---:B----4-:R-:W-:Y:S06]  /*a3600*/  HMMA.16816.F32 R20, R32.reuse, R12, R20 ;  /* 0x0000000c2014723c */ /* 0x050fec0000001814 */
[----:B--2---:R-:W-:-:S15]  /*a3610*/  HMMA.16816.F32 R16, R32, R14, R16 ;  /* 0x0000000e2010723c */ /* 0x004fde0000001810 */
[----:B------:R-:W-:-:S02]  /*a3620*/  NOP ;  /* 0x0000000000007918 */ /* 0x000fc40000000000 */
        /* <DEDUP_REMOVED lines=9> */
[----:B------:R0:W-:Y:S04]  /*a36c0*/  STL.64 [R1+0xa8c8], R12 ;  /* 0x00a8c80c01007387 */ /* 0x0001e80000100a00 */
[----:B0-----:R-:W2:Y:S04]  /*a36d0*/  LDL.LU.64 R12, [R1+0x12f0] ;  /* 0x0012f000010c7983 */ /* 0x001ea80000300a00 */
[----:B------:R-:W2:Y:S02]  /*a36e0*/  LDL.LU.64 R14, [R1+0x12f8] ;  /* 0x0012f800010e7983 */ /* 0x000ea40000300a00 */
        /* <DEDUP_REMOVED lines=8> */
[----:B------:R-:W-:Y:S04]  /*a3770*/  STL.64 [R1+0x12e0], R12 ;  /* 0x0012e00c01007387 */ /* 0x000fe80000100a00 */
[----:B------:R-:W-:Y:S04]  /*a3780*/  STL.64 [R1+0x12e8], R14 ;  /* 0x0012e80e01007387 */ /* 0x000fe80000100a00 */
[----:B------:R-:W-:Y:S04]  /*a3790*/  STL.64 [R1+0xa8e0], R18 ;  /* 0x00a8e01201007387 */ /* 0x000fe80000100a00 */
[----:B------:R4:W-:Y:S02]  /*a37a0*/  STL.64 [R1+0xa8d8], R16 ;  /* 0x00a8d81001007387 */ /* 0x0009e40000100a00 */
[C---:B----4-:R-:W-:Y:S02]  /*a37b0*/  HMMA.16816.F32 R16, R32.reuse, R20, R52 ;  /* 0x000000142010723c */ /* 0x050fe40000001834 */
[----:B------:R-:W-:Y:S04]  /*a37c0*/  STL.64 [R1+0xa8f0], R22 ;  /* 0x00a8f01601007387 */ /* 0x000fe80000100a00 */
[----:B------:R-:W-:-:S15]  /*a37d0*/  HMMA.16816.F32 R12, R32, R22, R48 ;  /* 0x00000016200c723c */ /* 0x000fde0000001830 */
[----:B------:R-:W-:-:S02]  /*a37e0*/  NOP ;  /* 0x0000000000007918 */ /* 0x000fc40000000000 */
[----:B------:R-:W-:Y:S04]  /*a37f0*/  STL.64 [R1+0x12d0], R16 ;  /* 0x0012d01001007387 */ /* 0x000fe80000100a00 */
[----:B------:R-:W-:Y:S04]  /*a3800*/  STL.64 [R1+0x12d8], R18 ;  /* 0x0012d81201007387 */ /* 0x000fe80000100a00 */
[----:B------:R0:W-:Y:S02]  /*a3810*/  STL.64 [R1+0xa8e8], R20 ;  /* 0x00a8e81401007387 */ /* 0x0001e40000100a00 */
[C---:B0-----:R-:W-:Y:S06]  /*a3820*/  HMMA.16816.F32 R20, R32.reuse, R24, R44 ;  /* 0x000000182014723c */ /* 0x041fec000000182c */
[----:B------:R-:W-:Y:S01]  /*a3830*/  HMMA.16816.F32 R16, R32, R26, R40 ;  /* 0x0000001a2010723c */ /* 0x000fe20000001828 */
[----:B------:R0:W-:Y:S04]  /*a3840*/  STL.64 [R1+0x12c0], R12 ;  /* 0x0012c00c01007387 */ /* 0x0001e80000100a00 */
[----:B------:R1:W-:Y:S04]  /*a3850*/  STL.64 [R1+0x12c8], R14 ;  /* 0x0012c80e01007387 */ /* 0x0003e80000100a00 */
[----:B0-----:R-:W3:Y:S08]  /*a3860*/  LDL.LU.64 R12, [R1+0x2980] ;  /* 0x00298000010c7983 */ /* 0x001ef00000300a00 */
[----:B------:R-:W-:Y:S04]  /*a3870*/  STL.64 [R1+0x12b0], R20 ;  /* 0x0012b01401007387 */ /* 0x000fe80000100a00 */
[----:B------:R-:W-:Y:S04]  /*a3880*/  STL.64 [R1+0x12b8], R22 ;  /* 0x0012b81601007387 */ /* 0x000fe80000100a00 */
[----:B-1----:R-:W3:Y:S04]  /*a3890*/  LDL.LU.64 R14, [R1+0x2988] ;  /* 0x00298800010e7983 */ /* 0x002ee80000300a00 */
[----:B------:R-:W-:Y:S04]  /*a38a0*/  STL.64 [R1+0x12a0], R16 ;  /* 0x0012a01001007387 */ /* 0x000fe80000100a00 */
[----:B------:R2:W-:Y:S04]  /*a38b0*/  STL.64 [R1+0x12a8], R18 ;  /* 0x0012a81201007387 */ /* 0x0005e80000100a00 */
[----:B------:R-:W-:Y:S04]  /*a38c0*/  STL.64 [R1+0xa900], R26 ;  /* 0x00a9001a01007387 */ /* 0x000fe80000100a00 */
[----:B------:R-:W-:Y:S04]  /*a38d0*/  STL.64 [R1+0xa8f8], R24 ;  /* 0x00a8f81801007387 */ /* 0x000fe80000100a00 */
[----:B------:R-:W4:Y:S01]  /*a38e0*/  LDL R54, [R1+0x128] ;  /* 0x0001280001367983 */ /* 0x000f220000100800 */
[----:B------:R-:W-:-:S03]  /*a38f0*/  IMAD.MOV.U32 R55, RZ, RZ, R30 ;  /* 0x000000ffff377224 */ /* 0x000fc600078e001e */
[----:B------:R-:W3:Y:S01]  /*a3900*/  LDL.LU R30, [R1+0xa9dc] ;  /* 0x00a9dc00011e7983 */ /* 0x000ee20000300800 */
[----:B------:R-:W-:Y:S02]  /*a3910*/  IMAD R4, R4, 0x100, R58 ;  /* 0x0000010004047824 */ /* 0x000fe400078e023a */
[----:B------:R-:W-:Y:S02]  /*a3920*/  IMAD.MOV.U32 R58, RZ, RZ, R31 ;  /* 0x000000ffff3a7224 */ /* 0x000fe400078e001f */
[----:B------:R-:W-:Y:S02]  /*a3930*/  IMAD R5, R5, 0x100, R59 ;  /* 0x0000010005057824 */ /* 0x000fe400078e023b */
[----:B------:R-:W-:Y:S02]  /*a3940*/  IMAD R6, R6, 0x100, R56 ;  /* 0x0000010006067824 */ /* 0x000fe400078e0238 */
[----:B------:R-:W-:Y:S02]  /*a3950*/  IMAD R7, R7, 0x100, R57 ;  /* 0x0000010007077824 */ /* 0x000fe400078e0239 */
[----:B------:R-:W-:-:S02]  /*a3960*/  IMAD.MOV.U32 R56, RZ, RZ, R36 ;  /* 0x000000ffff387224 */ /* 0x000fc400078e0024 */
[----:B------:R-:W-:Y:S01]  /*a3970*/  IMAD.MOV.U32 R57, RZ, RZ, R37 ;  /* 0x000000ffff397224 */ /* 0x000fe200078e0025 */
[----:B--2---:R-:W-:Y:S01]  /*a3980*/  HMMA.16816.F32 R16, R32, R28, R8 ;  /* 0x0000001c2010723c */ /* 0x004fe20000001808 */
[----:B------:R-:W2:Y:S04]  /*a3990*/  LDL.LU.64 R8, [R1+0x2970] ;  /* 0x0029700001087983 */ /* 0x000ea80000300a00 */
[----:B------:R-:W2:-:S15]  /*a39a0*/  LDL.LU.64 R10, [R1+0x2978] ;  /* 0x00297800010a7983 */ /* 0x000e9e0000300a00 */
[----:B------:R-:W-:-:S03]  /*a39b0*/  NOP ;  /* 0x0000000000007918 */ /* 0x000fc60000000000 */
[----:B------:R-:W-:Y:S04]  /*a39c0*/  STL.64 [R1+0x1290], R16 ;  /* 0x0012901001007387 */ /* 0x000fe80000100a00 */
[----:B------:R-:W-:Y:S04]  /*a39d0*/  STL.64 [R1+0x1298], R18 ;  /* 0x0012981201007387 */ /* 0x000fe80000100a00 */
[----:B------:R-:W3:Y:S04]  /*a39e0*/  LDL.LU R31, [R1+0xa9d8] ;  /* 0x00a9d800011f7983 */ /* 0x000ee80000300800 */
[----:B------:R-:W4:Y:S04]  /*a39f0*/  LDL R59, [R1+0x124] ;  /* 0x00012400013b7983 */ /* 0x000f280000100800 */
[----:B------:R-:W2:Y:S04]  /*a3a00*/  LDL.LU R36, [R1+0xa9d4] ;  /* 0x00a9d40001247983 */ /* 0x000ea80000300800 */
[----:B------:R-:W2:Y:S04]  /*a3a10*/  LDL.LU R37, [R1+0xa9d0] ;  /* 0x00a9d00001257983 */ /* 0x000ea80000300800 */
[----:B------:R-:W4:Y:S04]  /*a3a20*/  LDL.LU.64 R20, [R1+0x1280] ;  /* 0x0012800001147983 */ /* 0x000f280000300a00 */
[----:B------:R-:W4:Y:S01]  /*a3a30*/  LDL.LU.64 R22, [R1+0x1288] ;  /* 0x0012880001167983 */ /* 0x000f220000300a00 */
[C---:B---3--:R-:W-:Y:S06]  /*a3a40*/  HMMA.16816.F32 R12, R32.reuse, R30, R12 ;  /* 0x0000001e200c723c */ /* 0x048fec000000180c */
[----:B--2---:R-:W-:-:S15]  /*a3a50*/  HMMA.16816.F32 R8, R32, R36, R8 ;  /* 0x000000242008723c */ /* 0x004fde0000001808 */
[----:B------:R-:W-:-:S02]  /*a3a60*/  NOP ;  /* 0x0000000000007918 */ /* 0x000fc40000000000 */
[----:B------:R0:W-:Y:S04]  /*a3a70*/  STL.64 [R1+0x2260], R12 ;  /* 0x0022600c01007387 */ /* 0x0001e80000100a00 */
[----:B------:R1:W-:Y:S04]  /*a3a80*/  STL.64 [R1+0x2268], R14 ;  /* 0x0022680e01007387 */ /* 0x0003e80000100a00 */
[----:B------:R-:W-:Y:S04]  /*a3a90*/  STL [R1+0xa854], R30 ;  /* 0x00a8541e01007387 */ /* 0x000fe80000100800 */
[----:B------:R-:W-:Y:S04]  /*a3aa0*/  STL [R1+0xa850], R31 ;  /* 0x00a8501f01007387 */ /* 0x000fe80000100800 */
[----:B------:R-:W-:Y:S04]  /*a3ab0*/  STL.64 [R1+0xa9a8], R28 ;  /* 0x00a9a81c01007387 */ /* 0x000fe80000100a00 */
[----:B0-----:R-:W2:Y:S04]  /*a3ac0*/  LDL.LU.64 R12, [R1+0x1270] ;  /* 0x00127000010c7983 */ /* 0x001ea80000300a00 */
[----:B-1----:R-:W2:Y:S04]  /*a3ad0*/  LDL.LU.64 R14, [R1+0x1278] ;  /* 0x00127800010e7983 */ /* 0x002ea80000300a00 */
[----:B------:R0:W-:Y:S04]  /*a3ae0*/  STL.64 [R1+0x2250], R8 ;  /* 0x0022500801007387 */ /* 0x0001e80000100a00 */
[----:B------:R1:W-:Y:S04]  /*a3af0*/  STL.64 [R1+0x2258], R10 ;  /* 0x0022580a01007387 */ /* 0x0003e80000100a00 */
[----:B0-----:R-:W3:Y:S04]  /*a3b00*/  LDL.LU.64 R8, [R1+0x1260] ;  /* 0x0012600001087983 */ /* 0x001ee80000300a00 */
[----:B-1----:R-:W3:Y:S04]  /*a3b10*/  LDL.LU.64 R10, [R1+0x1268] ;  /* 0x00126800010a7983 */ /* 0x002ee80000300a00 */
[----:B------:R-:W2:Y:S04]  /*a3b20*/  LDL.64 R42, [R1+0xe0] ;  /* 0x0000e000012a7983 */ /* 0x000ea80000100a00 */
[----:B------:R-:W3:Y:S04]  /*a3b30*/  LDL R40, [R1+0xe8] ;  /* 0x0000e80001287983 */ /* 0x000ee80000100800 */
[----:B------:R-:W3:Y:S01]  /*a3b40*/  LDL R41, [R1+0xec] ;  /* 0x0000ec0001297983 */ /* 0x000ee20000100800 */
[----:B----4-:R-:W-:Y:S03]  /*a3b50*/  HMMA.16816.F32 R20, R32, R54, R20 ;  /* 0x000000362014723c */ /* 0x010fe60000001814 */
[----:B------:R-:W4:Y:S04]  /*a3b60*/  LDL R18, [R1+0xf0] ;  /* 0x0000f00001127983 */ /* 0x000f280000100800 */
[----:B------:R-:W4:Y:S01]  /*a3b70*/  LDL R19, [R1+0xf4] ;  /* 0x0000f40001137983 */ /* 0x000f220000100800 */
[----:B------:R-:W-:-:S02]  /*a3b80*/  F2FP.F16.E4M3.UNPACK_B R4, R4 ;  /* 0x00000004ff04723e */ /* 0x000fc400020006ff */
[----:B------:R-:W-:Y:S02]  /*a3b90*/  F2FP.F16.E4M3.UNPACK_B R5, R5 ;  /* 0x00000005ff05723e */ /* 0x000fe400020006ff */
[----:B------:R-:W-:Y:S02]  /*a3ba0*/  F2FP.F16.E4M3.UNPACK_B R6, R6 ;  /* 0x00000006ff06723e */ /* 0x000fe400020006ff */
[----:B------:R-:W-:Y:S01]  /*a3bb0*/  F2FP.F16.E4M3.UNPACK_B R7, R7 ;  /* 0x00000007ff07723e */ /* 0x000fe200020006ff */
[----:B--2---:R-:W-:Y:S04]  /*a3bc0*/  STL.64 [R1+0xa9b8], R42 ;  /* 0x00a9b82a01007387 */ /* 0x004fe80000100a00 */
[----:B---3--:R-:W-:Y:S04]  /*a3bd0*/  STL.64 [R1+0xa9b0], R40 ;  /* 0x00a9b02801007387 */ /* 0x008fe80000100a00 */
[----:B------:R-:W-:Y:S04]  /*a3be0*/  STL.64 [R1+0xa910], R38 ;  /* 0x00a9102601007387 */ /* 0x000fe80000100a00 */
[----:B------:R0:W-:Y:S04]  /*a3bf0*/  STL.64 [R1+0xa908], R36 ;  /* 0x00a9082401007387 */ /* 0x0001e80000100a00 */
[----:B------:R-:W2:Y:S04]  /*a3c00*/  LDL R16, [R1+0xf8] ;  /* 0x0000f80001107983 */ /* 0x000ea80000100800 */
[----:B------:R-:W-:Y:S04]  /*a3c10*/  STL.64 [R1+0x1280], R20 ;  /* 0x0012801401007387 */ /* 0x000fe80000100a00 */
[----:B------:R-:W-:Y:S04]  /*a3c20*/  STL.64 [R1+0x1288], R22 ;  /* 0x0012881601007387 */ /* 0x000fe80000100a00 */
[----:B------:R-:W2:Y:S01]  /*a3c30*/  LDL R17, [R1+0xfc] ;  /* 0x0000fc0001117983 */ /* 0x000ea20000100800 */
[C---:B------:R-:W-:Y:S03]  /*a3c40*/  HMMA.16816.F32 R12, R4.reuse, R58, R12 ;  /* 0x0000003a040c723c */ /* 0x040fe6000000180c */
[----:B----4-:R-:W-:Y:S03]  /*a3c50*/  STL.64 [R1+0xa9c8], R18 ;  /* 0x00a9c81201007387 */ /* 0x010fe60000100a00 */
[C---:B------:R-:W-:Y:S01]  /*a3c60*/  HMMA.16816.F32 R8, R4.reuse, R56, R8 ;  /* 0x000000380408723c */ /* 0x040fe20000001808 */
[----:B--2---:R1:W-:Y:S04]  /*a3c70*/  STL.64 [R1+0xa9c0], R16 ;  /* 0x00a9c01001007387 */ /* 0x0043e80000100a00 */
[----:B0-----:R-:W2:Y:S04]  /*a3c80*/  LDL.64 R36, [R1+0x108] ;  /* 0x0001080001247983 */ /* 0x001ea80000100a00 */
[----:B------:R-:W3:Y:S08]  /*a3c90*/  LDL R42, [R1+0x110] ;  /* 0x00011000012a7983 */ /* 0x000ef00000100800 */
[----:B------:R0:W-:Y:S04]  /*a3ca0*/  STL.64 [R1+0x1270], R12 ;  /* 0x0012700c01007387 */ /* 0x0001e80000100a00 */
[----:B------:R4:W-:Y:S04]  /*a3cb0*/  STL.64 [R1+0x1278], R14 ;  /* 0x0012780e01007387 */ /* 0x0009e80000100a00 */
[----:B------:R-:W3:Y:S04]  /*a3cc0*/  LDL R43, [R1+0x114] ;  /* 0x00011400012b7983 */ /* 0x000ee80000100800 */
[----:B------:R-:W2:Y:S04]  /*a3cd0*/  LDL R38, [R1+0x100] ;  /* 0x0001000001267983 */ /* 0x000ea80000100800 */
[----:B------:R-:W2:Y:S04]  /*a3ce0*/  LDL R39, [R1+0x104] ;  /* 0x0001040001277983 */ /* 0x000ea80000100800 */
[----:B------:R-:W2:Y:S04]  /*a3cf0*/  LDL R58, [R1+0xa8] ;  /* 0x0000a800013a7983 */ /* 0x000ea80000100800 */
[----:B------:R-:W2:Y:S04]  /*a3d00*/  LDL R59, [R1+0xac] ;  /* 0x0000ac00013b7983 */ /* 0x000ea80000100800 */
[----:B-1----:R-:W3:Y:S04]  /*a3d10*/  LDL.LU.64 R16, [R1+0x1250] ;  /* 0x0012500001107983 */ /* 0x002ee80000300a00 */
[----:B------:R-:W3:Y:S04]  /*a3d20*/  LDL.LU.64 R18, [R1+0x1258] ;  /* 0x0012580001127983 */ /* 0x000ee80000300a00 */
[----:B------:R1:W-:Y:S04]  /*a3d30*/  STL.64 [R1+0x1260], R8 ;  /* 0x0012600801007387 */ /* 0x0003e80000100a00 */
[----:B------:R1:W-:Y:S04]  /*a3d40*/  STL.64 [R1+0x1268], R10 ;  /* 0x0012680a01007387 */ /* 0x0003e80000100a00 */
[----:B------:R-:W2:Y:S04]  /*a3d50*/  LDL R54, [R1+0xb0] ;  /* 0x0000b00001367983 */ /* 0x000ea80000100800 */
[----:B------:R-:W2:Y:S04]  /*a3d60*/  LDL R55, [R1+0xb4] ;  /* 0x0000b40001377983 */ /* 0x000ea80000100800 */
[----:B------:R-:W2:Y:S04]  /*a3d70*/  LDL R52, [R1+0xb8] ;  /* 0x0000b80001347983 */ /* 0x000ea80000100800 */
[----:B------:R-:W2:Y:S04]  /*a3d80*/  LDL R53, [R1+0xbc] ;  /* 0x0000bc0001357983 */ /* 0x000ea80000100800 */
[----:B------:R-:W2:Y:S04]  /*a3d90*/  LDL.64 R48, [R1+0xc8] ;  /* 0x0000c80001307983 */ /* 0x000ea80000100a00 */
        /* <DEDUP_REMOVED lines=11> */
[----:B----4-:R-:W4:Y:S04]  /*a3e50*/  LDL.LU.64 R14, [R1+0x1208] ;  /* 0x00120800010e7983 */ /* 0x010f280000300a00 */
[----:B-1----:R-:W4:Y:S04]  /*a3e60*/  LDL.LU.64 R8, [R1+0x11f0] ;  /* 0x0011f00001087983 */ /* 0x002f280000300a00 */
[----:B------:R-:W4:Y:S04]  /*a3e70*/  LDL.LU.64 R10, [R1+0x11f8] ;  /* 0x0011f800010a7983 */ /* 0x000f280000300a00 */
[----:B------:R-:W4:Y:S04]  /*a3e80*/  LDL R46, [R1+0xd0] ;  /* 0x0000d000012e7983 */ /* 0x000f280000100800 */
[----:B------:R-:W4:Y:S04]  /*a3e90*/  LDL R47, [R1+0xd4] ;  /* 0x0000d400012f7983 */ /* 0x000f280000100800 */
[----:B------:R-:W4:Y:S04]  /*a3ea0*/  LDL R44, [R1+0xd8] ;  /* 0x0000d800012c7983 */ /* 0x000f280000100800 */
[----:B------:R-:W4:Y:S04]  /*a3eb0*/  LDL R45, [R1+0xdc] ;  /* 0x0000dc00012d7983 */ /* 0x000f280000100800 */
[----:B------:R-:W4:Y:S04]  /*a3ec0*/  LDL R50, [R1+0xc0] ;  /* 0x0000c00001327983 */ /* 0x000f280000100800 */
[----:B------:R-:W4:Y:S01]  /*a3ed0*/  LDL R51, [R1+0xc4] ;  /* 0x0000c40001337983 */ /* 0x000f220000100800 */
[----:B---3--:R-:W-:Y:S03]  /*a3ee0*/  HMMA.16816.F32 R40, R4, R42, R16 ;  /* 0x0000002a0428723c */ /* 0x008fe60000001810 */
[----:B------:R-:W3:Y:S04]  /*a3ef0*/  LDL.LU.64 R18, [R1+0xa9c8] ;  /* 0x00a9c80001127983 */ /* 0x000ee80000300a00 */
[----:B------:R-:W4:-:S15]  /*a3f00*/  LDL.LU.64 R16, [R1+0xa9c0] ;  /* 0x00a9c00001107983 */ /* 0x000f1e0000300a00 */
[----:B------:R-:W-:-:S01]  /*a3f10*/  NOP ;  /* 0x0000000000007918 */ /* 0x000fc20000000000 */
[----:B------:R-:W-:Y:S04]  /*a3f20*/  STL.64 [R1+0x1250], R40 ;  /* 0x0012502801007387 */ /* 0x000fe80000100a00 */
[----:B------:R0:W-:Y:S04]  /*a3f30*/  STL.64 [R1+0x1258], R42 ;  /* 0x0012582a01007387 */ /* 0x0001e80000100a00 */
[----:B0-----:R-:W3:Y:S04]  /*a3f40*/  LDL.LU.64 R42, [R1+0xa9b8] ;  /* 0x00a9b800012a7983 */ /* 0x001ee80000300a00 */
[----:B------:R-:W3:Y:S01]  /*a3f50*/  LDL.LU.64 R40, [R1+0xa9b0] ;  /* 0x00a9b00001287983 */ /* 0x000ee20000300a00 */
[C---:B--2---:R-:W-:Y:S06]  /*a3f60*/  HMMA.16816.F32 R28, R4.reuse, R36, R28 ;  /* 0x00000024041c723c */ /* 0x044fec000000181c */
[----:B------:R-:W-:-:S15]  /*a3f70*/  HMMA.16816.F32 R32, R4, R38, R32 ;  /* 0x000000260420723c */ /* 0x000fde0000001820 */
[----:B------:R-:W-:-:S02]  /*a3f80*/  NOP ;  /* 0x0000000000007918 */ /* 0x000fc40000000000 */
[----:B------:R0:W-:Y:S04]  /*a3f90*/  STL.64 [R1+0x1240], R28 ;  /* 0x0012401c01007387 */ /* 0x0001e80000100a00 */
[----:B------:R1:W-:Y:S04]  /*a3fa0*/  STL.64 [R1+0x1248], R30 ;  /* 0x0012481e01007387 */ /* 0x0003e80000100a00 */
[----:B0-----:R-:W2:Y:S01]  /*a3fb0*/  LDL.LU.64 R28, [R1+0xa9a8] ;  /* 0x00a9a800011c7983 */ /* 0x001ea20000300a00 */
[----:B-1----:R-:W-:Y:S02]  /*a3fc0*/  IMAD.MOV.U32 R31, RZ, RZ, R37 ;  /* 0x000000ffff1f7224 */ /* 0x002fe400078e0025 */
[----:B------:R-:W-:-:S03]  /*a3fd0*/  IMAD.MOV.U32 R30, RZ, RZ, R36 ;  /* 0x000000ffff1e7224 */ /* 0x000fc600078e0024 */
[----:B------:R0:W-:Y:S04]  /*a3fe0*/  STL [R1+0xa85c], R31 ;  /* 0x00a85c1f01007387 */ /* 0x0001e80000100800 */
[----:B------:R1:W-:Y:S04]  /*a3ff0*/  STL [R1+0xa858], R30 ;  /* 0x00a8581e01007387 */ /* 0x0003e80000100800 */
[----:B------:R1:W-:Y:S04]  /*a4000*/  STL.64 [R1+0x1230], R32 ;  /* 0x0012302001007387 */ /* 0x0003e80000100a00 */
[----:B------:R1:W-:Y:S01]  /*a4010*/  STL.64 [R1+0x1238], R34 ;  /* 0x0012382201007387 */ /* 0x0003e20000100a00 */
[C---:B----4-:R-:W-:Y:S06]  /*a4020*/  HMMA.16816.F32 R24, R4.reuse, R16, R24 ;  /* 0x000000100418723c */ /* 0x050fec0000001818 */
[C---:B---3--:R-:W-:Y:S06]  /*a4030*/  HMMA.16816.F32 R16, R4.reuse, R18, R20 ;  /* 0x000000120410723c */ /* 0x048fec0000001814 */
[C---:B------:R-:W-:Y:S06]  /*a4040*/  HMMA.16816.F32 R12, R4.reuse, R40, R12 ;  /* 0x00000028040c723c */ /* 0x040fec000000180c */
[----:B------:R-:W-:Y:S05]  /*a4050*/  HMMA.16816.F32 R8, R4, R42, R8 ;  /* 0x0000002a0408723c */ /* 0x000fea0000001808 */
[----:B------:R3:W-:Y:S04]  /*a4060*/  STL.64 [R1+0x1220], R24 ;  /* 0x0012201801007387 */ /* 0x0007e80000100a00 */
[----:B------:R4:W-:Y:S04]  /*a4070*/  STL.64 [R1+0x1228], R26 ;  /* 0x0012281a01007387 */ /* 0x0009e80000100a00 */
[----:B------:R2:W-:Y:S04]  /*a4080*/  STL.64 [R1+0x1210], R16 ;  /* 0x0012101001007387 */ /* 0x0005e80000100a00 */
[----:B------:R2:W-:Y:S01]  /*a4090*/  STL.64 [R1+0x1218], R18 ;  /* 0x0012181201007387 */ /* 0x0005e20000100a00 */
[----:B0-----:R-:W-:-:S02]  /*a40a0*/  IMAD.MOV.U32 R31, RZ, RZ, R42 ;  /* 0x000000ffff1f7224 */ /* 0x001fc400078e002a */
[----:B-1----:R-:W-:Y:S01]  /*a40b0*/  IMAD.MOV.U32 R30, RZ, RZ, R43 ;  /* 0x000000ffff1e7224 */ /* 0x002fe200078e002b */
[----:B------:R0:W-:Y:S04]  /*a40c0*/  STL.64 [R1+0x1200], R12 ;  /* 0x0012000c01007387 */ /* 0x0001e80000100a00 */
[----:B------:R1:W-:Y:S04]  /*a40d0*/  STL.64 [R1+0x1208], R14 ;  /* 0x0012080e01007387 */ /* 0x0003e80000100a00 */
        /* <DEDUP_REMOVED lines=8> */
[----:B---3--:R-:W3:Y:S04]  /*a4160*/  LDL.LU.64 R24, [R1+0x11b0] ;  /* 0x0011b00001187983 */ /* 0x008ee80000300a00 */
[----:B----4-:R-:W3:Y:S04]  /*a4170*/  LDL.LU.64 R26, [R1+0x11b8] ;  /* 0x0011b800011a7983 */ /* 0x010ee80000300a00 */
[----:B------:R-:W4:Y:S04]  /*a4180*/  LDL.LU.64 R20, [R1+0x11a0] ;  /* 0x0011a00001147983 */ /* 0x000f280000300a00 */
[----:B------:R-:W4:Y:S04]  /*a4190*/  LDL.LU.64 R22, [R1+0x11a8] ;  /* 0x0011a80001167983 */ /* 0x000f280000300a00 */
[----:B--2---:R-:W2:Y:S04]  /*a41a0*/  LDL.LU.64 R16, [R1+0x1190] ;  /* 0x0011900001107983 */ /* 0x004ea80000300a00 */
[----:B------:R-:W2:Y:S04]  /*a41b0*/  LDL.LU.64 R18, [R1+0x1198] ;  /* 0x0011980001127983 */ /* 0x000ea80000300a00 */
[----:B0-----:R-:W2:Y:S04]  /*a41c0*/  LDL.LU.64 R12, [R1+0x1180] ;  /* 0x00118000010c7983 */ /* 0x001ea80000300a00 */
[----:B-1----:R-:W2:Y:S04]  /*a41d0*/  LDL.LU.64 R14, [R1+0x1188] ;  /* 0x00118800010e7983 */ /* 0x002ea80000300a00 */
[----:B------:R-:W2:Y:S04]  /*a41e0*/  LDL.LU.64 R8, [R1+0x1170] ;  /* 0x0011700001087983 */ /* 0x000ea80000300a00 */
[----:B------:R-:W2:Y:S04]  /*a41f0*/  LDL.LU.64 R10, [R1+0x1178] ;  /* 0x00117800010a7983 */ /* 0x000ea80000300a00 */
[----:B------:R0:W-:Y:S04]  /*a4200*/  STL [R1+0xa864], R31 ;  /* 0x00a8641f01007387 */ /* 0x0001e80000100800 */
[----:B------:R1:W-:Y:S01]  /*a4210*/  STL [R1+0xa860], R30 ;  /* 0x00a8601e01007387 */ /* 0x0003e20000100800 */
[----:B0-----:R-:W-:-:S02]  /*a4220*/  IMAD.MOV.U32 R31, RZ, RZ, R48 ;  /* 0x000000ffff1f7224 */ /* 0x001fc400078e0030 */
[----:B-1----:R-:W-:Y:S01]  /*a4230*/  IMAD.MOV.U32 R30, RZ, RZ, R49 ;  /* 0x000000ffff1e7224 */ /* 0x002fe200078e0031 */
[C---:B------:R-:W-:Y:S06]  /*a4240*/  HMMA.16816.F32 R40, R4.reuse, R44, R40 ;  /* 0x0000002c0428723c */ /* 0x040fec0000001828 */
[C---:B------:R-:W-:Y:S06]  /*a4250*/  HMMA.16816.F32 R36, R4.reuse, R46, R36 ;  /* 0x0000002e0424723c */ /* 0x040fec0000001824 */
[C---:B------:R-:W-:Y:S06]  /*a4260*/  HMMA.16816.F32 R32, R4.reuse, R48, R32 ;  /* 0x000000300420723c */ /* 0x040fec0000001820 */
[C---:B---3--:R-:W-:Y:S06]  /*a4270*/  HMMA.16816.F32 R24, R4.reuse, R50, R24 ;  /* 0x000000320418723c */ /* 0x048fec0000001818 */
[C---:B----4-:R-:W-:Y:S06]  /*a4280*/  HMMA.16816.F32 R20, R4.reuse, R52, R20 ;  /* 0x000000340414723c */ /* 0x050fec0000001814 */
[C---:B--2---:R-:W-:Y:S06]  /*a4290*/  HMMA.16816.F32 R16, R4.reuse, R54, R16 ;  /* 0x000000360410723c */ /* 0x044fec0000001810 */
[C---:B------:R-:W-:Y:S06]  /*a42a0*/  HMMA.16816.F32 R12, R4.reuse, R58, R12 ;  /* 0x0000003a040c723c */ /* 0x040fec000000180c */
[----:B------:R-:W-:Y:S01]  /*a42b0*/  HMMA.16816.F32 R8, R4, R56, R8 ;  /* 0x000000380408723c */ /* 0x000fe20000001808 */
[----:B------:R-:W-:Y:S04]  /*a42c0*/  STL.64 [R1+0x11e0], R40 ;  /* 0x0011e02801007387 */ /* 0x000fe80000100a00 */
[----:B------:R-:W-:Y:S04]  /*a42d0*/  STL.64 [R1+0x11e8], R42 ;  /* 0x0011e82a01007387 */ /* 0x000fe80000100a00 */
[----:B------:R-:W-:Y:S04]  /*a42e0*/  STL.64 [R1+0x11d0], R36 ;  /* 0x0011d02401007387 */ /* 0x000fe80000100a00 */
[----:B------:R0:W-:Y:S04]  /*a42f0*/  STL.64 [R1+0x11d8], R38 ;  /* 0x0011d82601007387 */ /* 0x0001e80000100a00 */
        /* <DEDUP_REMOVED lines=8> */
[----:B------:R-:W2:Y:S04]  /*a4380*/  LDL R58, [R1] ;  /* 0x00000000013a7983 */ /* 0x000ea80000100800 */
        /* <DEDUP_REMOVED lines=8> */
[----:B------:R-:W-:Y:S04]  /*a4410*/  STL.64 [R1+0x1170], R8 ;  /* 0x0011700801007387 */ /* 0x000fe80000100a00 */
[----:B------:R-:W-:Y:S04]  /*a4420*/  STL.64 [R1+0x1178], R10 ;  /* 0x0011780a01007387 */ /* 0x000fe80000100a00 */
        /* <DEDUP_REMOVED lines=10> */
[----:B------:R-:W3:Y:S04]  /*a44d0*/  LDL R49, [R1+0x1c] ;  /* 0x00001c0001317983 */ /* 0x000ee80000100800 */
[----:B--2---:R-:W-:Y:S04]  /*a44e0*/  STL.64 [R1+0xa970], R46 ;  /* 0x00a9702e01007387 */ /* 0x004fe80000100a00 */
[----:B----4-:R-:W-:Y:S04]  /*a44f0*/  STL.64 [R1+0xa968], R44 ;  /* 0x00a9682c01007387 */ /* 0x010fe80000100a00 */
[----:B0-----:R-:W2:Y:S04]  /*a4500*/  LDL R38, [R1+0x68] ;  /* 0x0000680001267983 */ /* 0x001ea80000100800 */
[----:B------:R-:W2:Y:S04]  /*a4510*/  LDL R39, [R1+0x6c] ;  /* 0x00006c0001277983 */ /* 0x000ea80000100800 */
[----:B------:R-:W4:Y:S04]  /*a4520*/  LDL R36, [R1+0x70] ;  /* 0x0000700001247983 */ /* 0x000f280000100800 */
[----:B------:R-:W4:Y:S04]  /*a4530*/  LDL R37, [R1+0x74] ;  /* 0x0000740001257983 */ /* 0x000f280000100800 */
[----:B--2---:R-:W-:Y:S04]  /*a4540*/  STL.64 [R1+0xa980], R38 ;  /* 0x00a9802601007387 */ /* 0x004fe80000100a00 */
[----:B----4-:R-:W-:Y:S04]  /*a4550*/  STL.64 [R1+0xa978], R36 ;  /* 0x00a9782401007387 */ /* 0x010fe80000100a00 */
[----:B---3--:R0:W-:Y:S04]  /*a4560*/  STL.64 [R1+0xa930], R50 ;  /* 0x00a9303201007387 */ /* 0x0081e80000100a00 */
[----:B------:R2:W-:Y:S04]  /*a4570*/  STL.64 [R1+0xa928], R48 ;  /* 0x00a9283001007387 */ /* 0x0005e80000100a00 */
[----:B-1----:R-:W3:Y:S04]  /*a4580*/  LDL R22, [R1+0x20] ;  /* 0x0000200001167983 */ /* 0x002ee80000100800 */
[----:B------:R-:W3:Y:S04]  /*a4590*/  LDL R23, [R1+0x24] ;  /* 0x0000240001177983 */ /* 0x000ee80000100800 */
[----:B0-----:R-:W4:Y:S04]  /*a45a0*/  LDL R50, [R1+0x78] ;  /* 0x0000780001327983 */ /* 0x001f280000100800 */
[----:B------:R-:W4:Y:S01]  /*a45b0*/  LDL R51, [R1+0x7c] ;  /* 0x00007c0001337983 */ /* 0x000f220000100800 */
[----:B------:R-:W-:-:S03]  /*a45c0*/  IMAD.MOV.U32 R57, RZ, RZ, R0 ;  /* 0x000000ffff397224 */ /* 0x000fc600078e0000 */
[----:B----4-:R0:W-:Y:S04]  /*a45d0*/  STL.64 [R1+0xa988], R50 ;  /* 0x00a9883201007387 */ /* 0x0101e80000100a00 */
[----:B------:R-:W4:Y:S04]  /*a45e0*/  LDL R54, [R1+0x80] ;  /* 0x0000800001367983 */ /* 0x000f280000100800 */
[----:B------:R-:W4:Y:S04]  /*a45f0*/  LDL R55, [R1+0x84] ;  /* 0x0000840001377983 */ /* 0x000f280000100800 */
[----:B------:R-:W3:Y:S04]  /*a4600*/  LDL R56, [R1+0x8] ;  /* 0x0000080001387983 */ /* 0x000ee80000100800 */
[----:B------:R-:W3:Y:S04]  /*a4610*/  LDL.LU R0, [R1+0xa9a4] ;  /* 0x00a9a40001007983 */ /* 0x000ee80000300800 */
[----:B------:R-:W2:Y:S04]  /*a4620*/  LDL R52, [R1+0x88] ;  /* 0x0000880001347983 */ /* 0x000ea80000100800 */
[----:B------:R-:W2:Y:S04]  /*a4630*/  LDL R53, [R1+0x8c] ;  /* 0x00008c0001357983 */ /* 0x000ea80000100800 */
[----:B----4-:R-:W-:Y:S04]  /*a4640*/  STL.64 [R1+0xa998], R54 ;  /* 0x00a9983601007387 */ /* 0x010fe80000100a00 */
[----:B--2---:R-:W-:Y:S04]  /*a4650*/  STL.64 [R1+0xa990], R52 ;  /* 0x00a9903401007387 */ /* 0x004fe80000100a00 */
[----:B------:R-:W2:Y:S04]  /*a4660*/  LDL R48, [R1+0x90] ;  /* 0x0000900001307983 */ /* 0x000ea80000100800 */
[----:B------:R-:W2:Y:S04]  /*a4670*/  LDL R49, [R1+0x94] ;  /* 0x0000940001317983 */ /* 0x000ea80000100800 */
[----:B0-----:R-:W4:Y:S04]  /*a4680*/  LDL R50, [R1+0x98] ;  /* 0x0000980001327983 */ /* 0x001f280000100800 */
[----:B------:R-:W4:Y:S04]  /*a4690*/  LDL R51, [R1+0x9c] ;  /* 0x00009c0001337983 */ /* 0x000f280000100800 */
[----:B------:R-:W-:Y:S04]  /*a46a0*/  STL.64 [R1+0xa940], R58 ;  /* 0x00a9403a01007387 */ /* 0x000fe80000100a00 */
[----:B---3--:R0:W-:Y:S04]  /*a46b0*/  STL.64 [R1+0xa938], R56 ;  /* 0x00a9383801007387 */ /* 0x0081e80000100a00 */
[----:B0-----:R-:W4:Y:S04]  /*a46c0*/  LDL.LU.64 R56, [R1+0x1160] ;  /* 0x0011600001387983 */ /* 0x001f280000300a00 */
[----:B------:R-:W4:Y:S04]  /*a46d0*/  LDL.LU.64 R58, [R1+0x1168] ;  /* 0x00116800013a7983 */ /* 0x000f280000300a00 */
[----:B------:R-:W3:Y:S04]  /*a46e0*/  LDL R20, [R1+0x28] ;  /* 0x0000280001147983 */ /* 0x000ee80000100800 */
[----:B------:R-:W2:Y:S04]  /*a46f0*/  LDL R42, [R1+0x30] ;  /* 0x00003000012a7983 */ /* 0x000ea80000100800 */
[----:B------:R-:W2:Y:S01]  /*a4700*/  LDL R43, [R1+0x34] ;  /* 0x00003400012b7983 */ /* 0x000ea20000100800 */
[----:B------:R-:W-:-:S03]  /*a4710*/  IMAD.MOV.U32 R21, RZ, RZ, R0 ;  /* 0x000000ffff157224 */ /* 0x000fc600078e0000 */
[----:B------:R-:W2:Y:S04]  /*a4720*/  LDL.LU R0, [R1+0xa9a0] ;  /* 0x00a9a00001007983 */ /* 0x000ea80000300800 */
        /* <DEDUP_REMOVED lines=18> */
[----:B------:R-:W-:Y:S01]  /*a4850*/  STL.64 [R1+0xa950], R22 ;  /* 0x00a9501601007387 */ /* 0x000fe20000100a00 */
[C---:B----4-:R-:W-:Y:S03]  /*a4860*/  HMMA.16816.F32 R56, R4.reuse, R50, R56 ;  /* 0x000000320438723c */ /* 0x050fe60000001838 */
[----:B---3--:R0:W-:Y:S03]  /*a4870*/  STL.64 [R1+0xa948], R20 ;  /* 0x00a9481401007387 */ /* 0x0081e60000100a00 */
[C---:B--2---:R-:W-:Y:S01]  /*a4880*/  HMMA.16816.F32 R48, R4.reuse, R48, R52 ;  /* 0x000000300430723c */ /* 0x044fe20000001834 */
[----:B0-----:R-:W2:Y:S04]  /*a4890*/  LDL.LU.64 R20, [R1+0x1120] ;  /* 0x0011200001147983 */ /* 0x001ea80000300a00 */
[----:B------:R-:W2:Y:S04]  /*a48a0*/  LDL.LU.64 R22, [R1+0x1128] ;  /* 0x0011280001167983 */ /* 0x000ea80000300a00 */
[----:B------:R-:W3:Y:S04]  /*a48b0*/  LDL R40, [R1+0x38] ;  /* 0x0000380001287983 */ /* 0x000ee80000100800 */
[----:B------:R-:W3:Y:S04]  /*a48c0*/  LDL R41, [R1+0x3c] ;  /* 0x00003c0001297983 */ /* 0x000ee80000100800 */
[----:B------:R-:W-:Y:S04]  /*a48d0*/  STL.64 [R1+0x1160], R56 ;  /* 0x0011603801007387 */ /* 0x000fe80000100a00 */
[----:B------:R0:W-:Y:S04]  /*a48e0*/  STL.64 [R1+0x1168], R58 ;  /* 0x0011683a01007387 */ /* 0x0001e80000100a00 */
[----:B0-----:R-:W4:Y:S04]  /*a48f0*/  LDL R58, [R1+0x40] ;  /* 0x00004000013a7983 */ /* 0x001f280000100800 */
[----:B------:R-:W2:Y:S04]  /*a4900*/  LDL.LU.64 R54, [R1+0xa998] ;  /* 0x00a9980001367983 */ /* 0x000ea80000300a00 */
[----:B------:R-:W3:Y:S04]  /*a4910*/  LDL.LU.64 R52, [R1+0xa990] ;  /* 0x00a9900001347983 */ /* 0x000ee80000300a00 */
[----:B------:R-:W-:Y:S04]  /*a4920*/  STL.64 [R1+0x1150], R48 ;  /* 0x0011503001007387 */ /* 0x000fe80000100a00 */
[----:B------:R0:W-:Y:S04]  /*a4930*/  STL.64 [R1+0x1158], R50 ;  /* 0x0011583201007387 */ /* 0x0001e80000100a00 */
[----:B0-----:R-:W4:Y:S01]  /*a4940*/  LDL.LU.64 R50, [R1+0xa988] ;  /* 0x00a9880001327983 */ /* 0x001f220000300a00 */
[C---:B---3--:R-:W-:Y:S06]  /*a4950*/  HMMA.16816.F32 R36, R4.reuse, R52, R36 ;  /* 0x000000340424723c */ /* 0x048fec0000001824 */
[----:B--2---:R-:W-:-:S15]  /*a4960*/  HMMA.16816.F32 R52, R4, R54, R44 ;  /* 0x000000360434723c */ /* 0x004fde000000182c */
[----:B------:R-:W-:-:S02]  /*a4970*/  NOP ;  /* 0x0000000000007918 */ /* 0x000fc40000000000 */
[----:B------:R-:W-:Y:S04]  /*a4980*/  STL.64 [R1+0x1140], R36 ;  /* 0x0011402401007387 */ /* 0x000fe80000100a00 */
[----:B------:R0:W-:Y:S04]  /*a4990*/  STL.64 [R1+0x1148], R38 ;  /* 0x0011482601007387 */ /* 0x0001e80000100a00 */
[----:B0-----:R-:W2:Y:S04]  /*a49a0*/  LDL.LU.64 R38, [R1+0xa980] ;  /* 0x00a9800001267983 */ /* 0x001ea80000300a00 */
[----:B------:R-:W3:Y:S04]  /*a49b0*/  LDL.LU.64 R36, [R1+0xa978] ;  /* 0x00a9780001247983 */ /* 0x000ee80000300a00 */
[----:B------:R-:W2:Y:S04]  /*a49c0*/  LDL.LU.64 R46, [R1+0xa970] ;  /* 0x00a97000012e7983 */ /* 0x000ea80000300a00 */
[----:B------:R-:W2:Y:S04]  /*a49d0*/  LDL.LU.64 R44, [R1+0xa968] ;  /* 0x00a96800012c7983 */ /* 0x000ea80000300a00 */
[----:B------:R-:W-:Y:S04]  /*a49e0*/  STL.64 [R1+0x1130], R52 ;  /* 0x0011303401007387 */ /* 0x000fe80000100a00 */
[----:B------:R0:W-:Y:S04]  /*a49f0*/  STL.64 [R1+0x1138], R54 ;  /* 0x0011383601007387 */ /* 0x0001e80000100a00 */
[----:B0-----:R-:W2:Y:S04]  /*a4a00*/  LDL.LU.64 R54, [R1+0xa960] ;  /* 0x00a9600001367983 */ /* 0x001ea80000300a00 */
[----:B------:R-:W2:Y:S01]  /*a4a10*/  LDL.LU.64 R52, [R1+0xa958] ;  /* 0x00a9580001347983 */ /* 0x000ea20000300a00 */
[----:B----4-:R-:W-:-:S15]  /*a4a20*/  HMMA.16816.F32 R20, R4, R50, R20 ;  /* 0x000000320414723c */ /* 0x010fde0000001814 */
[----:B------:R-:W-:-:S08]  /*a4a30*/  NOP ;  /* 0x0000000000007918 */ /* 0x000fd00000000000 */
[----:B------:R-:W-:Y:S04]  /*a4a40*/  STL.64 [R1+0x1120], R20 ;  /* 0x0011201401007387 */ /* 0x000fe80000100a00 */
[----:B------:R0:W-:Y:S01]  /*a4a50*/  STL.64 [R1+0x1128], R22 ;  /* 0x0011281601007387 */ /* 0x0001e20000100a00 */
[C---:B---3--:R-:W-:Y:S06]  /*a4a60*/  HMMA.16816.F32 R32, R4.reuse, R36, R32 ;  /* 0x000000240420723c */ /* 0x048fec0000001820 */
[C---:B--2---:R-:W-:Y:S06]  /*a4a70*/  HMMA.16816.F32 R28, R4.reuse, R38, R28 ;  /* 0x00000026041c723c */ /* 0x044fec000000181c */
[C---:B0-----:R-:W-:Y:S06]  /*a4a80*/  HMMA.16816.F32 R20, R4.reuse, R44, R24 ;  /* 0x0000002c0414723c */ /* 0x041fec0000001818 */
[C---:B------:R-:W-:Y:S06]  /*a4a90*/  HMMA.16816.F32 R16, R4.reuse, R46, R16 ;  /* 0x0000002e0410723c */ /* 0x040fec0000001810 */
[C---:B------:R-:W-:Y:S06]  /*a4aa0*/  HMMA.16816.F32 R12, R4.reuse, R52, R12 ;  /* 0x00000034040c723c */ /* 0x040fec000000180c */
[----:B------:R-:W-:Y:S01]  /*a4ab0*/  HMMA.16816.F32 R8, R4, R54, R8 ;  /* 0x000000360408723c */ /* 0x000fe20000001808 */
[----:B------:R-:W-:Y:S04]  /*a4ac0*/  STL.64 [R1+0x1110], R32 ;  /* 0x0011102001007387 */ /* 0x000fe80000100a00 */
[----:B------:R-:W-:Y:S04]  /*a4ad0*/  STL.64 [R1+0x1118], R34 ;  /* 0x0011182201007387 */ /* 0x000fe80000100a00 */
[----:B------:R-:W-:Y:S04]  /*a4ae0*/  STL.64 [R1+0x1100], R28 ;  /* 0x0011001c01007387 */ /* 0x000fe80000100a00 */
[----:B------:R-:W-:Y:S04]  /*a4af0*/  STL.64 [R1+0x1108], R30 ;  /* 0x0011081e01007387 */ /* 0x000fe80000100a00 */
[----:B------:R0:W-:Y:S04]  /*a4b00*/  STL.64 [R1+0x10f0], R20 ;  /* 0x0010f01401007387 */ /* 0x0001e80000100a00 */
[----:B------:R1:W-:Y:S04]  /*a4b10*/  STL.64 [R1+0x10f8], R22 ;  /* 0x0010f81601007387 */ /* 0x0003e80000100a00 */
[----:B------:R2:W-:Y:S04]  /*a4b20*/  STL.64 [R1+0x10e0], R16 ;  /* 0x0010e01001007387 */ /* 0x0005e80000100a00 */
[----:B------:R3:W-:Y:S04]  /*a4b30*/  STL.64 [R1+0x10e8], R18 ;  /* 0x0010e81201007387 */ /* 0x0007e80000100a00 */
[----:B0-----:R-:W4:Y:S04]  /*a4b40*/  LDL.LU.64 R20, [R1+0x10b0] ;  /* 0x0010b00001147983 */ /* 0x001f280000300a00 */
[----:B------:R0:W-:Y:S04]  /*a4b50*/  STL.64 [R1+0x10d0], R12 ;  /* 0x0010d00c01007387 */ /* 0x0001e80000100a00 */
[----:B------:R0:W-:Y:S04]  /*a4b60*/  STL.64 [R1+0x10d8], R14 ;  /* 0x0010d80e01007387 */ /* 0x0001e80000100a00 */
[----:B-1----:R-:W4:Y:S04]  /*a4b70*/  LDL.LU.64 R22, [R1+0x10b8] ;  /* 0x0010b80001167983 */ /* 0x002f280000300a00 */
[----:B------:R1:W-:Y:S04]  /*a4b80*/  STL.64 [R1+0x10c0], R8 ;  /* 0x0010c00801007387 */ /* 0x0003e80000100a00 */
[----:B------:R1:W-:Y:S04]  /*a4b90*/  STL.64 [R1+0x10c8], R10 ;  /* 0x0010c80a01007387 */ /* 0x0003e80000100a00 */
[----:B------:R-:W4:Y:S04]  /*a4ba0*/  LDL.LU.64 R48, [R1+0x10a0] ;  /* 0x0010a00001307983 */ /* 0x000f280000300a00 */
[----:B------:R-:W4:Y:S01]  /*a4bb0*/  LDL.LU.64 R50, [R1+0x10a8] ;  /* 0x0010a80001327983 */ /* 0x000f220000300a00 */
[----:B------:R-:W-:-:S03]  /*a4bc0*/  IMAD.MOV.U32 R59, RZ, RZ, R0 ;  /* 0x000000ffff3b7224 */ /* 0x000fc600078e0000 */
[----:B------:R-:W4:Y:S04]  /*a4bd0*/  LDL.LU.64 R28, [R1+0x1090] ;  /* 0x00109000011c7983 */ /* 0x000f280000300a00 */
[----:B------:R-:W4:Y:S04]  /*a4be0*/  LDL.LU.64 R30, [R1+0x1098] ;  /* 0x00109800011e7983 */ /* 0x000f280000300a00 */
[----:B------:R-:W4:Y:S04]  /*a4bf0*/  LDL.LU.64 R36, [R1+0x1080] ;  /* 0x0010800001247983 */ /* 0x000f280000300a00 */
[----:B------:R-:W4:Y:S04]  /*a4c00*/  LDL.LU.64 R38, [R1+0x1088] ;  /* 0x0010880001267983 */ /* 0x000f280000300a00 */
[----:B------:R-:W4:Y:S04]  /*a4c10*/  LDL.LU.64 R24, [R1+0x1070] ;  /* 0x0010700001187983 */ /* 0x000f280000300a00 */
[----:B------:R-:W4:Y:S04]  /*a4c20*/  LDL.LU.64 R26, [R1+0x1078] ;  /* 0x00107800011a7983 */ /* 0x000f280000300a00 */
[----:B--2---:R-:W2:Y:S04]  /*a4c30*/  LDL.LU.64 R16, [R1+0x1060] ;  /* 0x0010600001107983 */ /* 0x004ea80000300a00 */
[----:B---3--:R-:W2:Y:S04]  /*a4c40*/  LDL.LU.64 R18, [R1+0x1068] ;  /* 0x0010680001127983 */ /* 0x008ea80000300a00 */
[----:B------:R-:W3:Y:S04]  /*a4c50*/  LDL.LU.64 R32, [R1+0x1050] ;  /* 0x0010500001207983 */ /* 0x000ee80000300a00 */
[----:B------:R-:W3:Y:S04]  /*a4c60*/  LDL.LU.64 R34, [R1+0x1058] ;  /* 0x0010580001227983 */ /* 0x000ee80000300a00 */
[----:B0-----:R-:W2:Y:S04]  /*a4c70*/  LDL.LU.64 R12, [R1+0x1040] ;  /* 0x00104000010c7983 */ /* 0x001ea80000300a00 */
[----:B------:R-:W2:Y:S04]  /*a4c80*/  LDL.LU.64 R14, [R1+0x1048] ;  /* 0x00104800010e7983 */ /* 0x000ea80000300a00 */
[----:B------:R-:W3:Y:S04]  /*a4c90*/  LDL.LU.64 R52, [R1+0x1030] ;  /* 0x0010300001347983 */ /* 0x000ee80000300a00 */
[----:B------:R-:W3:Y:S04]  /*a4ca0*/  LDL.LU.64 R54, [R1+0x1038] ;  /* 0x0010380001367983 */ /* 0x000ee80000300a00 */
[----:B------:R-:W3:Y:S04]  /*a4cb0*/  LDL.LU.64 R44, [R1+0x1020] ;  /* 0x00102000012c7983 */ /* 0x000ee80000300a00 */
[----:B------:R-:W3:Y:S04]  /*a4cc0*/  LDL.LU.64 R46, [R1+0x1028] ;  /* 0x00102800012e7983 */ /* 0x000ee80000300a00 */
[----:B-1----:R-:W3:Y:S04]  /*a4cd0*/  LDL.LU.64 R8, [R1+0x1010] ;  /* 0x0010100001087983 */ /* 0x002ee80000300a00 */
[----:B------:R-:W3:Y:S01]  /*a4ce0*/  LDL.LU.64 R10, [R1+0x1018] ;  /* 0x00101800010a7983 */ /* 0x000ee20000300a00 */
[C---:B----4-:R-:W-:Y:S06]  /*a4cf0*/  HMMA.16816.F32 R56, R4.reuse, R58, R20 ;  /* 0x0000003a0438723c */ /* 0x050fec0000001814 */
[----:B------:R-:W-:Y:S01]  /*a4d00*/  HMMA.16816.F32 R48, R4, R40, R48 ;  /* 0x000000280430723c */ /* 0x000fe20000001830 */
[----:B------:R-:W4:Y:S04]  /*a4d10*/  LDL.LU.64 R22, [R1+0xa950] ;  /* 0x00a9500001167983 */ /* 0x000f280000300a00 */
[----:B------:R-:W2:-:S12]  /*a4d20*/  LDL.LU.64 R20, [R1+0xa948] ;  /* 0x00a9480001147983 */ /* 0x000e980000300a00 */
[----:B------:R-:W-:Y:S04]  /*a4d30*/  STL.64 [R1+0x10b0], R56 ;  /* 0x0010b03801007387 */ /* 0x000fe80000100a00 */
[----:B------:R0:W-:Y:S04]  /*a4d40*/  STL.64 [R1+0x10b8], R58 ;  /* 0x0010b83a01007387 */ /* 0x0001e80000100a00 */
[----:B0-----:R-:W3:Y:S04]  /*a4d50*/  LDL.LU.64 R58, [R1+0xa940] ;  /* 0x00a94000013a7983 */ /* 0x001ee80000300a00 */
[----:B------:R-:W3:Y:S04]  /*a4d60*/  LDL.LU.64 R56, [R1+0xa938] ;  /* 0x00a9380001387983 */ /* 0x000ee80000300a00 */
[----:B------:R-:W-:Y:S04]  /*a4d70*/  STL.64 [R1+0x10a0], R48 ;  /* 0x0010a03001007387 */ /* 0x000fe80000100a00 */
[----:B------:R0:W-:Y:S04]  /*a4d80*/  STL.64 [R1+0x10a8], R50 ;  /* 0x0010a83201007387 */ /* 0x0001e80000100a00 */
[----:B0-----:R-:W3:Y:S04]  /*a4d90*/  LDL.LU.64 R50, [R1+0xa930] ;  /* 0x00a9300001327983 */ /* 0x001ee80000300a00 */
[----:B------:R-:W3:Y:S01]  /*a4da0*/  LDL.LU.64 R48, [R1+0xa928] ;  /* 0x00a9280001307983 */ /* 0x000ee20000300a00 */
[----:B------:R-:W-:Y:S03]  /*a4db0*/  HMMA.16816.F32 R40, R4, R42, R28 ;  /* 0x0000002a0428723c */ /* 0x000fe6000000181c */
[----:B------:R-:W3:Y:S04]  /*a4dc0*/  LDL.LU.64 R30, [R1+0xa920] ;  /* 0x00a92000011e7983 */ /* 0x000ee80000300a00 */
[----:B------:R-:W3:-:S15]  /*a4dd0*/  LDL.LU.64 R28, [R1+0xa918] ;  /* 0x00a91800011c7983 */ /* 0x000ede0000300a00 */
[----:B------:R-:W-:-:S01]  /*a4de0*/  NOP ;  /* 0x0000000000007918 */ /* 0x000fc20000000000 */
[----:B------:R0:W-:Y:S04]  /*a4df0*/  STL.64 [R1+0x1090], R40 ;  /* 0x0010902801007387 */ /* 0x0001e80000100a00 */
[----:B------:R1:W-:Y:S04]  /*a4e00*/  STL.64 [R1+0x1098], R42 ;  /* 0x0010982a01007387 */ /* 0x0003e80000100a00 */
[----:B0-----:R-:W3:Y:S04]  /*a4e10*/  LDL.LU.64 R40, [R1+0x1000] ;  /* 0x0010000001287983 */ /* 0x001ee80000300a00 */
[----:B-1----:R-:W3:Y:S01]  /*a4e20*/  LDL.LU.64 R42, [R1+0x1008] ;  /* 0x00100800012a7983 */ /* 0x002ee20000300a00 */
[C---:B--2---:R-:W-:Y:S06]  /*a4e30*/  HMMA.16816.F32 R36, R4.reuse, R20, R36 ;  /* 0x000000140424723c */ /* 0x044fec0000001824 */
[----:B----4-:R-:W-:-:S15]  /*a4e40*/  HMMA.16816.F32 R20, R4, R22, R24 ;  /* 0x000000160414723c */ /* 0x010fde0000001818 */
[----:B------:R-:W-:-:S02]  /*a4e50*/  NOP ;  /* 0x0000000000007918 */ /* 0x000fc40000000000 */
[----:B------:R-:W-:Y:S04]  /*a4e60*/  STL.64 [R1+0x1080], R36 ;  /* 0x0010802401007387 */ /* 0x000fe80000100a00 */
[----:B------:R0:W-:Y:S01]  /*a4e70*/  STL.64 [R1+0x1088], R38 ;  /* 0x0010882601007387 */ /* 0x0001e20000100a00 */
[C---:B---3--:R-:W-:Y:S06]  /*a4e80*/  HMMA.16816.F32 R12, R4.reuse, R56, R12 ;  /* 0x00000038040c723c */ /* 0x048fec000000180c */
[C---:B------:R-:W-:Y:S06]  /*a4e90*/  HMMA.16816.F32 R16, R4.reuse, R48, R16 ;  /* 0x000000300410723c */ /* 0x040fec0000001810 */
[C---:B------:R-:W-:Y:S01]  /*a4ea0*/  HMMA.16816.F32 R32, R4.reuse, R50, R32 ;  /* 0x000000320420723c */ /* 0x040fe20000001820 */
[----:B0-----:R-:W2:Y:S04]  /*a4eb0*/  LDL.LU.64 R38, [R1+0xa910] ;  /* 0x00a9100001267983 */ /* 0x001ea80000300a00 */
[----:B------:R-:W3:Y:S01]  /*a4ec0*/  LDL.LU.64 R36, [R1+0xa908] ;  /* 0x00a9080001247983 */ /* 0x000ee20000300a00 */
[C---:B------:R-:W-:Y:S03]  /*a4ed0*/  HMMA.16816.F32 R56, R4.reuse, R58, R52 ;  /* 0x0000003a0438723c */ /* 0x040fe60000001834 */
[----:B------:R-:W4:Y:S04]  /*a4ee0*/  LDL.LU.64 R26, [R1+0xa900] ;  /* 0x00a90000011a7983 */ /* 0x000f280000300a00 */
[----:B------:R-:W4:Y:S04]  /*a4ef0*/  LDL.LU.64 R24, [R1+0xa8f8] ;  /* 0x00a8f80001187983 */ /* 0x000f280000300a00 */
[----:B------:R-:W-:Y:S04]  /*a4f00*/  STL.64 [R1+0x1070], R20 ;  /* 0x0010701401007387 */ /* 0x000fe80000100a00 */
[----:B------:R0:W-:Y:S04]  /*a4f10*/  STL.64 [R1+0x1078], R22 ;  /* 0x0010781601007387 */ /* 0x0001e80000100a00 */
[----:B0-----:R-:W4:Y:S04]  /*a4f20*/  LDL.LU.64 R22, [R1+0xa8f0] ;  /* 0x00a8f00001167983 */ /* 0x001f280000300a00 */
[----:B------:R-:W4:Y:S04]  /*a4f30*/  LDL.LU.64 R20, [R1+0xa8e8] ;  /* 0x00a8e80001147983 */ /* 0x000f280000300a00 */
[----:B------:R-:W-:Y:S04]  /*a4f40*/  STL.64 [R1+0x1060], R16 ;  /* 0x0010601001007387 */ /* 0x000fe80000100a00 */
[----:B------:R0:W-:Y:S04]  /*a4f50*/  STL.64 [R1+0x1068], R18 ;  /* 0x0010681201007387 */ /* 0x0001e80000100a00 */
[----:B0-----:R-:W4:Y:S04]  /*a4f60*/  LDL.LU.64 R18, [R1+0xa8e0] ;  /* 0x00a8e00001127983 */ /* 0x001f280000300a00 */
[----:B------:R-:W4:Y:S04]  /*a4f70*/  LDL.LU.64 R16, [R1+0xa8d8] ;  /* 0x00a8d80001107983 */ /* 0x000f280000300a00 */
[----:B------:R-:W2:Y:S04]  /*a4f80*/  LDL.LU.64 R48, [R1+0xff0] ;  /* 0x000ff00001307983 */ /* 0x000ea80000300a00 */
[----:B------:R-:W2:Y:S04]  /*a4f90*/  LDL.LU.64 R50, [R1+0xff8] ;  /* 0x000ff80001327983 */ /* 0x000ea80000300a00 */
        /* <DEDUP_REMOVED lines=8> */
[----:B------:R-:W2:Y:S04]  /*a5020*/  LDL.LU.64 R54, [R1+0xa8c0] ;  /* 0x00a8c00001367983 */ /* 0x000ea80000300a00 */
[----:B------:R-:W3:Y:S04]  /*a5030*/  LDL.LU.64 R52, [R1+0xa8b8] ;  /* 0x00a8b80001347983 */ /* 0x000ee80000300a00 */
[----:B------:R-:W-:Y:S04]  /*a5040*/  STL.64 [R1+0x1030], R56 ;  /* 0x0010303801007387 */ /* 0x000fe80000100a00 */
[----:B------:R0:W-:Y:S04]  /*a5050*/  STL.64 [R1+0x1038], R58 ;  /* 0x0010383a01007387 */ /* 0x0001e80000100a00 */
[----:B0-----:R-:W4:Y:S04]  /*a5060*/  LDL.LU.64 R58, [R1+0xa8b0] ;  /* 0x00a8b000013a7983 */ /* 0x001f280000300a00 */
[----:B------:R-:W3:Y:S01]  /*a5070*/  LDL.LU.64 R56, [R1+0xa8a8] ;  /* 0x00a8a80001387983 */ /* 0x000ee20000300a00 */
[----:B------:R-:W-:-:S15]  /*a5080*/  HMMA.16816.F32 R44, R4, R60, R44 ;  /* 0x0000003c042c723c */ /* 0x000fde000000182c */
[----:B------:R-:W-:-:S08]  /*a5090*/  NOP ;  /* 0x0000000000007918 */ /* 0x000fd00000000000 */
[----:B------:R-:W-:Y:S04]  /*a50a0*/  STL.64 [R1+0x1020], R44 ;  /* 0x0010202c01007387 */ /* 0x000fe80000100a00 */
[----:B------:R4:W-:Y:S01]  /*a50b0*/  STL.64 [R1+0x1028], R46 ;  /* 0x0010282e01007387 */ /* 0x0009e20000100a00 */
[C---:B--2---:R-:W-:Y:S06]  /*a50c0*/  HMMA.16816.F32 R48, R4.reuse, R54, R48 ;  /* 0x000000360430723c */ /* 0x044fec0000001830 */
[C---:B----4-:R-:W-:Y:S06]  /*a50d0*/  HMMA.16816.F32 R44, R4.reuse, R58, R8 ;  /* 0x0000003a042c723c */ /* 0x050fec0000001808 */
[----:B---3--:R-:W-:Y:S01]  /*a50e0*/  HMMA.16816.F32 R40, R4, R56, R40 ;  /* 0x000000380428723c */ /* 0x008fe20000001828 */
[----:B------:R-:W2:Y:S04]  /*a50f0*/  LDL.LU.64 R8, [R1+0xfd0] ;  /* 0x000fd00001087983 */ /* 0x000ea80000300a00 */
[----:B------:R-:W2:-:S12]  /*a5100*/  LDL.LU.64 R10, [R1+0xfd8] ;  /* 0x000fd800010a7983 */ /* 0x000e980000300a00 */
        /* <DEDUP_REMOVED lines=12> */
[----:B------:R-:W-:Y:S04]  /*a51d0*/  STL.64 [R1+0xff0], R48 ;  /* 0x000ff03001007387 */ /* 0x000fe80000100a00 */
[----:B------:R0:W-:Y:S04]  /*a51e0*/  STL.64 [R1+0xff8], R50 ;  /* 0x000ff83201007387 */ /* 0x0001e80000100a00 */
[----:B0-----:R-:W2:Y:S04]  /*a51f0*/  LDL.LU.64 R50, [R1+0xa8a0] ;  /* 0x00a8a00001327983 */ /* 0x001ea80000300a00 */
[----:B------:R-:W3:Y:S01]  /*a5200*/  LDL.LU.64 R48, [R1+0xa898] ;  /* 0x00a8980001307983 */ /* 0x000ee20000300a00 */
[----:B------:R-:W-:-:S15]  /*a5210*/  HMMA.16816.F32 R32, R4, R52, R32 ;  /* 0x000000340420723c */ /* 0x000fde0000001820 */
[----:B------:R-:W-:-:S08]  /*a5220*/  NOP ;  /* 0x0000000000007918 */ /* 0x000fd00000000000 */
[----:B------:R0:W-:Y:S04]  /*a5230*/  STL.64 [R1+0xfe0], R32 ;  /* 0x000fe02001007387 */ /* 0x0001e80000100a00 */
[----:B------:R1:W-:Y:S04]  /*a5240*/  STL.64 [R1+0xfe8], R34 ;  /* 0x000fe82201007387 */ /* 0x0003e80000100a00 */
[----:B0-----:R-:W4:Y:S04]  /*a5250*/  LDL.LU.64 R32, [R1+0xf70] ;  /* 0x000f700001207983 */ /* 0x001f280000300a00 */
[----:B-1----:R-:W4:Y:S04]  /*a5260*/  LDL.LU.64 R34, [R1+0xf78] ;  /* 0x000f780001227983 */ /* 0x002f280000300a00 */
        /* <DEDUP_REMOVED lines=22> */
[----:B------:R0:W-:Y:S04]  /*a53d0*/  STL.64 [R1+0xfb8], R42 ;  /* 0x000fb82a01007387 */ /* 0x0001e80000100a00 */
[----:B0-----:R-:W4:Y:S04]  /*a53e0*/  LDL.LU.64 R42, [R1+0xa870] ;  /* 0x00a87000012a7983 */ /* 0x001f280000300a00 */
[----:B------:R-:W3:Y:S01]  /*a53f0*/  LDL.LU.64 R40, [R1+0xa868] ;  /* 0x00a8680001287983 */ /* 0x000ee20000300a00 */
[C---:B--2---:R-:W-:Y:S03]  /*a5400*/  HMMA.16816.F32 R48, R4.reuse, R44, R48 ;  /* 0x0000002c0430723c */ /* 0x044fe60000001830 */
[----:B------:R-:W-:Y:S04]  /*a5410*/  STL.64 [R1+0xa718], R46 ;  /* 0x00a7182e01007387 */ /* 0x000fe80000100a00 */
[----:B------:R-:W-:Y:S01]  /*a5420*/  STL.64 [R1+0xa710], R44 ;  /* 0x00a7102c01007387 */ /* 0x000fe20000100a00 */
[----:B------:R-:W-:-:S15]  /*a5430*/  HMMA.16816.F32 R32, R4, R38, R32 ;  /* 0x000000260420723c */ /* 0x000fde0000001820 */
[----:B------:R-:W-:Y:S04]  /*a5440*/  STL.64 [R1+0xfa0], R48 ;  /* 0x000fa03001007387 */ /* 0x000fe80000100a00 */
[----:B------:R4:W-:Y:S02]  /*a5450*/  STL.64 [R1+0xfa8], R50 ;  /* 0x000fa83201007387 */ /* 0x0009e40000100a00 */
[C---:B----4-:R-:W-:Y:S06]  /*a5460*/  HMMA.16816.F32 R48, R4.reuse, R42, R52 ;  /* 0x0000002a0430723c */ /* 0x050fec0000001834 */
[----:B---3--:R-:W-:-:S15]  /*a5470*/  HMMA.16816.F32 R44, R4, R40, R56 ;  /* 0x00000028042c723c */ /* 0x008fde0000001838 */
[----:B------:R-:W-:-:S08]  /*a5480*/  NOP ;  /* 0x0000000000007918 */ /* 0x000fd00000000000 */
[----:B------:R-:W-:Y:S04]  /*a5490*/  STL.64 [R1+0xf80], R44 ;  /* 0x000f802c01007387 */ /* 0x000fe80000100a00 */
[----:B------:R0:W-:Y:S01]  /*a54a0*/  STL.64 [R1+0xf90], R48 ;  /* 0x000f903001007387 */ /* 0x0001e20000100a00 */
[----:B------:R-:W-:-:S03]  /*a54b0*/  IMAD.MOV.U32 R0, RZ, RZ, R47 ;  /* 0x000000ffff007224 */ /* 0x000fc600078e002f */
[----:B------:R1:W-:Y:S04]  /*a54c0*/  STL.64 [R1+0xf98], R50 ;  /* 0x000f983201007387 */ /* 0x0003e80000100a00 */
[----:B------:R2:W-:Y:S04]  /*a54d0*/  STL [R1+0xf88], R46 ;  /* 0x000f882e01007387 */ /* 0x0005e80000100800 */
[----:B------:R-:W-:Y:S04]  /*a54e0*/  STL.64 [R1+0xa728], R42 ;  /* 0x00a7282a01007387 */ /* 0x000fe80000100a00 */
[----:B------:R3:W-:Y:S04]  /*a54f0*/  STL.64 [R1+0xa720], R40 ;  /* 0x00a7202801007387 */ /* 0x0007e80000100a00 */
[----:B------:R-:W-:Y:S04]  /*a5500*/  STL [R1+0x95f0], R0 ;  /* 0x0095f00001007387 */ /* 0x000fe80000100800 */
[----:B------:R-:W4:Y:S04]  /*a5510*/  LDL.LU.64 R52, [R1+0xf60] ;  /* 0x000f600001347983 */ /* 0x000f280000300a00 */
[----:B------:R-:W4:Y:S04]  /*a5520*/  LDL.LU.64 R54, [R1+0xf68] ;  /* 0x000f680001367983 */ /* 0x000f280000300a00 */
[----:B------:R3:W-:Y:S04]  /*a5530*/  STL.64 [R1+0xf70], R32 ;  /* 0x000f702001007387 */ /* 0x0007e80000100a00 */
[----:B------:R3:W-:Y:S04]  /*a5540*/  STL.64 [R1+0xf78], R34 ;  /* 0x000f782201007387 */ /* 0x0007e80000100a00 */
[----:B0-----:R-:W4:Y:S04]  /*a5550*/  LDL.LU.64 R48, [R1+0xf50] ;  /* 0x000f500001307983 */ /* 0x001f280000300a00 */
[----:B-1----:R-:W4:Y:S04]  /*a5560*/  LDL.LU.64 R50, [R1+0xf58] ;  /* 0x000f580001327983 */ /* 0x002f280000300a00 */
[----:B------:R-:W4:Y:S04]  /*a5570*/  LDL.LU.64 R44, [R1+0xf40] ;  /* 0x000f4000012c7983 */ /* 0x000f280000300a00 */
[----:B--2---:R-:W2:Y:S04]  /*a5580*/  LDL.LU.64 R46, [R1+0xf48] ;  /* 0x000f4800012e7983 */ /* 0x004ea80000300a00 */
[----:B---3--:R-:W3:Y:S04]  /*a5590*/  LDL.LU.64 R40, [R1+0xf30] ;  /* 0x000f300001287983 */ /* 0x008ee80000300a00 */
[----:B------:R-:W3:Y:S04]  /*a55a0*/  LDL.LU.64 R42, [R1+0xf38] ;  /* 0x000f3800012a7983 */ /* 0x000ee80000300a00 */
        /* <DEDUP_REMOVED lines=8> */
[----:B------:R-:W-:Y:S04]  /*a5630*/  STL.64 [R1+0xa848], R38 ;  /* 0x00a8482601007387 */ /* 0x000fe80000100a00 */
[----:B------:R2:W-:Y:S01]  /*a5640*/  STL.64 [R1+0xa840], R36 ;  /* 0x00a8402401007387 */ /* 0x0005e20000100a00 */
[C---:B----4-:R-:W-:Y:S06]  /*a5650*/  HMMA.16816.F32 R52, R4.reuse, R2, R52 ;  /* 0x000000020434723c */ /* 0x050fec0000001834 */
[C---:B------:R-:W-:Y:S06]  /*a5660*/  HMMA.16816.F32 R48, R4.reuse, R8, R48 ;  /* 0x000000080430723c */ /* 0x040fec0000001830 */
[----:B--2---:R-:W-:-:S12]  /*a5670*/  HMMA.16816.F32 R36, R4, R10, R44 ;  /* 0x0000000a0424723c */ /* 0x004fd8000000182c */
[----:B------:R-:W-:Y:S01]  /*a5680*/  IMAD.MOV.U32 R0, RZ, RZ, R55 ;  /* 0x000000ffff007224 */ /* 0x000fe200078e0037 */
[----:B------:R-:W-:Y:S04]  /*a5690*/  STL.64 [R1+0xf60], R52 ;  /* 0x000f603401007387 */ /* 0x000fe80000100a00 */
[----:B------:R-:W-:Y:S04]  /*a56a0*/  STL [R1+0xf68], R54 ;  /* 0x000f683601007387 */ /* 0x000fe80000100800 */
[----:B------:R-:W-:Y:S04]  /*a56b0*/  STL [R1+0x9618], R0 ;  /* 0x0096180001007387 */ /* 0x000fe80000100800 */
[----:B------:R-:W-:Y:S04]  /*a56c0*/  STL.64 [R1+0xa748], R10 ;  /* 0x00a7480a01007387 */ /* 0x000fe80000100a00 */
[----:B------:R-:W-:Y:S04]  /*a56d0*/  STL.64 [R1+0xf50], R48 ;  /* 0x000f503001007387 */ /* 0x000fe80000100a00 */
[----:B------:R-:W-:Y:S04]  /*a56e0*/  STL.64 [R1+0xf58], R50 ;  /* 0x000f583201007387 */ /* 0x000fe80000100a00 */
[----:B------:R0:W-:Y:S04]  /*a56f0*/  STL.64 [R1+0xa740], R8 ;  /* 0x00a7400801007387 */ /* 0x0001e80000100a00 */
[----:B------:R-:W-:Y:S04]  /*a5700*/  STL.64 [R1+0xf40], R36 ;  /* 0x000f402401007387 */ /* 0x000fe80000100a00 */
[----:B------:R3:W-:Y:S04]  /*a5710*/  STL.64 [R1+0xf48], R38 ;  /* 0x000f482601007387 */ /* 0x0007e80000100a00 */
[----:B0-----:R-:W2:Y:S04]  /*a5720*/  LDL.LU.64 R8, [R1+0xf20] ;  /* 0x000f200001087983 */ /* 0x001ea80000300a00 */
[----:B------:R-:W2:Y:S01]  /*a5730*/  LDL.LU.64 R10, [R1+0xf28] ;  /* 0x000f2800010a7983 */ /* 0x000ea20000300a00 */
[----:B---3--:R-:W-:Y:S03]  /*a5740*/  HMMA.16816.F32 R36, R4, R12, R40 ;  /* 0x0000000c0424723c */ /* 0x008fe60000001828 */
[----:B------:R-:W3:Y:S04]  /*a5750*/  LDL.LU.64 R52, [R1+0xf00] ;  /* 0x000f000001347983 */ /* 0x000ee80000300a00 */
[----:B------:R-:W3:-:S15]  /*a5760*/  LDL.LU.64 R54, [R1+0xf08] ;  /* 0x000f080001367983 */ /* 0x000ede0000300a00 */
[----:B------:R-:W-:-:S01]  /*a5770*/  NOP ;  /* 0x0000000000007918 */ /* 0x000fc20000000000 */
        /* <DEDUP_REMOVED lines=9> */
[----:B-1----:R-:W4:Y:S01]  /*a5810*/  LDL.LU.64 R38, [R1+0xec8] ;  /* 0x000ec80001267983 */ /* 0x002f220000300a00 */
[----:B--2---:R-:W-:-:S15]  /*a5820*/  HMMA.16816.F32 R8, R4, R14, R8 ;  /* 0x0000000e0408723c */ /* 0x004fde0000001808 */
[----:B------:R-:W-:-:S08]  /*a5830*/  NOP ;  /* 0x0000000000007918 */ /* 0x000fd00000000000 */
[----:B------:R0:W-:Y:S04]  /*a5840*/  STL.64 [R1+0xf20], R8 ;  /* 0x000f200801007387 */ /* 0x0001e80000100a00 */
[----:B------:R1:W-:Y:S01]  /*a5850*/  STL [R1+0xf28], R10 ;  /* 0x000f280a01007387 */ /* 0x0003e20000100800 */
[----:B------:R-:W-:-:S03]  /*a5860*/  IMAD.MOV.U32 R0, RZ, RZ, R11 ;  /* 0x000000ffff007224 */ /* 0x000fc600078e000b */
[----:B0-----:R-:W2:Y:S04]  /*a5870*/  LDL.LU.64 R8, [R1+0xeb0] ;  /* 0x000eb00001087983 */ /* 0x001ea80000300a00 */
[----:B-1----:R-:W2:Y:S04]  /*a5880*/  LDL.LU.64 R10, [R1+0xeb8] ;  /* 0x000eb800010a7983 */ /* 0x002ea80000300a00 */
[----:B------:R-:W-:Y:S04]  /*a5890*/  STL.64 [R1+0xa778], R14 ;  /* 0x00a7780e01007387 */ /* 0x000fe80000100a00 */
[----:B------:R0:W-:Y:S04]  /*a58a0*/  STL.64 [R1+0xa770], R12 ;  /* 0x00a7700c01007387 */ /* 0x0001e80000100a00 */
[----:B0-----:R-:W3:Y:S04]  /*a58b0*/  LDL.LU.64 R12, [R1+0xf10] ;  /* 0x000f1000010c7983 */ /* 0x001ee80000300a00 */
[----:B------:R-:W3:Y:S04]  /*a58c0*/  LDL.LU.64 R14, [R1+0xf18] ;  /* 0x000f1800010e7983 */ /* 0x000ee80000300a00 */
[----:B------:R-:W-:Y:S01]  /*a58d0*/  STL [R1+0x9830], R0 ;  /* 0x0098300001007387 */ /* 0x000fe20000100800 */
[----:B---3--:R-:W-:-:S15]  /*a58e0*/  HMMA.16816.F32 R12, R4, R16, R12 ;  /* 0x00000010040c723c */ /* 0x008fde000000180c */
[----:B------:R-:W-:-:S08]  /*a58f0*/  NOP ;  /* 0x0000000000007918 */ /* 0x000fd00000000000 */
[----:B------:R-:W-:Y:S04]  /*a5900*/  STL.64 [R1+0xf10], R12 ;  /* 0x000f100c01007387 */ /* 0x000fe80000100a00 */
[----:B------:R0:W-:Y:S02]  /*a5910*/  STL.64 [R1+0xf18], R14 ;  /* 0x000f180e01007387 */ /* 0x0001e40000100a00 */
[C---:B0-----:R-:W-:Y:S06]  /*a5920*/  HMMA.16816.F32 R12, R4.reuse, R18, R52 ;  /* 0x00000012040c723c */ /* 0x041fec0000001834 */
[----:B------:R-:W-:Y:S04]  /*a5930*/  STL.64 [R1+0xa788], R18 ;  /* 0x00a7881201007387 */ /* 0x000fe80000100a00 */
[----:B------:R4:W-:Y:S02]  /*a5940*/  STL.64 [R1+0xa780], R16 ;  /* 0x00a7801001007387 */ /* 0x0009e40000100a00 */
[C---:B----4-:R-:W-:Y:S11]  /*a5950*/  HMMA.16816.F32 R16, R4.reuse, R20, R48 ;  /* 0x000000140410723c */ /* 0x050ff60000001830 */
[----:B------:R-:W-:Y:S04]  /*a5960*/  STL.64 [R1+0xf00], R12 ;  /* 0x000f000c01007387 */ /* 0x000fe80000100a00 */
[----:B------:R0:W-:Y:S02]  /*a5970*/  STL.64 [R1+0xf08], R14 ;  /* 0x000f080e01007387 */ /* 0x0001e40000100a00 */
[C---:B0-----:R-:W-:Y:S06]  /*a5980*/  HMMA.16816.F32 R12, R4.reuse, R22, R44 ;  /* 0x00000016040c723c */ /* 0x041fec000000182c */
[----:B------:R-:W-:Y:S04]  /*a5990*/  STL.64 [R1+0xa708], R22 ;  /* 0x00a7081601007387 */ /* 0x000fe80000100a00 */
[----:B------:R-:W-:Y:S04]  /*a59a0*/  STL.64 [R1+0xef0], R16 ;  /* 0x000ef01001007387 */ /* 0x000fe80000100a00 */
[----:B------:R0:W-:Y:S04]  /*a59b0*/  STL.64 [R1+0xef8], R18 ;  /* 0x000ef81201007387 */ /* 0x0001e80000100a00 */
[----:B------:R-:W-:Y:S01]  /*a59c0*/  STL.64 [R1+0xa700], R20 ;  /* 0x00a7001401007387 */ /* 0x000fe20000100a00 */
[C---:B--2---:R-:W-:Y:S06]  /*a59d0*/  HMMA.16816.F32 R8, R4.reuse, R28, R8 ;  /* 0x0000001c0408723c */ /* 0x044fec0000001808 */
[C---:B0-----:R-:W-:Y:S01]  /*a59e0*/  HMMA.16816.F32 R16, R4.reuse, R24, R40 ;  /* 0x000000180410723c */ /* 0x041fe20000001828 */
[----:B------:R-:W-:Y:S04]  /*a59f0*/  STL.64 [R1+0xee0], R12 ;  /* 0x000ee00c01007387 */ /* 0x000fe80000100a00 */
[----:B------:R0:W-:Y:S02]  /*a5a00*/  STL.64 [R1+0xee8], R14 ;  /* 0x000ee80e01007387 */ /* 0x0001e40000100a00 */
[----:B0-----:R-:W-:Y:S06]  /*a5a10*/  HMMA.16816.F32 R12, R4, R26, R36 ;  /* 0x0000001a040c723c */ /* 0x001fec0000001824 */
[----:B------:R-:W-:Y:S10]  /*a5a20*/  STL.64 [R1+0xa798], R26 ;  /* 0x00a7981a01007387 */ /* 0x000ff40000100a00 */
[----:B------:R-:W-:Y:S04]  /*a5a30*/  STL.64 [R1+0xed0], R16 ;  /* 0x000ed01001007387 */ /* 0x000fe80000100a00 */
[----:B------:R-:W-:Y:S04]  /*a5a40*/  STL.64 [R1+0xed8], R18 ;  /* 0x000ed81201007387 */ /* 0x000fe80000100a00 */
[----:B------:R-:W-:Y:S01]  /*a5a50*/  STL.64 [R1+0xa790], R24 ;  /* 0x00a7901801007387 */ /* 0x000fe20000100a00 */
[----:B------:R-:W-:-:S02]  /*a5a60*/  IMAD.MOV.U32 R54, RZ, RZ, R31 ;  /* 0x000000ffff367224 */ /* 0x000fc400078e001f */
[----:B------:R-:W-:Y:S01]  /*a5a70*/  IMAD.MOV.U32 R55, RZ, RZ, R30 ;  /* 0x000000ffff377224 */ /* 0x000fe200078e001e */
[----:B------:R-:W-:Y:S04]  /*a5a80*/  STL.64 [R1+0xec0], R12 ;  /* 0x000ec00c01007387 */ /* 0x000fe80000100a00 */
[----:B------:R-:W-:Y:S04]  /*a5a90*/  STL.64 [R1+0xec8], R14 ;  /* 0x000ec80e01007387 */ /* 0x000fe80000100a00 */
[----:B------:R-:W-:Y:S04]  /*a5aa0*/  STL.64 [R1+0xeb0], R8 ;  /* 0x000eb00801007387 */ /* 0x000fe80000100a00 */
[----:B------:R0:W-:Y:S04]  /*a5ab0*/  STL.64 [R1+0xeb8], R10 ;  /* 0x000eb80a01007387 */ /* 0x0001e80000100a00 */
[----:B------:R-:W2:Y:S04]  /*a5ac0*/  LDL.LU R31, [R1+0xa864] ;  /* 0x00a86400011f7983 */ /* 0x000ea80000300800 */
[----:B------:R-:W3:Y:S04]  /*a5ad0*/  LDL.LU R30, [R1+0xa860] ;  /* 0x00a86000011e7983 */ /* 0x000ee80000300800 */
[----:B------:R-:W4:Y:S04]  /*a5ae0*/  LDL R50, [R1+0xd8] ;  /* 0x0000d80001327983 */ /* 0x000f280000100800 */
[----:B------:R-:W4:Y:S04]  /*a5af0*/  LDL R51, [R1+0xdc] ;  /* 0x0000dc0001337983 */ /* 0x000f280000100800 */
[----:B0-----:R-:W4:Y:S04]  /*a5b00*/  LDL R10, [R1+0x110] ;  /* 0x00011000010a7983 */ /* 0x001f280000100800 */
[----:B------:R-:W4:Y:S01]  /*a5b10*/  LDL R11, [R1+0x114] ;  /* 0x00011400010b7983 */ /* 0x000f220000100800 */
[----:B--2---:R-:W-:-:S02]  /*a5b20*/  IMAD.MOV.U32 R48, RZ, RZ, R31 ;  /* 0x000000ffff307224 */ /* 0x004fc400078e001f */
[----:B---3--:R-:W-:Y:S01]  /*a5b30*/  IMAD.MOV.U32 R49, RZ, RZ, R30 ;  /* 0x000000ffff317224 */ /* 0x008fe200078e001e */
[----:B------:R-:W2:Y:S04]  /*a5b40*/  LDL.LU R31, [R1+0xa85c] ;  /* 0x00a85c00011f7983 */ /* 0x000ea80000300800 */
[----:B------:R-:W3:Y:S04]  /*a5b50*/  LDL.LU R30, [R1+0xa858] ;  /* 0x00a85800011e7983 */ /* 0x000ee80000300800 */
[----:B------:R-:W3:Y:S04]  /*a5b60*/  LDL R22, [R1+0x120] ;  /* 0x0001200001167983 */ /* 0x000ee80000100800 */
[----:B------:R-:W3:Y:S04]  /*a5b70*/  LDL R23, [R1+0x124] ;  /* 0x0001240001177983 */ /* 0x000ee80000100800 */
[----:B------:R-:W3:Y:S04]  /*a5b80*/  LDL.LU.64 R36, [R1+0x2960] ;  /* 0x0029600001247983 */ /* 0x000ee80000300a00 */
[----:B------:R-:W3:Y:S04]  /*a5b90*/  LDL.LU.64 R38, [R1+0x2968] ;  /* 0x0029680001267983 */ /* 0x000ee80000300a00 */
[----:B------:R-:W3:Y:S04]  /*a5ba0*/  LDL R8, [R1+0x118] ;  /* 0x0001180001087983 */ /* 0x000ee80000100800 */
[----:B------:R-:W3:Y:S04]  /*a5bb0*/  LDL R9, [R1+0x11c] ;  /* 0x00011c0001097983 */ /* 0x000ee80000100800 */
[----:B------:R-:W3:Y:S04]  /*a5bc0*/  LDL R20, [R1+0x128] ;  /* 0x0001280001147983 */ /* 0x000ee80000100800 */
[----:B------:R-:W3:Y:S04]  /*a5bd0*/  LDL R21, [R1+0x12c] ;  /* 0x00012c0001157983 */ /* 0x000ee80000100800 */
[----:B----4-:R-:W-:Y:S01]  /*a5be0*/  STL.64 [R1+0xa828], R50 ;  /* 0x00a8283201007387 */ /* 0x010fe20000100a00 */
[----:B------:R-:W-:-:S03]  /*a5bf0*/  IMAD R32, R32, 0x100, R56 ;  /* 0x0000010020207824 */ /* 0x000fc600078e0238 */
[----:B------:R0:W-:Y:S01]  /*a5c00*/  STL.64 [R1+0xa820], R48 ;  /* 0x00a8203001007387 */ /* 0x0001e20000100a00 */
[----:B------:R-:W-:-:S03]  /*a5c10*/  IMAD R33, R33, 0x100, R57 ;  /* 0x0000010021217824 */ /* 0x000fc600078e0239 */
[----:B------:R-:W4:Y:S04]  /*a5c20*/  LDL R44, [R1+0xf0] ;  /* 0x0000f000012c7983 */ /* 0x000f280000100800 */
[----:B------:R-:W4:Y:S04]  /*a5c30*/  LDL R45, [R1+0xf4] ;  /* 0x0000f400012d7983 */ /* 0x000f280000100800 */
[----:B------:R-:W4:Y:S04]  /*a5c40*/  LDL R42, [R1+0xf8] ;  /* 0x0000f800012a7983 */ /* 0x000f280000100800 */
[----:B------:R-:W4:Y:S01]  /*a5c50*/  LDL R43, [R1+0xfc] ;  /* 0x0000fc00012b7983 */ /* 0x000f220000100800 */
[----:B--2---:R-:W-:-:S02]  /*a5c60*/  IMAD.MOV.U32 R57, RZ, RZ, R31 ;  /* 0x000000ffff397224 */ /* 0x004fc400078e001f */
[----:B---3--:R-:W-:Y:S02]  /*a5c70*/  IMAD.MOV.U32 R56, RZ, RZ, R30 ;  /* 0x000000ffff387224 */ /* 0x008fe400078e001e */
[----:B------:R-:W2:Y:S04]  /*a5c80*/  LDL.LU R30, [R1+0xa854] ;  /* 0x00a85400011e7983 */ /* 0x000ea80000300800 */
[----:B------:R-:W2:Y:S04]  /*a5c90*/  LDL.LU R31, [R1+0xa850] ;  /* 0x00a85000011f7983 */ /* 0x000ea80000300800 */
[----:B0-----:R-:W3:Y:S04]  /*a5ca0*/  LDL.LU.64 R48, [R1+0xea0] ;  /* 0x000ea00001307983 */ /* 0x001ee80000300a00 */
[----:B------:R-:W3:Y:S04]  /*a5cb0*/  LDL.LU.64 R50, [R1+0xea8] ;  /* 0x000ea80001327983 */ /* 0x000ee80000300a00 */
[----:B------:R-:W3:Y:S04]  /*a5cc0*/  LDL.LU.64 R24, [R1+0xe90] ;  /* 0x000e900001187983 */ /* 0x000ee80000300a00 */
[----:B------:R-:W3:Y:S04]  /*a5cd0*/  LDL.LU.64 R26, [R1+0xe98] ;  /* 0x000e9800011a7983 */ /* 0x000ee80000300a00 */
[----:B------:R-:W3:Y:S04]  /*a5ce0*/  LDL.LU.64 R16, [R1+0xe80] ;  /* 0x000e800001107983 */ /* 0x000ee80000300a00 */
[----:B------:R-:W3:Y:S04]  /*a5cf0*/  LDL.LU.64 R18, [R1+0xe88] ;  /* 0x000e880001127983 */ /* 0x000ee80000300a00 */
[----:B------:R-:W3:Y:S04]  /*a5d00*/  LDL.LU.64 R12, [R1+0xe70] ;  /* 0x000e7000010c7983 */ /* 0x000ee80000300a00 */
[----:B------:R-:W3:Y:S04]  /*a5d10*/  LDL.LU.64 R14, [R1+0xe78] ;  /* 0x000e7800010e7983 */ /* 0x000ee80000300a00 */
[----:B------:R-:W4:Y:S04]  /*a5d20*/  LDL.64 R46, [R1+0xe8] ;  /* 0x0000e800012e7983 */ /* 0x000f280000100a00 */
[----:B------:R-:W3:Y:S01]  /*a5d30*/  LDL.64 R40, [R1+0x100] ;  /* 0x0001000001287983 */ /* 0x000ee20000100a00 */
[----:B------:R-:W-:-:S02]  /*a5d40*/  IMAD R34, R34, 0x100, R58 ;  /* 0x0000010022227824 */ /* 0x000fc400078e023a */
[----:B------:R-:W-:Y:S01]  /*a5d50*/  IMAD R35, R35, 0x100, R59 ;  /* 0x0000010023237824 */ /* 0x000fe200078e023b */
[----:B--2---:R-:W-:Y:S01]  /*a5d60*/  HMMA.16816.F32 R36, R4, R30, R36 ;  /* 0x0000001e0424723c */ /* 0x004fe20000001824 */
[----:B----4-:R-:W-:Y:S04]  /*a5d70*/  STL.64 [R1+0xa838], R46 ;  /* 0x00a8382e01007387 */ /* 0x010fe80000100a00 */
[----:B------:R0:W-:Y:S04]  /*a5d80*/  STL.64 [R1+0xa830], R44 ;  /* 0x00a8302c01007387 */ /* 0x0001e80000100a00 */
[----:B0-----:R-:W2:Y:S04]  /*a5d90*/  LDL.LU.64 R44, [R1+0x2950] ;  /* 0x00295000012c7983 */ /* 0x001ea80000300a00 */
[----:B------:R-:W2:Y:S04]  /*a5da0*/  LDL.LU.64 R46, [R1+0x2958] ;  /* 0x00295800012e7983 */ /* 0x000ea80000300a00 */
[----:B------:R-:W4:Y:S04]  /*a5db0*/  LDL.64 R52, [R1+0xd0] ;  /* 0x0000d00001347983 */ /* 0x000f280000100a00 */
[----:B------:R-:W4:Y:S04]  /*a5dc0*/  LDL.LU.64 R58, [R1+0xc0] ;  /* 0x0000c000013a7983 */ /* 0x000f280000300a00 */
[----:B------:R-:W-:Y:S04]  /*a5dd0*/  STL.64 [R1+0x2240], R36 ;  /* 0x0022402401007387 */ /* 0x000fe80000100a00 */
[----:B------:R0:W-:Y:S04]  /*a5de0*/  STL.64 [R1+0x2248], R38 ;  /* 0x0022482601007387 */ /* 0x0001e80000100a00 */
[----:B0-----:R-:W4:Y:S04]  /*a5df0*/  LDL.LU.64 R38, [R1+0xa848] ;  /* 0x00a8480001267983 */ /* 0x001f280000300a00 */
[----:B------:R-:W2:Y:S04]  /*a5e00*/  LDL.LU.64 R36, [R1+0xa840] ;  /* 0x00a8400001247983 */ /* 0x000ea80000300a00 */
[----:B------:R-:W-:Y:S04]  /*a5e10*/  STL.64 [R1+0xa7a8], R30 ;  /* 0x00a7a81e01007387 */ /* 0x000fe80000100a00 */
[----:B------:R2:W-:Y:S01]  /*a5e20*/  STL.64 [R1+0xa7a0], R28 ;  /* 0x00a7a01c01007387 */ /* 0x0005e20000100a00 */
[----:B------:R-:W-:-:S02]  /*a5e30*/  F2FP.F16.E4M3.UNPACK_B R32, R32 ;  /* 0x00000020ff20723e */ /* 0x000fc400020006ff */
[----:B------:R-:W-:Y:S02]  /*a5e40*/  F2FP.F16.E4M3.UNPACK_B R33, R33 ;  /* 0x00000021ff21723e */ /* 0x000fe400020006ff */
[----:B------:R-:W-:Y:S02]  /*a5e50*/  F2FP.F16.E4M3.UNPACK_B R34, R34 ;  /* 0x00000022ff22723e */ /* 0x000fe400020006ff */
[----:B------:R-:W-:-:S07]  /*a5e60*/  F2FP.F16.E4M3.UNPACK_B R35, R35 ;  /* 0x00000023ff23723e */ /* 0x000fce00020006ff */
[C---:B---3--:R-:W-:Y:S06]  /*a5e70*/  HMMA.16816.F32 R16, R32.reuse, R8, R16 ;  /* 0x000000082010723c */ /* 0x048fec0000001810 */
[----:B------:R-:W-:Y:S06]  /*a5e80*/  HMMA.16816.F32 R8, R32, R10, R12 ;  /* 0x0000000a2008723c */ /* 0x000fec000000180c */
[----:B--2---:R-:W-:Y:S06]  /*a5e90*/  HMMA.16816.F32 R28, R4, R36, R44 ;  /* 0x00000024041c723c */ /* 0x004fec000000182c */
[----:B------:R-:W-:Y:S04]  /*a5ea0*/  STL [R1+0xa6f4], R36 ;  /* 0x00a6f42401007387 */ /* 0x000fe80000100800 */
[----:B------:R-:W-:-:S13]  /*a5eb0*/  STL [R1+0xa6f0], R37 ;  /* 0x00a6f02501007387 */ /* 0x000fda0000100800 */
[----:B------:R-:W-:Y:S04]  /*a5ec0*/  STL.64 [R1+0x2230], R28 ;  /* 0x0022301c01007387 */ /* 0x000fe80000100a00 */
[----:B------:R0:W-:Y:S02]  /*a5ed0*/  STL.64 [R1+0x2238], R30 ;  /* 0x0022381e01007387 */ /* 0x0001e40000100a00 */
[----:B0-----:R-:W-:Y:S06]  /*a5ee0*/  HMMA.16816.F32 R28, R4, R20, R48 ;  /* 0x00000014041c723c */ /* 0x001fec0000001830 */
[----:B------:R-:W-:Y:S01]  /*a5ef0*/  HMMA.16816.F32 R20, R32, R22, R24 ;  /* 0x000000162014723c */ /* 0x000fe20000001818 */
[----:B------:R-:W2:-:S15]  /*a5f00*/  LDL.LU.64 R4, [R1+0xe60] ;  /* 0x000e600001047983 */ /* 0x000e9e0000300a00 */
[----:B------:R-:W-:-:S01]  /*a5f10*/  NOP ;  /* 0x0000000000007918 */ /* 0x000fc20000000000 */
[----:B------:R0:W-:Y:S04]  /*a5f20*/  STL.64 [R1+0xea0], R28 ;  /* 0x000ea01c01007387 */ /* 0x0001e80000100a00 */
[----:B------:R1:W-:Y:S04]  /*a5f30*/  STL.64 [R1+0xea8], R30 ;  /* 0x000ea81e01007387 */ /* 0x0003e80000100a00 */
[----:B------:R-:W2:Y:S04]  /*a5f40*/  LDL.LU.64 R6, [R1+0xe68] ;  /* 0x000e680001067983 */ /* 0x000ea80000300a00 */
[----:B------:R3:W-:Y:S04]  /*a5f50*/  STL.64 [R1+0xe90], R20 ;  /* 0x000e901401007387 */ /* 0x0007e80000100a00 */
[----:B------:R4:W-:Y:S04]  /*a5f60*/  STL.64 [R1+0xe98], R22 ;  /* 0x000e981601007387 */ /* 0x0009e80000100a00 */
[----:B------:R-:W2:Y:S04]  /*a5f70*/  LDL.LU.64 R44, [R1+0xe50] ;  /* 0x000e5000012c7983 */ /* 0x000ea80000300a00 */
[----:B------:R4:W-:Y:S04]  /*a5f80*/  STL.64 [R1+0xe80], R16 ;  /* 0x000e801001007387 */ /* 0x0009e80000100a00 */
[----:B------:R4:W-:Y:S04]  /*a5f90*/  STL.64 [R1+0xe88], R18 ;  /* 0x000e881201007387 */ /* 0x0009e80000100a00 */
[----:B------:R-:W2:Y:S04]  /*a5fa0*/  LDL.LU.64 R46, [R1+0xe58] ;  /* 0x000e5800012e7983 */ /* 0x000ea80000300a00 */
[----:B------:R-:W-:Y:S04]  /*a5fb0*/  STL.64 [R1+0xe70], R8 ;  /* 0x000e700801007387 */ /* 0x000fe80000100a00 */
[----:B------:R2:W-:Y:S04]  /*a5fc0*/  STL.64 [R1+0xe78], R10 ;  /* 0x000e780a01007387 */ /* 0x0005e80000100a00 */
[----:B------:R-:W2:Y:S04]  /*a5fd0*/  LDL.LU.64 R48, [R1+0xe40] ;  /* 0x000e400001307983 */ /* 0x000ea80000300a00 */
[----:B------:R-:W2:Y:S04]  /*a5fe0*/  LDL.LU.64 R50, [R1+0xe48] ;  /* 0x000e480001327983 */ /* 0x000ea80000300a00 */
[----:B0-----:R-:W2:Y:S04]  /*a5ff0*/  LDL.LU.64 R28, [R1+0xe30] ;  /* 0x000e3000011c7983 */ /* 0x001ea80000300a00 */
[----:B-1----:R-:W2:Y:S04]  /*a6000*/  LDL.LU.64 R30, [R1+0xe38] ;  /* 0x000e3800011e7983 */ /* 0x002ea80000300a00 */
[----:B------:R-:W2:Y:S04]  /*a6010*/  LDL.LU.64 R24, [R1+0xe20] ;  /* 0x000e200001187983 */ /* 0x000ea80000300a00 */
[----:B------:R-:W2:Y:S04]  /*a6020*/  LDL.LU.64 R26, [R1+0xe28] ;  /* 0x000e2800011a7983 */ /* 0x000ea80000300a00 */
[----:B---3--:R-:W3:Y:S04]  /*a6030*/  LDL.LU.64 R20, [R1+0xe10] ;  /* 0x000e100001147983 */ /* 0x008ee80000300a00 */
[----:B----4-:R-:W3:Y:S04]  /*a6040*/  LDL.LU.64 R22, [R1+0xe18] ;  /* 0x000e180001167983 */ /* 0x010ee80000300a00 */
[----:B------:R-:W4:Y:S04]  /*a6050*/  LDL.LU.64 R16, [R1+0xe00] ;  /* 0x000e000001107983 */ /* 0x000f280000300a00 */
[----:B------:R-:W4:Y:S04]  /*a6060*/  LDL.LU.64 R18, [R1+0xe08] ;  /* 0x000e080001127983 */ /* 0x000f280000300a00 */
[----:B------:R-:W3:Y:S04]  /*a6070*/  LDL.LU.64 R12, [R1+0xdf0] ;  /* 0x000df000010c7983 */ /* 0x000ee80000300a00 */
[----:B------:R-:W3:Y:S01]  /*a6080*/  LDL.LU.64 R14, [R1+0xdf8] ;  /* 0x000df800010e7983 */ /* 0x000ee20000300a00 */
[----:B------:R-:W-:Y:S01]  /*a6090*/  IMAD.MOV.U32 R0, RZ, RZ, R41 ;  /* 0x000000ffff007224 */ /* 0x000fe200078e0029 */
[C---:B--2---:R-:W-:Y:S02]  /*a60a0*/  HMMA.16816.F32 R8, R32.reuse, R56, R4 ;  /* 0x000000382008723c */ /* 0x044fe40000001804 */
[----:B------:R-:W2:Y:S04]  /*a60b0*/  LDL.LU.64 R4, [R1+0xde0] ;  /* 0x000de00001047983 */ /* 0x000ea80000300a00 */
[----:B------:R-:W2:Y:S01]  /*a60c0*/  LDL.LU.64 R6, [R1+0xde8] ;  /* 0x000de80001067983 */ /* 0x000ea20000300a00 */
[C---:B------:R-:W-:Y:S06]  /*a60d0*/  HMMA.16816.F32 R44, R32.reuse, R40, R44 ;  /* 0x00000028202c723c */ /* 0x040fec000000182c */
[C---:B------:R-:W-:Y:S10]  /*a60e0*/  HMMA.16816.F32 R40, R32.reuse, R42, R48 ;  /* 0x0000002a2028723c */ /* 0x040ff40000001830 */
[----:B------:R0:W-:Y:S04]  /*a60f0*/  STL.64 [R1+0xe60], R8 ;  /* 0x000e600801007387 */ /* 0x0001e80000100a00 */
[----:B------:R1:W-:Y:S04]  /*a6100*/  STL.64 [R1+0xe68], R10 ;  /* 0x000e680a01007387 */ /* 0x0003e80000100a00 */
[----:B0-----:R-:W2:Y:S04]  /*a6110*/  LDL.LU.64 R8, [R1+0xdd0] ;  /* 0x000dd00001087983 */ /* 0x001ea80000300a00 */
[----:B-1----:R-:W2:Y:S04]  /*a6120*/  LDL.LU.64 R10, [R1+0xdd8] ;  /* 0x000dd800010a7983 */ /* 0x002ea80000300a00 */
[----:B------:R-:W2:Y:S04]  /*a6130*/  LDL.64 R56, [R1+0xb8] ;  /* 0x0000b80001387983 */ /* 0x000ea80000100a00 */
[----:B------:R-:W-:Y:S04]  /*a6140*/  STL.64 [R1+0xe50], R44 ;  /* 0x000e502c01007387 */ /* 0x000fe80000100a00 */
[----:B------:R0:W-:Y:S04]  /*a6150*/  STL.64 [R1+0xe58], R46 ;  /* 0x000e582e01007387 */ /* 0x0001e80000100a00 */
[----:B0-----:R-:W4:Y:S04]  /*a6160*/  LDL.LU.64 R46, [R1+0xa838] ;  /* 0x00a83800012e7983 */ /* 0x001f280000300a00 */
[----:B------:R-:W2:Y:S04]  /*a6170*/  LDL.LU.64 R44, [R1+0xa830] ;  /* 0x00a83000012c7983 */ /* 0x000ea80000300a00 */
[----:B------:R0:W-:Y:S04]  /*a6180*/  STL [R1+0xa6e8], R0 ;  /* 0x00a6e80001007387 */ /* 0x0001e80000100800 */
[----:B------:R-:W4:Y:S04]  /*a6190*/  LDL.LU.64 R50, [R1+0xa828] ;  /* 0x00a8280001327983 */ /* 0x000f280000300a00 */
[----:B------:R-:W4:Y:S01]  /*a61a0*/  LDL.LU.64 R48, [R1+0xa820] ;  /* 0x00a8200001307983 */ /* 0x000f220000300a00 */
[----:B---3--:R-:W-:Y:S03]  /*a61b0*/  HMMA.16816.F32 R12, R32, R52, R12 ;  /* 0x00000034200c723c */ /* 0x008fe6000000180c */
[----:B------:R-:W-:Y:S04]  /*a61c0*/  STL.64 [R1+0xe40], R40 ;  /* 0x000e402801007387 */ /* 0x000fe80000100a00 */
[----:B------:R-:W-:Y:S01]  /*a61d0*/  STL.64 [R1+0xe48], R42 ;  /* 0x000e482a01007387 */ /* 0x000fe20000100a00 */
[----:B------:R-:W-:-:S02]  /*a61e0*/  IMAD.MOV.U32 R36, RZ, RZ, R58 ;  /* 0x000000ffff247224 */ /* 0x000fc400078e003a */
[----:B------:R-:W-:Y:S01]  /*a61f0*/  IMAD.MOV.U32 R37, RZ, RZ, R59 ;  /* 0x000000ffff257224 */ /* 0x000fe200078e003b */
[C---:B--2---:R-:W-:Y:S06]  /*a6200*/  HMMA.16816.F32 R28, R32.reuse, R44, R28 ;  /* 0x0000002c201c723c */ /* 0x044fec000000181c */
[C---:B----4-:R-:W-:Y:S06]  /*a6210*/  HMMA.16816.F32 R24, R32.reuse, R46, R24 ;  /* 0x0000002e2018723c */ /* 0x050fec0000001818 */
[C---:B------:R-:W-:Y:S06]  /*a6220*/  HMMA.16816.F32 R20, R32.reuse, R48, R20 ;  /* 0x000000302014723c */ /* 0x040fec0000001814 */
[----:B------:R-:W-:Y:S01]  /*a6230*/  HMMA.16816.F32 R16, R32, R50, R16 ;  /* 0x000000322010723c */ /* 0x000fe20000001810 */
[----:B0-----:R-:W-:-:S05]  /*a6240*/  IMAD.MOV.U32 R0, RZ, RZ, R47 ;  /* 0x000000ffff007224 */ /* 0x001fca00078e002f */
[----:B------:R-:W-:Y:S01]  /*a6250*/  HMMA.16816.F32 R8, R32, R58, R8 ;  /* 0x0000003a2008723c */ /* 0x000fe20000001808 */
[----:B------:R-:W-:Y:S04]  /*a6260*/  STL.64 [R1+0xe30], R28 ;  /* 0x000e301c01007387 */ /* 0x000fe80000100a00 */
[----:B------:R-:W-:Y:S04]  /*a6270*/  STL.64 [R1+0xe38], R30 ;  /* 0x000e381e01007387 */ /* 0x000fe80000100a00 */
[----:B------:R0:W-:Y:S04]  /*a6280*/  STL [R1+0xa6ec], R0 ;  /* 0x00a6ec0001007387 */ /* 0x0001e80000100800 */
[----:B------:R-:W-:Y:S04]  /*a6290*/  STL.64 [R1+0xe20], R24 ;  /* 0x000e201801007387 */ /* 0x000fe80000100a00 */
[----:B------:R-:W-:Y:S04]  /*a62a0*/  STL.64 [R1+0xe28], R26 ;  /* 0x000e281a01007387 */ /* 0x000fe80000100a00 */
[----:B------:R-:W-:Y:S04]  /*a62b0*/  STL.64 [R1+0xe10], R20 ;  /* 0x000e101401007387 */ /* 0x000fe80000100a00 */
[----:B------:R-:W-:Y:S04]  /*a62c0*/  STL.64 [R1+0xe18], R22 ;  /* 0x000e181601007387 */ /* 0x000fe80000100a00 */
[----:B------:R-:W-:Y:S04]  /*a62d0*/  STL.64 [R1+0xe00], R16 ;  /* 0x000e001001007387 */ /* 0x000fe80000100a00 */
[----:B------:R-:W-:Y:S01]  /*a62e0*/  STL.64 [R1+0xe08], R18 ;  /* 0x000e081201007387 */ /* 0x000fe20000100a00 */
[----:B0-----:R-:W-:-:S05]  /*a62f0*/  IMAD.MOV.U32 R0, RZ, RZ, R52 ;  /* 0x000000ffff007224 */ /* 0x001fca00078e0034 */
[----:B------:R-:W-:Y:S04]  /*a6300*/  STL [R1+0xa6f8], R0 ;  /* 0x00a6f80001007387 */ /* 0x000fe80000100800 */
        /* <DEDUP_REMOVED lines=8> */
[----:B------:R0:W-:Y:S04]  /*a6390*/  STL.64 [R1+0xdd0], R8 ;  /* 0x000dd00801007387 */ /* 0x0001e80000100a00 */
[----:B------:R1:W-:Y:S04]  /*a63a0*/  STL.64 [R1+0xdd8], R10 ;  /* 0x000dd80a01007387 */ /* 0x0003e80000100a00 */
[----:B------:R-:W-:Y:S04]  /*a63b0*/  STL.64 [R1+0xa7b8], R38 ;  /* 0x00a7b82601007387 */ /* 0x000fe80000100a00 */
[----:B------:R-:W-:Y:S04]  /*a63c0*/  STL.64 [R1+0xa7b0], R36 ;  /* 0x00a7b02401007387 */ /* 0x000fe80000100a00 */
[----:B------:R-:W3:Y:S04]  /*a63d0*/  LDL R50, [R1] ;  /* 0x0000000001327983 */ /* 0x000ee80000100800 */
[----:B------:R-:W3:Y:S04]  /*a63e0*/  LDL R51, [R1+0x4] ;  /* 0x0000040001337983 */ /* 0x000ee80000100800 */
[----:B------:R-:W4:Y:S04]  /*a63f0*/  LDL R48, [R1+0x8] ;  /* 0x0000080001307983 */ /* 0x000f280000100800 */
[----:B------:R-:W4:Y:S04]  /*a6400*/  LDL R49, [R1+0xc] ;  /* 0x00000c0001317983 */ /* 0x000f280000100800 */
[----:B------:R-:W4:Y:S04]  /*a6410*/  LDL R52, [R1+0xb0] ;  /* 0x0000b00001347983 */ /* 0x000f280000100800 */
[----:B------:R-:W4:Y:S01]  /*a6420*/  LDL R53, [R1+0xb4] ;  /* 0x0000b40001357983 */ /* 0x000f220000100800 */
[----:B--2---:R-:W-:Y:S03]  /*a6430*/  HMMA.16816.F32 R4, R32, R56, R4 ;  /* 0x000000382004723c */ /* 0x004fe60000001804 */
[----:B---3--:R-:W-:Y:S04]  /*a6440*/  STL.64 [R1+0xa7c8], R50 ;  /* 0x00a7c83201007387 */ /* 0x008fe80000100a00 */
[----:B----4-:R-:W-:Y:S04]  /*a6450*/  STL.64 [R1+0xa7c0], R48 ;  /* 0x00a7c03001007387 */ /* 0x010fe80000100a00 */
[----:B------:R-:W2:Y:S04]  /*a6460*/  LDL R54, [R1+0x10] ;  /* 0x0000100001367983 */ /* 0x000ea80000100800 */
[----:B------:R-:W2:Y:S04]  /*a6470*/  LDL R55, [R1+0x14] ;  /* 0x0000140001377983 */ /* 0x000ea80000100800 */
[----:B------:R-:W3:Y:S04]  /*a6480*/  LDL R58, [R1+0x18] ;  /* 0x00001800013a7983 */ /* 0x000ee80000100800 */
[----:B------:R-:W3:Y:S04]  /*a6490*/  LDL R59, [R1+0x1c] ;  /* 0x00001c00013b7983 */ /* 0x000ee80000100800 */
[----:B------:R-:W4:Y:S04]  /*a64a0*/  LDL.LU.64 R16, [R1+0xdb0] ;  /* 0x000db00001107983 */ /* 0x000f280000300a00 */
[----:B------:R1:W-:Y:S04]  /*a64b0*/  STL.64 [R1+0xdc0], R4 ;  /* 0x000dc00401007387 */ /* 0x0003e80000100a00 */
[----:B------:R1:W-:Y:S04]  /*a64c0*/  STL.64 [R1+0xdc8], R6 ;  /* 0x000dc80601007387 */ /* 0x0003e80000100a00 */
[----:B------:R-:W4:Y:S04]  /*a64d0*/  LDL.LU.64 R18, [R1+0xdb8] ;  /* 0x000db80001127983 */ /* 0x000f280000300a00 */
[----:B------:R-:W2:Y:S04]  /*a64e0*/  LDL R46, [R1+0x58] ;  /* 0x00005800012e7983 */ /* 0x000ea80000100800 */
[----:B------:R-:W2:Y:S04]  /*a64f0*/  LDL R47, [R1+0x5c] ;  /* 0x00005c00012f7983 */ /* 0x000ea80000100800 */
[----:B0-----:R-:W3:Y:S04]  /*a6500*/  LDL R8, [R1+0xa8] ;  /* 0x0000a80001087983 */ /* 0x001ee80000100800 */
[----:B------:R-:W3:Y:S04]  /*a6510*/  LDL R9, [R1+0xac] ;  /* 0x0000ac0001097983 */ /* 0x000ee80000100800 */
[----:B------:R-:W3:Y:S04]  /*a6520*/  LDL.LU.64 R12, [R1+0xda0] ;  /* 0x000da000010c7983 */ /* 0x000ee80000300a00 */
[----:B------:R-:W3:Y:S04]  /*a6530*/  LDL.LU.64 R14, [R1+0xda8] ;  /* 0x000da800010e7983 */ /* 0x000ee80000300a00 */
[----:B------:R-:W4:Y:S04]  /*a6540*/  LDL R44, [R1+0x60] ;  /* 0x00006000012c7983 */ /* 0x000f280000100800 */
[----:B------:R-:W4:Y:S01]  /*a6550*/  LDL R45, [R1+0x64] ;  /* 0x00006400012d7983 */ /* 0x000f220000100800 */
[----:B------:R-:W-:-:S03]  /*a6560*/  IMAD.MOV.U32 R0, RZ, RZ, R57 ;  /* 0x000000ffff007224 */ /* 0x000fc600078e0039 */
[----:B-1----:R-:W3:Y:S04]  /*a6570*/  LDL R10, [R1+0xa0] ;  /* 0x0000a000010a7983 */ /* 0x002ee80000100800 */
[----:B------:R-:W3:Y:S04]  /*a6580*/  LDL R11, [R1+0xa4] ;  /* 0x0000a400010b7983 */ /* 0x000ee80000100800 */
[----:B------:R-:W3:Y:S04]  /*a6590*/  LDL R56, [R1+0x20] ;  /* 0x0000200001387983 */ /* 0x000ee80000100800 */
[----:B------:R-:W3:Y:S04]  /*a65a0*/  LDL R57, [R1+0x24] ;  /* 0x0000240001397983 */ /* 0x000ee80000100800 */
[----:B------:R-:W3:Y:S04]  /*a65b0*/  LDL.LU.64 R4, [R1+0xd90] ;  /* 0x000d900001047983 */ /* 0x000ee80000300a00 */
[----:B------:R-:W3:Y:S04]  /*a65c0*/  LDL.LU.64 R6, [R1+0xd98] ;  /* 0x000d980001067983 */ /* 0x000ee80000300a00 */
[----:B--2---:R-:W-:Y:S04]  /*a65d0*/  STL.64 [R1+0xa808], R46 ;  /* 0x00a8082e01007387 */ /* 0x004fe80000100a00 */
[----:B----4-:R-:W-:Y:S04]  /*a65e0*/  STL.64 [R1+0xa800], R44 ;  /* 0x00a8002c01007387 */ /* 0x010fe80000100a00 */
[----:B------:R-:W2:Y:S04]  /*a65f0*/  LDL R42, [R1+0x68] ;  /* 0x00006800012a7983 */ /* 0x000ea80000100800 */
[----:B------:R-:W2:Y:S04]  /*a6600*/  LDL R43, [R1+0x6c] ;  /* 0x00006c00012b7983 */ /* 0x000ea80000100800 */
[----:B------:R-:W4:Y:S04]  /*a6610*/  LDL R40, [R1+0x70] ;  /* 0x0000700001287983 */ /* 0x000f280000100800 */
[----:B------:R-:W4:Y:S01]  /*a6620*/  LDL R41, [R1+0x74] ;  /* 0x0000740001297983 */ /* 0x000f220000100800 */
[C---:B------:R-:W-:Y:S06]  /*a6630*/  HMMA.16816.F32 R16, R32.reuse, R52, R16 ;  /* 0x000000342010723c */ /* 0x040fec0000001810 */
[C---:B---3--:R-:W-:Y:S01]  /*a6640*/  HMMA.16816.F32 R12, R32.reuse, R8, R12 ;  /* 0x00000008200c723c */ /* 0x048fe2000000180c */
[----:B--2---:R-:W-:Y:S04]  /*a6650*/  STL.64 [R1+0xa818], R42 ;  /* 0x00a8182a01007387 */ /* 0x004fe80000100a00 */
[----:B----4-:R-:W-:Y:S04]  /*a6660*/  STL.64 [R1+0xa810], R40 ;  /* 0x00a8102801007387 */ /* 0x010fe80000100a00 */
[----:B------:R-:W-:Y:S04]  /*a6670*/  STL.64 [R1+0xa7d8], R58 ;  /* 0x00a7d83a01007387 */ /* 0x000fe80000100a00 */
[----:B------:R0:W-:Y:S04]  /*a6680*/  STL.64 [R1+0xa7d0], R56 ;  /* 0x00a7d03801007387 */ /* 0x0001e80000100a00 */
[----:B------:R-:W2:Y:S04]  /*a6690*/  LDL R26, [R1+0x78] ;  /* 0x00007800011a7983 */ /* 0x000ea80000100800 */
[----:B------:R-:W-:Y:S04]  /*a66a0*/  STL.64 [R1+0xdb0], R16 ;  /* 0x000db01001007387 */ /* 0x000fe80000100a00 */
[----:B------:R-:W-:Y:S04]  /*a66b0*/  STL.64 [R1+0xdb8], R18 ;  /* 0x000db81201007387 */ /* 0x000fe80000100a00 */
[----:B------:R-:W3:Y:S04]  /*a66c0*/  LDL R52, [R1+0x28] ;  /* 0x0000280001347983 */ /* 0x000ee80000100800 */
[----:B------:R-:W3:Y:S04]  /*a66d0*/  LDL R53, [R1+0x2c] ;  /* 0x00002c0001357983 */ /* 0x000ee80000100800 */
[----:B------:R-:W2:Y:S04]  /*a66e0*/  LDL R27, [R1+0x7c] ;  /* 0x00007c00011b7983 */ /* 0x000ea80000100800 */
[----:B------:R-:W4:Y:S04]  /*a66f0*/  LDL R24, [R1+0x80] ;  /* 0x0000800001187983 */ /* 0x000f280000100800 */
[----:B------:R-:W4:Y:S04]  /*a6700*/  LDL R25, [R1+0x84] ;  /* 0x0000840001197983 */ /* 0x000f280000100800 */
[----:B------:R-:W2:Y:S04]  /*a6710*/  LDL R20, [R1+0x98] ;  /* 0x0000980001147983 */ /* 0x000ea80000100800 */
[----:B0-----:R-:W4:Y:S04]  /*a6720*/  LDL R56, [R1+0x88] ;  /* 0x0000880001387983 */ /* 0x001f280000100800 */
[----:B------:R-:W4:Y:S04]  /*a6730*/  LDL R57, [R1+0x8c] ;  /* 0x00008c0001397983 */ /* 0x000f280000100800 */
[----:B------:R-:W2:Y:S04]  /*a6740*/  LDL R21, [R1+0x9c] ;  /* 0x00009c0001157983 */ /* 0x000ea80000100800 */
[----:B------:R-:W-:Y:S01]  /*a6750*/  STL.64 [R1+0xa7e8], R54 ;  /* 0x00a7e83601007387 */ /* 0x000fe20000100a00 */
[C---:B------:R-:W-:Y:S03]  /*a6760*/  HMMA.16816.F32 R4, R32.reuse, R10, R4 ;  /* 0x0000000a2004723c */ /* 0x040fe60000001804 */
[----:B---3--:R0:W-:Y:S04]  /*a6770*/  STL.64 [R1+0xa7e0], R52 ;  /* 0x00a7e03401007387 */ /* 0x0081e80000100a00 */
[----:B------:R-:W3:Y:S04]  /*a6780*/  LDL R30, [R1+0x30] ;  /* 0x00003000011e7983 */ /* 0x000ee80000100800 */
[----:B------:R1:W-:Y:S04]  /*a6790*/  STL.64 [R1+0xda0], R12 ;  /* 0x000da00c01007387 */ /* 0x0003e80000100a00 */
[----:B------:R4:W-:Y:S04]  /*a67a0*/  STL.64 [R1+0xda8], R14 ;  /* 0x000da80e01007387 */ /* 0x0009e80000100a00 */
[----:B------:R-:W3:Y:S04]  /*a67b0*/  LDL R31, [R1+0x34] ;  /* 0x00003400011f7983 */ /* 0x000ee80000100800 */
[----:B------:R-:W2:Y:S04]  /*a67c0*/  LDL.LU.64 R40, [R1+0xd80] ;  /* 0x000d800001287983 */ /* 0x000ea80000300a00 */
[----:B------:R-:W2:Y:S04]  /*a67d0*/  LDL.LU.64 R42, [R1+0xd88] ;  /* 0x000d8800012a7983 */ /* 0x000ea80000300a00 */
[----:B------:R4:W-:Y:S04]  /*a67e0*/  STL.64 [R1+0xd90], R4 ;  /* 0x000d900401007387 */ /* 0x0009e80000100a00 */
[----:B------:R4:W-:Y:S04]  /*a67f0*/  STL.64 [R1+0xd98], R6 ;  /* 0x000d980601007387 */ /* 0x0009e80000100a00 */
[----:B------:R-:W2:Y:S04]  /*a6800*/  LDL R28, [R1+0x38] ;  /* 0x00003800011c7983 */ /* 0x000ea80000100800 */
[----:B------:R-:W2:Y:S04]  /*a6810*/  LDL R29, [R1+0x3c] ;  /* 0x00003c00011d7983 */ /* 0x000ea80000100800 */
[----:B------:R-:W2:Y:S04]  /*a6820*/  LDL.LU.64 R44, [R1+0xd70] ;  /* 0x000d7000012c7983 */ /* 0x000ea80000300a00 */
[----:B------:R-:W2:Y:S04]  /*a6830*/  LDL.LU.64 R46, [R1+0xd78] ;  /* 0x000d7800012e7983 */ /* 0x000ea80000300a00 */
        /* <DEDUP_REMOVED lines=8> */
[----:B-1----:R-:W2:Y:S04]  /*a68c0*/  LDL.LU.64 R12, [R1+0xd20] ;  /* 0x000d2000010c7983 */ /* 0x002ea80000300a00 */
[----:B----4-:R-:W4:Y:S04]  /*a68d0*/  LDL.LU.64 R14, [R1+0xd28] ;  /* 0x000d2800010e7983 */ /* 0x010f280000300a00 */
[----:B------:R-:W4:Y:S04]  /*a68e0*/  LDL.LU.64 R8, [R1+0xd10] ;  /* 0x000d100001087983 */ /* 0x000f280000300a00 */
[----:B------:R-:W4:Y:S04]  /*a68f0*/  LDL.LU.64 R10, [R1+0xd18] ;  /* 0x000d1800010a7983 */ /* 0x000f280000300a00 */
[----:B------:R-:W4:Y:S04]  /*a6900*/  LDL.LU.64 R4, [R1+0xd00] ;  /* 0x000d000001047983 */ /* 0x000f280000300a00 */
[----:B------:R-:W4:Y:S04]  /*a6910*/  LDL.LU.64 R6, [R1+0xd08] ;  /* 0x000d080001067983 */ /* 0x000f280000300a00 */
[----:B---3--:R0:W-:Y:S04]  /*a6920*/  STL.64 [R1+0xa7f8], R30 ;  /* 0x00a7f81e01007387 */ /* 0x0081e80000100a00 */
[----:B0-----:R-:W3:Y:S04]  /*a6930*/  LDL R30, [R1+0x90] ;  /* 0x00009000011e7983 */ /* 0x001ee80000100800 */
[----:B------:R-:W3:Y:S01]  /*a6940*/  LDL R31, [R1+0x94] ;  /* 0x00009400011f7983 */ /* 0x000ee20000100800 */
[----:B--2---:R-:W-:Y:S03]  /*a6950*/  HMMA.16816.F32 R40, R32, R20, R40 ;  /* 0x000000142028723c */ /* 0x004fe60000001828 */
[----:B------:R-:W-:Y:S04]  /*a6960*/  STL.64 [R1+0xa7f0], R28 ;  /* 0x00a7f01c01007387 */ /* 0x000fe80000100a00 */
[----:B------:R-:W2:Y:S04]  /*a6970*/  LDL R22, [R1+0x48] ;  /* 0x0000480001167983 */ /* 0x000ea80000100800 */
[----:B------:R-:W2:-:S12]  /*a6980*/  LDL R23, [R1+0x4c] ;  /* 0x00004c0001177983 */ /* 0x000e980000100800 */
[----:B------:R-:W-:Y:S04]  /*a6990*/  STL.64 [R1+0xd80], R40 ;  /* 0x000d802801007387 */ /* 0x000fe80000100a00 */
[----:B------:R0:W-:Y:S04]  /*a69a0*/  STL.64 [R1+0xd88], R42 ;  /* 0x000d882a01007387 */ /* 0x0001e80000100a00 */
[----:B0-----:R-:W4:Y:S04]  /*a69b0*/  LDL.LU.64 R42, [R1+0xa818] ;  /* 0x00a81800012a7983 */ /* 0x001f280000300a00 */
[----:B------:R-:W2:Y:S04]  /*a69c0*/  LDL.LU.64 R40, [R1+0xa810] ;  /* 0x00a8100001287983 */ /* 0x000ea80000300a00 */
[----:B------:R-:W4:Y:S04]  /*a69d0*/  LDL R20, [R1+0x50] ;  /* 0x0000500001147983 */ /* 0x000f280000100800 */
[----:B------:R-:W4:Y:S04]  /*a69e0*/  LDL R21, [R1+0x54] ;  /* 0x0000540001157983 */ /* 0x000f280000100800 */
[----:B------:R-:W4:Y:S04]  /*a69f0*/  LDL R58, [R1+0x40] ;  /* 0x00004000013a7983 */ /* 0x000f280000100800 */
[----:B------:R-:W4:Y:S01]  /*a6a00*/  LDL R59, [R1+0x44] ;  /* 0x00004400013b7983 */ /* 0x000f220000100800 */
[C---:B---3--:R-:W-:Y:S03]  /*a6a10*/  HMMA.16816.F32 R28, R32.reuse, R30, R44 ;  /* 0x0000001e201c723c */ /* 0x048fe6000000182c */
[----:B------:R-:W3:Y:S04]  /*a6a20*/  LDL.LU.64 R46, [R1+0xa808] ;  /* 0x00a80800012e7983 */ /* 0x000ee80000300a00 */
[----:B------:R-:W3:Y:S01]  /*a6a30*/  LDL.LU.64 R44, [R1+0xa800] ;  /* 0x00a80000012c7983 */ /* 0x000ee20000300a00 */
[----:B------:R-:W-:-:S15]  /*a6a40*/  HMMA.16816.F32 R52, R32, R56, R52 ;  /* 0x000000382034723c */ /* 0x000fde0000001834 */
[----:B------:R-:W-:Y:S04]  /*a6a50*/  STL.64 [R1+0xd70], R28 ;  /* 0x000d701c01007387 */ /* 0x000fe80000100a00 */
[----:B------:R0:W-:Y:S02]  /*a6a60*/  STL.64 [R1+0xd78], R30 ;  /* 0x000d781e01007387 */ /* 0x0001e40000100a00 */
[C---:B0-----:R-:W-:Y:S06]  /*a6a70*/  HMMA.16816.F32 R28, R32.reuse, R24, R48 ;  /* 0x00000018201c723c */ /* 0x041fec0000001830 */
[C---:B------:R-:W-:Y:S06]  /*a6a80*/  HMMA.16816.F32 R24, R32.reuse, R26, R36 ;  /* 0x0000001a2018723c */ /* 0x040fec0000001824 */
[C---:B--2---:R-:W-:Y:S06]  /*a6a90*/  HMMA.16816.F32 R16, R32.reuse, R40, R16 ;  /* 0x000000282010723c */ /* 0x044fec0000001810 */
[C---:B----4-:R-:W-:Y:S01]  /*a6aa0*/  HMMA.16816.F32 R12, R32.reuse, R42, R12 ;  /* 0x0000002a200c723c */ /* 0x050fe2000000180c */
[----:B------:R-:W-:Y:S04]  /*a6ab0*/  STL.64 [R1+0xd60], R52 ;  /* 0x000d603401007387 */ /* 0x000fe80000100a00 */
[----:B------:R-:W-:Y:S04]  /*a6ac0*/  STL.64 [R1+0xd68], R54 ;  /* 0x000d683601007387 */ /* 0x000fe80000100a00 */
[----:B------:R0:W-:Y:S04]  /*a6ad0*/  STL.64 [R1+0xd50], R28 ;  /* 0x000d501c01007387 */ /* 0x0001e80000100a00 */
[----:B------:R1:W-:Y:S04]  /*a6ae0*/  STL.64 [R1+0xd58], R30 ;  /* 0x000d581e01007387 */ /* 0x0003e80000100a00 */
[----:B------:R-:W-:Y:S04]  /*a6af0*/  STL.64 [R1+0xd40], R24 ;  /* 0x000d401801007387 */ /* 0x000fe80000100a00 */
[----:B------:R-:W-:Y:S04]  /*a6b00*/  STL.64 [R1+0xd48], R26 ;  /* 0x000d481a01007387 */ /* 0x000fe80000100a00 */
[----:B------:R-:W-:Y:S04]  /*a6b10*/  STL.64 [R1+0xd30], R16 ;  /* 0x000d301001007387 */ /* 0x000fe80000100a00 */
[----:B------:R-:W-:Y:S04]  /*a6b20*/  STL.64 [R1+0xd38], R18 ;  /* 0x000d381201007387 */ /* 0x000fe80000100a00 */
[----:B------:R-:W-:Y:S04]  /*a6b30*/  STL.64 [R1+0xd20], R12 ;  /* 0x000d200c01007387 */ /* 0x000fe80000100a00 */
[----:B------:R-:W-:Y:S04]  /*a6b40*/  STL.64 [R1+0xd28], R14 ;  /* 0x000d280e01007387 */ /* 0x000fe80000100a00 */
[----:B0-----:R-:W2:Y:S01]  /*a6b50*/  LDL.LU.64 R28, [R1+0xcf0] ;  /* 0x000cf000011c7983 */ /* 0x001ea20000300a00 */
[C---:B---3--:R-:W-:Y:S06]  /*a6b60*/  HMMA.16816.F32 R8, R32.reuse, R44, R8 ;  /* 0x0000002c2008723c */ /* 0x048fec0000001808 */
[----:B------:R-:W-:-:S15]  /*a6b70*/  HMMA.16816.F32 R4, R32, R46, R4 ;  /* 0x0000002e2004723c */ /* 0x000fde0000001804 */
[----:B------:R-:W-:-:S02]  /*a6b80*/  NOP ;  /* 0x0000000000007918 */ /* 0x000fc40000000000 */
[----:B------:R-:W-:Y:S04]  /*a6b90*/  STL.64 [R1+0xd10], R8 ;  /* 0x000d100801007387 */ /* 0x000fe80000100a00 */
[----:B------:R-:W-:Y:S04]  /*a6ba0*/  STL.64 [R1+0xd18], R10 ;  /* 0x000d180a01007387 */ /* 0x000fe80000100a00 */
[----:B-1----:R-:W2:Y:S04]  /*a6bb0*/  LDL.LU.64 R30, [R1+0xcf8] ;  /* 0x000cf800011e7983 */ /* 0x002ea80000300a00 */
[----:B------:R0:W-:Y:S04]  /*a6bc0*/  STL.64 [R1+0xd00], R4 ;  /* 0x000d000401007387 */ /* 0x0001e80000100a00 */
[----:B------:R1:W-:Y:S04]  /*a6bd0*/  STL.64 [R1+0xd08], R6 ;  /* 0x000d080601007387 */ /* 0x0003e80000100a00 */
[----:B0-----:R-:W3:Y:S04]  /*a6be0*/  LDL.LU.64 R4, [R1+0xce0] ;  /* 0x000ce00001047983 */ /* 0x001ee80000300a00 */
[----:B-1----:R-:W3:Y:S04]  /*a6bf0*/  LDL.LU.64 R6, [R1+0xce8] ;  /* 0x000ce80001067983 */ /* 0x002ee80000300a00 */
        /* <DEDUP_REMOVED lines=17> */
[----:B------:R-:W4:Y:S01]  /*a6d10*/  LDL.LU.64 R10, [R1+0xc58] ;  /* 0x000c5800010a7983 */ /* 0x000f220000300a00 */
[C---:B--2---:R-:W-:Y:S06]  /*a6d20*/  HMMA.16816.F32 R28, R32.reuse, R20, R28 ;  /* 0x00000014201c723c */ /* 0x044fec000000181c */
[C---:B---3--:R-:W-:Y:S06]  /*a6d30*/  HMMA.16816.F32 R4, R32.reuse, R22, R4 ;  /* 0x000000162004723c */ /* 0x048fec0000001804 */
[C---:B----4-:R-:W-:Y:S11]  /*a6d40*/  HMMA.16816.F32 R56, R32.reuse, R58, R52 ;  /* 0x0000003a2038723c */ /* 0x050ff60000001834 */
[----:B------:R-:W-:Y:S04]  /*a6d50*/  STL.64 [R1+0xcf0], R28 ;  /* 0x000cf01c01007387 */ /* 0x000fe80000100a00 */
[----:B------:R0:W-:Y:S04]  /*a6d60*/  STL.64 [R1+0xcf8], R30 ;  /* 0x000cf81e01007387 */ /* 0x0001e80000100a00 */
[----:B0-----:R-:W2:Y:S04]  /*a6d70*/  LDL.LU.64 R30, [R1+0xa7f8] ;  /* 0x00a7f800011e7983 */ /* 0x001ea80000300a00 */
[----:B------:R-:W3:Y:S04]  /*a6d80*/  LDL.LU.64 R28, [R1+0xa7f0] ;  /* 0x00a7f000011c7983 */ /* 0x000ee80000300a00 */
        /* <DEDUP_REMOVED lines=8> */
[----:B------:R-:W-:Y:S04]  /*a6e10*/  STL.64 [R1+0xcd0], R56 ;  /* 0x000cd03801007387 */ /* 0x000fe80000100a00 */
[----:B------:R0:W-:Y:S04]  /*a6e20*/  STL.64 [R1+0xcd8], R58 ;  /* 0x000cd83a01007387 */ /* 0x0001e80000100a00 */
[----:B0-----:R-:W4:Y:S04]  /*a6e30*/  LDL.LU.64 R58, [R1+0xa7d8] ;  /* 0x00a7d800013a7983 */ /* 0x001f280000300a00 */
[----:B------:R-:W4:Y:S01]  /*a6e40*/  LDL.LU.64 R56, [R1+0xa7d0] ;  /* 0x00a7d00001387983 */ /* 0x000f220000300a00 */
[C---:B---3--:R-:W-:Y:S06]  /*a6e50*/  HMMA.16816.F32 R48, R32.reuse, R28, R48 ;  /* 0x0000001c2030723c */ /* 0x048fec0000001830 */
[C---:B--2---:R-:W-:Y:S06]  /*a6e60*/  HMMA.16816.F32 R28, R32.reuse, R30, R36 ;  /* 0x0000001e201c723c */ /* 0x044fec0000001824 */
[C---:B----4-:R-:W-:Y:S11]  /*a6e70*/  HMMA.16816.F32 R24, R32.reuse, R52, R24 ;  /* 0x000000342018723c */ /* 0x050ff60000001818 */
[----:B------:R-:W-:Y:S01]  /*a6e80*/  STL.64 [R1+0xcc0], R48 ;  /* 0x000cc03001007387 */ /* 0x000fe20000100a00 */
[C---:B------:R-:W-:Y:S06]  /*a6e90*/  HMMA.16816.F32 R16, R32.reuse, R56, R16 ;  /* 0x000000382010723c */ /* 0x040fec0000001810 */
[C---:B------:R-:W-:Y:S01]  /*a6ea0*/  HMMA.16816.F32 R56, R32.reuse, R58, R12 ;  /* 0x0000003a2038723c */ /* 0x040fe2000000180c */
        /* <DEDUP_REMOVED lines=21> */
[C---:B------:R-:W-:Y:S03]  /*a7000*/  HMMA.16816.F32 R44, R32.reuse, R54, R44 ;  /* 0x00000036202c723c */ /* 0x040fe6000000182c */
[----:B0-----:R-:W4:Y:S04]  /*a7010*/  LDL.LU.64 R58, [R1+0xa768] ;  /* 0x00a76800013a7983 */ /* 0x001f280000300a00 */
[----:B------:R-:W4:Y:S04]  /*a7020*/  LDL.LU.64 R56, [R1+0xa760] ;  /* 0x00a7600001387983 */ /* 0x000f280000300a00 */
[----:B------:R-:W4:Y:S04]  /*a7030*/  LDL.LU.64 R52, [R1+0xc20] ;  /* 0x000c200001347983 */ /* 0x000f280000300a00 */
[----:B------:R-:W4:Y:S08]  /*a7040*/  LDL.LU.64 R54, [R1+0xc28] ;  /* 0x000c280001367983 */ /* 0x000f300000300a00 */
[----:B------:R-:W-:Y:S04]  /*a7050*/  STL.64 [R1+0xc70], R44 ;  /* 0x000c702c01007387 */ /* 0x000fe80000100a00 */
[----:B------:R3:W-:Y:S01]  /*a7060*/  STL.64 [R1+0xc78], R46 ;  /* 0x000c782e01007387 */ /* 0x0007e20000100a00 */
[C---:B------:R-:W-:Y:S06]  /*a7070*/  HMMA.16816.F32 R20, R32.reuse, R60, R20 ;  /* 0x0000003c2014723c */ /* 0x040fec0000001814 */
[C---:B---3--:R-:W-:Y:S06]  /*a7080*/  HMMA.16816.F32 R44, R32.reuse, R48, R40 ;  /* 0x00000030202c723c */ /* 0x048fec0000001828 */
[----:B--2---:R-:W-:Y:S01]  /*a7090*/  HMMA.16816.F32 R40, R32, R50, R8 ;  /* 0x000000322028723c */ /* 0x004fe20000001808 */
[----:B------:R-:W2:-:S15]  /*a70a0*/  LDL.LU.64 R8, [R1+0xc10] ;  /* 0x000c100001087983 */ /* 0x000e9e0000300a00 */
[----:B------:R-:W-:-:S01]  /*a70b0*/  NOP ;  /* 0x0000000000007918 */ /* 0x000fc20000000000 */
[----:B------:R-:W-:Y:S04]  /*a70c0*/  STL.64 [R1+0xc60], R44 ;  /* 0x000c602c01007387 */ /* 0x000fe80000100a00 */
[----:B------:R-:W-:Y:S04]  /*a70d0*/  STL.64 [R1+0xc68], R46 ;  /* 0x000c682e01007387 */ /* 0x000fe80000100a00 */
[----:B------:R-:W2:Y:S04]  /*a70e0*/  LDL.LU.64 R10, [R1+0xc18] ;  /* 0x000c1800010a7983 */ /* 0x000ea80000300a00 */
[----:B------:R0:W-:Y:S04]  /*a70f0*/  STL.64 [R1+0xc50], R40 ;  /* 0x000c502801007387 */ /* 0x0001e80000100a00 */
[----:B------:R1:W-:Y:S04]  /*a7100*/  STL.64 [R1+0xc58], R42 ;  /* 0x000c582a01007387 */ /* 0x0003e80000100a00 */
[----:B------:R-:W3:Y:S04]  /*a7110*/  LDL.LU.64 R48, [R1+0xc00] ;  /* 0x000c000001307983 */ /* 0x000ee80000300a00 */
[----:B------:R-:W3:Y:S04]  /*a7120*/  LDL.LU.64 R50, [R1+0xc08] ;  /* 0x000c080001327983 */ /* 0x000ee80000300a00 */
[----:B0-----:R-:W3:Y:S04]  /*a7130*/  LDL.LU.64 R40, [R1+0xbf0] ;  /* 0x000bf00001287983 */ /* 0x001ee80000300a00 */
[----:B------:R0:W-:Y:S04]  /*a7140*/  STL.64 [R1+0xc40], R20 ;  /* 0x000c401401007387 */ /* 0x0001e80000100a00 */
[----:B------:R0:W-:Y:S04]  /*a7150*/  STL.64 [R1+0xc48], R22 ;  /* 0x000c481601007387 */ /* 0x0001e80000100a00 */
[----:B-1----:R-:W3:Y:S01]  /*a7160*/  LDL.LU.64 R42, [R1+0xbf8] ;  /* 0x000bf800012a7983 */ /* 0x002ee20000300a00 */
[C---:B----4-:R-:W-:Y:S06]  /*a7170*/  HMMA.16816.F32 R4, R32.reuse, R58, R4 ;  /* 0x0000003a2004723c */ /* 0x050fec0000001804 */
[----:B------:R-:W-:-:S15]  /*a7180*/  HMMA.16816.F32 R52, R32, R56, R52 ;  /* 0x000000382034723c */ /* 0x000fde0000001834 */
[----:B------:R-:W-:-:S02]  /*a7190*/  NOP ;  /* 0x0000000000007918 */ /* 0x000fc40000000000 */
[----:B------:R1:W-:Y:S04]  /*a71a0*/  STL.64 [R1+0xc30], R4 ;  /* 0x000c300401007387 */ /* 0x0003e80000100a00 */
[----:B------:R4:W-:Y:S04]  /*a71b0*/  STL.64 [R1+0xc38], R6 ;  /* 0x000c380601007387 */ /* 0x0009e80000100a00 */
[----:B------:R-:W3:Y:S04]  /*a71c0*/  LDL.LU.64 R44, [R1+0xbe0] ;  /* 0x000be000012c7983 */ /* 0x000ee80000300a00 */
[----:B------:R-:W3:Y:S04]  /*a71d0*/  LDL.LU.64 R46, [R1+0xbe8] ;  /* 0x000be800012e7983 */ /* 0x000ee80000300a00 */
[----:B0-----:R-:W3:Y:S04]  /*a71e0*/  LDL.LU.64 R20, [R1+0xbb0] ;  /* 0x000bb00001147983 */ /* 0x001ee80000300a00 */
[----:B------:R-:W3:Y:S04]  /*a71f0*/  LDL.LU.64 R22, [R1+0xbb8] ;  /* 0x000bb80001167983 */ /* 0x000ee80000300a00 */
[----:B-1----:R-:W3:Y:S04]  /*a7200*/  LDL.LU.64 R4, [R1+0xba0] ;  /* 0x000ba00001047983 */ /* 0x002ee80000300a00 */
[----:B----4-:R-:W4:Y:S04]  /*a7210*/  LDL.LU.64 R6, [R1+0xba8] ;  /* 0x000ba80001067983 */ /* 0x010f280000300a00 */
        /* <DEDUP_REMOVED lines=33> */
[----:B------:R-:W3:Y:S04]  /*a7430*/  LDL.LU.64 R44, [R1+0xa710] ;  /* 0x00a71000012c7983 */ /* 0x000ee80000300a00 */
[----:B------:R-:W-:Y:S04]  /*a7440*/  STL.64 [R1+0xa5a0], R50 ;  /* 0x00a5a03201007387 */ /* 0x000fe80000100a00 */
[----:B------:R0:W-:Y:S01]  /*a7450*/  STL.64 [R1+0xa598], R48 ;  /* 0x00a5983001007387 */ /* 0x0001e20000100a00 */
[C---:B--2---:R-:W-:Y:S06]  /*a7460*/  HMMA.16816.F32 R20, R32.reuse, R42, R20 ;  /* 0x0000002a2014723c */ /* 0x044fec0000001814 */
[C---:B----4-:R-:W-:Y:S06]  /*a7470*/  HMMA.16816.F32 R4, R32.reuse, R40, R4 ;  /* 0x000000282004723c */ /* 0x050fec0000001804 */
[C---:B---3--:R-:W-:Y:S06]  /*a7480*/  HMMA.16816.F32 R52, R32.reuse, R46, R52 ;  /* 0x0000002e2034723c */ /* 0x048fec0000001834 */
[----:B0-----:R-:W-:Y:S01]  /*a7490*/  HMMA.16816.F32 R48, R32, R44, R56 ;  /* 0x0000002c2030723c */ /* 0x001fe20000001838 */
        /* <DEDUP_REMOVED lines=13> */
[----:B--2---:R-:W2:Y:S04]  /*a7570*/  LDL.LU.64 R48, [R1+0xb70] ;  /* 0x000b700001307983 */ /* 0x004ea80000300a00 */
[----:B---3--:R-:W2:Y:S04]  /*a7580*/  LDL.LU.64 R50, [R1+0xb78] ;  /* 0x000b780001327983 */ /* 0x008ea80000300a00 */
[----:B0-----:R-:W3:Y:S04]  /*a7590*/  LDL.LU.64 R20, [R1+0xb60] ;  /* 0x000b600001147983 */ /* 0x001ee80000300a00 */
[----:B------:R-:W3:Y:S04]  /*a75a0*/  LDL.LU.64 R22, [R1+0xb68] ;  /* 0x000b680001167983 */ /* 0x000ee80000300a00 */
[----:B------:R-:W3:Y:S04]  /*a75b0*/  LDL.LU.64 R44, [R1+0xb50] ;  /* 0x000b5000012c7983 */ /* 0x000ee80000300a00 */
[----:B------:R-:W3:Y:S04]  /*a75c0*/  LDL.LU.64 R46, [R1+0xb58] ;  /* 0x000b5800012e7983 */ /* 0x000ee80000300a00 */
[----:B------:R-:W3:Y:S04]  /*a75d0*/  LDL.LU R56, [R1+0x301c] ;  /* 0x00301c0001387983 */ /* 0x000ee80000300800 */
[----:B-1----:R-:W3:Y:S04]  /*a75e0*/  LDL.LU R4, [R1+0x3018] ;  /* 0x0030180001047983 */ /* 0x002ee80000300800 */
[----:B------:R-:W3:Y:S04]  /*a75f0*/  LDL.LU R57, [R1+0x3024] ;  /* 0x0030240001397983 */ /* 0x000ee80000300800 */
[----:B------:R-:W3:Y:S04]  /*a7600*/  LDL.LU R5, [R1+0x3020] ;  /* 0x0030200001057983 */ /* 0x000ee80000300800 */
[----:B------:R-:W3:Y:S04]  /*a7610*/  LDL.LU R58, [R1+0x302c] ;  /* 0x00302c00013a7983 */ /* 0x000ee80000300800 */
[----:B------:R-:W3:Y:S04]  /*a7620*/  LDL.LU R6, [R1+0x3028] ;  /* 0x0030280001067983 */ /* 0x000ee80000300800 */
        /* <DEDUP_REMOVED lines=9> */
[----:B------:R0:W-:Y:S04]  /*a76c0*/  STL.64 [R1+0xb90], R40 ;  /* 0x000b902801007387 */ /* 0x0001e80000100a00 */
[----:B------:R1:W-:Y:S04]  /*a76d0*/  STL.64 [R1+0xb98], R42 ;  /* 0x000b982a01007387 */ /* 0x0003e80000100a00 */
[----:B0-----:R-:W2:Y:S04]  /*a76e0*/  LDL.LU.64 R40, [R1+0xb40] ;  /* 0x000b400001287983 */ /* 0x001ea80000300a00 */
[----:B-1----:R-:W2:Y:S04]  /*a76f0*/  LDL.LU.64 R42, [R1+0xb48] ;  /* 0x000b4800012a7983 */ /* 0x002ea80000300a00 */
[----:B------:R-:W-:Y:S04]  /*a7700*/  STL.64 [R1+0xb80], R52 ;  /* 0x000b803401007387 */ /* 0x000fe80000100a00 */
[----:B------:R0:W-:Y:S02]  /*a7710*/  STL.64 [R1+0xb88], R54 ;  /* 0x000b883601007387 */ /* 0x0001e40000100a00 */
[C---:B0-----:R-:W-:Y:S06]  /*a7720*/  HMMA.16816.F32 R52, R32.reuse, R8, R48 ;  /* 0x000000082034723c */ /* 0x041fec0000001830 */
[----:B---3--:R-:W-:Y:S01]  /*a7730*/  HMMA.16816.F32 R48, R32, R10, R20 ;  /* 0x0000000a2030723c */ /* 0x008fe20000001814 */
[----:B------:R-:W3:-:S15]  /*a7740*/  LDL.LU.64 R20, [R1+0xb30] ;  /* 0x000b300001147983 */ /* 0x000ede0000300a00 */
[----:B------:R-:W-:-:S01]  /*a7750*/  NOP ;  /* 0x0000000000007918 */ /* 0x000fc20000000000 */
[----:B------:R0:W-:Y:S04]  /*a7760*/  STL.64 [R1+0xb70], R52 ;  /* 0x000b703401007387 */ /* 0x0001e80000100a00 */
[----:B------:R1:W-:Y:S04]  /*a7770*/  STL.64 [R1+0xb78], R54 ;  /* 0x000b783601007387 */ /* 0x0003e80000100a00 */
[----:B------:R-:W3:Y:S01]  /*a7780*/  LDL.LU.64 R22, [R1+0xb38] ;  /* 0x000b380001167983 */ /* 0x000ee20000300a00 */
[C---:B------:R-:W-:Y:S03]  /*a7790*/  HMMA.16816.F32 R44, R32.reuse, R12, R44 ;  /* 0x0000000c202c723c */ /* 0x040fe6000000182c */
[----:B------:R-:W-:Y:S04]  /*a77a0*/  STL.64 [R1+0xb60], R48 ;  /* 0x000b603001007387 */ /* 0x000fe80000100a00 */
[----:B------:R-:W-:Y:S04]  /*a77b0*/  STL.64 [R1+0xb68], R50 ;  /* 0x000b683201007387 */ /* 0x000fe80000100a00 */
        /* <DEDUP_REMOVED lines=8> */
[----:B------:R0:W-:Y:S04]  /*a7840*/  STL.64 [R1+0xb50], R44 ;  /* 0x000b502c01007387 */ /* 0x0001e80000100a00 */
[----:B------:R1:W-:Y:S04]  /*a7850*/  STL.64 [R1+0xb58], R46 ;  /* 0x000b582e01007387 */ /* 0x0003e80000100a00 */
[----:B0-----:R-:W4:Y:S04]  /*a7860*/  LDL.LU.64 R44, [R1+0xae0] ;  /* 0x000ae000012c7983 */ /* 0x001f280000300a00 */
[----:B-1----:R-:W4:Y:S01]  /*a7870*/  LDL.LU.64 R46, [R1+0xae8] ;  /* 0x000ae800012e7983 */ /* 0x002f220000300a00 */
[----:B--2---:R-:W-:-:S15]  /*a7880*/  HMMA.16816.F32 R40, R32, R14, R40 ;  /* 0x0000000e2028723c */ /* 0x004fde0000001828 */
[----:B------:R-:W-:-:S08]  /*a7890*/  NOP ;  /* 0x0000000000007918 */ /* 0x000fd00000000000 */
[----:B------:R0:W-:Y:S01]  /*a78a0*/  STL.64 [R1+0xb40], R40 ;  /* 0x000b402801007387 */ /* 0x0001e20000100a00 */
[C---:B---3--:R-:W-:Y:S03]  /*a78b0*/  HMMA.16816.F32 R20, R32.reuse, R16, R20 ;  /* 0x000000102014723c */ /* 0x048fe60000001814 */
[----:B------:R1:W-:Y:S04]  /*a78c0*/  STL.64 [R1+0xb48], R42 ;  /* 0x000b482a01007387 */ /* 0x0003e80000100a00 */
[----:B0-----:R-:W2:Y:S04]  /*a78d0*/  LDL.LU.64 R40, [R1+0xad0] ;  /* 0x000ad00001287983 */ /* 0x001ea80000300a00 */
[----:B-1----:R-:W2:Y:S04]  /*a78e0*/  LDL.LU.64 R42, [R1+0xad8] ;  /* 0x000ad800012a7983 */ /* 0x002ea80000300a00 */
        /* <DEDUP_REMOVED lines=9> */
[----:B------:R4:W-:Y:S01]  /*a7980*/  STL.64 [R1+0xa540], R16 ;  /* 0x00a5401001007387 */ /* 0x0009e20000100a00 */
[C---:B---3--:R-:W-:Y:S06]  /*a7990*/  HMMA.16816.F32 R12, R32.reuse, R18, R12 ;  /* 0x00000012200c723c */ /* 0x048fec000000180c */
[----:B----4-:R-:W-:-:S15]  /*a79a0*/  HMMA.16816.F32 R16, R32, R20, R8 ;  /* 0x000000142010723c */ /* 0x010fde0000001808 */
[----:B------:R-:W-:-:S02]  /*a79b0*/  NOP ;  /* 0x0000000000007918 */ /* 0x000fc40000000000 */
[----:B------:R-:W-:Y:S04]  /*a79c0*/  STL.64 [R1+0xb20], R12 ;  /* 0x000b200c01007387 */ /* 0x000fe80000100a00 */
[----:B------:R2:W-:Y:S04]  /*a79d0*/  STL.64 [R1+0xb28], R14 ;  /* 0x000b280e01007387 */ /* 0x0005e80000100a00 */
[----:B------:R-:W3:Y:S04]  /*a79e0*/  LDL.LU.64 R8, [R1+0x2940] ;  /* 0x0029400001087983 */ /* 0x000ee80000300a00 */
[----:B------:R-:W-:Y:S04]  /*a79f0*/  STL.64 [R1+0xb10], R16 ;  /* 0x000b101001007387 */ /* 0x000fe80000100a00 */
[----:B------:R0:W-:Y:S04]  /*a7a00*/  STL.64 [R1+0xb18], R18 ;  /* 0x000b181201007387 */ /* 0x0001e80000100a00 */
[----:B------:R-:W3:Y:S01]  /*a7a10*/  LDL.LU.64 R10, [R1+0x2948] ;  /* 0x00294800010a7983 */ /* 0x000ee20000300a00 */
[C---:B--2---:R-:W-:Y:S06]  /*a7a20*/  HMMA.16816.F32 R12, R32.reuse, R22, R52 ;  /* 0x00000016200c723c */ /* 0x044fec0000001834 */
[----:B0-----:R-:W-:-:S15]  /*a7a30*/  HMMA.16816.F32 R16, R32, R24, R48 ;  /* 0x000000182010723c */ /* 0x001fde0000001830 */
[----:B------:R-:W-:-:S02]  /*a7a40*/  NOP ;  /* 0x0000000000007918 */ /* 0x000fc40000000000 */
[----:B------:R-:W-:Y:S04]  /*a7a50*/  STL.64 [R1+0xb00], R12 ;  /* 0x000b000c01007387 */ /* 0x000fe80000100a00 */
[----:B------:R0:W-:Y:S04]  /*a7a60*/  STL.64 [R1+0xb08], R14 ;  /* 0x000b080e01007387 */ /* 0x0001e80000100a00 */
[----:B------:R-:W-:Y:S04]  /*a7a70*/  STL.64 [R1+0xa558], R22 ;  /* 0x00a5581601007387 */ /* 0x000fe80000100a00 */
[----:B------:R-:W-:Y:S04]  /*a7a80*/  STL.64 [R1+0xa550], R20 ;  /* 0x00a5501401007387 */ /* 0x000fe80000100a00 */
[----:B------:R-:W-:Y:S04]  /*a7a90*/  STL.64 [R1+0xa518], R26 ;  /* 0x00a5181a01007387 */ /* 0x000fe80000100a00 */
[----:B------:R-:W-:Y:S04]  /*a7aa0*/  STL.64 [R1+0xaf0], R16 ;  /* 0x000af01001007387 */ /* 0x000fe80000100a00 */
[----:B------:R1:W-:Y:S01]  /*a7ab0*/  STL.64 [R1+0xaf8], R18 ;  /* 0x000af81201007387 */ /* 0x0003e20000100a00 */
[C---:B0-----:R-:W-:Y:S06]  /*a7ac0*/  HMMA.16816.F32 R12, R32.reuse, R26, R44 ;  /* 0x0000001a200c723c */ /* 0x041fec000000182c */
[----:B-1----:R-:W-:Y:S01]  /*a7ad0*/  HMMA.16816.F32 R16, R32, R28, R40 ;  /* 0x0000001c2010723c */ /* 0x002fe20000001828 */
[----:B------:R-:W-:Y:S01]  /*a7ae0*/  STL.64 [R1+0xa510], R24 ;  /* 0x00a5101801007387 */ /* 0x000fe20000100a00 */
[----:B------:R-:W-:-:S02]  /*a7af0*/  IMAD.MOV.U32 R55, RZ, RZ, R0 ;  /* 0x000000ffff377224 */ /* 0x000fc400078e0000 */
[----:B------:R-:W-:-:S13]  /*a7b00*/  IMAD.MOV.U32 R52, RZ, RZ, R36 ;  /* 0x000000ffff347224 */ /* 0x000fda00078e0024 */
[----:B------:R0:W-:Y:S04]  /*a7b10*/  STL.64 [R1+0xae0], R12 ;  /* 0x000ae00c01007387 */ /* 0x0001e80000100a00 */
[----:B------:R1:W-:Y:S01]  /*a7b20*/  STL.64 [R1+0xae8], R14 ;  /* 0x000ae80e01007387 */ /* 0x0003e20000100a00 */
[----:B------:R-:W-:-:S03]  /*a7b30*/  IMAD.MOV.U32 R53, RZ, RZ, R37 ;  /* 0x000000ffff357224 */ /* 0x000fc600078e0025 */
[----:B0-----:R-:W2:Y:S04]  /*a7b40*/  LDL.LU.64 R12, [R1+0x2930] ;  /* 0x00293000010c7983 */ /* 0x001ea80000300a00 */
[----:B------:R-:W-:Y:S04]  /*a7b50*/  STL.64 [R1+0xad0], R16 ;  /* 0x000ad01001007387 */ /* 0x000fe80000100a00 */
[----:B------:R-:W-:Y:S04]  /*a7b60*/  STL.64 [R1+0xad8], R18 ;  /* 0x000ad81201007387 */ /* 0x000fe80000100a00 */
[----:B-1----:R-:W2:Y:S04]  /*a7b70*/  LDL.LU.64 R14, [R1+0x2938] ;  /* 0x00293800010e7983 */ /* 0x002ea80000300a00 */
[----:B------:R-:W4:Y:S01]  /*a7b80*/  LDL.LU R54, [R1+0xb8] ;  /* 0x0000b80001367983 */ /* 0x000f220000300800 */
[----:B---3--:R-:W-:-:S15]  /*a7b90*/  HMMA.16816.F32 R8, R32, R30, R8 ;  /* 0x0000001e2008723c */ /* 0x008fde0000001808 */
[----:B------:R-:W-:-:S08]  /*a7ba0*/  NOP ;  /* 0x0000000000007918 */ /* 0x000fd00000000000 */
[----:B------:R0:W-:Y:S04]  /*a7bb0*/  STL.64 [R1+0x2220], R8 ;  /* 0x0022200801007387 */ /* 0x0001e80000100a00 */
[----:B------:R1:W-:Y:S04]  /*a7bc0*/  STL.64 [R1+0x2228], R10 ;  /* 0x0022280a01007387 */ /* 0x0003e80000100a00 */
[----:B------:R-:W3:Y:S04]  /*a7bd0*/  LDL.LU R0, [R1+0xa6f8] ;  /* 0x00a6f80001007983 */ /* 0x000ee80000300800 */
[----:B------:R-:W2:Y:S04]  /*a7be0*/  LDL.LU R36, [R1+0xa6f4] ;  /* 0x00a6f40001247983 */ /* 0x000ea80000300800 */
[----:B------:R-:W2:Y:S01]  /*a7bf0*/  LDL.LU R37, [R1+0xa6f0] ;  /* 0x00a6f00001257983 */ /* 0x000ea20000300800 */
[----:B------:R-:W-:-:S02]  /*a7c00*/  IMAD R6, R6, 0x100, R58 ;  /* 0x0000010006067824 */ /* 0x000fc400078e023a */
[----:B------:R-:W-:Y:S01]  /*a7c10*/  IMAD R7, R7, 0x100, R59 ;  /* 0x0000010007077824 */ /* 0x000fe200078e023b */
[----:B0-----:R-:W3:Y:S04]  /*a7c20*/  LDL.LU.64 R8, [R1+0xac0] ;  /* 0x000ac00001087983 */ /* 0x001ee80000300a00 */
[----:B-1----:R-:W3:Y:S04]  /*a7c30*/  LDL.LU.64 R10, [R1+0xac8] ;  /* 0x000ac800010a7983 */ /* 0x002ee80000300a00 */
[----:B------:R-:W3:Y:S04]  /*a7c40*/  LDL.LU.64 R58, [R1+0x128] ;  /* 0x00012800013a7983 */ /* 0x000ee80000300a00 */
[----:B----4-:R-:W-:Y:S04]  /*a7c50*/  STL.64 [R1+0xa658], R54 ;  /* 0x00a6583601007387 */ /* 0x010fe80000100a00 */
[----:B------:R-:W-:Y:S04]  /*a7c60*/  STL.64 [R1+0xa650], R52 ;  /* 0x00a6503401007387 */ /* 0x000fe80000100a00 */
[----:B------:R-:W4:Y:S04]  /*a7c70*/  LDL.LU R50, [R1+0xc8] ;  /* 0x0000c80001327983 */ /* 0x000f280000300800 */
[----:B------:R-:W4:Y:S04]  /*a7c80*/  LDL.LU R51, [R1+0xcc] ;  /* 0x0000cc0001337983 */ /* 0x000f280000300800 */
[----:B------:R0:W-:Y:S04]  /*a7c90*/  STL.64 [R1+0xa4f8], R30 ;  /* 0x00a4f81e01007387 */ /* 0x0001e80000100a00 */
[----:B------:R-:W-:Y:S04]  /*a7ca0*/  STL.64 [R1+0xa4f0], R28 ;  /* 0x00a4f01c01007387 */ /* 0x000fe80000100a00 */
[----:B------:R-:W4:Y:S01]  /*a7cb0*/  LDL.LU R44, [R1+0xd8] ;  /* 0x0000d800012c7983 */ /* 0x000f220000300800 */
[----:B--2---:R-:W-:Y:S01]  /*a7cc0*/  HMMA.16816.F32 R12, R32, R36, R12 ;  /* 0x00000024200c723c */ /* 0x004fe2000000180c */
[----:B---3--:R-:W-:-:S15]  /*a7cd0*/  IMAD.MOV.U32 R46, RZ, RZ, R0 ;  /* 0x000000ffff2e7224 */ /* 0x008fde00078e0000 */
[----:B------:R-:W-:-:S07]  /*a7ce0*/  NOP ;  /* 0x0000000000007918 */ /* 0x000fce0000000000 */
[----:B------:R-:W-:Y:S04]  /*a7cf0*/  STL.64 [R1+0x2210], R12 ;  /* 0x0022100c01007387 */ /* 0x000fe80000100a00 */
[----:B------:R-:W-:Y:S04]  /*a7d00*/  STL.64 [R1+0x2218], R14 ;  /* 0x0022180e01007387 */ /* 0x000fe80000100a00 */
[----:B------:R-:W4:Y:S04]  /*a7d10*/  LDL.LU R45, [R1+0xdc] ;  /* 0x0000dc00012d7983 */ /* 0x000f280000300800 */
[----:B------:R-:W2:Y:S04]  /*a7d20*/  LDL.LU R0, [R1+0xa6ec] ;  /* 0x00a6ec0001007983 */ /* 0x000ea80000300800 */
[----:B------:R-:W3:Y:S04]  /*a7d30*/  LDL.LU R47, [R1+0xd4] ;  /* 0x0000d400012f7983 */ /* 0x000ee80000300800 */
[----:B---3--:R1:W-:Y:S04]  /*a7d40*/  STL.64 [R1+0xa668], R46 ;  /* 0x00a6682e01007387 */ /* 0x0083e80000100a00 */
[----:B----4-:R3:W-:Y:S04]  /*a7d50*/  STL.64 [R1+0xa660], R44 ;  /* 0x00a6602c01007387 */ /* 0x0107e80000100a00 */
[----:B------:R-:W4:Y:S04]  /*a7d60*/  LDL.LU R42, [R1+0xe0] ;  /* 0x0000e000012a7983 */ /* 0x000f280000300800 */
[----:B------:R-:W4:Y:S04]  /*a7d70*/  LDL.LU R43, [R1+0xe4] ;  /* 0x0000e400012b7983 */ /* 0x000f280000300800 */
[----:B------:R-:W3:Y:S01]  /*a7d80*/  LDL.LU R40, [R1+0xe8] ;  /* 0x0000e80001287983 */ /* 0x000ee20000300800 */
[----:B--2---:R-:W-:-:S03]  /*a7d90*/  IMAD.MOV.U32 R41, RZ, RZ, R0 ;  /* 0x000000ffff297224 */ /* 0x004fc600078e0000 */
[----:B------:R-:W2:Y:S01]  /*a7da0*/  LDL.LU R0, [R1+0xa6e8] ;  /* 0x00a6e80001007983 */ /* 0x000ea20000300800 */
[----:B------:R-:W-:Y:S03]  /*a7db0*/  HMMA.16816.F32 R8, R32, R58, R8 ;  /* 0x0000003a2008723c */ /* 0x000fe60000001808 */
[----:B----4-:R-:W-:Y:S04]  /*a7dc0*/  STL.64 [R1+0xa678], R42 ;  /* 0x00a6782a01007387 */ /* 0x010fe80000100a00 */
[----:B---3--:R-:W-:Y:S04]  /*a7dd0*/  STL.64 [R1+0xa670], R40 ;  /* 0x00a6702801007387 */ /* 0x008fe80000100a00 */
[----:B0-----:R-:W3:Y:S04]  /*a7de0*/  LDL.LU R30, [R1+0xf0] ;  /* 0x0000f000011e7983 */ /* 0x001ee80000300800 */
[----:B------:R-:W3:Y:S04]  /*a7df0*/  LDL.LU R31, [R1+0xf4] ;  /* 0x0000f400011f7983 */ /* 0x000ee80000300800 */
[----:B-1----:R-:W4:Y:S04]  /*a7e00*/  LDL.LU R46, [R1+0xf8] ;  /* 0x0000f800012e7983 */ /* 0x002f280000300800 */
[----:B------:R-:W4:Y:S04]  /*a7e10*/  LDL.LU R47, [R1+0xfc] ;  /* 0x0000fc00012f7983 */ /* 0x000f280000300800 */
[----:B------:R-:W3:Y:S01]  /*a7e20*/  LDL.LU R44, [R1+0x100] ;  /* 0x00010000012c7983 */ /* 0x000ee20000300800 */
[----:B--2---:R-:W-:-:S03]  /*a7e30*/  IMAD.MOV.U32 R45, RZ, RZ, R0 ;  /* 0x000000ffff2d7224 */ /* 0x004fc600078e0000 */
[----:B----4-:R0:W-:Y:S04]  /*a7e40*/  STL.64 [R1+0xa680], R46 ;  /* 0x00a6802e01007387 */ /* 0x0101e80000100a00 */
[----:B---3--:R1:W-:Y:S04]  /*a7e50*/  STL.64 [R1+0xa698], R44 ;  /* 0x00a6982c01007387 */ /* 0x0083e80000100a00 */
[----:B------:R-:W-:Y:S04]  /*a7e60*/  STL.64 [R1+0xa578], R38 ;  /* 0x00a5782601007387 */ /* 0x000fe80000100a00 */
[----:B------:R-:W-:Y:S04]  /*a7e70*/  STL.64 [R1+0xa570], R36 ;  /* 0x00a5702401007387 */ /* 0x000fe80000100a00 */
[----:B------:R-:W-:Y:S04]  /*a7e80*/  STL.64 [R1+0xac0], R8 ;  /* 0x000ac00801007387 */ /* 0x000fe80000100a00 */
[----:B------:R-:W-:Y:S04]  /*a7e90*/  STL.64 [R1+0xac8], R10 ;  /* 0x000ac80a01007387 */ /* 0x000fe80000100a00 */
[----:B------:R-:W2:Y:S04]  /*a7ea0*/  LDL.LU R48, [R1+0xb0] ;  /* 0x0000b00001307983 */ /* 0x000ea80000300800 */
[----:B------:R-:W2:Y:S04]  /*a7eb0*/  LDL.LU R49, [R1+0xb4] ;  /* 0x0000b40001317983 */ /* 0x000ea80000300800 */
[----:B0-----:R-:W3:Y:S04]  /*a7ec0*/  LDL.LU R46, [R1+0x108] ;  /* 0x00010800012e7983 */ /* 0x001ee80000300800 */
[----:B------:R-:W3:Y:S04]  /*a7ed0*/  LDL.LU R47, [R1+0x10c] ;  /* 0x00010c00012f7983 */ /* 0x000ee80000300800 */
[----:B-1----:R-:W4:Y:S04]  /*a7ee0*/  LDL.LU R44, [R1+0x110] ;  /* 0x00011000012c7983 */ /* 0x002f280000300800 */
[----:B------:R-:W4:Y:S01]  /*a7ef0*/  LDL.LU R45, [R1+0x114] ;  /* 0x00011400012d7983 */ /* 0x000f220000300800 */
[----:B------:R-:W-:-:S02]  /*a7f00*/  IMAD.MOV.U32 R28, RZ, RZ, R58 ;  /* 0x000000ffff1c7224 */ /* 0x000fc400078e003a */
[----:B------:R-:W-:Y:S02]  /*a7f10*/  IMAD.MOV.U32 R0, RZ, RZ, R59 ;  /* 0x000000ffff007224 */ /* 0x000fe400078e003b */
[----:B------:R-:W-:Y:S02]  /*a7f20*/  IMAD R4, R4, 0x100, R56 ;  /* 0x0000010004047824 */ /* 0x000fe400078e0238 */
[----:B------:R-:W-:Y:S01]  /*a7f30*/  IMAD R5, R5, 0x100, R57 ;  /* 0x0000010005057824 */ /* 0x000fe200078e0239 */
[----:B---3--:R0:W-:Y:S04]  /*a7f40*/  STL.64 [R1+0xa6b0], R46 ;  /* 0x00a6b02e01007387 */ /* 0x0081e80000100a00 */
[----:B----4-:R1:W-:Y:S04]  /*a7f50*/  STL.64 [R1+0xa6c8], R44 ;  /* 0x00a6c82c01007387 */ /* 0x0103e80000100a00 */
[----:B------:R-:W-:Y:S04]  /*a7f60*/  STL.64 [R1+0xa690], R50 ;  /* 0x00a6903201007387 */ /* 0x000fe80000100a00 */
[----:B--2---:R-:W-:Y:S04]  /*a7f70*/  STL.64 [R1+0xa688], R48 ;  /* 0x00a6883001007387 */ /* 0x004fe80000100a00 */
[----:B------:R-:W2:Y:S04]  /*a7f80*/  LDL.LU R58, [R1+0xa0] ;  /* 0x0000a000013a7983 */ /* 0x000ea80000300800 */
[----:B------:R-:W2:Y:S04]  /*a7f90*/  LDL.LU R59, [R1+0xa4] ;  /* 0x0000a400013b7983 */ /* 0x000ea80000300800 */
[----:B------:R-:W3:Y:S04]  /*a7fa0*/  LDL.LU R56, [R1+0xa8] ;  /* 0x0000a80001387983 */ /* 0x000ee80000300800 */
[----:B------:R-:W3:Y:S04]  /*a7fb0*/  LDL.LU R57, [R1+0xac] ;  /* 0x0000ac0001397983 */ /* 0x000ee80000300800 */
[----:B0-----:R-:W4:Y:S04]  /*a7fc0*/  LDL.LU R46, [R1+0x118] ;  /* 0x00011800012e7983 */ /* 0x001f280000300800 */
[----:B------:R-:W4:Y:S04]  /*a7fd0*/  LDL.LU R47, [R1+0x11c] ;  /* 0x00011c00012f7983 */ /* 0x000f280000300800 */
[----:B----4-:R0:W-:Y:S04]  /*a7fe0*/  STL.64 [R1+0xa6e0], R46 ;  /* 0x00a6e02e01007387 */ /* 0x0101e80000100a00 */
[----:B------:R-:W4:Y:S04]  /*a7ff0*/  LDL.LU R10, [R1+0x120] ;  /* 0x00012000010a7983 */ /* 0x000f280000300800 */
[----:B------:R-:W4:Y:S04]  /*a8000*/  LDL.LU R11, [R1+0x124] ;  /* 0x00012400010b7983 */ /* 0x000f280000300800 */
[----:B-1----:R-:W4:Y:S04]  /*a8010*/  LDL.LU.64 R44, [R1+0xaa0] ;  /* 0x000aa000012c7983 */ /* 0x002f280000300a00 */
[----:B0-----:R-:W4:Y:S04]  /*a8020*/  LDL.LU.64 R46, [R1+0xaa8] ;  /* 0x000aa800012e7983 */ /* 0x001f280000300a00 */
[----:B--2---:R-:W-:Y:S04]  /*a8030*/  STL.64 [R1+0xa6a8], R58 ;  /* 0x00a6a83a01007387 */ /* 0x004fe80000100a00 */
[----:B---3--:R0:W-:Y:S04]  /*a8040*/  STL.64 [R1+0xa6a0], R56 ;  /* 0x00a6a03801007387 */ /* 0x0081e80000100a00 */
[----:B0-----:R-:W2:Y:S04]  /*a8050*/  LDL.LU.64 R56, [R1+0xa20] ;  /* 0x000a200001387983 */ /* 0x001ea80000300a00 */
[----:B------:R-:W3:Y:S04]  /*a8060*/  LDL.LU.64 R58, [R1+0xa28] ;  /* 0x000a2800013a7983 */ /* 0x000ee80000300a00 */
[----:B---3--:R-:W-:Y:S04]  /*a8070*/  STL.64 [R1+0xa6c0], R58 ;  /* 0x00a6c03a01007387 */ /* 0x008fe80000100a00 */
[----:B--2---:R0:W-:Y:S04]  /*a8080*/  STL.64 [R1+0xa6b8], R56 ;  /* 0x00a6b83801007387 */ /* 0x0041e80000100a00 */
[----:B0-----:R-:W2:Y:S04]  /*a8090*/  LDL.LU.64 R56, [R1+0xa50] ;  /* 0x000a500001387983 */ /* 0x001ea80000300a00 */
[----:B------:R-:W3:Y:S01]  /*a80a0*/  LDL.LU.64 R58, [R1+0xa58] ;  /* 0x000a5800013a7983 */ /* 0x000ee20000300a00 */
[----:B------:R-:W-:-:S02]  /*a80b0*/  F2FP.F16.E4M3.UNPACK_B R4, R4 ;  /* 0x00000004ff04723e */ /* 0x000fc400020006ff */
[----:B------:R-:W-:Y:S02]  /*a80c0*/  F2FP.F16.E4M3.UNPACK_B R5, R5 ;  /* 0x00000005ff05723e */ /* 0x000fe400020006ff */
[----:B------:R-:W-:Y:S02]  /*a80d0*/  F2FP.F16.E4M3.UNPACK_B R6, R6 ;  /* 0x00000006ff06723e */ /* 0x000fe400020006ff */
[----:B------:R-:W-:-:S07]  /*a80e0*/  F2FP.F16.E4M3.UNPACK_B R7, R7 ;  /* 0x00000007ff07723e */ /* 0x000fce00020006ff */
[C---:B----4-:R-:W-:Y:S01]  /*a80f0*/  HMMA.16816.F32 R8, R4.reuse, R10, R44 ;  /* 0x0000000a0408723c */ /* 0x050fe2000000182c */
[----:B---3--:R-:W-:Y:S04]  /*a8100*/  STL.64 [R1+0xa6d8], R58 ;  /* 0x00a6d83a01007387 */ /* 0x008fe80000100a00 */
[----:B--2---:R0:W-:Y:S04]  /*a8110*/  STL.64 [R1+0xa6d0], R56 ;  /* 0x00a6d03801007387 */ /* 0x0041e80000100a00 */
[----:B0-----:R-:W2:Y:S04]  /*a8120*/  LDL.LU.64 R56, [R1+0xa80] ;  /* 0x000a800001387983 */ /* 0x001ea80000300a00 */
[----:B------:R-:W2:Y:S04]  /*a8130*/  LDL.LU.64 R58, [R1+0xa88] ;  /* 0x000a8800013a7983 */ /* 0x000ea80000300a00 */
[----:B------:R-:W3:Y:S04]  /*a8140*/  LDL.LU.64 R48, [R1+0x9f0] ;  /* 0x0009f00001307983 */ /* 0x000ee80000300a00 */
[----:B------:R-:W3:Y:S04]  /*a8150*/  LDL.LU.64 R50, [R1+0x9f8] ;  /* 0x0009f80001327983 */ /* 0x000ee80000300a00 */
        /* <DEDUP_REMOVED lines=16> */
[----:B------:R-:W-:Y:S04]  /*a8260*/  STL [R1+0xa590], R28 ;  /* 0x00a5901c01007387 */ /* 0x000fe80000100800 */
[----:B------:R-:W2:Y:S04]  /*a8270*/  LDL.LU.64 R46, [R1+0xa6e0] ;  /* 0x00a6e000012e7983 */ /* 0x000ea80000300a00 */
[----:B------:R0:W-:Y:S04]  /*a8280*/  STL.64 [R1+0xaa0], R8 ;  /* 0x000aa00801007387 */ /* 0x0001e80000100a00 */
[----:B------:R1:W-:Y:S04]  /*a8290*/  STL.64 [R1+0xaa8], R10 ;  /* 0x000aa80a01007387 */ /* 0x0003e80000100a00 */
[----:B0-----:R-:W4:Y:S04]  /*a82a0*/  LDL.LU.64 R8, [R1+0x880] ;  /* 0x0008800001087983 */ /* 0x001f280000300a00 */
[----:B-1----:R-:W4:Y:S01]  /*a82b0*/  LDL.LU.64 R10, [R1+0x888] ;  /* 0x00088800010a7983 */ /* 0x002f220000300a00 */
        /* <DEDUP_REMOVED lines=18> */
[----:B------:R0:W-:Y:S04]  /*a83e0*/  STL.64 [R1+0xa20], R44 ;  /* 0x000a202c01007387 */ /* 0x0001e80000100a00 */
[----:B------:R3:W-:Y:S04]  /*a83f0*/  STL.64 [R1+0xa28], R46 ;  /* 0x000a282e01007387 */ /* 0x0007e80000100a00 */
[----:B0-----:R-:W3:Y:S02]  /*a8400*/  LDL.LU.64 R44, [R1+0xa698] ;  /* 0x00a69800012c7983 */ /* 0x001ee40000300a00 */
[----:B---3--:R-:W-:Y:S02]  /*a8410*/  HMMA.16816.F32 R44, R4, R44, R48 ;  /* 0x0000002c042c723c */ /* 0x008fe40000001830 */
[----:B------:R-:W3:Y:S04]  /*a8420*/  LDL.LU.64 R50, [R1+0xa690] ;  /* 0x00a6900001327983 */ /* 0x000ee80000300a00 */
[----:B------:R-:W2:-:S15]  /*a8430*/  LDL.LU.64 R48, [R1+0xa688] ;  /* 0x00a6880001307983 */ /* 0x000e9e0000300a00 */
[----:B------:R-:W-:-:S02]  /*a8440*/  NOP ;  /* 0x0000000000007918 */ /* 0x000fc40000000000 */
[----:B------:R-:W-:Y:S04]  /*a8450*/  STL.64 [R1+0x9f0], R44 ;  /* 0x0009f02c01007387 */ /* 0x000fe80000100a00 */
[----:B------:R0:W-:Y:S04]  /*a8460*/  STL.64 [R1+0x9f8], R46 ;  /* 0x0009f82e01007387 */ /* 0x0001e80000100a00 */
[----:B0-----:R-:W3:Y:S01]  /*a8470*/  LDL.LU.64 R46, [R1+0xa680] ;  /* 0x00a68000012e7983 */ /* 0x001ee20000300a00 */
[C---:B----4-:R-:W-:Y:S06]  /*a8480*/  HMMA.16816.F32 R28, R4.reuse, R30, R52 ;  /* 0x0000001e041c723c */ /* 0x050fec0000001834 */
[----:B---3--:R-:W-:Y:S01]  /*a8490*/  HMMA.16816.F32 R44, R4, R46, R40 ;  /* 0x0000002e042c723c */ /* 0x008fe20000001828 */
[----:B------:R-:W3:Y:S04]  /*a84a0*/  LDL.LU.64 R42, [R1+0xa678] ;  /* 0x00a67800012a7983 */ /* 0x000ee80000300a00 */
[----:B------:R-:W4:-:S15]  /*a84b0*/  LDL.LU.64 R40, [R1+0xa670] ;  /* 0x00a6700001287983 */ /* 0x000f1e0000300a00 */
[----:B------:R-:W-:-:S03]  /*a84c0*/  NOP ;  /* 0x0000000000007918 */ /* 0x000fc60000000000 */
[----:B------:R-:W-:Y:S04]  /*a84d0*/  STL.64 [R1+0x9c0], R44 ;  /* 0x0009c02c01007387 */ /* 0x000fe80000100a00 */
[----:B------:R0:W-:Y:S04]  /*a84e0*/  STL.64 [R1+0x9c8], R46 ;  /* 0x0009c82e01007387 */ /* 0x0001e80000100a00 */
[----:B0-----:R-:W2:Y:S04]  /*a84f0*/  LDL.LU.64 R46, [R1+0xa668] ;  /* 0x00a66800012e7983 */ /* 0x001ea80000300a00 */
[----:B------:R-:W2:Y:S04]  /*a8500*/  LDL.LU.64 R44, [R1+0xa660] ;  /* 0x00a66000012c7983 */ /* 0x000ea80000300a00 */
[----:B------:R-:W2:Y:S04]  /*a8510*/  LDL.LU.64 R54, [R1+0xa658] ;  /* 0x00a6580001367983 */ /* 0x000ea80000300a00 */
[----:B------:R-:W2:Y:S04]  /*a8520*/  LDL.LU.64 R52, [R1+0xa650] ;  /* 0x00a6500001347983 */ /* 0x000ea80000300a00 */
[----:B------:R-:W-:Y:S04]  /*a8530*/  STL.64 [R1+0x990], R28 ;  /* 0x0009901c01007387 */ /* 0x000fe80000100a00 */
[----:B------:R2:W-:Y:S01]  /*a8540*/  STL.64 [R1+0x998], R30 ;  /* 0x0009981e01007387 */ /* 0x0005e20000100a00 */
[C---:B----4-:R-:W-:Y:S06]  /*a8550*/  HMMA.16816.F32 R36, R4.reuse, R40, R36 ;  /* 0x000000280424723c */ /* 0x050fec0000001824 */
[----:B---3--:R-:W-:-:S15]  /*a8560*/  HMMA.16816.F32 R32, R4, R42, R32 ;  /* 0x0000002a0420723c */ /* 0x008fde0000001820 */
[----:B------:R-:W-:-:S02]  /*a8570*/  NOP ;  /* 0x0000000000007918 */ /* 0x000fc40000000000 */
[----:B------:R-:W-:Y:S04]  /*a8580*/  STL.64 [R1+0x970], R36 ;  /* 0x0009702401007387 */ /* 0x000fe80000100a00 */
[----:B------:R-:W-:Y:S01]  /*a8590*/  STL.64 [R1+0x978], R38 ;  /* 0x0009782601007387 */ /* 0x000fe20000100a00 */
[C---:B--2---:R-:W-:Y:S03]  /*a85a0*/  HMMA.16816.F32 R28, R4.reuse, R44, R16 ;  /* 0x0000002c041c723c */ /* 0x044fe60000001810 */
[----:B------:R-:W2:Y:S04]  /*a85b0*/  LDL.LU.64 R16, [R1+0x850] ;  /* 0x0008500001107983 */ /* 0x000ea80000300a00 */
[----:B------:R-:W-:Y:S04]  /*a85c0*/  STL.64 [R1+0x940], R32 ;  /* 0x0009402001007387 */ /* 0x000fe80000100a00 */
[----:B------:R-:W-:Y:S04]  /*a85d0*/  STL.64 [R1+0x948], R34 ;  /* 0x0009482201007387 */ /* 0x000fe80000100a00 */
[----:B------:R-:W2:Y:S08]  /*a85e0*/  LDL.LU.64 R18, [R1+0x858] ;  /* 0x0008580001127983 */ /* 0x000eb00000300a00 */
[----:B------:R-:W-:Y:S04]  /*a85f0*/  STL.64 [R1+0x920], R28 ;  /* 0x0009201c01007387 */ /* 0x000fe80000100a00 */
[----:B------:R0:W-:Y:S02]  /*a8600*/  STL.64 [R1+0x928], R30 ;  /* 0x0009281e01007387 */ /* 0x0001e40000100a00 */
[C---:B0-----:R-:W-:Y:S06]  /*a8610*/  HMMA.16816.F32 R28, R4.reuse, R46, R24 ;  /* 0x0000002e041c723c */ /* 0x041fec0000001818 */
[C---:B------:R-:W-:Y:S06]  /*a8620*/  HMMA.16816.F32 R24, R4.reuse, R50, R20 ;  /* 0x000000320418723c */ /* 0x040fec0000001814 */
[C---:B------:R-:W-:Y:S11]  /*a8630*/  HMMA.16816.F32 R20, R4.reuse, R52, R12 ;  /* 0x000000340414723c */ /* 0x040ff6000000180c */
[----:B------:R-:W-:Y:S04]  /*a8640*/  STL.64 [R1+0x8f0], R28 ;  /* 0x0008f01c01007387 */ /* 0x000fe80000100a00 */
[----:B------:R-:W-:Y:S04]  /*a8650*/  STL.64 [R1+0x8f8], R30 ;  /* 0x0008f81e01007387 */ /* 0x000fe80000100a00 */
[----:B------:R-:W3:Y:S04]  /*a8660*/  LDL.LU.64 R12, [R1+0x830] ;  /* 0x00083000010c7983 */ /* 0x000ee80000300a00 */
[----:B------:R-:W-:Y:S04]  /*a8670*/  STL.64 [R1+0x8d0], R24 ;  /* 0x0008d01801007387 */ /* 0x000fe80000100a00 */
[----:B------:R-:W-:Y:S04]  /*a8680*/  STL.64 [R1+0x8d8], R26 ;  /* 0x0008d81a01007387 */ /* 0x000fe80000100a00 */
[----:B------:R-:W3:Y:S04]  /*a8690*/  LDL.LU.64 R14, [R1+0x838] ;  /* 0x00083800010e7983 */ /* 0x000ee80000300a00 */
[----:B------:R-:W-:Y:S04]  /*a86a0*/  STL.64 [R1+0x8a0], R20 ;  /* 0x0008a01401007387 */ /* 0x000fe80000100a00 */
[----:B------:R0:W-:Y:S02]  /*a86b0*/  STL.64 [R1+0x8a8], R22 ;  /* 0x0008a81601007387 */ /* 0x0001e40000100a00 */
[----:B0-----:R-:W-:Y:S02]  /*a86c0*/  HMMA.16816.F32 R20, R4, R54, R8 ;  /* 0x000000360414723c */ /* 0x001fe40000001808 */
[----:B------:R-:W4:Y:S04]  /*a86d0*/  LDL.LU.64 R8, [R1+0x800] ;  /* 0x0008000001087983 */ /* 0x000f280000300a00 */
[----:B------:R-:W4:-:S15]  /*a86e0*/  LDL.LU.64 R10, [R1+0x808] ;  /* 0x00080800010a7983 */ /* 0x000f1e0000300a00 */
[----:B------:R-:W-:-:S02]  /*a86f0*/  NOP ;  /* 0x0000000000007918 */ /* 0x000fc40000000000 */
[----:B------:R0:W-:Y:S04]  /*a8700*/  STL.64 [R1+0x880], R20 ;  /* 0x0008801401007387 */ /* 0x0001e80000100a00 */
[----:B------:R1:W-:Y:S04]  /*a8710*/  STL.64 [R1+0x888], R22 ;  /* 0x0008881601007387 */ /* 0x0003e80000100a00 */
[----:B------:R-:W4:Y:S04]  /*a8720*/  LDL.LU R52, [R1+0x88] ;  /* 0x0000880001347983 */ /* 0x000f280000300800 */
[----:B------:R-:W4:Y:S04]  /*a8730*/  LDL.LU R53, [R1+0x8c] ;  /* 0x00008c0001357983 */ /* 0x000f280000300800 */
[----:B------:R-:W4:Y:S04]  /*a8740*/  LDL.LU R42, [R1+0x98] ;  /* 0x00009800012a7983 */ /* 0x000f280000300800 */
[----:B------:R-:W4:Y:S04]  /*a8750*/  LDL.LU R43, [R1+0x9c] ;  /* 0x00009c00012b7983 */ /* 0x000f280000300800 */
[----:B------:R-:W4:Y:S04]  /*a8760*/  LDL.LU R54, [R1+0x90] ;  /* 0x0000900001367983 */ /* 0x000f280000300800 */
[----:B------:R-:W4:Y:S04]  /*a8770*/  LDL.LU R55, [R1+0x94] ;  /* 0x0000940001377983 */ /* 0x000f280000300800 */
[----:B------:R-:W4:Y:S04]  /*a8780*/  LDL.LU R50, [R1] ;  /* 0x0000000001327983 */ /* 0x000f280000300800 */
[----:B------:R-:W4:Y:S01]  /*a8790*/  LDL.LU R51, [R1+0x4] ;  /* 0x0000040001337983 */ /* 0x000f220000300800 */
[----:B--2---:R-:W-:Y:S03]  /*a87a0*/  HMMA.16816.F32 R16, R4, R48, R16 ;  /* 0x000000300410723c */ /* 0x004fe60000001810 */
[----:B------:R-:W2:-:S15]  /*a87b0*/  LDL.LU R48, [R1+0x8] ;  /* 0x0000080001307983 */ /* 0x000e9e0000300800 */
[----:B------:R-:W-:-:S05]  /*a87c0*/  NOP ;  /* 0x0000000000007918 */ /* 0x000fca0000000000 */
[----:B------:R-:W-:Y:S04]  /*a87d0*/  STL.64 [R1+0x850], R16 ;  /* 0x0008501001007387 */ /* 0x000fe80000100a00 */
[----:B------:R-:W-:Y:S04]  /*a87e0*/  STL.64 [R1+0x858], R18 ;  /* 0x0008581201007387 */ /* 0x000fe80000100a00 */
[----:B------:R-:W2:Y:S01]  /*a87f0*/  LDL.LU R49, [R1+0xc] ;  /* 0x00000c0001317983 */ /* 0x000ea20000300800 */
[C---:B---3--:R-:W-:Y:S06]  /*a8800*/  HMMA.16816.F32 R12, R4.reuse, R56, R12 ;  /* 0x00000038040c723c */ /* 0x048fec000000180c */
[C---:B----4-:R-:W-:Y:S01]  /*a8810*/  HMMA.16816.F32 R8, R4.reuse, R58, R8 ;  /* 0x0000003a0408723c */ /* 0x050fe20000001808 */
[----:B------:R-:W-:Y:S04]  /*a8820*/  STL.64 [R1+0xa5d0], R50 ;  /* 0x00a5d03201007387 */ /* 0x000fe80000100a00 */
[----:B--2---:R-:W-:Y:S04]  /*a8830*/  STL.64 [R1+0xa5c8], R48 ;  /* 0x00a5c83001007387 */ /* 0x004fe80000100a00 */
[----:B------:R-:W2:Y:S08]  /*a8840*/  LDL.LU R46, [R1+0x10] ;  /* 0x00001000012e7983 */ /* 0x000eb00000300800 */
[----:B------:R3:W-:Y:S04]  /*a8850*/  STL.64 [R1+0x830], R12 ;  /* 0x0008300c01007387 */ /* 0x0007e80000100a00 */
[----:B------:R4:W-:Y:S04]  /*a8860*/  STL.64 [R1+0x838], R14 ;  /* 0x0008380e01007387 */ /* 0x0009e80000100a00 */
[----:B------:R-:W2:Y:S04]  /*a8870*/  LDL.LU R47, [R1+0x14] ;  /* 0x00001400012f7983 */ /* 0x000ea80000300800 */
[----:B0-----:R-:W2:Y:S04]  /*a8880*/  LDL.LU.64 R20, [R1+0x7e0] ;  /* 0x0007e00001147983 */ /* 0x001ea80000300a00 */
[----:B-1----:R-:W2:Y:S04]  /*a8890*/  LDL.LU.64 R22, [R1+0x7e8] ;  /* 0x0007e80001167983 */ /* 0x002ea80000300a00 */
[----:B------:R0:W-:Y:S04]  /*a88a0*/  STL.64 [R1+0x800], R8 ;  /* 0x0008000801007387 */ /* 0x0001e80000100a00 */
[----:B------:R1:W-:Y:S04]  /*a88b0*/  STL.64 [R1+0x808], R10 ;  /* 0x0008080a01007387 */ /* 0x0003e80000100a00 */
[----:B---3--:R-:W3:Y:S04]  /*a88c0*/  LDL.LU.64 R12, [R1+0x7b0] ;  /* 0x0007b000010c7983 */ /* 0x008ee80000300a00 */
[----:B----4-:R-:W3:Y:S04]  /*a88d0*/  LDL.LU.64 R14, [R1+0x7b8] ;  /* 0x0007b800010e7983 */ /* 0x010ee80000300a00 */
[----:B0-----:R-:W4:Y:S04]  /*a88e0*/  LDL.LU.64 R8, [R1+0x790] ;  /* 0x0007900001087983 */ /* 0x001f280000300a00 */
[----:B-1----:R-:W4:Y:S04]  /*a88f0*/  LDL.LU.64 R10, [R1+0x798] ;  /* 0x00079800010a7983 */ /* 0x002f280000300a00 */
        /* <DEDUP_REMOVED lines=12> */
[C---:B--2---:R-:W-:Y:S06]  /*a89c0*/  HMMA.16816.F32 R20, R4.reuse, R42, R20 ;  /* 0x0000002a0414723c */ /* 0x044fec0000001814 */
[C---:B---3--:R-:W-:Y:S06]  /*a89d0*/  HMMA.16816.F32 R12, R4.reuse, R54, R12 ;  /* 0x00000036040c723c */ /* 0x048fec000000180c */
[C---:B----4-:R-:W-:Y:S01]  /*a89e0*/  HMMA.16816.F32 R8, R4.reuse, R52, R8 ;  /* 0x000000340408723c */ /* 0x050fe20000001808 */
[----:B------:R-:W-:Y:S04]  /*a89f0*/  STL.64 [R1+0xa5e0], R46 ;  /* 0x00a5e02e01007387 */ /* 0x000fe80000100a00 */
[----:B------:R-:W-:Y:S04]  /*a8a00*/  STL.64 [R1+0xa5d8], R44 ;  /* 0x00a5d82c01007387 */ /* 0x000fe80000100a00 */
[----:B------:R-:W2:Y:S04]  /*a8a10*/  LDL.LU R42, [R1+0x20] ;  /* 0x00002000012a7983 */ /* 0x000ea80000300800 */
[----:B------:R0:W-:Y:S04]  /*a8a20*/  STL.64 [R1+0x7e0], R20 ;  /* 0x0007e01401007387 */ /* 0x0001e80000100a00 */
[----:B------:R1:W-:Y:S04]  /*a8a30*/  STL.64 [R1+0x7e8], R22 ;  /* 0x0007e81601007387 */ /* 0x0003e80000100a00 */
[----:B------:R-:W2:Y:S04]  /*a8a40*/  LDL.LU R43, [R1+0x24] ;  /* 0x00002400012b7983 */ /* 0x000ea80000300800 */
[----:B------:R-:W3:Y:S04]  /*a8a50*/  LDL.LU R54, [R1+0x28] ;  /* 0x0000280001367983 */ /* 0x000ee80000300800 */
[----:B------:R4:W-:Y:S04]  /*a8a60*/  STL.64 [R1+0x7b0], R12 ;  /* 0x0007b00c01007387 */ /* 0x0009e80000100a00 */
[----:B------:R4:W-:Y:S04]  /*a8a70*/  STL.64 [R1+0x7b8], R14 ;  /* 0x0007b80e01007387 */ /* 0x0009e80000100a00 */
[----:B------:R-:W3:Y:S04]  /*a8a80*/  LDL.LU R55, [R1+0x2c] ;  /* 0x00002c0001377983 */ /* 0x000ee80000300800 */
[----:B------:R-:W3:Y:S04]  /*a8a90*/  LDL.LU.64 R32, [R1+0x760] ;  /* 0x0007600001207983 */ /* 0x000ee80000300a00 */
[----:B------:R-:W3:Y:S04]  /*a8aa0*/  LDL.LU.64 R34, [R1+0x768] ;  /* 0x0007680001227983 */ /* 0x000ee80000300a00 */
[----:B------:R4:W-:Y:S04]  /*a8ab0*/  STL.64 [R1+0x790], R8 ;  /* 0x0007900801007387 */ /* 0x0009e80000100a00 */
[----:B------:R4:W-:Y:S04]  /*a8ac0*/  STL.64 [R1+0x798], R10 ;  /* 0x0007980a01007387 */ /* 0x0009e80000100a00 */
[----:B------:R-:W3:Y:S04]  /*a8ad0*/  LDL.LU.64 R24, [R1+0x740] ;  /* 0x0007400001187983 */ /* 0x000ee80000300a00 */
[----:B------:R-:W3:Y:S04]  /*a8ae0*/  LDL.LU.64 R26, [R1+0x748] ;  /* 0x00074800011a7983 */ /* 0x000ee80000300a00 */
[----:B0-----:R-:W3:Y:S04]  /*a8af0*/  LDL.LU.64 R20, [R1+0x710] ;  /* 0x0007100001147983 */ /* 0x001ee80000300a00 */
[----:B-1----:R-:W3:Y:S04]  /*a8b00*/  LDL.LU.64 R22, [R1+0x718] ;  /* 0x0007180001167983 */ /* 0x002ee80000300a00 */
[----:B----4-:R-:W4:Y:S04]  /*a8b10*/  LDL.LU.64 R12, [R1+0x6f0] ;  /* 0x0006f000010c7983 */ /* 0x010f280000300a00 */
[----:B------:R-:W4:Y:S04]  /*a8b20*/  LDL.LU.64 R14, [R1+0x6f8] ;  /* 0x0006f800010e7983 */ /* 0x000f280000300a00 */
[----:B------:R-:W3:Y:S04]  /*a8b30*/  LDL.LU R40, [R1+0x38] ;  /* 0x0000380001287983 */ /* 0x000ee80000300800 */
[----:B------:R-:W3:Y:S04]  /*a8b40*/  LDL.LU R41, [R1+0x3c] ;  /* 0x00003c0001297983 */ /* 0x000ee80000300800 */
[----:B------:R-:W4:Y:S04]  /*a8b50*/  LDL.LU.64 R8, [R1+0x6c0] ;  /* 0x0006c00001087983 */ /* 0x000f280000300a00 */
[----:B------:R-:W4:Y:S04]  /*a8b60*/  LDL.LU.64 R10, [R1+0x6c8] ;  /* 0x0006c800010a7983 */ /* 0x000f280000300a00 */
[----:B--2---:R0:W-:Y:S04]  /*a8b70*/  STL.64 [R1+0xa5f0], R42 ;  /* 0x00a5f02a01007387 */ /* 0x0041e80000100a00 */
[----:B---3--:R1:W-:Y:S04]  /*a8b80*/  STL.64 [R1+0xa5e8], R40 ;  /* 0x00a5e82801007387 */ /* 0x0083e80000100a00 */
[----:B------:R-:W2:Y:S04]  /*a8b90*/  LDL.LU R52, [R1+0x30] ;  /* 0x0000300001347983 */ /* 0x000ea80000300800 */
[----:B------:R-:W2:Y:S04]  /*a8ba0*/  LDL.LU R53, [R1+0x34] ;  /* 0x0000340001357983 */ /* 0x000ea80000300800 */
[----:B------:R-:W-:Y:S01]  /*a8bb0*/  STL.64 [R1+0xa600], R54 ;  /* 0x00a6003601007387 */ /* 0x000fe20000100a00 */
[C---:B------:R-:W-:Y:S03]  /*a8bc0*/  HMMA.16816.F32 R28, R4.reuse, R30, R32 ;  /* 0x0000001e041c723c */ /* 0x040fe60000001820 */
[----:B--2---:R-:W-:Y:S04]  /*a8bd0*/  STL.64 [R1+0xa5f8], R52 ;  /* 0x00a5f83401007387 */ /* 0x004fe80000100a00 */
[----:B0-----:R-:W2:Y:S04]  /*a8be0*/  LDL.LU R42, [R1+0x40] ;  /* 0x00004000012a7983 */ /* 0x001ea80000300800 */
[----:B------:R-:W2:Y:S01]  /*a8bf0*/  LDL.LU R43, [R1+0x44] ;  /* 0x00004400012b7983 */ /* 0x000ea20000300800 */
[C---:B------:R-:W-:Y:S06]  /*a8c00*/  HMMA.16816.F32 R24, R4.reuse, R16, R24 ;  /* 0x000000100418723c */ /* 0x040fec0000001818 */
[C---:B------:R-:W-:Y:S06]  /*a8c10*/  HMMA.16816.F32 R16, R4.reuse, R18, R20 ;  /* 0x000000120410723c */ /* 0x040fec0000001814 */
[C---:B----4-:R-:W-:Y:S01]  /*a8c20*/  HMMA.16816.F32 R12, R4.reuse, R56, R12 ;  /* 0x00000038040c723c */ /* 0x050fe2000000180c */
[----:B--2---:R0:W-:Y:S04]  /*a8c30*/  STL.64 [R1+0xa608], R42 ;  /* 0x00a6082a01007387 */ /* 0x0041e80000100a00 */
[----:B-1----:R-:W2:Y:S04]  /*a8c40*/  LDL.LU R40, [R1+0x48] ;  /* 0x0000480001287983 */ /* 0x002ea80000300800 */
[----:B------:R-:W-:Y:S04]  /*a8c50*/  STL.64 [R1+0x760], R28 ;  /* 0x0007601c01007387 */ /* 0x000fe80000100a00 */
[----:B------:R-:W-:Y:S04]  /*a8c60*/  STL.64 [R1+0x768], R30 ;  /* 0x0007681e01007387 */ /* 0x000fe80000100a00 */
[----:B------:R-:W2:Y:S01]  /*a8c70*/  LDL.LU R41, [R1+0x4c] ;  /* 0x00004c0001297983 */ /* 0x000ea20000300800 */
[C---:B------:R-:W-:Y:S03]  /*a8c80*/  HMMA.16816.F32 R8, R4.reuse, R58, R8 ;  /* 0x0000003a0408723c */ /* 0x040fe60000001808 */
[----:B--2---:R1:W-:Y:S04]  /*a8c90*/  STL.64 [R1+0xa620], R40 ;  /* 0x00a6202801007387 */ /* 0x0043e80000100a00 */
[----:B------:R-:W-:Y:S04]  /*a8ca0*/  STL.64 [R1+0x740], R24 ;  /* 0x0007401801007387 */ /* 0x000fe80000100a00 */
[----:B------:R-:W-:Y:S04]  /*a8cb0*/  STL.64 [R1+0x748], R26 ;  /* 0x0007481a01007387 */ /* 0x000fe80000100a00 */
[----:B0-----:R-:W2:Y:S04]  /*a8cc0*/  LDL.LU R42, [R1+0x50] ;  /* 0x00005000012a7983 */ /* 0x001ea80000300800 */
[----:B------:R-:W-:Y:S04]  /*a8cd0*/  STL.64 [R1+0x710], R16 ;  /* 0x0007101001007387 */ /* 0x000fe80000100a00 */
[----:B------:R-:W-:Y:S04]  /*a8ce0*/  STL.64 [R1+0x718], R18 ;  /* 0x0007181201007387 */ /* 0x000fe80000100a00 */
[----:B------:R-:W-:Y:S04]  /*a8cf0*/  STL.64 [R1+0x6f0], R12 ;  /* 0x0006f00c01007387 */ /* 0x000fe80000100a00 */
[----:B------:R-:W-:Y:S04]  /*a8d00*/  STL.64 [R1+0x6f8], R14 ;  /* 0x0006f80e01007387 */ /* 0x000fe80000100a00 */
[----:B------:R-:W2:Y:S04]  /*a8d10*/  LDL.LU R43, [R1+0x54] ;  /* 0x00005400012b7983 */ /* 0x000ea80000300800 */
[----:B--2---:R-:W-:Y:S04]  /*a8d20*/  STL.64 [R1+0xa638], R42 ;  /* 0x00a6382a01007387 */ /* 0x004fe80000100a00 */
[----:B-1----:R-:W2:Y:S04]  /*a8d30*/  LDL.LU R40, [R1+0x58] ;  /* 0x0000580001287983 */ /* 0x002ea80000300800 */
[----:B------:R-:W-:Y:S04]  /*a8d40*/  STL.64 [R1+0x6c0], R8 ;  /* 0x0006c00801007387 */ /* 0x000fe80000100a00 */
[----:B------:R-:W-:Y:S04]  /*a8d50*/  STL.64 [R1+0x6c8], R10 ;  /* 0x0006c80a01007387 */ /* 0x000fe80000100a00 */
[----:B------:R-:W2:Y:S04]  /*a8d60*/  LDL.LU R41, [R1+0x5c] ;  /* 0x00005c0001297983 */ /* 0x000ea80000300800 */
[----:B------:R-:W3:Y:S04]  /*a8d70*/  LDL.LU.64 R52, [R1+0x2310] ;  /* 0x0023100001347983 */ /* 0x000ee80000300a00 */
[----:B------:R-:W4:Y:S04]  /*a8d80*/  LDL.LU.64 R54, [R1+0x2318] ;  /* 0x0023180001367983 */ /* 0x000f280000300a00 */
[----:B----4-:R-:W-:Y:S04]  /*a8d90*/  STL.64 [R1+0xa618], R54 ;  /* 0x00a6183601007387 */ /* 0x010fe80000100a00 */
[----:B---3--:R0:W-:Y:S04]  /*a8da0*/  STL.64 [R1+0xa610], R52 ;  /* 0x00a6103401007387 */ /* 0x0081e80000100a00 */
[----:B0-----:R-:W3:Y:S04]  /*a8db0*/  LDL.LU.64 R52, [R1+0x650] ;  /* 0x0006500001347983 */ /* 0x001ee80000300a00 */
[----:B------:R-:W4:Y:S04]  /*a8dc0*/  LDL.LU.64 R54, [R1+0x658] ;  /* 0x0006580001367983 */ /* 0x000f280000300a00 */
[----:B----4-:R-:W-:Y:S04]  /*a8dd0*/  STL.64 [R1+0xa630], R54 ;  /* 0x00a6303601007387 */ /* 0x010fe80000100a00 */
[----:B---3--:R0:W-:Y:S04]  /*a8de0*/  STL.64 [R1+0xa628], R52 ;  /* 0x00a6283401007387 */ /* 0x0081e80000100a00 */
[----:B0-----:R-:W3:Y:S04]  /*a8df0*/  LDL.LU.64 R52, [R1+0x670] ;  /* 0x0006700001347983 */ /* 0x001ee80000300a00 */
[----:B------:R-:W4:Y:S04]  /*a8e00*/  LDL.LU.64 R54, [R1+0x678] ;  /* 0x0006780001367983 */ /* 0x000f280000300a00 */
[----:B----4-:R-:W-:Y:S04]  /*a8e10*/  STL.64 [R1+0xa648], R54 ;  /* 0x00a6483601007387 */ /* 0x010fe80000100a00 */
[----:B---3--:R0:W-:Y:S04]  /*a8e20*/  STL.64 [R1+0xa640], R52 ;  /* 0x00a6403401007387 */ /* 0x0081e80000100a00 */
        /* <DEDUP_REMOVED lines=23> */
[----:B------:R-:W3:Y:S01]  /*a8fa0*/  LDL.LU.64 R14, [R1+0xa98] ;  /* 0x000a9800010e7983 */ /* 0x000ee20000300a00 */
[----:B--2---:R-:W-:Y:S03]  /*a8fb0*/  HMMA.16816.F32 R40, R4, R40, R52 ;  /* 0x000000280428723c */ /* 0x004fe60000001834 */
[----:B------:R-:W2:Y:S04]  /*a8fc0*/  LDL.LU.64 R54, [R1+0xa648] ;  /* 0x00a6480001367983 */ /* 0x000ea80000300a00 */
[----:B------:R-:W2:-:S15]  /*a8fd0*/  LDL.LU.64 R52, [R1+0xa640] ;  /* 0x00a6400001347983 */ /* 0x000e9e0000300a00 */
[----:B------:R-:W-:-:S01]  /*a8fe0*/  NOP ;  /* 0x0000000000007918 */ /* 0x000fc20000000000 */
        /* <DEDUP_REMOVED lines=18> */
[----:B------:R-:W3:Y:S04]  /*a9110*/  LDL.LU.64 R54, [R1+0xa600] ;  /* 0x00a6000001367983 */ /* 0x000ee80000300a00 */
[----:B------:R-:W4:-:S15]  /*a9120*/  LDL.LU.64 R52, [R1+0xa5f8] ;  /* 0x00a5f80001347983 */ /* 0x000f1e0000300a00 */
[----:B------:R-:W-:-:S02]  /*a9130*/  NOP ;  /* 0x0000000000007918 */ /* 0x000fc40000000000 */
[----:B------:R-:W-:Y:S04]  /*a9140*/  STL.64 [R1+0x630], R40 ;  /* 0x0006302801007387 */ /* 0x000fe80000100a00 */
[----:B------:R0:W-:Y:S04]  /*a9150*/  STL.64 [R1+0x638], R42 ;  /* 0x0006382a01007387 */ /* 0x0001e80000100a00 */
[----:B0-----:R-:W2:Y:S04]  /*a9160*/  LDL.LU.64 R42, [R1+0xa5f0] ;  /* 0x00a5f000012a7983 */ /* 0x001ea80000300a00 */
[----:B------:R-:W2:Y:S01]  /*a9170*/  LDL.LU.64 R40, [R1+0xa5e8] ;  /* 0x00a5e80001287983 */ /* 0x000ea20000300a00 */
[C---:B----4-:R-:W-:Y:S06]  /*a9180*/  HMMA.16816.F32 R44, R4.reuse, R52, R44 ;  /* 0x00000034042c723c */ /* 0x050fec000000182c */
[C---:B---3--:R-:W-:Y:S06]  /*a9190*/  HMMA.16816.F32 R52, R4.reuse, R54, R48 ;  /* 0x000000360434723c */ /* 0x048fec0000001830 */
[C---:B--2---:R-:W-:Y:S06]  /*a91a0*/  HMMA.16816.F32 R8, R4.reuse, R40, R8 ;  /* 0x000000280408723c */ /* 0x044fec0000001808 */
[----:B------:R-:W-:-:S15]  /*a91b0*/  HMMA.16816.F32 R40, R4, R42, R56 ;  /* 0x0000002a0428723c */ /* 0x000fde0000001838 */
        /* <DEDUP_REMOVED lines=8> */
[----:B------:R-:W4:Y:S04]  /*a9240*/  LDL.LU.64 R44, [R1+0xa5d8] ;  /* 0x00a5d800012c7983 */ /* 0x000f280000300a00 */
[----:B------:R-:W2:Y:S04]  /*a9250*/  LDL.LU.64 R50, [R1+0xa5d0] ;  /* 0x00a5d00001327983 */ /* 0x000ea80000300a00 */
[----:B------:R-:W2:Y:S04]  /*a9260*/  LDL.LU.64 R48, [R1+0xa5c8] ;  /* 0x00a5c80001307983 */ /* 0x000ea80000300a00 */
[----:B------:R-:W-:Y:S04]  /*a9270*/  STL.64 [R1+0x5c0], R52 ;  /* 0x0005c03401007387 */ /* 0x000fe80000100a00 */
[----:B------:R0:W-:Y:S04]  /*a9280*/  STL.64 [R1+0x5c8], R54 ;  /* 0x0005c83601007387 */ /* 0x0001e80000100a00 */
[----:B0-----:R-:W2:Y:S04]  /*a9290*/  LDL.LU.64 R54, [R1+0xa5c0] ;  /* 0x00a5c00001367983 */ /* 0x001ea80000300a00 */
[----:B------:R-:W2:Y:S04]  /*a92a0*/  LDL.LU.64 R52, [R1+0xa5b8] ;  /* 0x00a5b80001347983 */ /* 0x000ea80000300a00 */
[----:B------:R-:W2:Y:S04]  /*a92b0*/  LDL.LU.64 R58, [R1+0xa5b0] ;  /* 0x00a5b000013a7983 */ /* 0x000ea80000300a00 */
[----:B------:R-:W2:Y:S01]  /*a92c0*/  LDL.LU.64 R56, [R1+0xa5a8] ;  /* 0x00a5a80001387983 */ /* 0x000ea20000300a00 */
[C---:B------:R-:W-:Y:S03]  /*a92d0*/  HMMA.16816.F32 R20, R4.reuse, R60, R20 ;  /* 0x0000003c0414723c */ /* 0x040fe60000001814 */
[----:B------:R-:W-:Y:S04]  /*a92e0*/  STL.64 [R1+0x590], R40 ;  /* 0x0005902801007387 */ /* 0x000fe80000100a00 */
[----:B------:R-:W-:Y:S01]  /*a92f0*/  STL.64 [R1+0x598], R42 ;  /* 0x0005982a01007387 */ /* 0x000fe20000100a00 */
[C---:B----4-:R-:W-:Y:S06]  /*a9300*/  HMMA.16816.F32 R36, R4.reuse, R44, R36 ;  /* 0x0000002c0424723c */ /* 0x050fec0000001824 */
[C---:B---3--:R-:W-:Y:S06]  /*a9310*/  HMMA.16816.F32 R32, R4.reuse, R46, R32 ;  /* 0x0000002e0420723c */ /* 0x048fec0000001820 */
        /* <DEDUP_REMOVED lines=8> */
[----:B------:R-:W-:Y:S04]  /*a93a0*/  STL.64 [R1+0x530], R28 ;  /* 0x0005301c01007387 */ /* 0x000fe80000100a00 */
[----:B------:R-:W-:Y:S04]  /*a93b0*/  STL.64 [R1+0x538], R30 ;  /* 0x0005381e01007387 */ /* 0x000fe80000100a00 */
[----:B------:R2:W-:Y:S04]  /*a93c0*/  STL.64 [R1+0x500], R24 ;  /* 0x0005001801007387 */ /* 0x0005e80000100a00 */
[----:B------:R3:W-:Y:S04]  /*a93d0*/  STL.64 [R1+0x508], R26 ;  /* 0x0005081a01007387 */ /* 0x0007e80000100a00 */
[----:B------:R4:W-:Y:S04]  /*a93e0*/  STL.64 [R1+0x4e0], R20 ;  /* 0x0004e01401007387 */ /* 0x0009e80000100a00 */
[----:B------:R4:W-:Y:S04]  /*a93f0*/  STL.64 [R1+0x4e8], R22 ;  /* 0x0004e81601007387 */ /* 0x0009e80000100a00 */
[----:B------:R-:W4:Y:S04]  /*a9400*/  LDL.LU.64 R56, [R1+0x780] ;  /* 0x0007800001387983 */ /* 0x000f280000300a00 */
[----:B------:R4:W-:Y:S04]  /*a9410*/  STL.64 [R1+0x4c0], R16 ;  /* 0x0004c01001007387 */ /* 0x0009e80000100a00 */
[----:B------:R4:W-:Y:S04]  /*a9420*/  STL.64 [R1+0x4c8], R18 ;  /* 0x0004c81201007387 */ /* 0x0009e80000100a00 */
[----:B------:R-:W4:Y:S04]  /*a9430*/  LDL.LU.64 R58, [R1+0x788] ;  /* 0x00078800013a7983 */ /* 0x000f280000300a00 */
[----:B------:R4:W-:Y:S04]  /*a9440*/  STL.64 [R1+0x490], R12 ;  /* 0x0004900c01007387 */ /* 0x0009e80000100a00 */
[----:B------:R4:W-:Y:S04]  /*a9450*/  STL.64 [R1+0x498], R14 ;  /* 0x0004980e01007387 */ /* 0x0009e80000100a00 */
[----:B0-----:R-:W4:Y:S04]  /*a9460*/  LDL.LU.64 R32, [R1+0x250] ;  /* 0x0002500001207983 */ /* 0x001f280000300a00 */
[----:B-1----:R-:W4:Y:S04]  /*a9470*/  LDL.LU.64 R34, [R1+0x258] ;  /* 0x0002580001227983 */ /* 0x002f280000300a00 */
[----:B--2---:R-:W2:Y:S04]  /*a9480*/  LDL.LU.64 R24, [R1+0x730] ;  /* 0x0007300001187983 */ /* 0x004ea80000300a00 */
[----:B---3--:R-:W2:Y:S04]  /*a9490*/  LDL.LU.64 R26, [R1+0x738] ;  /* 0x00073800011a7983 */ /* 0x008ea80000300a00 */
[----:B------:R-:W3:Y:S04]  /*a94a0*/  LDL.LU.64 R48, [R1+0x450] ;  /* 0x0004500001307983 */ /* 0x000ee80000300a00 */
[----:B------:R-:W3:Y:S01]  /*a94b0*/  LDL.LU.64 R50, [R1+0x458] ;  /* 0x0004580001327983 */ /* 0x000ee20000300a00 */
[----:B------:R-:W-:-:S15]  /*a94c0*/  HMMA.16816.F32 R8, R4, R54, R8 ;  /* 0x000000360408723c */ /* 0x000fde0000001808 */
[----:B------:R-:W-:-:S08]  /*a94d0*/  NOP ;  /* 0x0000000000007918 */ /* 0x000fd00000000000 */
        /* <DEDUP_REMOVED lines=10> */
[----:B----4-:R-:W4:Y:S04]  /*a9580*/  LDL.LU.64 R20, [R1+0x960] ;  /* 0x0009600001147983 */ /* 0x010f280000300a00 */
[----:B------:R-:W4:Y:S04]  /*a9590*/  LDL.LU.64 R22, [R1+0x968] ;  /* 0x0009680001167983 */ /* 0x000f280000300a00 */
[----:B------:R-:W4:Y:S04]  /*a95a0*/  LDL.LU.64 R16, [R1+0x8c0] ;  /* 0x0008c00001107983 */ /* 0x000f280000300a00 */
[----:B------:R-:W4:Y:S04]  /*a95b0*/  LDL.LU.64 R18, [R1+0x8c8] ;  /* 0x0008c80001127983 */ /* 0x000f280000300a00 */
[----:B------:R-:W4:Y:S04]  /*a95c0*/  LDL.LU.64 R12, [R1+0x910] ;  /* 0x00091000010c7983 */ /* 0x000f280000300a00 */
[----:B------:R-:W4:Y:S04]  /*a95d0*/  LDL.LU.64 R14, [R1+0x918] ;  /* 0x00091800010e7983 */ /* 0x000f280000300a00 */
[----:B0-----:R-:W4:Y:S04]  /*a95e0*/  LDL.LU.64 R8, [R1+0x870] ;  /* 0x0008700001087983 */ /* 0x001f280000300a00 */
[----:B-1----:R-:W4:Y:S01]  /*a95f0*/  LDL.LU.64 R10, [R1+0x878] ;  /* 0x00087800010a7983 */ /* 0x002f220000300a00 */
[----:B---3--:R-:W-:Y:S03]  /*a9600*/  HMMA.16816.F32 R52, R4, R52, R48 ;  /* 0x000000340434723c */ /* 0x008fe60000001830 */
[----:B------:R-:W2:Y:S04]  /*a9610*/  LDL.LU.64 R50, [R1+0xa5a0] ;  /* 0x00a5a00001327983 */ /* 0x000ea80000300a00 */
[----:B------:R-:W3:-:S15]  /*a9620*/  LDL.LU.64 R48, [R1+0xa598] ;  /* 0x00a5980001307983 */ /* 0x000ede0000300a00 */
[----:B------:R-:W-:-:S01]  /*a9630*/  NOP ;  /* 0x0000000000007918 */ /* 0x000fc20000000000 */
[----:B------:R0:W-:Y:S04]  /*a9640*/  STL.64 [R1+0x450], R52 ;  /* 0x0004503401007387 */ /* 0x0001e80000100a00 */
[----:B------:R1:W-:Y:S04]  /*a9650*/  STL.64 [R1+0x458], R54 ;  /* 0x0004583601007387 */ /* 0x0003e80000100a00 */
[----:B0-----:R-:W4:Y:S04]  /*a9660*/  LDL.LU.64 R52, [R1+0x7d0] ;  /* 0x0007d00001347983 */ /* 0x001f280000300a00 */
[----:B-1----:R-:W4:Y:S01]  /*a9670*/  LDL.LU.64 R54, [R1+0x7d8] ;  /* 0x0007d80001367983 */ /* 0x002f220000300a00 */
[C---:B--2---:R-:W-:Y:S06]  /*a9680*/  HMMA.16816.F32 R28, R4.reuse, R50, R28 ;  /* 0x00000032041c723c */ /* 0x044fec000000181c */
[----:B---3--:R-:W-:-:S15]  /*a9690*/  HMMA.16816.F32 R48, R4, R48, R44 ;  /* 0x000000300430723c */ /* 0x008fde000000182c */
[----:B------:R-:W-:-:S02]  /*a96a0*/  NOP ;  /* 0x0000000000007918 */ /* 0x000fc40000000000 */
[----:B------:R0:W-:Y:S04]  /*a96b0*/  STL.64 [R1+0x420], R28 ;  /* 0x0004201c01007387 */ /* 0x0001e80000100a00 */
[----:B------:R-:W-:Y:S04]  /*a96c0*/  STL.64 [R1+0x428], R30 ;  /* 0x0004281e01007387 */ /* 0x000fe80000100a00 */
[----:B0-----:R-:W2:Y:S04]  /*a96d0*/  LDL.LU R28, [R1+0xa590] ;  /* 0x00a59000011c7983 */ /* 0x001ea80000300800 */
[----:B------:R-:W3:Y:S04]  /*a96e0*/  LDL.LU.64 R46, [R1+0xa588] ;  /* 0x00a58800012e7983 */ /* 0x000ee80000300a00 */
[----:B------:R-:W4:Y:S04]  /*a96f0*/  LDL.LU.64 R44, [R1+0xa580] ;  /* 0x00a58000012c7983 */ /* 0x000f280000300a00 */
[----:B------:R0:W-:Y:S04]  /*a9700*/  STL.64 [R1+0x400], R48 ;  /* 0x0004003001007387 */ /* 0x0001e80000100a00 */
[----:B------:R1:W-:Y:S04]  /*a9710*/  STL.64 [R1+0x408], R50 ;  /* 0x0004083201007387 */ /* 0x0003e80000100a00 */
[----:B0-----:R-:W2:Y:S04]  /*a9720*/  LDL.LU.64 R48, [R1+0x820] ;  /* 0x0008200001307983 */ /* 0x001ea80000300a00 */
[----:B-1----:R-:W2:Y:S01]  /*a9730*/  LDL.LU.64 R50, [R1+0x828] ;  /* 0x0008280001327983 */ /* 0x002ea20000300a00 */
[C---:B---3--:R-:W-:Y:S06]  /*a9740*/  HMMA.16816.F32 R36, R4.reuse, R46, R36 ;  /* 0x0000002e0424723c */ /* 0x048fec0000001824 */
[----:B----4-:R-:W-:-:S15]  /*a9750*/  HMMA.16816.F32 R44, R4, R44, R40 ;  /* 0x0000002c042c723c */ /* 0x010fde0000001828 */
[----:B------:R-:W-:-:S02]  /*a9760*/  NOP ;  /* 0x0000000000007918 */ /* 0x000fc40000000000 */
[----:B------:R-:W-:Y:S04]  /*a9770*/  STL.64 [R1+0x3e0], R36 ;  /* 0x0003e02401007387 */ /* 0x000fe80000100a00 */
[----:B------:R0:W-:Y:S04]  /*a9780*/  STL.64 [R1+0x3e8], R38 ;  /* 0x0003e82601007387 */ /* 0x0001e80000100a00 */
[----:B0-----:R-:W3:Y:S04]  /*a9790*/  LDL.LU.64 R38, [R1+0xa578] ;  /* 0x00a5780001267983 */ /* 0x001ee80000300a00 */
[----:B------:R-:W4:Y:S04]  /*a97a0*/  LDL.LU.64 R36, [R1+0xa570] ;  /* 0x00a5700001247983 */ /* 0x000f280000300a00 */
[----:B------:R-:W2:Y:S04]  /*a97b0*/  LDL.LU.64 R42, [R1+0xa568] ;  /* 0x00a56800012a7983 */ /* 0x000ea80000300a00 */
[----:B------:R-:W3:Y:S01]  /*a97c0*/  LDL.LU.64 R40, [R1+0xa560] ;  /* 0x00a5600001287983 */ /* 0x000ee20000300a00 */
[C---:B------:R-:W-:Y:S03]  /*a97d0*/  HMMA.16816.F32 R8, R4.reuse, R2, R8 ;  /* 0x000000020408723c */ /* 0x040fe60000001808 */
[----:B------:R0:W-:Y:S04]  /*a97e0*/  STL.64 [R1+0x3c0], R44 ;  /* 0x0003c02c01007387 */ /* 0x0001e80000100a00 */
[----:B------:R1:W-:Y:S04]  /*a97f0*/  STL.64 [R1+0x3c8], R46 ;  /* 0x0003c82e01007387 */ /* 0x0003e80000100a00 */
[----:B0-----:R-:W4:Y:S04]  /*a9800*/  LDL.LU.64 R44, [R1+0x2c0] ;  /* 0x0002c000012c7983 */ /* 0x001f280000300a00 */
[----:B-1----:R-:W4:Y:S01]  /*a9810*/  LDL.LU.64 R46, [R1+0x2c8] ;  /* 0x0002c800012e7983 */ /* 0x002f220000300a00 */
[C---:B--2---:R-:W-:Y:S06]  /*a9820*/  HMMA.16816.F32 R20, R4.reuse, R42, R20 ;  /* 0x0000002a0414723c */ /* 0x044fec0000001814 */
[C---:B---3--:R-:W-:Y:S06]  /*a9830*/  HMMA.16816.F32 R40, R4.reuse, R40, R16 ;  /* 0x000000280428723c */ /* 0x048fec0000001810 */
[C---:B------:R-:W-:Y:S11]  /*a9840*/  HMMA.16816.F32 R12, R4.reuse, R38, R12 ;  /* 0x00000026040c723c */ /* 0x040ff6000000180c */
[----:B------:R-:W-:Y:S04]  /*a9850*/  STL.64 [R1+0x390], R20 ;  /* 0x0003901401007387 */ /* 0x000fe80000100a00 */
[----:B------:R0:W-:Y:S04]  /*a9860*/  STL.64 [R1+0x398], R22 ;  /* 0x0003981601007387 */ /* 0x0001e80000100a00 */
[----:B0-----:R-:W2:Y:S04]  /*a9870*/  LDL.LU.64 R22, [R1+0xa558] ;  /* 0x00a5580001167983 */ /* 0x001ea80000300a00 */
[----:B------:R-:W3:Y:S04]  /*a9880*/  LDL.LU.64 R20, [R1+0xa550] ;  /* 0x00a5500001147983 */ /* 0x000ee80000300a00 */
[----:B------:R-:W2:Y:S04]  /*a9890*/  LDL.LU.64 R18, [R1+0xa548] ;  /* 0x00a5480001127983 */ /* 0x000ea80000300a00 */
[----:B------:R-:W3:Y:S04]  /*a98a0*/  LDL.LU.64 R16, [R1+0xa540] ;  /* 0x00a5400001107983 */ /* 0x000ee80000300a00 */
[----:B------:R0:W-:Y:S04]  /*a98b0*/  STL.64 [R1+0x370], R40 ;  /* 0x0003702801007387 */ /* 0x0001e80000100a00 */
[----:B------:R1:W-:Y:S04]  /*a98c0*/  STL.64 [R1+0x378], R42 ;  /* 0x0003782a01007387 */ /* 0x0003e80000100a00 */
[----:B0-----:R-:W4:Y:S04]  /*a98d0*/  LDL.LU.64 R40, [R1+0x310] ;  /* 0x0003100001287983 */ /* 0x001f280000300a00 */
[----:B-1----:R-:W4:Y:S04]  /*a98e0*/  LDL.LU.64 R42, [R1+0x318] ;  /* 0x00031800012a7983 */ /* 0x002f280000300a00 */
[----:B------:R-:W-:Y:S04]  /*a98f0*/  STL.64 [R1+0x350], R12 ;  /* 0x0003500c01007387 */ /* 0x000fe80000100a00 */
[----:B------:R0:W-:Y:S04]  /*a9900*/  STL.64 [R1+0x358], R14 ;  /* 0x0003580e01007387 */ /* 0x0001e80000100a00 */
[----:B0-----:R-:W2:Y:S04]  /*a9910*/  LDL.LU.64 R14, [R1+0xa538] ;  /* 0x00a53800010e7983 */ /* 0x001ea80000300a00 */
[----:B------:R-:W3:Y:S04]  /*a9920*/  LDL.LU.64 R12, [R1+0xa530] ;  /* 0x00a53000010c7983 */ /* 0x000ee80000300a00 */
[----:B------:R-:W-:Y:S04]  /*a9930*/  STL.64 [R1+0x330], R8 ;  /* 0x0003300801007387 */ /* 0x000fe80000100a00 */
[----:B------:R0:W-:Y:S04]  /*a9940*/  STL.64 [R1+0x338], R10 ;  /* 0x0003380a01007387 */ /* 0x0001e80000100a00 */
[----:B0-----:R-:W2:Y:S04]  /*a9950*/  LDL.LU.64 R10, [R1+0xa528] ;  /* 0x00a52800010a7983 */ /* 0x001ea80000300a00 */
[----:B------:R-:W4:Y:S02]  /*a9960*/  LDL.LU.64 R8, [R1+0xa520] ;  /* 0x00a5200001087983 */ /* 0x000f240000300a00 */
[----:B----4-:R-:W-:-:S15]  /*a9970*/  HMMA.16816.F32 R40, R4, R8, R40 ;  /* 0x000000080428723c */ /* 0x010fde0000001828 */
[----:B------:R-:W-:-:S08]  /*a9980*/  NOP ;  /* 0x0000000000007918 */ /* 0x000fd00000000000 */
[----:B------:R-:W-:Y:S04]  /*a9990*/  STL.64 [R1+0x310], R40 ;  /* 0x0003102801007387 */ /* 0x000fe80000100a00 */
[----:B------:R2:W-:Y:S02]  /*a99a0*/  STL.64 [R1+0x318], R42 ;  /* 0x0003182a01007387 */ /* 0x0005e40000100a00 */
[C---:B--2---:R-:W-:Y:S06]  /*a99b0*/  HMMA.16816.F32 R40, R4.reuse, R10, R44 ;  /* 0x0000000a0428723c */ /* 0x044fec000000182c */
[C---:B---3--:R-:W-:Y:S06]  /*a99c0*/  HMMA.16816.F32 R44, R4.reuse, R12, R48 ;  /* 0x0000000c042c723c */ /* 0x048fec0000001830 */
[C---:B------:R-:W-:Y:S06]  /*a99d0*/  HMMA.16816.F32 R8, R4.reuse, R14, R52 ;  /* 0x0000000e0408723c */ /* 0x040fec0000001834 */
[C---:B------:R-:W-:Y:S05]  /*a99e0*/  HMMA.16816.F32 R12, R4.reuse, R18, R32 ;  /* 0x00000012040c723c */ /* 0x040fea0000001820 */
[----:B------:R-:W-:Y:S04]  /*a99f0*/  STL.64 [R1+0x2e0], R40 ;  /* 0x0002e02801007387 */ /* 0x000fe80000100a00 */
[----:B------:R0:W-:Y:S04]  /*a9a00*/  STL.64 [R1+0x2e8], R42 ;  /* 0x0002e82a01007387 */ /* 0x0001e80000100a00 */
[----:B------:R-:W-:Y:S04]  /*a9a10*/  STL.64 [R1+0x2c0], R44 ;  /* 0x0002c02c01007387 */ /* 0x000fe80000100a00 */
[----:B------:R-:W-:Y:S04]  /*a9a20*/  STL.64 [R1+0x2c8], R46 ;  /* 0x0002c82e01007387 */ /* 0x000fe80000100a00 */
[----:B------:R-:W-:Y:S04]  /*a9a30*/  STL.64 [R1+0x2a0], R8 ;  /* 0x0002a00801007387 */ /* 0x000fe80000100a00 */
[----:B------:R1:W-:Y:S01]  /*a9a40*/  STL.64 [R1+0x2a8], R10 ;  /* 0x0002a80a01007387 */ /* 0x0003e20000100a00 */
[C---:B0-----:R-:W-:Y:S06]  /*a9a50*/  HMMA.16816.F32 R40, R4.reuse, R16, R56 ;  /* 0x000000100428723c */ /* 0x041fec0000001838 */
[----:B-1----:R-:W-:-:S15]  /*a9a60*/  HMMA.16816.F32 R8, R4, R20, R24 ;  /* 0x000000140408723c */ /* 0x002fde0000001818 */
[----:B------:R-:W-:-:S02]  /*a9a70*/  NOP ;  /* 0x0000000000007918 */ /* 0x000fc40000000000 */
[----:B------:R-:W-:Y:S04]  /*a9a80*/  STL.64 [R1+0x270], R40 ;  /* 0x0002702801007387 */ /* 0x000fe80000100a00 */
[----:B------:R-:W-:Y:S04]  /*a9a90*/  STL.64 [R1+0x278], R42 ;  /* 0x0002782a01007387 */ /* 0x000fe80000100a00 */
[----:B------:R-:W2:Y:S04]  /*a9aa0*/  LDL.LU R52, [R1+0x1d0] ;  /* 0x0001d00001347983 */ /* 0x000ea80000300800 */
[----:B------:R-:W-:Y:S04]  /*a9ab0*/  STL.64 [R1+0x250], R12 ;  /* 0x0002500c01007387 */ /* 0x000fe80000100a00 */
[----:B------:R-:W-:Y:S04]  /*a9ac0*/  STL.64 [R1+0x258], R14 ;  /* 0x0002580e01007387 */ /* 0x000fe80000100a00 */
[----:B------:R-:W-:Y:S04]  /*a9ad0*/  STL.64 [R1+0x220], R8 ;  /* 0x0002200801007387 */ /* 0x000fe80000100a00 */
[----:B------:R0:W-:Y:S04]  /*a9ae0*/  STL.64 [R1+0x228], R10 ;  /* 0x0002280a01007387 */ /* 0x0001e80000100a00 */
[----:B------:R-:W2:Y:S04]  /*a9af0*/  LDL.LU R53, [R1+0x1d4] ;  /* 0x0001d40001357983 */ /* 0x000ea80000300800 */
[----:B------:R-:W3:Y:S04]  /*a9b00*/  LDL.LU R54, [R1+0x1d8] ;  /* 0x0001d80001367983 */ /* 0x000ee80000300800 */
[----:B------:R-:W3:Y:S04]  /*a9b10*/  LDL.LU R55, [R1+0x1dc] ;  /* 0x0001dc0001377983 */ /* 0x000ee80000300800 */
[----:B---3--:R-:W-:Y:S04]  /*a9b20*/  STL.64 [R1+0xa4e8], R54 ;  /* 0x00a4e83601007387 */ /* 0x008fe80000100a00 */
[----:B--2---:R-:W-:Y:S04]  /*a9b30*/  STL.64 [R1+0xa4e0], R52 ;  /* 0x00a4e03401007387 */ /* 0x004fe80000100a00 */
[----:B------:R-:W2:Y:S04]  /*a9b40*/  LDL.LU R49, [R1+0x3710] ;  /* 0x0037100001317983 */ /* 0x000ea80000300800 */
[----:B------:R-:W3:Y:S04]  /*a9b50*/  LDL.LU R44, [R1+0x1b0] ;  /* 0x0001b000012c7983 */ /* 0x000ee80000300800 */
[----:B------:R-:W3:Y:S04]  /*a9b60*/  LDL.LU R45, [R1+0x1b4] ;  /* 0x0001b400012d7983 */ /* 0x000ee80000300800 */
[----:B------:R-:W4:Y:S04]  /*a9b70*/  LDL.LU R46, [R1+0x1b8] ;  /* 0x0001b800012e7983 */ /* 0x000f280000300800 */
[----:B------:R-:W4:Y:S04]  /*a9b80*/  LDL.LU R47, [R1+0x1bc] ;  /* 0x0001bc00012f7983 */ /* 0x000f280000300800 */
[----:B------:R-:W2:Y:S04]  /*a9b90*/  LDL.LU.64 R24, [R1+0x6e0] ;  /* 0x0006e00001187983 */ /* 0x000ea80000300a00 */
[----:B------:R-:W2:Y:S01]  /*a9ba0*/  LDL.LU.64 R26, [R1+0x6e8] ;  /* 0x0006e800011a7983 */ /* 0x000ea20000300a00 */
[----:B------:R-:W-:-:S02]  /*a9bb0*/  IMAD.MOV.U32 R2, RZ, RZ, R28 ;  /* 0x000000ffff027224 */ /* 0x000fc400078e001c */
[----:B------:R-:W-:Y:S01]  /*a9bc0*/  IMAD.MOV.U32 R3, RZ, RZ, R0 ;  /* 0x000000ffff037224 */ /* 0x000fe200078e0000 */
[----:B----4-:R-:W-:Y:S04]  /*a9bd0*/  STL.64 [R1+0xa508], R46 ;  /* 0x00a5082e01007387 */ /* 0x010fe80000100a00 */
[----:B---3--:R1:W-:Y:S04]  /*a9be0*/  STL.64 [R1+0xa500], R44 ;  /* 0x00a5002c01007387 */ /* 0x0083e80000100a00 */
[----:B------:R-:W3:Y:S04]  /*a9bf0*/  LDL.LU R21, [R1+0x303c] ;  /* 0x00303c0001157983 */ /* 0x000ee80000300800 */
[----:B------:R-:W3:Y:S04]  /*a9c00*/  LDL.LU R32, [R1+0x3038] ;  /* 0x0030380001207983 */ /* 0x000ee80000300800 */
        /* <DEDUP_REMOVED lines=11> */
[C---:B--2---:R-:W-:Y:S03]  /*a9cc0*/  HMMA.16816.F32 R24, R4.reuse, R22, R24 ;  /* 0x000000160418723c */ /* 0x044fe60000001818 */
[----:B------:R-:W2:Y:S04]  /*a9cd0*/  LDL.LU R41, [R1+0x184] ;  /* 0x0001840001297983 */ /* 0x000ea80000300800 */
[----:B------:R-:W2:Y:S04]  /*a9ce0*/  LDL.LU R42, [R1+0x188] ;  /* 0x00018800012a7983 */ /* 0x000ea80000300800 */
[----:B------:R-:W2:Y:S04]  /*a9cf0*/  LDL.LU R43, [R1+0x18c] ;  /* 0x00018c00012b7983 */ /* 0x000ea80000300800 */
[----:B-1----:R-:W3:Y:S04]  /*a9d00*/  LDL.LU.64 R44, [R1+0x690] ;  /* 0x00069000012c7983 */ /* 0x002ee80000300a00 */
[----:B------:R-:W3:Y:S04]  /*a9d10*/  LDL.LU.64 R46, [R1+0x698] ;  /* 0x00069800012e7983 */ /* 0x000ee80000300a00 */
[----:B------:R-:W4:Y:S04]  /*a9d20*/  LDL.LU.64 R28, [R1+0x1c0] ;  /* 0x0001c000011c7983 */ /* 0x000f280000300a00 */
[----:B------:R-:W4:Y:S04]  /*a9d30*/  LDL.LU.64 R30, [R1+0x1c8] ;  /* 0x0001c800011e7983 */ /* 0x000f280000300a00 */
[----:B------:R-:W2:Y:S04]  /*a9d40*/  LDL.LU.64 R52, [R1+0x620] ;  /* 0x0006200001347983 */ /* 0x000ea80000300a00 */
[----:B------:R-:W2:Y:S04]  /*a9d50*/  LDL.LU.64 R54, [R1+0x628] ;  /* 0x0006280001367983 */ /* 0x000ea80000300a00 */
[----:B------:R-:W2:Y:S04]  /*a9d60*/  LDL.LU.64 R16, [R1+0x130] ;  /* 0x0001300001107983 */ /* 0x000ea80000300a00 */
[----:B------:R-:W2:Y:S04]  /*a9d70*/  LDL.LU.64 R18, [R1+0x138] ;  /* 0x0001380001127983 */ /* 0x000ea80000300a00 */
        /* <DEDUP_REMOVED lines=9> */
[----:B------:R-:W2:Y:S04]  /*a9e10*/  LDL.LU.64 R12, [R1+0x520] ;  /* 0x00052000010c7983 */ /* 0x000ea80000300a00 */
[----:B------:R-:W2:Y:S04]  /*a9e20*/  LDL.LU.64 R14, [R1+0x528] ;  /* 0x00052800010e7983 */ /* 0x000ea80000300a00 */
[----:B------:R-:W-:Y:S04]  /*a9e30*/  STL.64 [R1+0x200], R24 ;  /* 0x0002001801007387 */ /* 0x000fe80000100a00 */
[----:B------:R0:W-:Y:S04]  /*a9e40*/  STL.64 [R1+0x208], R26 ;  /* 0x0002081a01007387 */ /* 0x0001e80000100a00 */
[----:B0-----:R-:W4:Y:S04]  /*a9e50*/  LDL.LU.64 R26, [R1+0xa518] ;  /* 0x00a51800011a7983 */ /* 0x001f280000300a00 */
[----:B------:R-:W3:Y:S02]  /*a9e60*/  LDL.LU.64 R24, [R1+0xa510] ;  /* 0x00a5100001187983 */ /* 0x000ee40000300a00 */
[C---:B---3--:R-:W-:Y:S06]  /*a9e70*/  HMMA.16816.F32 R44, R4.reuse, R24, R44 ;  /* 0x00000018042c723c */ /* 0x048fec000000182c */
[----:B----4-:R-:W-:-:S15]  /*a9e80*/  HMMA.16816.F32 R24, R4, R26, R28 ;  /* 0x0000001a0418723c */ /* 0x010fde000000181c */
[----:B------:R-:W-:-:S02]  /*a9e90*/  NOP ;  /* 0x0000000000007918 */ /* 0x000fc40000000000 */
[----:B------:R-:W-:Y:S04]  /*a9ea0*/  STL.64 [R1+0x1e0], R44 ;  /* 0x0001e02c01007387 */ /* 0x000fe80000100a00 */
[----:B------:R0:W-:Y:S04]  /*a9eb0*/  STL.64 [R1+0x1e8], R46 ;  /* 0x0001e82e01007387 */ /* 0x0001e80000100a00 */
[----:B0-----:R-:W3:Y:S04]  /*a9ec0*/  LDL.LU.64 R46, [R1+0xa508] ;  /* 0x00a50800012e7983 */ /* 0x001ee80000300a00 */
[----:B------:R-:W3:Y:S04]  /*a9ed0*/  LDL.LU.64 R44, [R1+0xa500] ;  /* 0x00a50000012c7983 */ /* 0x000ee80000300a00 */
[----:B------:R-:W4:Y:S04]  /*a9ee0*/  LDL.LU.64 R30, [R1+0xa4f8] ;  /* 0x00a4f800011e7983 */ /* 0x000f280000300a00 */
[----:B------:R-:W3:Y:S04]  /*a9ef0*/  LDL.LU.64 R28, [R1+0xa4f0] ;  /* 0x00a4f000011c7983 */ /* 0x000ee80000300a00 */
[----:B------:R0:W-:Y:S04]  /*a9f00*/  STL.64 [R1+0x1c0], R24 ;  /* 0x0001c01801007387 */ /* 0x0001e80000100a00 */
[----:B------:R1:W-:Y:S04]  /*a9f10*/  STL.64 [R1+0x1c8], R26 ;  /* 0x0001c81a01007387 */ /* 0x0003e80000100a00 */
[----:B0-----:R-:W4:Y:S04]  /*a9f20*/  LDL.LU.64 R24, [R1+0x5b0] ;  /* 0x0005b00001187983 */ /* 0x001f280000300a00 */
[----:B-1----:R-:W4:Y:S01]  /*a9f30*/  LDL.LU.64 R26, [R1+0x5b8] ;  /* 0x0005b800011a7983 */ /* 0x002f220000300a00 */
[----:B--2---:R-:W-:Y:S01]  /*a9f40*/  HMMA.16816.F32 R16, R4, R36, R16 ;  /* 0x000000240410723c */ /* 0x004fe20000001810 */
[----:B------:R-:W-:-:S02]  /*a9f50*/  IMAD R32, R32, 0x100, R21 ;  /* 0x0000010020207824 */ /* 0x000fc400078e0215 */
[----:B------:R-:W-:Y:S02]  /*a9f60*/  IMAD R33, R33, 0x100, R10 ;  /* 0x0000010021217824 */ /* 0x000fe400078e020a */
[----:B------:R-:W-:Y:S02]  /*a9f70*/  IMAD R34, R34, 0x100, R11 ;  /* 0x0000010022227824 */ /* 0x000fe400078e020b */
[----:B------:R-:W-:Y:S01]  /*a9f80*/  IMAD R35, R35, 0x100, R8 ;  /* 0x0000010023237824 */ /* 0x000fe200078e0208 */
[----:B------:R-:W-:Y:S02]  /*a9f90*/  F2FP.F16.E4M3.UNPACK_B R8, R9.H1 ;  /* 0x00000009ff08723e */ /* 0x000fe400030006ff */
[----:B------:R-:W-:Y:S02]  /*a9fa0*/  F2FP.F16.E4M3.UNPACK_B R32, R32 ;  /* 0x00000020ff20723e */ /* 0x000fe400020006ff */
[----:B------:R-:W-:Y:S02]  /*a9fb0*/  F2FP.F16.E4M3.UNPACK_B R33, R33 ;  /* 0x00000021ff21723e */ /* 0x000fe400020006ff */
[----:B------:R-:W-:-:S02]  /*a9fc0*/  F2FP.F16.E4M3.UNPACK_B R34, R34 ;  /* 0x00000022ff22723e */ /* 0x000fc400020006ff */
[----:B------:R-:W-:Y:S02]  /*a9fd0*/  F2FP.F16.E4M3.UNPACK_B R35, R35 ;  /* 0x00000023ff23723e */ /* 0x000fe400020006ff */
[----:B------:R-:W-:Y:S01]  /*a9fe0*/  F2FP.F16.E4M3.UNPACK_B R9, R38.H1 ;  /* 0x00000026ff09723e */ /* 0x000fe200030006ff */
[----:B---3--:R-:W-:-:S15]  /*a9ff0*/  HMMA.16816.F32 R52, R4, R28, R52 ;  /* 0x0000001c0434723c */ /* 0x008fde0000001834 */
[----:B------:R-:W-:-:S08]  /*aa000*/  NOP ;  /* 0x0000000000007918 */ /* 0x000fd00000000000 */
[----:B------:R-:W-:Y:S04]  /*aa010*/  STL.64 [R1+0x1a0], R52 ;  /* 0x0001a03401007387 */ /* 0x000fe80000100a00 */
[----:B------:R0:W-:Y:S04]  /*aa020*/  STL.64 [R1+0x1a8], R54 ;  /* 0x0001a83601007387 */ /* 0x0001e80000100a00 */
[----:B0-----:R-:W2:Y:S04]  /*aa030*/  LDL.LU.64 R54, [R1+0xa4e8] ;  /* 0x00a4e80001367983 */ /* 0x001ea80000300a00 */
[----:B------:R-:W2:Y:S01]  /*aa040*/  LDL.LU.64 R52, [R1+0xa4e0] ;  /* 0x00a4e00001347983 */ /* 0x000ea20000300a00 */
[C---:B----4-:R-:W-:Y:S06]  /*aa050*/  HMMA.16816.F32 R24, R4.reuse, R30, R24 ;  /* 0x0000001e0418723c */ /* 0x050fec0000001818 */
[----:B------:R-:W-:-:S15]  /*aa060*/  HMMA.16816.F32 R4, R4, R2, R12 ;  /* 0x000000020404723c */ /* 0x000fde000000180c */
[----:B------:R-:W-:-:S02]  /*aa070*/  NOP ;  /* 0x0000000000007918 */ /* 0x000fc40000000000 */
[----:B------:R-:W-:Y:S04]  /*aa080*/  STL.64 [R1+0x170], R24 ;  /* 0x0001701801007387 */ /* 0x000fe80000100a00 */
[----:B------:R-:W-:Y:S04]  /*aa090*/  STL.64 [R1+0x178], R26 ;  /* 0x0001781a01007387 */ /* 0x000fe80000100a00 */
[----:B------:R-:W-:Y:S04]  /*aa0a0*/  STL.64 [R1+0x160], R16 ;  /* 0x0001601001007387 */ /* 0x000fe80000100a00 */
[----:B------:R-:W-:Y:S04]  /*aa0b0*/  STL.64 [R1+0x168], R18 ;  /* 0x0001681201007387 */ /* 0x000fe80000100a00 */
[----:B------:R-:W-:Y:S04]  /*aa0c0*/  STL [R1+0x130], R8 ;  /* 0x0001300801007387 */ /* 0x000fe80000100800 */
[----:B------:R-:W-:Y:S04]  /*aa0d0*/  STL.64 [R1+0x190], R4 ;  /* 0x0001900401007387 */ /* 0x000fe80000100a00 */
[----:B------:R-:W-:Y:S04]  /*aa0e0*/  STL.64 [R1+0x198], R6 ;  /* 0x0001980601007387 */ /* 0x000fe80000100a00 */
[----:B------:R0:W-:Y:S02]  /*aa0f0*/  STL [R1+0x134], R9 ;  /* 0x0001340901007387 */ /* 0x0001e40000100800 */
[----:B0-----:R-:W-:Y:S01]  /*aa100*/  HMMA.16816.F32 R8, R32, R8, R40 ;  /* 0x000000082008723c */ /* 0x001fe20000001828 */
[----:B------:R-:W-:-:S02]  /*aa110*/  F2FP.F16.E4M3.UNPACK_B R2, R39.H1 ;  /* 0x00000027ff02723e */ /* 0x000fc400030006ff */
[----:B------:R-:W-:-:S03]  /*aa120*/  F2FP.F16.E4M3.UNPACK_B R3, R48.H1 ;  /* 0x00000030ff03723e */ /* 0x000fc600030006ff */
[----:B------:R-:W-:-:S15]  /*aa130*/  STL [R1+0x118], R2 ;  /* 0x0001180201007387 */ /* 0x000fde0000100800 */
[----:B------:R-:W-:-:S02]  /*aa140*/  NOP ;  /* 0x0000000000007918 */ /* 0x000fc40000000000 */
[----:B------:R-:W-:Y:S04]  /*aa150*/  STL.64 [R1+0x240], R8 ;  /* 0x0002400801007387 */ /* 0x000fe80000100a00 */
[----:B------:R0:W-:Y:S02]  /*aa160*/  STL.64 [R1+0x248], R10 ;  /* 0x0002480a01007387 */ /* 0x0001e40000100a00 */
[----:B0-----:R-:W-:Y:S01]  /*aa170*/  HMMA.16816.F32 R8, R32, R2, R44 ;  /* 0x000000022008723c */ /* 0x001fe2000000182c */
[----:B------:R-:W-:Y:S02]  /*aa180*/  F2FP.F16.E4M3.UNPACK_B R4, R49.H1 ;  /* 0x00000031ff04723e */ /* 0x000fe400030006ff */
[----:B------:R-:W-:-:S03]  /*aa190*/  F2FP.F16.E4M3.UNPACK_B R5, R50.H1 ;  /* 0x00000032ff05723e */ /* 0x000fc600030006ff */
[----:B------:R0:W-:Y:S04]  /*aa1a0*/  STL [R1+0x11c], R3 ;  /* 0x00011c0301007387 */ /* 0x0001e80000100800 */
[----:B------:R-:W-:-:S13]  /*aa1b0*/  STL [R1+0x110], R4 ;  /* 0x0001100401007387 */ /* 0x000fda0000100800 */
[----:B------:R-:W-:Y:S04]  /*aa1c0*/  STL.64 [R1+0x300], R8 ;  /* 0x0003000801007387 */ /* 0x000fe80000100a00 */
[----:B------:R2:W-:Y:S01]  /*aa1d0*/  STL.64 [R1+0x308], R10 ;  /* 0x0003080a01007387 */ /* 0x0005e20000100a00 */
[----:B------:R-:W-:Y:S02]  /*aa1e0*/  F2FP.F16.E4M3.UNPACK_B R2, R51.H1 ;  /* 0x00000033ff02723e */ /* 0x000fe400030006ff */
[----:B0-----:R-:W-:Y:S01]  /*aa1f0*/  F2FP.F16.E4M3.UNPACK_B R3, R60.H1 ;  /* 0x0000003cff03723e */ /* 0x001fe200030006ff */
[----:B------:R-:W-:Y:S04]  /*aa200*/  STL [R1+0x114], R5 ;  /* 0x0001140501007387 */ /* 0x000fe80000100800 */
[----:B------:R-:W-:Y:S01]  /*aa210*/  STL [R1+0x108], R2 ;  /* 0x0001080201007387 */ /* 0x000fe20000100800 */
[----:B------:R-:W-:-:S02]  /*aa220*/  F2FP.F16.E4M3.UNPACK_B R6, R61.H1 ;  /* 0x0000003dff06723e */ /* 0x000fc400030006ff */
[----:B------:R-:W-:Y:S01]  /*aa230*/  F2FP.F16.E4M3.UNPACK_B R7, R0.H1 ;  /* 0x00000000ff07723e */ /* 0x000fe200030006ff */
[----:B------:R-:W-:Y:S01]  /*aa240*/  IMAD.MOV.U32 R0, RZ, RZ, R3 ;  /* 0x000000ffff007224 */ /* 0x000fe200078e0003 */
[----:B--2---:R-:W-:-:S15]  /*aa250*/  HMMA.16816.F32 R8, R32, R4, R52 ;  /* 0x000000042008723c */ /* 0x004fde0000001834 */
[----:B------:R-:W-:-:S08]  /*aa260*/  NOP ;  /* 0x0000000000007918 */ /* 0x000fd00000000000 */
[----:B------:R-:W-:Y:S04]  /*aa270*/  STL.64 [R1+0x3b0], R8 ;  /* 0x0003b00801007387 */ /* 0x000fe80000100a00 */
[----:B------:R0:W-:Y:S02]  /*aa280*/  STL.64 [R1+0x3b8], R10 ;  /* 0x0003b80a01007387 */ /* 0x0001e40000100a00 */
[----:B0-----:R-:W-:Y:S06]  /*aa290*/  HMMA.16816.F32 R8, R32, R2, R56 ;  /* 0x000000022008723c */ /* 0x001fec0000001838 */
[----:B------:R0:W-:Y:S04]  /*aa2a0*/  STL [R1+0x10c], R3 ;  /* 0x00010c0301007387 */ /* 0x0001e80000100800 */
[----:B------:R-:W-:-:S13]  /*aa2b0*/  STL [R1+0x100], R6 ;  /* 0x0001000601007387 */ /* 0x000fda0000100800 */
[----:B------:R1:W-:Y:S04]  /*aa2c0*/  STL.64 [R1+0x440], R8 ;  /* 0x0004400801007387 */ /* 0x0003e80000100a00 */
[----:B------:R2:W-:Y:S04]  /*aa2d0*/  STL.64 [R1+0x448], R10 ;  /* 0x0004480a01007387 */ /* 0x0005e80000100a00 */
[----:B------:R-:W3:Y:S04]  /*aa2e0*/  LDL.LU R40, [R1+0x290] ;  /* 0x0002900001287983 */ /* 0x000ee80000300800 */
[----:B------:R-:W-:Y:S04]  /*aa2f0*/  STL [R1+0x104], R7 ;  /* 0x0001040701007387 */ /* 0x000fe80000100800 */
[----:B------:R-:W3:Y:S04]  /*aa300*/  LDL.LU R41, [R1+0x294] ;  /* 0x0002940001297983 */ /* 0x000ee80000300800 */
[----:B------:R-:W3:Y:S04]  /*aa310*/  LDL.LU R42, [R1+0x298] ;  /* 0x00029800012a7983 */ /* 0x000ee80000300800 */
[----:B------:R-:W3:Y:S04]  /*aa320*/  LDL.LU R43, [R1+0x29c] ;  /* 0x00029c00012b7983 */ /* 0x000ee80000300800 */
[----:B------:R-:W4:Y:S04]  /*aa330*/  LDL.LU R16, [R1+0x230] ;  /* 0x0002300001107983 */ /* 0x000f280000300800 */
[----:B------:R-:W4:Y:S04]  /*aa340*/  LDL.LU R17, [R1+0x234] ;  /* 0x0002340001117983 */ /* 0x000f280000300800 */
[----:B------:R-:W4:Y:S04]  /*aa350*/  LDL.LU R18, [R1+0x238] ;  /* 0x0002380001127983 */ /* 0x000f280000300800 */
[----:B------:R-:W4:Y:S04]  /*aa360*/  LDL.LU R19, [R1+0x23c] ;  /* 0x00023c0001137983 */ /* 0x000f280000300800 */
[----:B------:R-:W3:Y:S04]  /*aa370*/  LDL.LU R20, [R1+0x210] ;  /* 0x0002100001147983 */ /* 0x000ee80000300800 */
[----:B------:R-:W3:Y:S04]  /*aa380*/  LDL.LU R21, [R1+0x214] ;  /* 0x0002140001157983 */ /* 0x000ee80000300800 */
[----:B------:R-:W3:Y:S04]  /*aa390*/  LDL.LU R22, [R1+0x218] ;  /* 0x0002180001167983 */ /* 0x000ee80000300800 */
[----:B------:R-:W3:Y:S04]  /*aa3a0*/  LDL.LU R23, [R1+0x21c] ;  /* 0x00021c0001177983 */ /* 0x000ee80000300800 */
[----:B------:R-:W4:Y:S04]  /*aa3b0*/  LDL.LU R14, [R1+0x3740] ;  /* 0x00374000010e7983 */ /* 0x000f280000300800 */
[----:B------:R-:W3:Y:S04]  /*aa3c0*/  LDL.LU R15, [R1+0x3744] ;  /* 0x00374400010f7983 */ /* 0x000ee80000300800 */
[----:B------:R-:W3:Y:S04]  /*aa3d0*/  LDL.LU R2, [R1+0x3750] ;  /* 0x0037500001027983 */ /* 0x000ee80000300800 */
[----:B0-----:R-:W3:Y:S04]  /*aa3e0*/  LDL.LU R3, [R1+0x3754] ;  /* 0x0037540001037983 */ /* 0x001ee80000300800 */
[----:B------:R-:W3:Y:S04]  /*aa3f0*/  LDL.LU R12, [R1+0x3760] ;  /* 0x00376000010c7983 */ /* 0x000ee80000300800 */
[----:B------:R-:W3:Y:S04]  /*aa400*/  LDL.LU R13, [R1+0x3764] ;  /* 0x00376400010d7983 */ /* 0x000ee80000300800 */
[----:B-1----:R-:W3:Y:S04]  /*aa410*/  LDL.LU R8, [R1+0x260] ;  /* 0x0002600001087983 */ /* 0x002ee80000300800 */
[----:B------:R-:W3:Y:S04]  /*aa420*/  LDL.LU R9, [R1+0x264] ;  /* 0x0002640001097983 */ /* 0x000ee80000300800 */
[----:B--2---:R-:W2:Y:S04]  /*aa430*/  LDL.LU R10, [R1+0x268] ;  /* 0x00026800010a7983 */ /* 0x004ea80000300800 */
        /* <DEDUP_REMOVED lines=21> */
[----:B------:R-:W-:Y:S01]  /*aa590*/  STL [R1+0xa450], R0 ;  /* 0x00a4500001007387 */ /* 0x000fe20000100800 */
[----:B----4-:R-:W-:-:S02]  /*aa5a0*/  F2FP.F16.E4M3.UNPACK_B R4, R14.H1 ;  /* 0x0000000eff04723e */ /* 0x010fc400030006ff */
[----:B---3--:R-:W-:Y:S01]  /*aa5b0*/  F2FP.F16.E4M3.UNPACK_B R5, R15.H1 ;  /* 0x0000000fff05723e */ /* 0x008fe200030006ff */
[----:B------:R-:W-:Y:S01]  /*aa5c0*/  HMMA.16816.F32 R20, R32, R6, R20 ;  /* 0x000000062014723c */ /* 0x000fe20000001814 */
[----:B------:R-:W-:Y:S02]  /*aa5d0*/  F2FP.F16.E4M3.UNPACK_B R2, R2.H1 ;  /* 0x00000002ff02723e */ /* 0x000fe400030006ff */
[----:B------:R-:W-:-:S03]  /*aa5e0*/  F2FP.F16.E4M3.UNPACK_B R3, R3.H1 ;  /* 0x00000003ff03723e */ /* 0x000fc600030006ff */
[C---:B------:R-:W-:Y:S06]  /*aa5f0*/  HMMA.16816.F32 R16, R32.reuse, R4, R16 ;  /* 0x000000042010723c */ /* 0x040fec0000001810 */
[----:B--2---:R-:W-:Y:S01]  /*aa600*/  HMMA.16816.F32 R8, R32, R2, R8 ;  /* 0x000000022008723c */ /* 0x004fe20000001808 */
[----:B------:R0:W-:Y:S02]  /*aa610*/  STL [R1+0xf8], R4 ;  /* 0x0000f80401007387 */ /* 0x0001e40000100800 */
[----:B0-----:R-:W-:-:S08]  /*aa620*/  F2FP.F16.E4M3.UNPACK_B R4, R12.H1 ;  /* 0x0000000cff04723e */ /* 0x001fd000030006ff */
[----:B------:R-:W-:Y:S04]  /*aa630*/  STL.64 [R1+0x4b0], R20 ;  /* 0x0004b01401007387 */ /* 0x000fe80000100a00 */
[----:B------:R-:W-:Y:S04]  /*aa640*/  STL.64 [R1+0x4b8], R22 ;  /* 0x0004b81601007387 */ /* 0x000fe80000100a00 */
[----:B------:R0:W-:Y:S04]  /*aa650*/  STL [R1+0xfc], R5 ;  /* 0x0000fc0501007387 */ /* 0x0001e80000100800 */
[----:B------:R-:W-:Y:S04]  /*aa660*/  STL [R1+0xf0], R2 ;  /* 0x0000f00201007387 */ /* 0x000fe80000100800 */
[----:B------:R-:W-:Y:S04]  /*aa670*/  STL.64 [R1+0x520], R16 ;  /* 0x0005201001007387 */ /* 0x000fe80000100a00 */
[----:B------:R-:W-:Y:S04]  /*aa680*/  STL.64 [R1+0x528], R18 ;  /* 0x0005281201007387 */ /* 0x000fe80000100a00 */
[----:B------:R-:W-:Y:S01]  /*aa690*/  STL [R1+0xf4], R3 ;  /* 0x0000f40301007387 */ /* 0x000fe20000100800 */
[----:B0-----:R-:W-:-:S03]  /*aa6a0*/  F2FP.F16.E4M3.UNPACK_B R5, R13.H1 ;  /* 0x0000000dff05723e */ /* 0x001fc600030006ff */
[----:B------:R-:W-:Y:S04]  /*aa6b0*/  STL [R1+0xe8], R4 ;  /* 0x0000e80401007387 */ /* 0x000fe80000100800 */
[----:B------:R-:W-:Y:S04]  /*aa6c0*/  STL.64 [R1+0x5b0], R8 ;  /* 0x0005b00801007387 */ /* 0x000fe80000100a00 */
[----:B------:R0:W-:Y:S02]  /*aa6d0*/  STL.64 [R1+0x5b8], R10 ;  /* 0x0005b80a01007387 */ /* 0x0001e40000100a00 */
[----:B0-----:R-:W-:Y:S01]  /*aa6e0*/  HMMA.16816.F32 R8, R32, R4, R40 ;  /* 0x000000042008723c */ /* 0x001fe20000001828 */
[----:B------:R-:W-:Y:S01]  /*aa6f0*/  IMAD.MOV.U32 R0, RZ, RZ, R3 ;  /* 0x000000ffff007224 */ /* 0x000fe200078e0003 */
[----:B------:R-:W-:-:S02]  /*aa700*/  F2FP.F16.E4M3.UNPACK_B R2, R38.H1 ;  /* 0x00000026ff02723e */ /* 0x000fc400030006ff */
[----:B------:R-:W-:Y:S02]  /*aa710*/  F2FP.F16.E4M3.UNPACK_B R3, R39.H1 ;  /* 0x00000027ff03723e */ /* 0x000fe400030006ff */
[----:B------:R-:W-:Y:S04]  /*aa720*/  STL [R1+0xa454], R0 ;  /* 0x00a4540001007387 */ /* 0x000fe80000100800 */
[----:B------:R-:W-:Y:S04]  /*aa730*/  STL [R1+0xec], R5 ;  /* 0x0000ec0501007387 */ /* 0x000fe80000100800 */
[----:B------:R-:W-:Y:S09]  /*aa740*/  STL [R1+0xe0], R2 ;  /* 0x0000e00201007387 */ /* 0x000ff20000100800 */
[----:B------:R-:W-:Y:S04]  /*aa750*/  STL.64 [R1+0x620], R8 ;  /* 0x0006200801007387 */ /* 0x000fe80000100a00 */
[----:B------:R0:W-:Y:S02]  /*aa760*/  STL.64 [R1+0x628], R10 ;  /* 0x0006280a01007387 */ /* 0x0001e40000100a00 */
[----:B0-----:R-:W-:Y:S01]  /*aa770*/  HMMA.16816.F32 R8, R32, R2, R44 ;  /* 0x000000022008723c */ /* 0x001fe2000000182c */
[----:B------:R-:W-:-:S02]  /*aa780*/  F2FP.F16.E4M3.UNPACK_B R4, R48.H1 ;  /* 0x00000030ff04723e */ /* 0x000fc400030006ff */
[----:B------:R-:W-:-:S03]  /*aa790*/  F2FP.F16.E4M3.UNPACK_B R5, R49.H1 ;  /* 0x00000031ff05723e */ /* 0x000fc600030006ff */
[----:B------:R-:W-:Y:S04]  /*aa7a0*/  STL [R1+0xe4], R3 ;  /* 0x0000e40301007387 */ /* 0x000fe80000100800 */
[----:B------:R-:W-:Y:S01]  /*aa7b0*/  STL [R1+0xd8], R4 ;  /* 0x0000d80401007387 */ /* 0x000fe20000100800 */
[----:B------:R-:W-:-:S12]  /*aa7c0*/  IMAD.MOV.U32 R0, RZ, RZ, R3 ;  /* 0x000000ffff007224 */ /* 0x000fd800078e0003 */
[----:B------:R-:W-:Y:S04]  /*aa7d0*/  STL.64 [R1+0x690], R8 ;  /* 0x0006900801007387 */ /* 0x000fe80000100a00 */
[----:B------:R0:W-:Y:S02]  /*aa7e0*/  STL.64 [R1+0x698], R10 ;  /* 0x0006980a01007387 */ /* 0x0001e40000100a00 */
[----:B0-----:R-:W-:Y:S01]  /*aa7f0*/  HMMA.16816.F32 R8, R32, R4, R52 ;  /* 0x000000042008723c */ /* 0x001fe20000001834 */
[----:B------:R-:W-:Y:S02]  /*aa800*/  F2FP.F16.E4M3.UNPACK_B R2, R50.H1 ;  /* 0x00000032ff02723e */ /* 0x000fe400030006ff */
[----:B------:R-:W-:Y:S01]  /*aa810*/  F2FP.F16.E4M3.UNPACK_B R3, R51.H1 ;  /* 0x00000033ff03723e */ /* 0x000fe200030006ff */
[----:B------:R-:W-:Y:S04]  /*aa820*/  STL [R1+0xa458], R0 ;  /* 0x00a4580001007387 */ /* 0x000fe80000100800 */
[----:B------:R-:W-:Y:S01]  /*aa830*/  STL [R1+0xdc], R5 ;  /* 0x0000dc0501007387 */ /* 0x000fe20000100800 */
[----:B------:R-:W-:-:S14]  /*aa840*/  IMAD.MOV.U32 R36, RZ, RZ, R5 ;  /* 0x000000ffff247224 */ /* 0x000fdc00078e0005 */
[----:B------:R-:W-:Y:S04]  /*aa850*/  STL.64 [R1+0x6e0], R8 ;  /* 0x0006e00801007387 */ /* 0x000fe80000100a00 */
[----:B------:R0:W-:Y:S02]  /*aa860*/  STL.64 [R1+0x6e8], R10 ;  /* 0x0006e80a01007387 */ /* 0x0001e40000100a00 */
[----:B0-----:R-:W-:Y:S01]  /*aa870*/  HMMA.16816.F32 R8, R32, R2, R56 ;  /* 0x000000022008723c */ /* 0x001fe20000001838 */
[----:B------:R-:W-:-:S05]  /*aa880*/  IMAD.MOV.U32 R37, RZ, RZ, R4 ;  /* 0x000000ffff257224 */ /* 0x000fca00078e0004 */
[----:B------:R-:W-:Y:S01]  /*aa890*/  STL.64 [R1+0xd0], R2 ;  /* 0x0000d00201007387 */ /* 0x000fe20000100a00 */
[----:B------:R-:W-:Y:S02]  /*aa8a0*/  F2FP.F16.E4M3.UNPACK_B R4, R60.H1 ;  /* 0x0000003cff04723e */ /* 0x000fe400030006ff */
[----:B------:R-:W-:Y:S01]  /*aa8b0*/  F2FP.F16.E4M3.UNPACK_B R5, R61.H1 ;  /* 0x0000003dff05723e */ /* 0x000fe200030006ff */
[----:B------:R-:W-:Y:S04]  /*aa8c0*/  STL [R1+0xa460], R36 ;  /* 0x00a4602401007387 */ /* 0x000fe80000100800 */
[----:B------:R0:W-:Y:S01]  /*aa8d0*/  STL [R1+0xa45c], R37 ;  /* 0x00a45c2501007387 */ /* 0x0001e20000100800 */
[----:B------:R-:W-:-:S08]  /*aa8e0*/  IMAD.MOV.U32 R0, RZ, RZ, R3 ;  /* 0x000000ffff007224 */ /* 0x000fd000078e0003 */
[----:B------:R1:W-:Y:S04]  /*aa8f0*/  STL.64 [R1+0x730], R8 ;  /* 0x0007300801007387 */ /* 0x0003e80000100a00 */
[----:B------:R2:W-:Y:S04]  /*aa900*/  STL.64 [R1+0x738], R10 ;  /* 0x0007380a01007387 */ /* 0x0005e80000100a00 */
[----:B------:R3:W-:Y:S04]  /*aa910*/  STL.64 [R1+0xc8], R4 ;  /* 0x0000c80401007387 */ /* 0x0007e80000100a00 */
[----:B------:R-:W4:Y:S04]  /*aa920*/  LDL.LU R48, [R1+0x3a0] ;  /* 0x0003a00001307983 */ /* 0x000f280000300800 */
[----:B------:R-:W4:Y:S04]  /*aa930*/  LDL.LU R49, [R1+0x3a4] ;  /* 0x0003a40001317983 */ /* 0x000f280000300800 */
[----:B------:R-:W4:Y:S04]  /*aa940*/  LDL.LU R50, [R1+0x3a8] ;  /* 0x0003a80001327983 */ /* 0x000f280000300800 */
[----:B------:R-:W4:Y:S04]  /*aa950*/  LDL.LU R51, [R1+0x3ac] ;  /* 0x0003ac0001337983 */ /* 0x000f280000300800 */
[----:B------:R-:W3:Y:S04]  /*aa960*/  LDL.LU R16, [R1+0x320] ;  /* 0x0003200001107983 */ /* 0x000ee80000300800 */
[----:B------:R-:W3:Y:S04]  /*aa970*/  LDL.LU R17, [R1+0x324] ;  /* 0x0003240001117983 */ /* 0x000ee80000300800 */
[----:B------:R-:W3:Y:S01]  /*aa980*/  LDL.LU R18, [R1+0x328] ;  /* 0x0003280001127983 */ /* 0x000ee20000300800 */
[----:B0-----:R-:W-:-:S03]  /*aa990*/  IMAD.MOV.U32 R37, RZ, RZ, R2 ;  /* 0x000000ffff257224 */ /* 0x001fc600078e0002 */
[----:B------:R-:W3:Y:S04]  /*aa9a0*/  LDL.LU R19, [R1+0x32c] ;  /* 0x00032c0001137983 */ /* 0x000ee80000300800 */
[----:B------:R-:W4:Y:S04]  /*aa9b0*/  LDL.LU R2, [R1+0x37b0] ;  /* 0x0037b00001027983 */ /* 0x000f280000300800 */
        /* <DEDUP_REMOVED lines=28> */
[----:B------:R-:W2:Y:S01]  /*aab80*/  LDL.LU R61, [R1+0x3814] ;  /* 0x00381400013d7983 */ /* 0x000ea20000300800 */
[----:B------:R-:W-:-:S03]  /*aab90*/  IMAD.MOV.U32 R36, RZ, RZ, R5 ;  /* 0x000000ffff247224 */ /* 0x000fc600078e0005 */
[----:B------:R0:W-:Y:S04]  /*aaba0*/  STL [R1+0xa468], R0 ;  /* 0x00a4680001007387 */ /* 0x0001e80000100800 */
[----:B------:R1:W-:Y:S01]  /*aabb0*/  STL [R1+0xa464], R37 ;  /* 0x00a4642501007387 */ /* 0x0003e20000100800 */
[----:B----4-:R-:W-:Y:S02]  /*aabc0*/  F2FP.F16.E4M3.UNPACK_B R2, R2.H1 ;  /* 0x00000002ff02723e */ /* 0x010fe400030006ff */
[----:B---3--:R-:W-:Y:S01]  /*aabd0*/  F2FP.F16.E4M3.UNPACK_B R3, R3.H1 ;  /* 0x00000003ff03723e */ /* 0x008fe200030006ff */
[----:B------:R-:W-:Y:S07]  /*aabe0*/  HMMA.16816.F32 R16, R32, R4, R16 ;  /* 0x000000042010723c */ /* 0x000fee0000001810 */
[----:B------:R-:W-:-:S02]  /*aabf0*/  F2FP.F16.E4M3.UNPACK_B R4, R38.H1 ;  /* 0x00000026ff04723e */ /* 0x000fc400030006ff */
[----:B------:R-:W-:Y:S01]  /*aac00*/  F2FP.F16.E4M3.UNPACK_B R5, R39.H1 ;  /* 0x00000027ff05723e */ /* 0x000fe200030006ff */
[C---:B------:R-:W-:Y:S06]  /*aac10*/  HMMA.16816.F32 R12, R32.reuse, R2, R12 ;  /* 0x00000002200c723c */ /* 0x040fec000000180c */
[----:B--2---:R-:W-:Y:S01]  /*aac20*/  HMMA.16816.F32 R8, R32, R4, R8 ;  /* 0x000000042008723c */ /* 0x004fe20000001808 */
[----:B------:R2:W-:Y:S01]  /*aac30*/  STL [R1+0xc0], R2 ;  /* 0x0000c00201007387 */ /* 0x0005e20000100800 */
[----:B0-----:R-:W-:Y:S02]  /*aac40*/  IMAD.MOV.U32 R0, RZ, RZ, R2 ;  /* 0x000000ffff007224 */ /* 0x001fe400078e0002 */
[----:B-1----:R-:W-:-:S03]  /*aac50*/  IMAD.MOV.U32 R37, RZ, RZ, R3 ;  /* 0x000000ffff257224 */ /* 0x002fc600078e0003 */
[----:B------:R-:W-:Y:S04]  /*aac60*/  STL.64 [R1+0x780], R16 ;  /* 0x0007801001007387 */ /* 0x000fe80000100a00 */
[----:B------:R-:W-:Y:S04]  /*aac70*/  STL.64 [R1+0x788], R18 ;  /* 0x0007881201007387 */ /* 0x000fe80000100a00 */
[----:B------:R-:W-:Y:S04]  /*aac80*/  STL [R1+0xa46c], R36 ;  /* 0x00a46c2401007387 */ /* 0x000fe80000100800 */
[----:B------:R0:W-:Y:S01]  /*aac90*/  STL [R1+0xc4], R3 ;  /* 0x0000c40301007387 */ /* 0x0001e20000100800 */
[----:B--2---:R-:W-:-:S03]  /*aaca0*/  F2FP.F16.E4M3.UNPACK_B R2, R40.H1 ;  /* 0x00000028ff02723e */ /* 0x004fc600030006ff */
[----:B------:R-:W-:Y:S04]  /*aacb0*/  STL.64 [R1+0x7d0], R12 ;  /* 0x0007d00c01007387 */ /* 0x000fe80000100a00 */
[----:B------:R-:W-:Y:S01]  /*aacc0*/  STL.64 [R1+0x7d8], R14 ;  /* 0x0007d80e01007387 */ /* 0x000fe20000100a00 */
[----:B0-----:R-:W-:-:S03]  /*aacd0*/  F2FP.F16.E4M3.UNPACK_B R3, R41.H1 ;  /* 0x00000029ff03723e */ /* 0x001fc600030006ff */
[----:B------:R-:W-:Y:S04]  /*aace0*/  STL.64 [R1+0xb8], R4 ;  /* 0x0000b80401007387 */ /* 0x000fe80000100a00 */
[----:B------:R-:W-:Y:S04]  /*aacf0*/  STL [R1+0xa470], R0 ;  /* 0x00a4700001007387 */ /* 0x000fe80000100800 */
[----:B------:R-:W-:Y:S04]  /*aad00*/  STL.64 [R1+0x820], R8 ;  /* 0x0008200801007387 */ /* 0x000fe80000100a00 */
[----:B------:R0:W-:Y:S02]  /*aad10*/  STL.64 [R1+0x828], R10 ;  /* 0x0008280a01007387 */ /* 0x0001e40000100a00 */
[----:B0-----:R-:W-:Y:S01]  /*aad20*/  HMMA.16816.F32 R8, R32, R2, R44 ;  /* 0x000000022008723c */ /* 0x001fe2000000182c */
[----:B------:R-:W-:-:S02]  /*aad30*/  IMAD.MOV.U32 R0, RZ, RZ, R4 ;  /* 0x000000ffff007224 */ /* 0x000fc400078e0004 */
[----:B------:R-:W-:Y:S01]  /*aad40*/  IMAD.MOV.U32 R36, RZ, RZ, R5 ;  /* 0x000000ffff247224 */ /* 0x000fe200078e0005 */
[----:B------:R-:W-:Y:S02]  /*aad50*/  F2FP.F16.E4M3.UNPACK_B R4, R42.H1 ;  /* 0x0000002aff04723e */ /* 0x000fe400030006ff */
[----:B------:R-:W-:Y:S01]  /*aad60*/  F2FP.F16.E4M3.UNPACK_B R5, R43.H1 ;  /* 0x0000002bff05723e */ /* 0x000fe200030006ff */
[----:B------:R-:W-:Y:S04]  /*aad70*/  STL.64 [R1+0xb0], R2 ;  /* 0x0000b00201007387 */ /* 0x000fe80000100a00 */
[----:B------:R-:W-:Y:S04]  /*aad80*/  STL.64 [R1+0xa488], R36 ;  /* 0x00a4882401007387 */ /* 0x000fe80000100a00 */
[----:B------:R-:W-:Y:S08]  /*aad90*/  STL [R1+0xa8], R4 ;  /* 0x0000a80401007387 */ /* 0x000ff00000100800 */
        /* <DEDUP_REMOVED lines=13> */
[----:B------:R-:W-:Y:S04]  /*aae70*/  STL [R1+0xa4], R3 ;  /* 0x0000a40301007387 */ /* 0x000fe80000100800 */
[----:B------:R-:W2:Y:S04]  /*aae80*/  LDL.LU R60, [R1+0x38b0] ;  /* 0x0038b000013c7983 */ /* 0x000ea80000300800 */
[----:B------:R-:W-:Y:S09]  /*aae90*/  STL [R1+0x98], R36 ;  /* 0x0000982401007387 */ /* 0x000ff20000100800 */
[----:B------:R-:W-:Y:S04]  /*aaea0*/  STL.64 [R1+0x910], R4 ;  /* 0x0009100401007387 */ /* 0x000fe80000100a00 */
[----:B------:R0:W-:Y:S04]  /*aaeb0*/  STL.64 [R1+0x918], R6 ;  /* 0x0009180601007387 */ /* 0x0001e80000100a00 */
[----:B------:R-:W-:Y:S04]  /*aaec0*/  STL [R1+0x9c], R37 ;  /* 0x00009c2501007387 */ /* 0x000fe80000100800 */
[----:B------:R-:W3:Y:S04]  /*aaed0*/  LDL.LU R48, [R1+0x510] ;  /* 0x0005100001307983 */ /* 0x000ee80000300800 */
[----:B------:R-:W3:Y:S01]  /*aaee0*/  LDL.LU R49, [R1+0x514] ;  /* 0x0005140001317983 */ /* 0x000ee20000300800 */
[----:B0-----:R-:W-:-:S02]  /*aaef0*/  F2FP.F16.E4M3.UNPACK_B R6, R59.H1 ;  /* 0x0000003bff06723e */ /* 0x001fc400030006ff */
[----:B------:R-:W-:-:S03]  /*aaf00*/  F2FP.F16.E4M3.UNPACK_B R7, R61.H1 ;  /* 0x0000003dff07723e */ /* 0x000fc600030006ff */
[----:B------:R-:W-:Y:S04]  /*aaf10*/  STL [R1+0x90], R6 ;  /* 0x0000900601007387 */ /* 0x000fe80000100800 */
[----:B------:R-:W4:Y:S04]  /*aaf20*/  LDL.LU R50, [R1+0x518] ;  /* 0x0005180001327983 */ /* 0x000f280000300800 */
[----:B------:R-:W-:Y:S04]  /*aaf30*/  STL [R1+0x94], R7 ;  /* 0x0000940701007387 */ /* 0x000fe80000100800 */
[----:B------:R-:W4:Y:S04]  /*aaf40*/  LDL.LU R51, [R1+0x51c] ;  /* 0x00051c0001337983 */ /* 0x000f280000300800 */
[----:B----4-:R-:W-:Y:S04]  /*aaf50*/  STL.64 [R1+0xa4c8], R50 ;  /* 0x00a4c83201007387 */ /* 0x010fe80000100a00 */
[----:B---3--:R-:W-:Y:S04]  /*aaf60*/  STL.64 [R1+0xa4c0], R48 ;  /* 0x00a4c03001007387 */ /* 0x008fe80000100a00 */
[----:B------:R-:W3:Y:S04]  /*aaf70*/  LDL.LU R42, [R1+0x3880] ;  /* 0x00388000012a7983 */ /* 0x000ee80000300800 */
[----:B------:R-:W4:Y:S04]  /*aaf80*/  LDL.LU R44, [R1+0x4f0] ;  /* 0x0004f000012c7983 */ /* 0x000f280000300800 */
[----:B------:R-:W4:Y:S04]  /*aaf90*/  LDL.LU R45, [R1+0x4f4] ;  /* 0x0004f400012d7983 */ /* 0x000f280000300800 */
[----:B------:R-:W2:Y:S04]  /*aafa0*/  LDL.LU R46, [R1+0x4f8] ;  /* 0x0004f800012e7983 */ /* 0x000ea80000300800 */
[----:B------:R-:W2:Y:S04]  /*aafb0*/  LDL.LU R47, [R1+0x4fc] ;  /* 0x0004fc00012f7983 */ /* 0x000ea80000300800 */
[----:B--2---:R-:W-:Y:S04]  /*aafc0*/  STL.64 [R1+0xa4d8], R46 ;  /* 0x00a4d82e01007387 */ /* 0x004fe80000100a00 */
[----:B----4-:R0:W-:Y:S04]  /*aafd0*/  STL.64 [R1+0xa4d0], R44 ;  /* 0x00a4d02c01007387 */ /* 0x0101e80000100a00 */
[----:B------:R-:W2:Y:S04]  /*aafe0*/  LDL.LU R12, [R1+0x4a0] ;  /* 0x0004a000010c7983 */ /* 0x000ea80000300800 */
[----:B------:R-:W2:Y:S04]  /*aaff0*/  LDL.LU R13, [R1+0x4a4] ;  /* 0x0004a400010d7983 */ /* 0x000ea80000300800 */
[----:B------:R-:W2:Y:S04]  /*ab000*/  LDL.LU R14, [R1+0x4a8] ;  /* 0x0004a800010e7983 */ /* 0x000ea80000300800 */
[----:B------:R-:W2:Y:S04]  /*ab010*/  LDL.LU R15, [R1+0x4ac] ;  /* 0x0004ac00010f7983 */ /* 0x000ea80000300800 */
[----:B------:R-:W4:Y:S04]  /*ab020*/  LDL.LU R2, [R1+0x3850] ;  /* 0x0038500001027983 */ /* 0x000f280000300800 */
[----:B------:R-:W3:Y:S04]  /*ab030*/  LDL.LU R16, [R1+0x480] ;  /* 0x0004800001107983 */ /* 0x000ee80000300800 */
[----:B------:R-:W3:Y:S04]  /*ab040*/  LDL.LU R17, [R1+0x484] ;  /* 0x0004840001117983 */ /* 0x000ee80000300800 */
[----:B------:R-:W3:Y:S04]  /*ab050*/  LDL.LU R18, [R1+0x488] ;  /* 0x0004880001127983 */ /* 0x000ee80000300800 */
[----:B------:R-:W3:Y:S04]  /*ab060*/  LDL.LU R19, [R1+0x48c] ;  /* 0x00048c0001137983 */ /* 0x000ee80000300800 */
[----:B------:R-:W2:Y:S04]  /*ab070*/  LDL.LU R28, [R1+0x430] ;  /* 0x00043000011c7983 */ /* 0x000ea80000300800 */
[----:B------:R-:W2:Y:S04]  /*ab080*/  LDL.LU R29, [R1+0x434] ;  /* 0x00043400011d7983 */ /* 0x000ea80000300800 */
[----:B------:R-:W2:Y:S04]  /*ab090*/  LDL.LU R30, [R1+0x438] ;  /* 0x00043800011e7983 */ /* 0x000ea80000300800 */
[----:B------:R-:W2:Y:S04]  /*ab0a0*/  LDL.LU R31, [R1+0x43c] ;  /* 0x00043c00011f7983 */ /* 0x000ea80000300800 */
[----:B0-----:R-:W4:Y:S04]  /*ab0b0*/  LDL.LU R44, [R1+0x3f0] ;  /* 0x0003f000012c7983 */ /* 0x001f280000300800 */
[----:B------:R-:W4:Y:S04]  /*ab0c0*/  LDL.LU R45, [R1+0x3f4] ;  /* 0x0003f400012d7983 */ /* 0x000f280000300800 */
[----:B------:R-:W4:Y:S04]  /*ab0d0*/  LDL.LU R46, [R1+0x3f8] ;  /* 0x0003f800012e7983 */ /* 0x000f280000300800 */
[----:B------:R-:W4:Y:S04]  /*ab0e0*/  LDL.LU R47, [R1+0x3fc] ;  /* 0x0003fc00012f7983 */ /* 0x000f280000300800 */
[----:B------:R-:W3:Y:S04]  /*ab0f0*/  LDL.LU R4, [R1+0x3820] ;  /* 0x0038200001047983 */ /* 0x000ee80000300800 */
[----:B------:R-:W2:Y:S04]  /*ab100*/  LDL.LU R5, [R1+0x3824] ;  /* 0x0038240001057983 */ /* 0x000ea80000300800 */
        /* <DEDUP_REMOVED lines=31> */
[C---:B----4-:R-:W-:Y:S06]  /*ab300*/  HMMA.16816.F32 R44, R32.reuse, R36, R44 ;  /* 0x00000024202c723c */ /* 0x050fec000000182c */
[----:B---3--:R-:W-:-:S15]  /*ab310*/  HMMA.16816.F32 R48, R32, R6, R48 ;  /* 0x000000062030723c */ /* 0x008fde0000001830 */
[----:B------:R-:W-:-:S02]  /*ab320*/  NOP ;  /* 0x0000000000007918 */ /* 0x000fc40000000000 */
[----:B------:R-:W-:Y:S04]  /*ab330*/  STL.64 [R1+0x960], R44 ;  /* 0x0009602c01007387 */ /* 0x000fe80000100a00 */
[----:B------:R0:W-:Y:S04]  /*ab340*/  STL.64 [R1+0x968], R46 ;  /* 0x0009682e01007387 */ /* 0x0001e80000100a00 */
[----:B0-----:R-:W3:Y:S04]  /*ab350*/  LDL.LU.64 R46, [R1+0xa4d8] ;  /* 0x00a4d800012e7983 */ /* 0x001ee80000300a00 */
[----:B------:R-:W3:Y:S04]  /*ab360*/  LDL.LU.64 R44, [R1+0xa4d0] ;  /* 0x00a4d000012c7983 */ /* 0x000ee80000300a00 */
[----:B------:R-:W-:Y:S04]  /*ab370*/  STL.64 [R1+0x9b0], R48 ;  /* 0x0009b03001007387 */ /* 0x000fe80000100a00 */
[----:B------:R0:W-:Y:S04]  /*ab380*/  STL.64 [R1+0x9b8], R50 ;  /* 0x0009b83201007387 */ /* 0x0001e80000100a00 */
[----:B0-----:R-:W4:Y:S04]  /*ab390*/  LDL.LU.64 R50, [R1+0xa4c8] ;  /* 0x00a4c80001327983 */ /* 0x001f280000300a00 */
[----:B------:R-:W4:Y:S01]  /*ab3a0*/  LDL.LU.64 R48, [R1+0xa4c0] ;  /* 0x00a4c00001307983 */ /* 0x000f220000300a00 */
[----:B------:R-:W-:-:S02]  /*ab3b0*/  F2FP.F16.E4M3.UNPACK_B R4, R4.H1 ;  /* 0x00000004ff04723e */ /* 0x000fc400030006ff */
[----:B--2---:R-:W-:Y:S02]  /*ab3c0*/  F2FP.F16.E4M3.UNPACK_B R5, R5.H1 ;  /* 0x00000005ff05723e */ /* 0x004fe400030006ff */
[----:B------:R-:W-:Y:S02]  /*ab3d0*/  F2FP.F16.E4M3.UNPACK_B R6, R26.H1 ;  /* 0x0000001aff06723e */ /* 0x000fe400030006ff */
[----:B------:R-:W-:-:S03]  /*ab3e0*/  F2FP.F16.E4M3.UNPACK_B R7, R27.H1 ;  /* 0x0000001bff07723e */ /* 0x000fc600030006ff */
[C---:B------:R-:W-:Y:S06]  /*ab3f0*/  HMMA.16816.F32 R28, R32.reuse, R4, R28 ;  /* 0x00000004201c723c */ /* 0x040fec000000181c */
[----:B------:R-:W-:Y:S01]  /*ab400*/  HMMA.16816.F32 R20, R32, R6, R20 ;  /* 0x000000062014723c */ /* 0x000fe20000001814 */
[----:B------:R0:W-:Y:S04]  /*ab410*/  STL [R1+0x88], R4 ;  /* 0x0000880401007387 */ /* 0x0001e80000100800 */
[----:B------:R1:W-:Y:S04]  /*ab420*/  STL [R1+0x8c], R5 ;  /* 0x00008c0501007387 */ /* 0x0003e80000100800 */
[----:B------:R-:W-:Y:S01]  /*ab430*/  STL [R1+0x80], R6 ;  /* 0x0000800601007387 */ /* 0x000fe20000100800 */
[----:B------:R-:W-:-:S02]  /*ab440*/  F2FP.F16.E4M3.UNPACK_B R2, R2.H1 ;  /* 0x00000002ff02723e */ /* 0x000fc400030006ff */
[----:B------:R-:W-:Y:S02]  /*ab450*/  F2FP.F16.E4M3.UNPACK_B R3, R3.H1 ;  /* 0x00000003ff03723e */ /* 0x000fe400030006ff */
[----:B0-----:R-:W-:Y:S02]  /*ab460*/  F2FP.F16.E4M3.UNPACK_B R4, R24.H1 ;  /* 0x00000018ff04723e */ /* 0x001fe400030006ff */
[----:B-1----:R-:W-:Y:S01]  /*ab470*/  F2FP.F16.E4M3.UNPACK_B R5, R25.H1 ;  /* 0x00000019ff05723e */ /* 0x002fe200030006ff */
[----:B------:R-:W-:Y:S04]  /*ab480*/  STL.64 [R1+0x9e0], R28 ;  /* 0x0009e01c01007387 */ /* 0x000fe80000100a00 */
[----:B------:R-:W-:Y:S04]  /*ab490*/  STL.64 [R1+0x9e8], R30 ;  /* 0x0009e81e01007387 */ /* 0x000fe80000100a00 */
[----:B------:R-:W-:Y:S04]  /*ab4a0*/  STL [R1+0x84], R7 ;  /* 0x0000840701007387 */ /* 0x000fe80000100800 */
[----:B------:R0:W-:Y:S04]  /*ab4b0*/  STL [R1+0x78], R4 ;  /* 0x0000780401007387 */ /* 0x0001e80000100800 */
[----:B------:R-:W-:Y:S04]  /*ab4c0*/  STL.64 [R1+0xa10], R20 ;  /* 0x000a101401007387 */ /* 0x000fe80000100a00 */
[----:B------:R-:W-:Y:S04]  /*ab4d0*/  STL.64 [R1+0xa18], R22 ;  /* 0x000a181601007387 */ /* 0x000fe80000100a00 */
[----:B------:R1:W-:Y:S01]  /*ab4e0*/  STL [R1+0x7c], R5 ;  /* 0x00007c0501007387 */ /* 0x0003e20000100800 */
[C---:B------:R-:W-:Y:S06]  /*ab4f0*/  HMMA.16816.F32 R16, R32.reuse, R4, R16 ;  /* 0x000000042010723c */ /* 0x040fec0000001810 */
[----:B------:R-:W-:Y:S01]  /*ab500*/  HMMA.16816.F32 R12, R32, R2, R12 ;  /* 0x00000002200c723c */ /* 0x000fe2000000180c */
[----:B0-----:R-:W-:-:S02]  /*ab510*/  F2FP.F16.E4M3.UNPACK_B R4, R38.H1 ;  /* 0x00000026ff04723e */ /* 0x001fc400030006ff */
[----:B-1----:R-:W-:-:S07]  /*ab520*/  F2FP.F16.E4M3.UNPACK_B R5, R39.H1 ;  /* 0x00000027ff05723e */ /* 0x002fce00030006ff */
[----:B------:R-:W-:Y:S01]  /*ab530*/  HMMA.16816.F32 R8, R32, R4, R8 ;  /* 0x000000042008723c */ /* 0x000fe20000001808 */
[----:B------:R0:W-:Y:S06]  /*ab540*/  STL [R1+0x70], R2 ;  /* 0x0000700201007387 */ /* 0x0001ec0000100800 */
[----:B------:R-:W-:Y:S04]  /*ab550*/  STL.64 [R1+0xa40], R16 ;  /* 0x000a401001007387 */ /* 0x000fe80000100a00 */
[----:B------:R-:W-:Y:S04]  /*ab560*/  STL.64 [R1+0xa48], R18 ;  /* 0x000a481201007387 */ /* 0x000fe80000100a00 */
[----:B------:R1:W-:Y:S04]  /*ab570*/  STL [R1+0x74], R3 ;  /* 0x0000740301007387 */ /* 0x0003e80000100800 */
[----:B------:R2:W-:Y:S01]  /*ab580*/  STL [R1+0x68], R4 ;  /* 0x0000680401007387 */ /* 0x0005e20000100800 */
[----:B0-----:R-:W-:-:S03]  /*ab590*/  F2FP.F16.E4M3.UNPACK_B R2, R40.H1 ;  /* 0x00000028ff02723e */ /* 0x001fc600030006ff */
[----:B------:R-:W-:Y:S04]  /*ab5a0*/  STL.64 [R1+0xa70], R12 ;  /* 0x000a700c01007387 */ /* 0x000fe80000100a00 */
[----:B------:R-:W-:Y:S04]  /*ab5b0*/  STL.64 [R1+0xa78], R14 ;  /* 0x000a780e01007387 */ /* 0x000fe80000100a00 */
[----:B------:R0:W-:Y:S01]  /*ab5c0*/  STL [R1+0x6c], R5 ;  /* 0x00006c0501007387 */ /* 0x0001e20000100800 */
[----:B-1----:R-:W-:-:S03]  /*ab5d0*/  F2FP.F16.E4M3.UNPACK_B R3, R41.H1 ;  /* 0x00000029ff03723e */ /* 0x002fc600030006ff */
[----:B------:R-:W-:Y:S04]  /*ab5e0*/  STL [R1+0x60], R2 ;  /* 0x0000600201007387 */ /* 0x000fe80000100800 */
[----:B------:R-:W-:Y:S04]  /*ab5f0*/  STL.64 [R1+0xa90], R8 ;  /* 0x000a900801007387 */ /* 0x000fe80000100a00 */
[----:B------:R3:W-:Y:S01]  /*ab600*/  STL.64 [R1+0xa98], R10 ;  /* 0x000a980a01007387 */ /* 0x0007e20000100a00 */
[----:B--2---:R-:W-:Y:S02]  /*ab610*/  F2FP.F16.E4M3.UNPACK_B R4, R42.H1 ;  /* 0x0000002aff04723e */ /* 0x004fe400030006ff */
[----:B0-----:R-:W-:Y:S01]  /*ab620*/  F2FP.F16.E4M3.UNPACK_B R5, R43.H1 ;  /* 0x0000002bff05723e */ /* 0x001fe200030006ff */
[----:B------:R0:W-:Y:S04]  /*ab630*/  STL [R1+0x64], R3 ;  /* 0x0000640301007387 */ /* 0x0001e80000100800 */
[----:B------:R-:W-:Y:S01]  /*ab640*/  STL [R1+0x58], R4 ;  /* 0x0000580401007387 */ /* 0x000fe20000100800 */
[----:B------:R-:W-:-:S02]  /*ab650*/  F2FP.F16.E4M3.UNPACK_B R36, R54.H1 ;  /* 0x00000036ff24723e */ /* 0x000fc400030006ff */
[----:B------:R-:W-:Y:S01]  /*ab660*/  F2FP.F16.E4M3.UNPACK_B R37, R55.H1 ;  /* 0x00000037ff25723e */ /* 0x000fe200030006ff */
[----:B---3--:R-:W-:Y:S07]  /*ab670*/  HMMA.16816.F32 R8, R32, R2, R44 ;  /* 0x000000022008723c */ /* 0x008fee000000182c */
[----:B------:R-:W-:Y:S02]  /*ab680*/  F2FP.F16.E4M3.UNPACK_B R2, R52.H1 ;  /* 0x00000034ff02723e */ /* 0x000fe400030006ff */
[----:B0-----:R-:W-:-:S14]  /*ab690*/  F2FP.F16.E4M3.UNPACK_B R3, R53.H1 ;  /* 0x00000035ff03723e */ /* 0x001fdc00030006ff */
[----:B------:R-:W-:Y:S04]  /*ab6a0*/  STL.64 [R1+0x4f0], R8 ;  /* 0x0004f00801007387 */ /* 0x000fe80000100a00 */
[----:B------:R-:W-:Y:S04]  /*ab6b0*/  STL.64 [R1+0x4f8], R10 ;  /* 0x0004f80a01007387 */ /* 0x000fe80000100a00 */
[----:B------:R4:W-:Y:S02]  /*ab6c0*/  STL [R1+0x5c], R5 ;  /* 0x00005c0501007387 */ /* 0x0009e40000100800 */
[C---:B----4-:R-:W-:Y:S06]  /*ab6d0*/  HMMA.16816.F32 R4, R32.reuse, R4, R48 ;  /* 0x000000042004723c */ /* 0x050fec0000001830 */
[----:B------:R-:W-:Y:S06]  /*ab6e0*/  HMMA.16816.F32 R8, R32, R2, R56 ;  /* 0x000000022008723c */ /* 0x000fec0000001838 */
[----:B------:R-:W-:Y:S11]  /*ab6f0*/  STL [R1+0x50], R2 ;  /* 0x0000500201007387 */ /* 0x000ff60000100800 */
[----:B------:R-:W-:Y:S04]  /*ab700*/  STL.64 [R1+0x510], R4 ;  /* 0x0005100401007387 */ /* 0x000fe80000100a00 */
[----:B------:R0:W-:Y:S04]  /*ab710*/  STL.64 [R1+0x518], R6 ;  /* 0x0005180601007387 */ /* 0x0001e80000100a00 */
[----:B------:R-:W-:Y:S04]  /*ab720*/  STL [R1+0x54], R3 ;  /* 0x0000540301007387 */ /* 0x000fe80000100800 */
[----:B------:R-:W-:Y:S04]  /*ab730*/  STL [R1+0x48], R36 ;  /* 0x0000482401007387 */ /* 0x000fe80000100800 */
[----:B------:R1:W-:Y:S04]  /*ab740*/  STL.64 [R1+0x540], R8 ;  /* 0x0005400801007387 */ /* 0x0003e80000100a00 */
        /* <DEDUP_REMOVED lines=13> */
[----:B------:R-:W3:Y:S04]  /*ab820*/  LDL.LU R45, [R1+0x684] ;  /* 0x00068400012d7983 */ /* 0x000ee80000300800 */
[----:B------:R-:W4:Y:S04]  /*ab830*/  LDL.LU R46, [R1+0x688] ;  /* 0x00068800012e7983 */ /* 0x000f280000300800 */
[----:B------:R-:W4:Y:S04]  /*ab840*/  LDL.LU R47, [R1+0x68c] ;  /* 0x00068c00012f7983 */ /* 0x000f280000300800 */
[----:B----4-:R-:W-:Y:S04]  /*ab850*/  STL.64 [R1+0xa4a8], R46 ;  /* 0x00a4a82e01007387 */ /* 0x010fe80000100a00 */
[----:B---3--:R0:W-:Y:S04]  /*ab860*/  STL.64 [R1+0xa4a0], R44 ;  /* 0x00a4a02c01007387 */ /* 0x0081e80000100a00 */
[----:B------:R-:W3:Y:S04]  /*ab870*/  LDL.LU R40, [R1+0x660] ;  /* 0x0006600001287983 */ /* 0x000ee80000300800 */
[----:B------:R-:W3:Y:S04]  /*ab880*/  LDL.LU R41, [R1+0x664] ;  /* 0x0006640001297983 */ /* 0x000ee80000300800 */
[----:B------:R-:W4:Y:S04]  /*ab890*/  LDL.LU R42, [R1+0x668] ;  /* 0x00066800012a7983 */ /* 0x000f280000300800 */
[----:B------:R-:W4:Y:S04]  /*ab8a0*/  LDL.LU R43, [R1+0x66c] ;  /* 0x00066c00012b7983 */ /* 0x000f280000300800 */
[----:B----4-:R-:W-:Y:S04]  /*ab8b0*/  STL.64 [R1+0xa4b8], R42 ;  /* 0x00a4b82a01007387 */ /* 0x010fe80000100a00 */
[----:B---3--:R3:W-:Y:S04]  /*ab8c0*/  STL.64 [R1+0xa4b0], R40 ;  /* 0x00a4b02801007387 */ /* 0x0087e80000100a00 */
[----:B------:R-:W4:Y:S04]  /*ab8d0*/  LDL.LU R2, [R1+0x3910] ;  /* 0x0039100001027983 */ /* 0x000f280000300800 */
[----:B-1----:R-:W4:Y:S04]  /*ab8e0*/  LDL.LU R8, [R1+0x640] ;  /* 0x0006400001087983 */ /* 0x002f280000300800 */
[----:B------:R-:W4:Y:S04]  /*ab8f0*/  LDL.LU R9, [R1+0x644] ;  /* 0x0006440001097983 */ /* 0x000f280000300800 */
[----:B--2---:R-:W4:Y:S04]  /*ab900*/  LDL.LU R10, [R1+0x648] ;  /* 0x00064800010a7983 */ /* 0x004f280000300800 */
[----:B------:R-:W4:Y:S04]  /*ab910*/  LDL.LU R11, [R1+0x64c] ;  /* 0x00064c00010b7983 */ /* 0x000f280000300800 */
[----:B------:R-:W2:Y:S04]  /*ab920*/  LDL.LU R20, [R1+0x5f0] ;  /* 0x0005f00001147983 */ /* 0x000ea80000300800 */
[----:B------:R-:W2:Y:S04]  /*ab930*/  LDL.LU R21, [R1+0x5f4] ;  /* 0x0005f40001157983 */ /* 0x000ea80000300800 */
[----:B------:R-:W2:Y:S04]  /*ab940*/  LDL.LU R22, [R1+0x5f8] ;  /* 0x0005f80001167983 */ /* 0x000ea80000300800 */
[----:B------:R-:W2:Y:S04]  /*ab950*/  LDL.LU R23, [R1+0x5fc] ;  /* 0x0005fc0001177983 */ /* 0x000ea80000300800 */
[----:B------:R-:W4:Y:S04]  /*ab960*/  LDL.LU R28, [R1+0x38e0] ;  /* 0x0038e000011c7983 */ /* 0x000f280000300800 */
        /* <DEDUP_REMOVED lines=8> */
[----:B---3--:R-:W3:Y:S04]  /*ab9f0*/  LDL.LU R40, [R1+0x560] ;  /* 0x0005600001287983 */ /* 0x008ee80000300800 */
        /* <DEDUP_REMOVED lines=33> */
[C---:B---3--:R-:W-:Y:S06]  /*abc10*/  HMMA.16816.F32 R40, R32.reuse, R36, R40 ;  /* 0x000000242028723c */ /* 0x048fec0000001828 */
[----:B----4-:R-:W-:Y:S01]  /*abc20*/  HMMA.16816.F32 R44, R32, R6, R44 ;  /* 0x00000006202c723c */ /* 0x010fe2000000182c */
[----:B--2---:R-:W-:-:S15]  /*abc30*/  F2FP.F16.E4M3.UNPACK_B R4, R4.H1 ;  /* 0x00000004ff04723e */ /* 0x004fde00030006ff */
[----:B------:R-:W-:-:S01]  /*abc40*/  NOP ;  /* 0x0000000000007918 */ /* 0x000fc20000000000 */
[----:B------:R-:W-:Y:S04]  /*abc50*/  STL.64 [R1+0x560], R40 ;  /* 0x0005602801007387 */ /* 0x000fe80000100a00 */
[----:B------:R0:W-:Y:S04]  /*abc60*/  STL.64 [R1+0x568], R42 ;  /* 0x0005682a01007387 */ /* 0x0001e80000100a00 */
[----:B0-----:R-:W2:Y:S04]  /*abc70*/  LDL.LU.64 R42, [R1+0xa4b8] ;  /* 0x00a4b800012a7983 */ /* 0x001ea80000300a00 */
[----:B------:R-:W2:Y:S01]  /*abc80*/  LDL.LU.64 R40, [R1+0xa4b0] ;  /* 0x00a4b00001287983 */ /* 0x000ea20000300a00 */
[----:B------:R-:W-:-:S03]  /*abc90*/  F2FP.F16.E4M3.UNPACK_B R5, R5.H1 ;  /* 0x00000005ff05723e */ /* 0x000fc600030006ff */
[----:B------:R-:W-:Y:S04]  /*abca0*/  STL.64 [R1+0x580], R44 ;  /* 0x0005802c01007387 */ /* 0x000fe80000100a00 */
[----:B------:R0:W-:Y:S01]  /*abcb0*/  STL.64 [R1+0x588], R46 ;  /* 0x0005882e01007387 */ /* 0x0001e20000100a00 */
[----:B------:R-:W-:Y:S03]  /*abcc0*/  HMMA.16816.F32 R48, R32, R4, R48 ;  /* 0x000000042030723c */ /* 0x000fe60000001830 */
[----:B0-----:R-:W3:Y:S04]  /*abcd0*/  LDL.LU.64 R46, [R1+0xa4a8] ;  /* 0x00a4a800012e7983 */ /* 0x001ee80000300a00 */
[----:B------:R-:W3:Y:S04]  /*abce0*/  LDL.LU.64 R44, [R1+0xa4a0] ;  /* 0x00a4a000012c7983 */ /* 0x000ee80000300a00 */
[----:B------:R-:W-:Y:S04]  /*abcf0*/  STL [R1+0x38], R4 ;  /* 0x0000380401007387 */ /* 0x000fe80000100800 */
[----:B------:R-:W-:Y:S08]  /*abd00*/  STL [R1+0x3c], R5 ;  /* 0x00003c0501007387 */ /* 0x000ff00000100800 */
[----:B------:R-:W-:Y:S04]  /*abd10*/  STL.64 [R1+0x5a0], R48 ;  /* 0x0005a03001007387 */ /* 0x000fe80000100a00 */
[----:B------:R0:W-:Y:S04]  /*abd20*/  STL.64 [R1+0x5a8], R50 ;  /* 0x0005a83201007387 */ /* 0x0001e80000100a00 */
[----:B0-----:R-:W4:Y:S04]  /*abd30*/  LDL.LU.64 R50, [R1+0xa498] ;  /* 0x00a4980001327983 */ /* 0x001f280000300a00 */
[----:B------:R-:W4:Y:S01]  /*abd40*/  LDL.LU.64 R48, [R1+0xa490] ;  /* 0x00a4900001307983 */ /* 0x000f220000300a00 */
[----:B------:R-:W-:-:S02]  /*abd50*/  F2FP.F16.E4M3.UNPACK_B R6, R30.H1 ;  /* 0x0000001eff06723e */ /* 0x000fc400030006ff */
[----:B------:R-:W-:-:S07]  /*abd60*/  F2FP.F16.E4M3.UNPACK_B R7, R31.H1 ;  /* 0x0000001fff07723e */ /* 0x000fce00030006ff */
[----:B------:R-:W-:Y:S01]  /*abd70*/  HMMA.16816.F32 R24, R32, R6, R24 ;  /* 0x000000062018723c */ /* 0x000fe20000001818 */
[----:B------:R-:W-:Y:S02]  /*abd80*/  F2FP.F16.E4M3.UNPACK_B R4, R28.H1 ;  /* 0x0000001cff04723e */ /* 0x000fe400030006ff */
[----:B------:R-:W-:-:S03]  /*abd90*/  F2FP.F16.E4M3.UNPACK_B R5, R29.H1 ;  /* 0x0000001dff05723e */ /* 0x000fc600030006ff */
[----:B------:R0:W-:Y:S04]  /*abda0*/  STL [R1+0x30], R6 ;  /* 0x0000300601007387 */ /* 0x0001e80000100800 */
[----:B------:R1:W-:Y:S04]  /*abdb0*/  STL [R1+0x34], R7 ;  /* 0x0000340701007387 */ /* 0x0003e80000100800 */
[----:B------:R1:W-:Y:S01]  /*abdc0*/  STL [R1+0x28], R4 ;  /* 0x0000280401007387 */ /* 0x0003e20000100800 */
[----:B------:R-:W-:Y:S01]  /*abdd0*/  HMMA.16816.F32 R20, R32, R4, R20 ;  /* 0x000000042014723c */ /* 0x000fe20000001814 */
[----:B0-----:R-:W-:-:S02]  /*abde0*/  F2FP.F16.E4M3.UNPACK_B R6, R18.H1 ;  /* 0x00000012ff06723e */ /* 0x001fc400030006ff */
[----:B-1----:R-:W-:-:S04]  /*abdf0*/  F2FP.F16.E4M3.UNPACK_B R7, R19.H1 ;  /* 0x00000013ff07723e */ /* 0x002fc800030006ff */
[----:B------:R-:W-:Y:S01]  /*abe00*/  F2FP.F16.E4M3.UNPACK_B R4, R16.H1 ;  /* 0x00000010ff04723e */ /* 0x000fe200030006ff */
[----:B------:R-:W-:Y:S04]  /*abe10*/  STL.64 [R1+0x22f0], R24 ;  /* 0x0022f01801007387 */ /* 0x000fe80000100a00 */
[----:B------:R-:W-:Y:S04]  /*abe20*/  STL.64 [R1+0x22f8], R26 ;  /* 0x0022f81a01007387 */ /* 0x000fe80000100a00 */
[----:B------:R0:W-:Y:S01]  /*abe30*/  STL [R1+0x2c], R5 ;  /* 0x00002c0501007387 */ /* 0x0001e20000100800 */
[----:B------:R-:W-:Y:S01]  /*abe40*/  HMMA.16816.F32 R12, R32, R6, R12 ;  /* 0x00000006200c723c */ /* 0x000fe2000000180c */
[----:B0-----:R-:W-:-:S07]  /*abe50*/  F2FP.F16.E4M3.UNPACK_B R5, R17.H1 ;  /* 0x00000011ff05723e */ /* 0x001fce00030006ff */
[----:B------:R-:W-:Y:S01]  /*abe60*/  HMMA.16816.F32 R8, R32, R4, R8 ;  /* 0x000000042008723c */ /* 0x000fe20000001808 */
[----:B------:R-:W-:Y:S04]  /*abe70*/  STL [R1+0x20], R6 ;  /* 0x0000200601007387 */ /* 0x000fe80000100800 */
[----:B------:R-:W-:Y:S04]  /*abe80*/  STL.64 [R1+0x2300], R20 ;  /* 0x0023001401007387 */ /* 0x000fe80000100a00 */
[----:B------:R-:W-:Y:S04]  /*abe90*/  STL.64 [R1+0x2308], R22 ;  /* 0x0023081601007387 */ /* 0x000fe80000100a00 */
[----:B------:R-:W-:Y:S01]  /*abea0*/  STL [R1+0x24], R7 ;  /* 0x0000240701007387 */ /* 0x000fe20000100800 */
[----:B------:R-:W-:-:S03]  /*abeb0*/  F2FP.F16.E4M3.UNPACK_B R2, R2.H1 ;  /* 0x00000002ff02723e */ /* 0x000fc600030006ff */
[----:B------:R0:W-:Y:S01]  /*abec0*/  STL [R1+0x18], R4 ;  /* 0x0000180401007387 */ /* 0x0001e20000100800 */
[----:B------:R-:W-:-:S03]  /*abed0*/  F2FP.F16.E4M3.UNPACK_B R3, R3.H1 ;  /* 0x00000003ff03723e */ /* 0x000fc600030006ff */
[----:B------:R-:W-:Y:S04]  /*abee0*/  STL.64 [R1+0x2310], R12 ;  /* 0x0023100c01007387 */ /* 0x000fe80000100a00 */
[----:B------:R-:W-:Y:S04]  /*abef0*/  STL.64 [R1+0x2318], R14 ;  /* 0x0023180e01007387 */ /* 0x000fe80000100a00 */
[----:B------:R1:W-:Y:S04]  /*abf00*/  STL [R1+0x1c], R5 ;  /* 0x00001c0501007387 */ /* 0x0003e80000100800 */
[----:B------:R-:W-:Y:S04]  /*abf10*/  STL [R1+0x10], R2 ;  /* 0x0000100201007387 */ /* 0x000fe80000100800 */
[----:B------:R-:W-:Y:S04]  /*abf20*/  STL.64 [R1+0x2320], R8 ;  /* 0x0023200801007387 */ /* 0x000fe80000100a00 */
[----:B------:R2:W-:Y:S01]  /*abf30*/  STL.64 [R1+0x2328], R10 ;  /* 0x0023280a01007387 */ /* 0x0005e20000100a00 */
[----:B0-----:R-:W-:-:S02]  /*abf40*/  F2FP.F16.E4M3.UNPACK_B R4, R38.H1 ;  /* 0x00000026ff04723e */ /* 0x001fc400030006ff */
[----:B-1----:R-:W-:Y:S01]  /*abf50*/  F2FP.F16.E4M3.UNPACK_B R5, R39.H1 ;  /* 0x00000027ff05723e */ /* 0x002fe200030006ff */
[----:B------:R-:W-:Y:S04]  /*abf60*/  STL [R1+0x14], R3 ;  /* 0x0000140301007387 */ /* 0x000fe80000100800 */
[----:B------:R-:W-:Y:S01]  /*abf70*/  STL [R1+0x8], R4 ;  /* 0x0000080401007387 */ /* 0x000fe20000100800 */
[----:B------:R-:W-:Y:S02]  /*abf80*/  F2FP.F16.E4M3.UNPACK_B R60, R60.H1 ;  /* 0x0000003cff3c723e */ /* 0x000fe400030006ff */
[----:B------:R-:W-:Y:S01]  /*abf90*/  F2FP.F16.E4M3.UNPACK_B R61, R61.H1 ;  /* 0x0000003dff3d723e */ /* 0x000fe200030006ff */
[----:B--2---:R-:W-:-:S15]  /*abfa0*/  HMMA.16816.F32 R8, R32, R2, R40 ;  /* 0x000000022008723c */ /* 0x004fde0000001828 */
[----:B------:R-:W-:-:S08]  /*abfb0*/  NOP ;  /* 0x0000000000007918 */ /* 0x000fd00000000000 */
[----:B------:R-:W-:Y:S04]  /*abfc0*/  STL.64 [R1+0x2330], R8 ;  /* 0x0023300801007387 */ /* 0x000fe80000100a00 */
[----:B------:R-:W-:Y:S04]  /*abfd0*/  STL.64 [R1+0x2338], R10 ;  /* 0x0023380a01007387 */ /* 0x000fe80000100a00 */
[----:B------:R3:W-:Y:S02]  /*abfe0*/  STL [R1+0xc], R5 ;  /* 0x00000c0501007387 */ /* 0x0007e40000100800 */
[----:B---3--:R-:W-:Y:S01]  /*abff0*/  HMMA.16816.F32 R4, R32, R4, R44 ;  /* 0x000000042004723c */ /* 0x008fe2000000182c */
[----:B------:R-:W-:-:S02]  /*ac000*/  F2FP.F16.E4M3.UNPACK_B R2, R56.H1 ;  /* 0x00000038ff02723e */ /* 0x000fc400030006ff */
[----:B------:R-:W-:-:S03]  /*ac010*/  F2FP.F16.E4M3.UNPACK_B R3, R57.H1 ;  /* 0x00000039ff03723e */ /* 0x000fc600030006ff */
[----:B------:R-:W-:-:S15]  /*ac020*/  STL [R1], R2 ;  /* 0x0000000201007387 */ /* 0x000fde0000100800 */
[----:B------:R-:W-:-:S02]  /*ac030*/  NOP ;  /* 0x0000000000007918 */ /* 0x000fc40000000000 */
[----:B------:R-:W-:Y:S04]  /*ac040*/  STL.64 [R1+0x2340], R4 ;  /* 0x0023400401007387 */ /* 0x000fe80000100a00 */
[----:B------:R4:W-:Y:S02]  /*ac050*/  STL.64 [R1+0x2348], R6 ;  /* 0x0023480601007387 */ /* 0x0009e40000100a00 */
[----:B----4-:R-:W-:Y:S06]  /*ac060*/  HMMA.16816.F32 R4, R32, R2, R48 ;  /* 0x000000022004723c */ /* 0x010fec0000001830 */
[----:B------:R-:W-:-:S15]  /*ac070*/  STL [R1+0x4], R3 ;  /* 0x0000040301007387 */ /* 0x000fde0000100800 */
[----:B------:R-:W-:-:S02]  /*ac080*/  NOP ;  /* 0x0000000000007918 */ /* 0x000fc40000000000 */
[----:B------:R-:W-:Y:S04]  /*ac090*/  STL.64 [R1+0x6b0], R4 ;  /* 0x0006b00401007387 */ /* 0x000fe80000100a00 */
[----:B------:R0:W-:Y:S04]  /*ac0a0*/  STL.64 [R1+0x6b8], R6 ;  /* 0x0006b80601007387 */ /* 0x0001e80000100a00 */
[----:B------:R-:W2:Y:S01]  /*ac0b0*/  LDL.LU R8, [R1+0x810] ;  /* 0x0008100001087983 */ /* 0x000ea20000300800 */
[----:B0-----:R-:W-:-:S15]  /*ac0c0*/  HMMA.16816.F32 R4, R32, R60, R52 ;  /* 0x0000003c2004723c */ /* 0x001fde0000001834 */
[----:B------:R-:W-:-:S08]  /*ac0d0*/  NOP ;  /* 0x0000000000007918 */ /* 0x000fd00000000000 */
[----:B------:R0:W-:Y:S04]  /*ac0e0*/  STL.64 [R1+0x6d0], R4 ;  /* 0x0006d00401007387 */ /* 0x0001e80000100a00 */
[----:B------:R1:W-:Y:S04]  /*ac0f0*/  STL.64 [R1+0x6d8], R6 ;  /* 0x0006d80601007387 */ /* 0x0003e80000100a00 */
[----:B------:R-:W2:Y:S04]  /*ac100*/  LDL.LU R9, [R1+0x814] ;  /* 0x0008140001097983 */ /* 0x000ea80000300800 */
[----:B------:R-:W2:Y:S04]  /*ac110*/  LDL.LU R10, [R1+0x818] ;  /* 0x00081800010a7983 */ /* 0x000ea80000300800 */
[----:B------:R-:W2:Y:S04]  /*ac120*/  LDL.LU R11, [R1+0x81c] ;  /* 0x00081c00010b7983 */ /* 0x000ea80000300800 */
[----:B------:R-:W3:Y:S04]  /*ac130*/  LDL.LU R16, [R1+0x7c0] ;  /* 0x0007c00001107983 */ /* 0x000ee80000300800 */
[----:B------:R-:W3:Y:S04]  /*ac140*/  LDL.LU R17, [R1+0x7c4] ;  /* 0x0007c40001117983 */ /* 0x000ee80000300800 */
[----:B------:R-:W3:Y:S04]  /*ac150*/  LDL.LU R18, [R1+0x7c8] ;  /* 0x0007c80001127983 */ /* 0x000ee80000300800 */
[----:B------:R-:W3:Y:S04]  /*ac160*/  LDL.LU R19, [R1+0x7cc] ;  /* 0x0007cc0001137983 */ /* 0x000ee80000300800 */
[----:B------:R-:W4:Y:S04]  /*ac170*/  LDL.LU R24, [R1+0x770] ;  /* 0x0007700001187983 */ /* 0x000f280000300800 */
[----:B------:R-:W4:Y:S04]  /*ac180*/  LDL.LU R25, [R1+0x774] ;  /* 0x0007740001197983 */ /* 0x000f280000300800 */
[----:B------:R-:W4:Y:S04]  /*ac190*/  LDL.LU R26, [R1+0x778] ;  /* 0x00077800011a7983 */ /* 0x000f280000300800 */
[----:B------:R-:W4:Y:S04]  /*ac1a0*/  LDL.LU R27, [R1+0x77c] ;  /* 0x00077c00011b7983 */ /* 0x000f280000300800 */
[----:B------:R-:W2:Y:S04]  /*ac1b0*/  LDL.LU R36, [R1+0x700] ;  /* 0x0007000001247983 */ /* 0x000ea80000300800 */
[----:B------:R-:W2:Y:S04]  /*ac1c0*/  LDL.LU R37, [R1+0x704] ;  /* 0x0007040001257983 */ /* 0x000ea80000300800 */
[----:B------:R-:W2:Y:S04]  /*ac1d0*/  LDL.LU R38, [R1+0x708] ;  /* 0x0007080001267983 */ /* 0x000ea80000300800 */
[----:B------:R-:W2:Y:S04]  /*ac1e0*/  LDL.LU R39, [R1+0x70c] ;  /* 0x00070c0001277983 */ /* 0x000ea80000300800 */
[----:B------:R-:W3:Y:S04]  /*ac1f0*/  LDL.LU R56, [R1+0x3960] ;  /* 0x0039600001387983 */ /* 0x000ee80000300800 */
[----:B------:R-:W4:Y:S04]  /*ac200*/  LDL.LU R57, [R1+0x3964] ;  /* 0x0039640001397983 */ /* 0x000f280000300800 */
[----:B0-----:R-:W4:Y:S04]  /*ac210*/  LDL.LU R4, [R1+0x720] ;  /* 0x0007200001047983 */ /* 0x001f280000300800 */
[----:B------:R-:W4:Y:S04]  /*ac220*/  LDL.LU R5, [R1+0x724] ;  /* 0x0007240001057983 */ /* 0x000f280000300800 */
        /* <DEDUP_REMOVED lines=26> */
[----:B------:R-:W-:-:S02]  /*ac3d0*/  F2FP.F16.E4M3.UNPACK_B R58, R58.H1 ;  /* 0x0000003aff3a723e */ /* 0x000fc400030006ff */
[----:B------:R-:W-:Y:S01]  /*ac3e0*/  F2FP.F16.E4M3.UNPACK_B R59, R59.H1 ;  /* 0x0000003bff3b723e */ /* 0x000fe200030006ff */
[----:B------:R-:W4:Y:S04]  /*ac3f0*/  LDL.LU R42, [R1+0x39d0] ;  /* 0x0039d000012a7983 */ /* 0x000f280000300800 */
[----:B------:R-:W4:Y:S04]  /*ac400*/  LDL.LU R43, [R1+0x39d4] ;  /* 0x0039d400012b7983 */ /* 0x000f280000300800 */
[----:B------:R-:W-:Y:S01]  /*ac410*/  STL.64 [R1+0xa3e0], R60 ;  /* 0x00a3e03c01007387 */ /* 0x000fe20000100a00 */
[----:B--2---:R-:W-:Y:S01]  /*ac420*/  HMMA.16816.F32 R36, R32, R58, R36 ;  /* 0x0000003a2024723c */ /* 0x004fe20000001824 */
[----:B---3--:R-:W-:-:S02]  /*ac430*/  F2FP.F16.E4M3.UNPACK_B R56, R56.H1 ;  /* 0x00000038ff38723e */ /* 0x008fc400030006ff */
[----:B----4-:R-:W-:-:S07]  /*ac440*/  F2FP.F16.E4M3.UNPACK_B R57, R57.H1 ;  /* 0x00000039ff39723e */ /* 0x010fce00030006ff */
[----:B------:R-:W-:Y:S01]  /*ac450*/  HMMA.16816.F32 R4, R32, R56, R4 ;  /* 0x000000382004723c */ /* 0x000fe20000001804 */
[----:B------:R-:W-:Y:S02]  /*ac460*/  F2FP.F16.E4M3.UNPACK_B R54, R54.H1 ;  /* 0x00000036ff36723e */ /* 0x000fe400030006ff */
[----:B------:R-:W-:-:S10]  /*ac470*/  F2FP.F16.E4M3.UNPACK_B R55, R55.H1 ;  /* 0x00000037ff37723e */ /* 0x000fd400030006ff */
[----:B------:R0:W-:Y:S04]  /*ac480*/  STL.64 [R1+0x700], R36 ;  /* 0x0007002401007387 */ /* 0x0001e80000100a00 */
[----:B------:R-:W-:Y:S04]  /*ac490*/  STL.64 [R1+0x708], R38 ;  /* 0x0007082601007387 */ /* 0x000fe80000100a00 */
[----:B0-----:R-:W2:Y:S04]  /*ac4a0*/  LDL.LU.64 R36, [R1+0xa488] ;  /* 0x00a4880001247983 */ /* 0x001ea80000300a00 */
[----:B------:R-:W3:Y:S04]  /*ac4b0*/  LDL.LU R40, [R1+0x39e0] ;  /* 0x0039e00001287983 */ /* 0x000ee80000300800 */
[----:B------:R-:W4:Y:S04]  /*ac4c0*/  LDL.LU R41, [R1+0x39e4] ;  /* 0x0039e40001297983 */ /* 0x000f280000300800 */
[----:B------:R-:W-:Y:S04]  /*ac4d0*/  STL.64 [R1+0xa1c8], R58 ;  /* 0x00a1c83a01007387 */ /* 0x000fe80000100a00 */
[----:B------:R-:W-:Y:S04]  /*ac4e0*/  STL.64 [R1+0xa1c0], R56 ;  /* 0x00a1c03801007387 */ /* 0x000fe80000100a00 */
[----:B------:R-:W-:Y:S04]  /*ac4f0*/  STL.64 [R1+0x720], R4 ;  /* 0x0007200401007387 */ /* 0x000fe80000100a00 */
[----:B------:R0:W-:Y:S02]  /*ac500*/  STL.64 [R1+0x728], R6 ;  /* 0x0007280601007387 */ /* 0x0001e40000100a00 */
[----:B0-----:R-:W-:Y:S01]  /*ac510*/  HMMA.16816.F32 R4, R32, R54, R28 ;  /* 0x000000362004723c */ /* 0x001fe2000000181c */
[----:B------:R-:W-:-:S02]  /*ac520*/  F2FP.F16.E4M3.UNPACK_B R52, R52.H1 ;  /* 0x00000034ff34723e */ /* 0x000fc400030006ff */
[----:B------:R-:W-:Y:S02]  /*ac530*/  F2FP.F16.E4M3.UNPACK_B R53, R53.H1 ;  /* 0x00000035ff35723e */ /* 0x000fe400030006ff */
[----:B------:R-:W-:-:S15]  /*ac540*/  F2FP.F16.E4M3.UNPACK_B R50, R50.H1 ;  /* 0x00000032ff32723e */ /* 0x000fde00030006ff */
[----:B------:R-:W-:-:S03]  /*ac550*/  NOP ;  /* 0x0000000000007918 */ /* 0x000fc60000000000 */
[----:B------:R-:W-:Y:S04]  /*ac560*/  STL.64 [R1+0x750], R4 ;  /* 0x0007500401007387 */ /* 0x000fe80000100a00 */
[----:B------:R0:W-:Y:S02]  /*ac570*/  STL.64 [R1+0x758], R6 ;  /* 0x0007580601007387 */ /* 0x0001e40000100a00 */
[----:B0-----:R-:W-:Y:S01]  /*ac580*/  HMMA.16816.F32 R4, R32, R52, R24 ;  /* 0x000000342004723c */ /* 0x001fe20000001818 */
[----:B------:R-:W-:Y:S01]  /*ac590*/  F2FP.F16.E4M3.UNPACK_B R51, R51.H1 ;  /* 0x00000033ff33723e */ /* 0x000fe200030006ff */
[----:B------:R-:W-:Y:S04]  /*ac5a0*/  STL.64 [R1+0xa1d8], R54 ;  /* 0x00a1d83601007387 */ /* 0x000fe80000100a00 */
[----:B------:R-:W-:-:S15]  /*ac5b0*/  STL.64 [R1+0xa1d0], R52 ;  /* 0x00a1d03401007387 */ /* 0x000fde0000100a00 */
[----:B------:R-:W-:-:S02]  /*ac5c0*/  NOP ;  /* 0x0000000000007918 */ /* 0x000fc40000000000 */
[----:B------:R-:W-:Y:S04]  /*ac5d0*/  STL.64 [R1+0x770], R4 ;  /* 0x0007700401007387 */ /* 0x000fe80000100a00 */
[----:B------:R0:W-:Y:S02]  /*ac5e0*/  STL.64 [R1+0x778], R6 ;  /* 0x0007780601007387 */ /* 0x0001e40000100a00 */
[----:B0-----:R-:W-:Y:S01]  /*ac5f0*/  HMMA.16816.F32 R4, R32, R50, R20 ;  /* 0x000000322004723c */ /* 0x001fe20000001814 */
[----:B------:R-:W-:Y:S02]  /*ac600*/  F2FP.F16.E4M3.UNPACK_B R48, R48.H1 ;  /* 0x00000030ff30723e */ /* 0x000fe400030006ff */
        /* <DEDUP_REMOVED lines=14> */
[----:B------:R-:W-:-:S15]  /*ac6f0*/  F2FP.F16.E4M3.UNPACK_B R45, R45.H1 ;  /* 0x0000002dff2d723e */ /* 0x000fde00030006ff */
[----:B------:R-:W-:-:S05]  /*ac700*/  NOP ;  /* 0x0000000000007918 */ /* 0x000fca0000000000 */
[----:B------:R-:W-:Y:S04]  /*ac710*/  STL.64 [R1+0x7f0], R4 ;  /* 0x0007f00401007387 */ /* 0x000fe80000100a00 */
[----:B------:R0:W-:Y:S02]  /*ac720*/  STL.64 [R1+0x7f8], R6 ;  /* 0x0007f80601007387 */ /* 0x0001e40000100a00 */
[----:B0-----:R-:W-:Y:S02]  /*ac730*/  HMMA.16816.F32 R4, R32, R44, R8 ;  /* 0x0000002c2004723c */ /* 0x001fe40000001808 */
[----:B------:R-:W-:Y:S04]  /*ac740*/  STL.64 [R1+0xa1a8], R46 ;  /* 0x00a1a82e01007387 */ /* 0x000fe80000100a00 */
[----:B------:R-:W-:-:S15]  /*ac750*/  STL.64 [R1+0xa1a0], R44 ;  /* 0x00a1a02c01007387 */ /* 0x000fde0000100a00 */
[----:B------:R-:W-:-:S02]  /*ac760*/  NOP ;  /* 0x0000000000007918 */ /* 0x000fc40000000000 */
[----:B------:R0:W-:Y:S04]  /*ac770*/  STL.64 [R1+0x810], R4 ;  /* 0x0008100401007387 */ /* 0x0001e80000100a00 */
[----:B------:R1:W-:Y:S04]  /*ac780*/  STL.64 [R1+0x818], R6 ;  /* 0x0008180601007387 */ /* 0x0003e80000100a00 */
[----:B------:R-:W2:Y:S04]  /*ac790*/  LDL.LU R24, [R1+0x930] ;  /* 0x0009300001187983 */ /* 0x000ea80000300800 */
[----:B------:R-:W2:Y:S04]  /*ac7a0*/  LDL.LU R25, [R1+0x934] ;  /* 0x0009340001197983 */ /* 0x000ea80000300800 */
[----:B------:R-:W2:Y:S04]  /*ac7b0*/  LDL.LU R26, [R1+0x938] ;  /* 0x00093800011a7983 */ /* 0x000ea80000300800 */
[----:B------:R-:W2:Y:S04]  /*ac7c0*/  LDL.LU R27, [R1+0x93c] ;  /* 0x00093c00011b7983 */ /* 0x000ea80000300800 */
[----:B0-----:R-:W2:Y:S04]  /*ac7d0*/  LDL.LU R4, [R1+0x8e0] ;  /* 0x0008e00001047983 */ /* 0x001ea80000300800 */
[----:B------:R-:W2:Y:S04]  /*ac7e0*/  LDL.LU R5, [R1+0x8e4] ;  /* 0x0008e40001057983 */ /* 0x000ea80000300800 */
[----:B-1----:R-:W2:Y:S04]  /*ac7f0*/  LDL.LU R6, [R1+0x8e8] ;  /* 0x0008e80001067983 */ /* 0x002ea80000300800 */
        /* <DEDUP_REMOVED lines=39> */
[----:B------:R-:W-:-:S02]  /*aca70*/  F2FP.F16.E4M3.UNPACK_B R42, R42.H1 ;  /* 0x0000002aff2a723e */ /* 0x000fc400030006ff */
[----:B------:R-:W-:Y:S01]  /*aca80*/  F2FP.F16.E4M3.UNPACK_B R43, R43.H1 ;  /* 0x0000002bff2b723e */ /* 0x000fe200030006ff */
[----:B------:R-:W2:Y:S04]  /*aca90*/  LDL.LU R18, [R1+0x3a60] ;  /* 0x003a600001127983 */ /* 0x000ea80000300800 */
[----:B------:R-:W2:Y:S01]  /*acaa0*/  LDL.LU R19, [R1+0x3a64] ;  /* 0x003a640001137983 */ /* 0x000ea20000300800 */
[----:B---3--:R-:W-:Y:S02]  /*acab0*/  F2FP.F16.E4M3.UNPACK_B R40, R40.H1 ;  /* 0x00000028ff28723e */ /* 0x008fe400030006ff */
[----:B----4-:R-:W-:Y:S01]  /*acac0*/  F2FP.F16.E4M3.UNPACK_B R41, R41.H1 ;  /* 0x00000029ff29723e */ /* 0x010fe200030006ff */
[----:B--2---:R-:W-:Y:S01]  /*acad0*/  HMMA.16816.F32 R44, R32, R42, R44 ;  /* 0x0000002a202c723c */ /* 0x004fe2000000182c */
[----:B------:R-:W-:-:S02]  /*acae0*/  F2FP.F16.E4M3.UNPACK_B R38, R38.H1 ;  /* 0x00000026ff26723e */ /* 0x000fc400030006ff */
[----:B------:R-:W-:-:S15]  /*acaf0*/  F2FP.F16.E4M3.UNPACK_B R39, R39.H1 ;  /* 0x00000027ff27723e */ /* 0x000fde00030006ff */
[----:B------:R-:W-:-:S05]  /*acb00*/  NOP ;  /* 0x0000000000007918 */ /* 0x000fca0000000000 */
[----:B------:R-:W-:Y:S04]  /*acb10*/  STL.64 [R1+0x840], R44 ;  /* 0x0008402c01007387 */ /* 0x000fe80000100a00 */
[----:B------:R0:W-:Y:S02]  /*acb20*/  STL.64 [R1+0x848], R46 ;  /* 0x0008482e01007387 */ /* 0x0001e40000100a00 */
[----:B0-----:R-:W-:Y:S01]  /*acb30*/  HMMA.16816.F32 R44, R32, R40, R48 ;  /* 0x00000028202c723c */ /* 0x001fe20000001830 */
[----:B------:R-:W-:Y:S02]  /*acb40*/  F2FP.F16.E4M3.UNPACK_B R2, R2.H1 ;  /* 0x00000002ff02723e */ /* 0x000fe400030006ff */
[----:B------:R-:W-:Y:S01]  /*acb50*/  F2FP.F16.E4M3.UNPACK_B R3, R3.H1 ;  /* 0x00000003ff03723e */ /* 0x000fe200030006ff */
[----:B------:R-:W-:Y:S04]  /*acb60*/  STL.64 [R1+0xa188], R42 ;  /* 0x00a1882a01007387 */ /* 0x000fe80000100a00 */
[----:B------:R0:W-:Y:S01]  /*acb70*/  STL.64 [R1+0xa180], R40 ;  /* 0x00a1802801007387 */ /* 0x0001e20000100a00 */
[----:B------:R-:W-:-:S02]  /*acb80*/  F2FP.F16.E4M3.UNPACK_B R8, R8.H1 ;  /* 0x00000008ff08723e */ /* 0x000fc400030006ff */
[----:B------:R-:W-:Y:S01]  /*acb90*/  F2FP.F16.E4M3.UNPACK_B R9, R9.H1 ;  /* 0x00000009ff09723e */ /* 0x000fe200030006ff */
[C---:B0-----:R-:W-:Y:S06]  /*acba0*/  HMMA.16816.F32 R40, R32.reuse, R38, R52 ;  /* 0x000000262028723c */ /* 0x041fec0000001834 */
[C---:B------:R-:W-:Y:S05]  /*acbb0*/  HMMA.16816.F32 R4, R32.reuse, R8, R4 ;  /* 0x000000082004723c */ /* 0x040fea0000001804 */
[----:B------:R-:W-:Y:S04]  /*acbc0*/  STL.64 [R1+0x860], R44 ;  /* 0x0008602c01007387 */ /* 0x000fe80000100a00 */
[----:B------:R-:W-:Y:S04]  /*acbd0*/  STL.64 [R1+0x868], R46 ;  /* 0x0008682e01007387 */ /* 0x000fe80000100a00 */
[----:B------:R-:W-:Y:S04]  /*acbe0*/  STL.64 [R1+0xa480], R38 ;  /* 0x00a4802601007387 */ /* 0x000fe80000100a00 */
[----:B------:R0:W-:Y:S02]  /*acbf0*/  STL.64 [R1+0xa478], R36 ;  /* 0x00a4782401007387 */ /* 0x0001e40000100a00 */
[----:B0-----:R-:W-:Y:S02]  /*acc00*/  HMMA.16816.F32 R36, R32, R2, R56 ;  /* 0x000000022024723c */ /* 0x001fe40000001838 */
[----:B------:R-:W-:Y:S01]  /*acc10*/  STL.64 [R1+0x890], R40 ;  /* 0x0008902801007387 */ /* 0x000fe20000100a00 */
[----:B------:R-:W-:-:S02]  /*acc20*/  F2FP.F16.E4M3.UNPACK_B R10, R10.H1 ;  /* 0x0000000aff0a723e */ /* 0x000fc400030006ff */
[----:B------:R-:W-:Y:S01]  /*acc30*/  F2FP.F16.E4M3.UNPACK_B R11, R11.H1 ;  /* 0x0000000bff0b723e */ /* 0x000fe200030006ff */
[----:B------:R-:W-:Y:S04]  /*acc40*/  STL.64 [R1+0x898], R42 ;  /* 0x0008982a01007387 */ /* 0x000fe80000100a00 */
[----:B------:R-:W-:-:S13]  /*acc50*/  STL.64 [R1+0xa428], R2 ;  /* 0x00a4280201007387 */ /* 0x000fda0000100a00 */
[----:B------:R-:W-:Y:S04]  /*acc60*/  STL.64 [R1+0x8b0], R36 ;  /* 0x0008b02401007387 */ /* 0x000fe80000100a00 */
[----:B------:R-:W-:Y:S04]  /*acc70*/  STL.64 [R1+0x8b8], R38 ;  /* 0x0008b82601007387 */ /* 0x000fe80000100a00 */
[----:B------:R-:W-:Y:S04]  /*acc80*/  STL.64 [R1+0x8e0], R4 ;  /* 0x0008e00401007387 */ /* 0x000fe80000100a00 */
[----:B------:R0:W-:Y:S02]  /*acc90*/  STL.64 [R1+0x8e8], R6 ;  /* 0x0008e80601007387 */ /* 0x0001e40000100a00 */
[----:B0-----:R-:W-:Y:S01]  /*acca0*/  HMMA.16816.F32 R4, R32, R10, R28 ;  /* 0x0000000a2004723c */ /* 0x001fe2000000181c */
[----:B------:R-:W-:-:S02]  /*accb0*/  F2FP.F16.E4M3.UNPACK_B R12, R12.H1 ;  /* 0x0000000cff0c723e */ /* 0x000fc400030006ff */
[----:B------:R-:W-:-:S03]  /*accc0*/  F2FP.F16.E4M3.UNPACK_B R13, R13.H1 ;  /* 0x0000000dff0d723e */ /* 0x000fc600030006ff */
[----:B------:R-:W-:Y:S04]  /*accd0*/  STL.64 [R1+0xa148], R10 ;  /* 0x00a1480a01007387 */ /* 0x000fe80000100a00 */
[----:B------:R-:W-:-:S13]  /*acce0*/  STL.64 [R1+0xa140], R8 ;  /* 0x00a1400801007387 */ /* 0x000fda0000100a00 */
        /* <DEDUP_REMOVED lines=8> */
[----:B0-----:R-:W-:Y:S06]  /*acd70*/  HMMA.16816.F32 R4, R32, R14, R20 ;  /* 0x0000000e2004723c */ /* 0x001fec0000001814 */
[----:B------:R-:W-:Y:S04]  /*acd80*/  STL.64 [R1+0xa128], R14 ;  /* 0x00a1280e01007387 */ /* 0x000fe80000100a00 */
[----:B------:R0:W-:-:S13]  /*acd90*/  STL.64 [R1+0xa120], R12 ;  /* 0x00a1200c01007387 */ /* 0x0001da0000100a00 */
[----:B------:R1:W-:Y:S04]  /*acda0*/  STL.64 [R1+0x950], R4 ;  /* 0x0009500401007387 */ /* 0x0003e80000100a00 */
[----:B------:R2:W-:Y:S04]  /*acdb0*/  STL.64 [R1+0x958], R6 ;  /* 0x0009580601007387 */ /* 0x0005e80000100a00 */
        /* <DEDUP_REMOVED lines=8> */
[----:B0-----:R-:W3:Y:S04]  /*ace40*/  LDL.LU R12, [R1+0x9a0] ;  /* 0x0009a000010c7983 */ /* 0x001ee80000300800 */
        /* <DEDUP_REMOVED lines=22> */
[----:B------:R-:W3:Y:S04]  /*acfb0*/  LDL.LU R5, [R1+0x3060] ;  /* 0x0030600001057983 */ /* 0x000ee80000300800 */
[----:B------:R-:W3:Y:S04]  /*acfc0*/  LDL.LU R60, [R1+0x306c] ;  /* 0x00306c00013c7983 */ /* 0x000ee80000300800 */
[----:B--2---:R-:W2:Y:S04]  /*acfd0*/  LDL.LU R6, [R1+0x3068] ;  /* 0x0030680001067983 */ /* 0x004ea80000300800 */
        /* <DEDUP_REMOVED lines=18> */
[----:B----4-:R-:W-:-:S15]  /*ad100*/  HMMA.16816.F32 R36, R32, R16, R36 ;  /* 0x000000102024723c */ /* 0x010fde0000001824 */
[----:B------:R-:W-:-:S08]  /*ad110*/  NOP ;  /* 0x0000000000007918 */ /* 0x000fd00000000000 */
[----:B------:R-:W-:Y:S04]  /*ad120*/  STL.64 [R1+0x980], R36 ;  /* 0x0009802401007387 */ /* 0x000fe80000100a00 */
[----:B------:R0:W-:Y:S04]  /*ad130*/  STL.64 [R1+0x988], R38 ;  /* 0x0009882601007387 */ /* 0x0001e80000100a00 */
[----:B0-----:R-:W4:Y:S04]  /*ad140*/  LDL.LU.64 R38, [R1+0xa480] ;  /* 0x00a4800001267983 */ /* 0x001f280000300a00 */
[----:B------:R-:W4:Y:S01]  /*ad150*/  LDL.LU.64 R36, [R1+0xa478] ;  /* 0x00a4780001247983 */ /* 0x000f220000300a00 */
[----:B---3--:R-:W-:-:S02]  /*ad160*/  F2FP.F16.E4M3.UNPACK_B R20, R20.H1 ;  /* 0x00000014ff14723e */ /* 0x008fc400030006ff */
[----:B------:R-:W-:Y:S01]  /*ad170*/  F2FP.F16.E4M3.UNPACK_B R21, R21.H1 ;  /* 0x00000015ff15723e */ /* 0x000fe200030006ff */
[C---:B------:R-:W-:Y:S06]  /*ad180*/  HMMA.16816.F32 R12, R32.reuse, R18, R12 ;  /* 0x00000012200c723c */ /* 0x040fec000000180c */
[C---:B------:R-:W-:Y:S01]  /*ad190*/  HMMA.16816.F32 R8, R32.reuse, R20, R8 ;  /* 0x000000142008723c */ /* 0x040fe20000001808 */
[----:B------:R-:W-:Y:S02]  /*ad1a0*/  F2FP.F16.E4M3.UNPACK_B R22, R22.H1 ;  /* 0x00000016ff16723e */ /* 0x000fe400030006ff */
[----:B------:R-:W-:Y:S01]  /*ad1b0*/  F2FP.F16.E4M3.UNPACK_B R23, R23.H1 ;  /* 0x00000017ff17723e */ /* 0x000fe200030006ff */
[----:B------:R-:W-:Y:S04]  /*ad1c0*/  STL.64 [R1+0xa138], R18 ;  /* 0x00a1381201007387 */ /* 0x000fe80000100a00 */
[----:B------:R-:W-:Y:S09]  /*ad1d0*/  STL.64 [R1+0xa130], R16 ;  /* 0x00a1301001007387 */ /* 0x000ff20000100a00 */
        /* <DEDUP_REMOVED lines=13> */
[----:B------:R-:W-:Y:S02]  /*ad2b0*/  F2FP.F16.E4M3.UNPACK_B R27, R27.H1 ;  /* 0x0000001bff1b723e */ /* 0x000fe400030006ff */
[----:B--2---:R-:W-:-:S15]  /*ad2c0*/  F2FP.F16.E4M3.UNPACK_B R28, R28.H1 ;  /* 0x0000001cff1c723e */ /* 0x004fde00030006ff */
[----:B------:R-:W-:-:S03]  /*ad2d0*/  NOP ;  /* 0x0000000000007918 */ /* 0x000fc60000000000 */
[----:B------:R-:W-:Y:S04]  /*ad2e0*/  STL.64 [R1+0xa30], R8 ;  /* 0x000a300801007387 */ /* 0x000fe80000100a00 */
[----:B------:R0:W-:Y:S02]  /*ad2f0*/  STL.64 [R1+0xa38], R10 ;  /* 0x000a380a01007387 */ /* 0x0001e40000100a00 */
[----:B0-----:R-:W-:Y:S01]  /*ad300*/  HMMA.16816.F32 R8, R32, R26, R52 ;  /* 0x0000001a2008723c */ /* 0x001fe20000001834 */
[----:B------:R-:W-:-:S05]  /*ad310*/  F2FP.F16.E4M3.UNPACK_B R29, R29.H1 ;  /* 0x0000001dff1d723e */ /* 0x000fca00030006ff */
[----:B------:R-:W-:Y:S04]  /*ad320*/  STL.64 [R1+0xa168], R26 ;  /* 0x00a1681a01007387 */ /* 0x000fe80000100a00 */
[----:B------:R-:W-:-:S13]  /*ad330*/  STL.64 [R1+0xa160], R24 ;  /* 0x00a1601801007387 */ /* 0x000fda0000100a00 */
[----:B------:R-:W-:Y:S04]  /*ad340*/  STL.64 [R1+0xa60], R8 ;  /* 0x000a600801007387 */ /* 0x000fe80000100a00 */
[----:B------:R0:W-:Y:S02]  /*ad350*/  STL.64 [R1+0xa68], R10 ;  /* 0x000a680a01007387 */ /* 0x0001e40000100a00 */
[----:B0-----:R-:W-:Y:S07]  /*ad360*/  HMMA.16816.F32 R8, R32, R28, R56 ;  /* 0x0000001c2008723c */ /* 0x001fee0000001838 */
[----:B------:R-:W-:-:S02]  /*ad370*/  IMAD.MOV.U32 R58, RZ, RZ, R0 ;  /* 0x000000ffff3a7224 */ /* 0x000fc400078e0000 */
[----:B------:R-:W2:-:S14]  /*ad380*/  LDL.LU R0, [R1+0xa470] ;  /* 0x00a4700001007983 */ /* 0x000e9c0000300800 */
[----:B------:R0:W-:Y:S04]  /*ad390*/  STL.64 [R1+0xab0], R8 ;  /* 0x000ab00801007387 */ /* 0x0001e80000100a00 */
[----:B------:R1:W-:Y:S01]  /*ad3a0*/  STL.64 [R1+0xab8], R10 ;  /* 0x000ab80a01007387 */ /* 0x0003e20000100a00 */
[----:B----4-:R-:W-:-:S03]  /*ad3b0*/  IMAD.MOV.U32 R59, RZ, RZ, R36 ;  /* 0x000000ffff3b7224 */ /* 0x010fc600078e0024 */
[----:B------:R-:W3:Y:S04]  /*ad3c0*/  LDL.LU R36, [R1+0xa46c] ;  /* 0x00a46c0001247983 */ /* 0x000ee80000300800 */
[----:B------:R-:W4:Y:S04]  /*ad3d0*/  LDL.LU R52, [R1+0x2120] ;  /* 0x0021200001347983 */ /* 0x000f280000300800 */
[----:B------:R-:W4:Y:S04]  /*ad3e0*/  LDL.LU R53, [R1+0x2124] ;  /* 0x0021240001357983 */ /* 0x000f280000300800 */
[----:B------:R-:W3:Y:S04]  /*ad3f0*/  LDL.LU R54, [R1+0x2128] ;  /* 0x0021280001367983 */ /* 0x000ee80000300800 */
[----:B------:R-:W3:Y:S01]  /*ad400*/  LDL.LU R55, [R1+0x212c] ;  /* 0x00212c0001377983 */ /* 0x000ee20000300800 */
[----:B------:R-:W-:-:S02]  /*ad410*/  IMAD.MOV.U32 R57, RZ, RZ, R37 ;  /* 0x000000ffff397224 */ /* 0x000fc400078e0025 */
[----:B------:R-:W-:Y:S02]  /*ad420*/  IMAD R4, R4, 0x100, R50 ;  /* 0x0000010004047824 */ /* 0x000fe400078e0232 */
[----:B------:R-:W-:Y:S02]  /*ad430*/  IMAD R5, R5, 0x100, R51 ;  /* 0x0000010005057824 */ /* 0x000fe400078e0233 */
[----:B--2---:R-:W-:Y:S01]  /*ad440*/  IMAD.MOV.U32 R56, RZ, RZ, R0 ;  /* 0x000000ffff387224 */ /* 0x004fe200078e0000 */
[----:B---3--:R-:W-:Y:S04]  /*ad450*/  STL.64 [R1+0xa3a8], R54 ;  /* 0x00a3a83601007387 */ /* 0x008fe80000100a00 */
[----:B----4-:R2:W-:Y:S04]  /*ad460*/  STL.64 [R1+0xa3a0], R52 ;  /* 0x00a3a03401007387 */ /* 0x0105e80000100a00 */
[----:B------:R-:W3:Y:S04]  /*ad470*/  LDL.LU R0, [R1+0xa468] ;  /* 0x00a4680001007983 */ /* 0x000ee80000300800 */
[----:B------:R-:W4:Y:S04]  /*ad480*/  LDL.LU R37, [R1+0xa464] ;  /* 0x00a4640001257983 */ /* 0x000f280000300800 */
[----:B------:R2:W-:Y:S04]  /*ad490*/  STL.64 [R1+0xa3b8], R58 ;  /* 0x00a3b83a01007387 */ /* 0x0005e80000100a00 */
[----:B------:R2:W-:Y:S04]  /*ad4a0*/  STL.64 [R1+0xa3b0], R56 ;  /* 0x00a3b03801007387 */ /* 0x0005e80000100a00 */
[----:B------:R-:W2:Y:S04]  /*ad4b0*/  LDL.LU R48, [R1+0x2130] ;  /* 0x0021300001307983 */ /* 0x000ea80000300800 */
[----:B------:R-:W2:Y:S04]  /*ad4c0*/  LDL.LU R49, [R1+0x2134] ;  /* 0x0021340001317983 */ /* 0x000ea80000300800 */
[----:B------:R-:W3:Y:S04]  /*ad4d0*/  LDL.LU R50, [R1+0x2138] ;  /* 0x0021380001327983 */ /* 0x000ee80000300800 */
[----:B------:R-:W3:Y:S01]  /*ad4e0*/  LDL.LU R51, [R1+0x213c] ;  /* 0x00213c0001337983 */ /* 0x000ee20000300800 */
[----:B------:R-:W-:-:S03]  /*ad4f0*/  IMAD.MOV.U32 R47, RZ, RZ, R36 ;  /* 0x000000ffff2f7224 */ /* 0x000fc600078e0024 */
[----:B---3--:R-:W-:Y:S04]  /*ad500*/  STL.64 [R1+0xa3c8], R50 ;  /* 0x00a3c83201007387 */ /* 0x008fe80000100a00 */
[----:B--2---:R-:W-:Y:S04]  /*ad510*/  STL.64 [R1+0xa3c0], R48 ;  /* 0x00a3c03001007387 */ /* 0x004fe80000100a00 */
[----:B------:R-:W2:Y:S01]  /*ad520*/  LDL R46, [R1+0xc8] ;  /* 0x0000c800012e7983 */ /* 0x000ea20000100800 */
[----:B----4-:R-:W-:Y:S02]  /*ad530*/  IMAD.MOV.U32 R44, RZ, RZ, R37 ;  /* 0x000000ffff2c7224 */ /* 0x010fe400078e0025 */
[----:B------:R-:W-:Y:S01]  /*ad540*/  IMAD.MOV.U32 R45, RZ, RZ, R0 ;  /* 0x000000ffff2d7224 */ /* 0x000fe200078e0000 */
[----:B------:R-:W3:Y:S04]  /*ad550*/  LDL.LU R36, [R1+0xa460] ;  /* 0x00a4600001247983 */ /* 0x000ee80000300800 */
[----:B------:R-:W4:Y:S04]  /*ad560*/  LDL.LU R37, [R1+0xa45c] ;  /* 0x00a45c0001257983 */ /* 0x000f280000300800 */
[----:B------:R-:W4:Y:S04]  /*ad570*/  LDL.LU R0, [R1+0xa458] ;  /* 0x00a4580001007983 */ /* 0x000f280000300800 */
[----:B--2---:R-:W-:Y:S04]  /*ad580*/  STL.64 [R1+0xa3d8], R46 ;  /* 0x00a3d82e01007387 */ /* 0x004fe80000100a00 */
[----:B------:R-:W-:Y:S04]  /*ad590*/  STL.64 [R1+0xa3d0], R44 ;  /* 0x00a3d02c01007387 */ /* 0x000fe80000100a00 */
[----:B0-----:R-:W2:Y:S04]  /*ad5a0*/  LDL.LU R8, [R1+0x2150] ;  /* 0x0021500001087983 */ /* 0x001ea80000300800 */
[----:B------:R-:W2:Y:S04]  /*ad5b0*/  LDL.LU R9, [R1+0x2154] ;  /* 0x0021540001097983 */ /* 0x000ea80000300800 */
[----:B-1----:R-:W2:Y:S04]  /*ad5c0*/  LDL.LU R10, [R1+0x2158] ;  /* 0x00215800010a7983 */ /* 0x002ea80000300800 */
[----:B------:R-:W2:Y:S01]  /*ad5d0*/  LDL.LU R11, [R1+0x215c] ;  /* 0x00215c00010b7983 */ /* 0x000ea20000300800 */
[----:B---3--:R-:W-:-:S02]  /*ad5e0*/  IMAD.MOV.U32 R15, RZ, RZ, R36 ;  /* 0x000000ffff0f7224 */ /* 0x008fc400078e0024 */
[----:B----4-:R-:W-:Y:S01]  /*ad5f0*/  IMAD.MOV.U32 R14, RZ, RZ, R37 ;  /* 0x000000ffff0e7224 */ /* 0x010fe200078e0025 */
[----:B--2---:R-:W-:Y:S04]  /*ad600*/  STL.64 [R1+0xa3f0], R10 ;  /* 0x00a3f00a01007387 */ /* 0x004fe80000100a00 */
[----:B------:R-:W-:Y:S04]  /*ad610*/  STL.64 [R1+0xa3e8], R8 ;  /* 0x00a3e80801007387 */ /* 0x000fe80000100a00 */
[----:B------:R-:W2:Y:S04]  /*ad620*/  LDL.LU R36, [R1+0x3ad0] ;  /* 0x003ad00001247983 */ /* 0x000ea80000300800 */
[----:B------:R-:W3:Y:S04]  /*ad630*/  LDL.LU R37, [R1+0x3ad4] ;  /* 0x003ad40001257983 */ /* 0x000ee80000300800 */
[----:B------:R-:W4:Y:S04]  /*ad640*/  LDL.LU R16, [R1+0x2160] ;  /* 0x0021600001107983 */ /* 0x000f280000300800 */
[----:B------:R-:W4:Y:S04]  /*ad650*/  LDL.LU R17, [R1+0x2164] ;  /* 0x0021640001117983 */ /* 0x000f280000300800 */
[----:B------:R-:W2:Y:S04]  /*ad660*/  LDL.LU R18, [R1+0x2168] ;  /* 0x0021680001127983 */ /* 0x000ea80000300800 */
[----:B------:R-:W2:Y:S01]  /*ad670*/  LDL.LU R19, [R1+0x216c] ;  /* 0x00216c0001137983 */ /* 0x000ea20000300800 */
[----:B------:R-:W-:-:S03]  /*ad680*/  IMAD.MOV.U32 R13, RZ, RZ, R0 ;  /* 0x000000ffff0d7224 */ /* 0x000fc600078e0000 */
[----:B--2---:R-:W-:Y:S04]  /*ad690*/  STL.64 [R1+0xa400], R18 ;  /* 0x00a4001201007387 */ /* 0x004fe80000100a00 */
[----:B----4-:R-:W-:Y:S04]  /*ad6a0*/  STL.64 [R1+0xa3f8], R16 ;  /* 0x00a3f81001007387 */ /* 0x010fe80000100a00 */
[----:B------:R-:W2:Y:S04]  /*ad6b0*/  LDL R12, [R1+0xe0] ;  /* 0x0000e000010c7983 */ /* 0x000ea80000100800 */
[----:B------:R-:W4:Y:S04]  /*ad6c0*/  LDL.LU R0, [R1+0xa454] ;  /* 0x00a4540001007983 */ /* 0x000f280000300800 */
[----:B------:R-:W-:Y:S04]  /*ad6d0*/  STL.64 [R1+0xa410], R14 ;  /* 0x00a4100e01007387 */ /* 0x000fe80000100a00 */
[----:B--2---:R-:W-:Y:S04]  /*ad6e0*/  STL.64 [R1+0xa408], R12 ;  /* 0x00a4080c01007387 */ /* 0x004fe80000100a00 */
[----:B------:R-:W2:Y:S04]  /*ad6f0*/  LDL.LU R20, [R1+0x2170] ;  /* 0x0021700001147983 */ /* 0x000ea80000300800 */
[----:B------:R-:W2:Y:S04]  /*ad700*/  LDL.LU R21, [R1+0x2174] ;  /* 0x0021740001157983 */ /* 0x000ea80000300800 */
[----:B------:R-:W3:Y:S04]  /*ad710*/  LDL.LU R22, [R1+0x2178] ;  /* 0x0021780001167983 */ /* 0x000ee80000300800 */
[----:B------:R-:W3:Y:S01]  /*ad720*/  LDL.LU R23, [R1+0x217c] ;  /* 0x00217c0001177983 */ /* 0x000ee20000300800 */
[----:B----4-:R-:W-:-:S03]  /*ad730*/  IMAD.MOV.U32 R25, RZ, RZ, R0 ;  /* 0x000000ffff197224 */ /* 0x010fc600078e0000 */
[----:B---3--:R-:W-:Y:S04]  /*ad740*/  STL.64 [R1+0xa420], R22 ;  /* 0x00a4201601007387 */ /* 0x008fe80000100a00 */
[----:B--2---:R-:W-:Y:S04]  /*ad750*/  STL.64 [R1+0xa418], R20 ;  /* 0x00a4181401007387 */ /* 0x004fe80000100a00 */
[----:B------:R-:W2:Y:S04]  /*ad760*/  LDL R26, [R1+0xe8] ;  /* 0x0000e800011a7983 */ /* 0x000ea80000100800 */
[----:B------:R-:W2:Y:S04]  /*ad770*/  LDL R27, [R1+0xec] ;  /* 0x0000ec00011b7983 */ /* 0x000ea80000100800 */
[----:B------:R-:W3:Y:S04]  /*ad780*/  LDL R24, [R1+0xf0] ;  /* 0x0000f00001187983 */ /* 0x000ee80000100800 */
[----:B------:R-:W4:Y:S04]  /*ad790*/  LDL.LU R0, [R1+0xa450] ;  /* 0x00a4500001007983 */ /* 0x000f280000300800 */
[----:B--2---:R-:W-:Y:S04]  /*ad7a0*/  STL.64 [R1+0xa438], R26 ;  /* 0x00a4381a01007387 */ /* 0x004fe80000100a00 */
[----:B---3--:R-:W-:Y:S04]  /*ad7b0*/  STL.64 [R1+0xa430], R24 ;  /* 0x00a4301801007387 */ /* 0x008fe80000100a00 */
[----:B------:R-:W2:Y:S04]  /*ad7c0*/  LDL.LU R40, [R1+0x2140] ;  /* 0x0021400001287983 */ /* 0x000ea80000300800 */
[----:B------:R-:W2:Y:S04]  /*ad7d0*/  LDL.LU R41, [R1+0x2144] ;  /* 0x0021440001297983 */ /* 0x000ea80000300800 */
[----:B------:R-:W3:Y:S04]  /*ad7e0*/  LDL.LU R42, [R1+0x2148] ;  /* 0x00214800012a7983 */ /* 0x000ee80000300800 */
[----:B------:R-:W3:Y:S04]  /*ad7f0*/  LDL.LU R43, [R1+0x214c] ;  /* 0x00214c00012b7983 */ /* 0x000ee80000300800 */
[----:B---3--:R-:W-:Y:S04]  /*ad800*/  STL.64 [R1+0xa448], R42 ;  /* 0x00a4482a01007387 */ /* 0x008fe80000100a00 */
[----:B--2---:R0:W-:Y:S04]  /*ad810*/  STL.64 [R1+0xa440], R40 ;  /* 0x00a4402801007387 */ /* 0x0041e80000100a00 */
[----:B------:R-:W2:Y:S04]  /*ad820*/  LDL.LU R52, [R1+0x21a0] ;  /* 0x0021a00001347983 */ /* 0x000ea80000300800 */
[----:B------:R-:W2:Y:S04]  /*ad830*/  LDL.LU R53, [R1+0x21a4] ;  /* 0x0021a40001357983 */ /* 0x000ea80000300800 */
[----:B------:R-:W2:Y:S04]  /*ad840*/  LDL.LU R54, [R1+0x21a8] ;  /* 0x0021a80001367983 */ /* 0x000ea80000300800 */
[----:B------:R-:W2:Y:S04]  /*ad850*/  LDL.LU R55, [R1+0x21ac] ;  /* 0x0021ac0001377983 */ /* 0x000ea80000300800 */
[----:B------:R-:W3:Y:S04]  /*ad860*/  LDL R58, [R1+0x100] ;  /* 0x00010000013a7983 */ /* 0x000ee80000100800 */
[----:B------:R-:W3:Y:S04]  /*ad870*/  LDL R59, [R1+0x104] ;  /* 0x00010400013b7983 */ /* 0x000ee80000100800 */
[----:B------:R-:W2:Y:S04]  /*ad880*/  LDL R56, [R1+0x108] ;  /* 0x0001080001387983 */ /* 0x000ea80000100800 */
[----:B0-----:R-:W3:Y:S04]  /*ad890*/  LDL.LU R40, [R1+0x22e0] ;  /* 0x0022e00001287983 */ /* 0x001ee80000300800 */
[----:B------:R-:W3:Y:S04]  /*ad8a0*/  LDL.LU R41, [R1+0x22e4] ;  /* 0x0022e40001297983 */ /* 0x000ee80000300800 */
[----:B------:R-:W3:Y:S04]  /*ad8b0*/  LDL.LU R42, [R1+0x22e8] ;  /* 0x0022e800012a7983 */ /* 0x000ee80000300800 */
[----:B------:R-:W3:Y:S04]  /*ad8c0*/  LDL.LU R43, [R1+0x22ec] ;  /* 0x0022ec00012b7983 */ /* 0x000ee80000300800 */
[----:B------:R-:W2:Y:S01]  /*ad8d0*/  LDL.LU R3, [R1+0x3ae0] ;  /* 0x003ae00001037983 */ /* 0x000ea20000300800 */
[----:B------:R-:W-:-:S02]  /*ad8e0*/  F2FP.F16.E4M3.UNPACK_B R30, R30.H1 ;  /* 0x0000001eff1e723e */ /* 0x000fc400030006ff */
[----:B------:R-:W-:Y:S01]  /*ad8f0*/  F2FP.F16.E4M3.UNPACK_B R31, R31.H1 ;  /* 0x0000001fff1f723e */ /* 0x000fe200030006ff */
[----:B----4-:R-:W-:Y:S02]  /*ad900*/  IMAD.MOV.U32 R57, RZ, RZ, R0 ;  /* 0x000000ffff397224 */ /* 0x010fe400078e0000 */
[----:B------:R-:W4:Y:S04]  /*ad910*/  LDL.LU R0, [R1+0x3ae4] ;  /* 0x003ae40001007983 */ /* 0x000f280000300800 */
[----:B------:R-:W4:Y:S04]  /*ad920*/  LDL.LU R8, [R1+0x21d0] ;  /* 0x0021d00001087983 */ /* 0x000f280000300800 */
[----:B------:R-:W4:Y:S04]  /*ad930*/  LDL.LU R9, [R1+0x21d4] ;  /* 0x0021d40001097983 */ /* 0x000f280000300800 */
[----:B------:R-:W4:Y:S04]  /*ad940*/  LDL.LU R10, [R1+0x21d8] ;  /* 0x0021d800010a7983 */ /* 0x000f280000300800 */
[----:B------:R-:W4:Y:S04]  /*ad950*/  LDL.LU R11, [R1+0x21dc] ;  /* 0x0021dc00010b7983 */ /* 0x000f280000300800 */
[----:B------:R-:W4:Y:S04]  /*ad960*/  LDL R18, [R1+0x118] ;  /* 0x0001180001127983 */ /* 0x000f280000100800 */
[----:B------:R-:W4:Y:S04]  /*ad970*/  LDL R19, [R1+0x11c] ;  /* 0x00011c0001137983 */ /* 0x000f280000100800 */
        /* <DEDUP_REMOVED lines=10> */
[----:B------:R-:W4:Y:S04]  /*ada20*/  LDL.LU R12, [R1+0x21e0] ;  /* 0x0021e000010c7983 */ /* 0x000f280000300800 */
[----:B------:R-:W4:Y:S04]  /*ada30*/  LDL.LU R13, [R1+0x21e4] ;  /* 0x0021e400010d7983 */ /* 0x000f280000300800 */
[----:B------:R-:W4:Y:S01]  /*ada40*/  LDL.LU R14, [R1+0x21e8] ;  /* 0x0021e800010e7983 */ /* 0x000f220000300800 */
[----:B------:R-:W-:-:S02]  /*ada50*/  IMAD R6, R6, 0x100, R60 ;  /* 0x0000010006067824 */ /* 0x000fc400078e023c */
[----:B------:R-:W-:Y:S01]  /*ada60*/  IMAD R7, R7, 0x100, R61 ;  /* 0x0000010007077824 */ /* 0x000fe200078e023d */
[----:B------:R-:W4:Y:S04]  /*ada70*/  LDL.LU R15, [R1+0x21ec] ;  /* 0x0021ec00010f7983 */ /* 0x000f280000300800 */
[----:B------:R-:W4:Y:S04]  /*ada80*/  LDL.64 R60, [R1+0x110] ;  /* 0x00011000013c7983 */ /* 0x000f280000100a00 */
        /* <DEDUP_REMOVED lines=8> */
[----:B---3--:R-:W-:Y:S01]  /*adb10*/  HMMA.16816.F32 R40, R32, R30, R40 ;  /* 0x0000001e2028723c */ /* 0x008fe20000001828 */
[----:B--2---:R-:W-:-:S15]  /*adb20*/  F2FP.F16.E4M3.UNPACK_B R2, R3.H1 ;  /* 0x00000003ff02723e */ /* 0x004fde00030006ff */
[----:B------:R-:W-:-:S07]  /*adb30*/  NOP ;  /* 0x0000000000007918 */ /* 0x000fce0000000000 */
[----:B------:R-:W-:Y:S04]  /*adb40*/  STL.64 [R1+0x36e0], R40 ;  /* 0x0036e02801007387 */ /* 0x000fe80000100a00 */
[----:B------:R0:W-:Y:S04]  /*adb50*/  STL.64 [R1+0x36e8], R42 ;  /* 0x0036e82a01007387 */ /* 0x0001e80000100a00 */
[----:B0-----:R-:W2:Y:S04]  /*adb60*/  LDL.LU.64 R42, [R1+0xa448] ;  /* 0x00a44800012a7983 */ /* 0x001ea80000300a00 */
[----:B------:R-:W2:Y:S04]  /*adb70*/  LDL.LU.64 R40, [R1+0xa440] ;  /* 0x00a4400001287983 */ /* 0x000ea80000300a00 */
[----:B------:R-:W-:Y:S04]  /*adb80*/  STL.64 [R1+0xa108], R30 ;  /* 0x00a1081e01007387 */ /* 0x000fe80000100a00 */
[----:B------:R-:W-:Y:S04]  /*adb90*/  STL [R1+0x120], R2 ;  /* 0x0001200201007387 */ /* 0x000fe80000100800 */
[----:B------:R0:W-:Y:S04]  /*adba0*/  STL.64 [R1+0xa100], R28 ;  /* 0x00a1001c01007387 */ /* 0x0001e80000100a00 */
[----:B0-----:R-:W3:Y:S04]  /*adbb0*/  LDL.LU R28, [R1+0x2200] ;  /* 0x00220000011c7983 */ /* 0x001ee80000300800 */
[----:B------:R-:W3:Y:S04]  /*adbc0*/  LDL.LU R29, [R1+0x2204] ;  /* 0x00220400011d7983 */ /* 0x000ee80000300800 */
[----:B------:R-:W3:Y:S04]  /*adbd0*/  LDL.LU R30, [R1+0x2208] ;  /* 0x00220800011e7983 */ /* 0x000ee80000300800 */
[----:B------:R-:W3:Y:S01]  /*adbe0*/  LDL.LU R31, [R1+0x220c] ;  /* 0x00220c00011f7983 */ /* 0x000ee20000300800 */
[----:B------:R-:W-:-:S02]  /*adbf0*/  F2FP.F16.E4M3.UNPACK_B R36, R36.H1 ;  /* 0x00000024ff24723e */ /* 0x000fc400030006ff */
[----:B------:R-:W-:Y:S02]  /*adc00*/  F2FP.F16.E4M3.UNPACK_B R37, R37.H1 ;  /* 0x00000025ff25723e */ /* 0x000fe400030006ff */
[----:B----4-:R-:W-:-:S05]  /*adc10*/  F2FP.F16.E4M3.UNPACK_B R3, R0.H1 ;  /* 0x00000000ff03723e */ /* 0x010fca00030006ff */
[----:B------:R-:W-:Y:S01]  /*adc20*/  HMMA.16816.F32 R24, R32, R36, R24 ;  /* 0x000000242018723c */ /* 0x000fe20000001818 */
[----:B------:R-:W-:Y:S02]  /*adc30*/  F2FP.F16.E4M3.UNPACK_B R4, R4 ;  /* 0x00000004ff04723e */ /* 0x000fe400020006ff */
[----:B------:R-:W-:Y:S02]  /*adc40*/  F2FP.F16.E4M3.UNPACK_B R5, R5 ;  /* 0x00000005ff05723e */ /* 0x000fe400020006ff */
[----:B------:R-:W-:Y:S02]  /*adc50*/  F2FP.F16.E4M3.UNPACK_B R6, R6 ;  /* 0x00000006ff06723e */ /* 0x000fe400020006ff */
[----:B------:R-:W-:Y:S01]  /*adc60*/  F2FP.F16.E4M3.UNPACK_B R7, R7 ;  /* 0x00000007ff07723e */ /* 0x000fe200020006ff */
[----:B------:R-:W-:Y:S06]  /*adc70*/  STL [R1+0x124], R3 ;  /* 0x0001240301007387 */ /* 0x000fec0000100800 */
[C---:B------:R-:W-:Y:S06]  /*adc80*/  HMMA.16816.F32 R20, R4.reuse, R16, R20 ;  /* 0x000000100414723c */ /* 0x040fec0000001814 */
[C---:B------:R-:W-:Y:S06]  /*adc90*/  HMMA.16816.F32 R16, R4.reuse, R18, R12 ;  /* 0x000000120410723c */ /* 0x040fec000000180c */
[----:B------:R-:W-:Y:S01]  /*adca0*/  HMMA.16816.F32 R8, R4, R60, R8 ;  /* 0x0000003c0408723c */ /* 0x000fe20000001808 */
[----:B------:R-:W-:Y:S04]  /*adcb0*/  STL.64 [R1+0x36d0], R24 ;  /* 0x0036d01801007387 */ /* 0x000fe80000100a00 */
[----:B------:R0:W-:Y:S01]  /*adcc0*/  STL.64 [R1+0x36d8], R26 ;  /* 0x0036d81a01007387 */ /* 0x0001e20000100a00 */
[----:B------:R-:W-:-:S03]  /*adcd0*/  IMAD.MOV.U32 R0, RZ, RZ, R3 ;  /* 0x000000ffff007224 */ /* 0x000fc600078e0003 */
[----:B0-----:R-:W4:Y:S04]  /*adce0*/  LDL.LU.64 R26, [R1+0xa438] ;  /* 0x00a43800011a7983 */ /* 0x001f280000300a00 */
[----:B------:R-:W2:Y:S04]  /*adcf0*/  LDL.LU.64 R24, [R1+0xa430] ;  /* 0x00a4300001187983 */ /* 0x000ea80000300a00 */
[----:B------:R-:W-:Y:S04]  /*add00*/  STL.64 [R1+0xa178], R38 ;  /* 0x00a1782601007387 */ /* 0x000fe80000100a00 */
[----:B------:R0:W-:Y:S04]  /*add10*/  STL.64 [R1+0xa170], R36 ;  /* 0x00a1702401007387 */ /* 0x0001e80000100a00 */
[----:B0-----:R-:W4:Y:S04]  /*add20*/  LDL.LU R36, [R1+0x2180] ;  /* 0x0021800001247983 */ /* 0x001f280000300800 */
[----:B------:R-:W4:Y:S04]  /*add30*/  LDL.LU R37, [R1+0x2184] ;  /* 0x0021840001257983 */ /* 0x000f280000300800 */
[----:B------:R-:W4:Y:S04]  /*add40*/  LDL.LU R38, [R1+0x2188] ;  /* 0x0021880001267983 */ /* 0x000f280000300800 */
[----:B------:R-:W4:Y:S01]  /*add50*/  LDL.LU R39, [R1+0x218c] ;  /* 0x00218c0001277983 */ /* 0x000f220000300800 */
[----:B---3--:R-:W-:Y:S07]  /*add60*/  HMMA.16816.F32 R32, R32, R2, R28 ;  /* 0x000000022020723c */ /* 0x008fee000000181c */
[----:B------:R-:W-:-:S15]  /*add70*/  IMAD.MOV.U32 R28, RZ, RZ, R2 ;  /* 0x000000ffff1c7224 */ /* 0x000fde00078e0002 */
[----:B------:R-:W-:-:S01]  /*add80*/  NOP ;  /* 0x0000000000007918 */ /* 0x000fc20000000000 */
[----:B------:R0:W-:Y:S04]  /*add90*/  STL.64 [R1+0x3600], R32 ;  /* 0x0036002001007387 */ /* 0x0001e80000100a00 */
[----:B------:R1:W-:Y:S04]  /*adda0*/  STL.64 [R1+0x3608], R34 ;  /* 0x0036082201007387 */ /* 0x0003e80000100a00 */
[----:B------:R-:W3:Y:S04]  /*addb0*/  LDL.LU.64 R2, [R1+0xa428] ;  /* 0x00a4280001027983 */ /* 0x000ee80000300a00 */
[----:B0-----:R-:W2:Y:S04]  /*addc0*/  LDL.LU R32, [R1+0x2190] ;  /* 0x0021900001207983 */ /* 0x001ea80000300800 */
[----:B------:R-:W2:Y:S04]  /*addd0*/  LDL.LU R33, [R1+0x2194] ;  /* 0x0021940001217983 */ /* 0x000ea80000300800 */
[----:B-1----:R-:W2:Y:S04]  /*adde0*/  LDL.LU R34, [R1+0x2198] ;  /* 0x0021980001227983 */ /* 0x002ea80000300800 */
[----:B------:R-:W2:Y:S04]  /*addf0*/  LDL.LU R35, [R1+0x219c] ;  /* 0x00219c0001237983 */ /* 0x000ea80000300800 */
[----:B------:R-:W-:Y:S04]  /*ade00*/  STL.64 [R1+0x35f0], R20 ;  /* 0x0035f01401007387 */ /* 0x000fe80000100a00 */
[----:B------:R0:W-:Y:S01]  /*ade10*/  STL.64 [R1+0x35f8], R22 ;  /* 0x0035f81601007387 */ /* 0x0001e20000100a00 */
[----:B------:R-:W-:-:S03]  /*ade20*/  IMAD.MOV.U32 R30, RZ, RZ, R60 ;  /* 0x000000ffff1e7224 */ /* 0x000fc600078e003c */
[----:B0-----:R-:W4:Y:S04]  /*ade30*/  LDL.LU.64 R22, [R1+0xa420] ;  /* 0x00a4200001167983 */ /* 0x001f280000300a00 */
[----:B------:R-:W4:Y:S04]  /*ade40*/  LDL.LU.64 R20, [R1+0xa418] ;  /* 0x00a4180001147983 */ /* 0x000f280000300a00 */
[----:B------:R-:W3:Y:S04]  /*ade50*/  LDL.LU.64 R14, [R1+0xa410] ;  /* 0x00a41000010e7983 */ /* 0x000ee80000300a00 */
[----:B------:R-:W4:Y:S04]  /*ade60*/  LDL.LU.64 R12, [R1+0xa408] ;  /* 0x00a40800010c7983 */ /* 0x000f280000300a00 */
[----:B------:R-:W-:Y:S04]  /*ade70*/  STL.64 [R1+0x35e0], R16 ;  /* 0x0035e01001007387 */ /* 0x000fe80000100a00 */
[----:B------:R0:W-:Y:S01]  /*ade80*/  STL.64 [R1+0x35e8], R18 ;  /* 0x0035e81201007387 */ /* 0x0001e20000100a00 */
[----:B------:R-:W-:-:S03]  /*ade90*/  IMAD.MOV.U32 R29, RZ, RZ, R61 ;  /* 0x000000ffff1d7224 */ /* 0x000fc600078e003d */
[----:B0-----:R-:W3:Y:S04]  /*adea0*/  LDL.LU.64 R18, [R1+0xa400] ;  /* 0x00a4000001127983 */ /* 0x001ee80000300a00 */
[----:B------:R-:W3:Y:S04]  /*adeb0*/  LDL.LU.64 R16, [R1+0xa3f8] ;  /* 0x00a3f80001107983 */ /* 0x000ee80000300a00 */
[----:B------:R-:W-:Y:S04]  /*adec0*/  STL.64 [R1+0x35d0], R8 ;  /* 0x0035d00801007387 */ /* 0x000fe80000100a00 */
[----:B------:R0:W-:Y:S04]  /*aded0*/  STL.64 [R1+0x35d8], R10 ;  /* 0x0035d80a01007387 */ /* 0x0001e80000100a00 */
[----:B0-----:R-:W2:Y:S04]  /*adee0*/  LDL.LU.64 R10, [R1+0xa3f0] ;  /* 0x00a3f000010a7983 */ /* 0x001ea80000300a00 */
[----:B------:R-:W2:Y:S04]  /*adef0*/  LDL.LU.64 R8, [R1+0xa3e8] ;  /* 0x00a3e80001087983 */ /* 0x000ea80000300a00 */
[----:B------:R-:W2:Y:S04]  /*adf00*/  LDL.LU.64 R60, [R1+0xa3e0] ;  /* 0x00a3e000013c7983 */ /* 0x000ea80000300a00 */
[----:B------:R0:W-:Y:S04]  /*adf10*/  STL [R1+0xa198], R30 ;  /* 0x00a1981e01007387 */ /* 0x0001e80000100800 */
[----:B------:R-:W4:Y:S04]  /*adf20*/  LDL R31, [R1+0xfc] ;  /* 0x0000fc00011f7983 */ /* 0x000f280000100800 */
[----:B0-----:R-:W4:Y:S01]  /*adf30*/  LDL R30, [R1+0xf8] ;  /* 0x0000f800011e7983 */ /* 0x001f220000100800 */
[C---:B------:R-:W-:Y:S03]  /*adf40*/  HMMA.16816.F32 R44, R4.reuse, R56, R44 ;  /* 0x00000038042c723c */ /* 0x040fe6000000182c */
[----:B------:R-:W-:Y:S03]  /*adf50*/  STL.64 [R1+0xa190], R28 ;  /* 0x00a1901c01007387 */ /* 0x000fe60000100a00 */
[----:B------:R-:W-:-:S15]  /*adf60*/  HMMA.16816.F32 R56, R4, R58, R48 ;  /* 0x0000003a0438723c */ /* 0x000fde0000001830 */
[----:B------:R-:W-:-:S02]  /*adf70*/  NOP ;  /* 0x0000000000007918 */ /* 0x000fc40000000000 */
[----:B------:R-:W-:Y:S04]  /*adf80*/  STL.64 [R1+0x35c0], R44 ;  /* 0x0035c02c01007387 */ /* 0x000fe80000100a00 */
[----:B------:R0:W-:Y:S04]  /*adf90*/  STL.64 [R1+0x35c8], R46 ;  /* 0x0035c82e01007387 */ /* 0x0001e80000100a00 */
[----:B0-----:R-:W2:Y:S04]  /*adfa0*/  LDL.LU.64 R46, [R1+0xa3d8] ;  /* 0x00a3d800012e7983 */ /* 0x001ea80000300a00 */
[----:B------:R-:W2:Y:S04]  /*adfb0*/  LDL.LU.64 R44, [R1+0xa3d0] ;  /* 0x00a3d000012c7983 */ /* 0x000ea80000300a00 */
[----:B------:R-:W2:Y:S04]  /*adfc0*/  LDL.LU.64 R50, [R1+0xa3c8] ;  /* 0x00a3c80001327983 */ /* 0x000ea80000300a00 */
[----:B------:R-:W2:Y:S04]  /*adfd0*/  LDL.LU.64 R48, [R1+0xa3c0] ;  /* 0x00a3c00001307983 */ /* 0x000ea80000300a00 */
[----:B------:R-:W-:Y:S04]  /*adfe0*/  STL.64 [R1+0x35b0], R56 ;  /* 0x0035b03801007387 */ /* 0x000fe80000100a00 */
[----:B------:R0:W-:Y:S04]  /*adff0*/  STL.64 [R1+0x35b8], R58 ;  /* 0x0035b83a01007387 */ /* 0x0001e80000100a00 */
[----:B0-----:R-:W2:Y:S04]  /*ae000*/  LDL.LU.64 R58, [R1+0xa3b8] ;  /* 0x00a3b800013a7983 */ /* 0x001ea80000300a00 */
[----:B------:R-:W2:Y:S01]  /*ae010*/  LDL.LU.64 R56, [R1+0xa3b0] ;  /* 0x00a3b00001387983 */ /* 0x000ea20000300a00 */
[C---:B----4-:R-:W-:Y:S03]  /*ae020*/  HMMA.16816.F32 R28, R4.reuse, R30, R52 ;  /* 0x0000001e041c723c */ /* 0x050fe60000001834 */
[----:B------:R-:W4:Y:S04]  /*ae030*/  LDL.LU.64 R54, [R1+0xa3a8] ;  /* 0x00a3a80001367983 */ /* 0x000f280000300a00 */
[----:B------:R-:W4:Y:S01]  /*ae040*/  LDL.LU.64 R52, [R1+0xa3a0] ;  /* 0x00a3a00001347983 */ /* 0x000f220000300a00 */
[C---:B------:R-:W-:Y:S06]  /*ae050*/  HMMA.16816.F32 R20, R4.reuse, R12, R20 ;  /* 0x0000000c0414723c */ /* 0x040fec0000001814 */
[C---:B---3--:R-:W-:Y:S09]  /*ae060*/  HMMA.16816.F32 R12, R4.reuse, R14, R16 ;  /* 0x0000000e040c723c */ /* 0x048ff20000001810 */
[----:B------:R-:W-:Y:S04]  /*ae070*/  STL.64 [R1+0x35a0], R28 ;  /* 0x0035a01c01007387 */ /* 0x000fe80000100a00 */
[----:B------:R2:W-:Y:S02]  /*ae080*/  STL.64 [R1+0x35a8], R30 ;  /* 0x0035a81e01007387 */ /* 0x0005e40000100a00 */
[C---:B--2---:R-:W-:Y:S06]  /*ae090*/  HMMA.16816.F32 R28, R4.reuse, R24, R32 ;  /* 0x00000018041c723c */ /* 0x044fec0000001820 */
[C---:B------:R-:W-:Y:S06]  /*ae0a0*/  HMMA.16816.F32 R24, R4.reuse, R26, R36 ;  /* 0x0000001a0418723c */ /* 0x040fec0000001824 */
[C---:B------:R-:W-:Y:S06]  /*ae0b0*/  HMMA.16816.F32 R8, R4.reuse, R44, R8 ;  /* 0x0000002c0408723c */ /* 0x040fec0000001808 */
[C---:B------:R-:W-:Y:S05]  /*ae0c0*/  HMMA.16816.F32 R16, R4.reuse, R46, R40 ;  /* 0x0000002e0410723c */ /* 0x040fea0000001828 */
        /* <DEDUP_REMOVED lines=8> */
[----:B------:R-:W-:Y:S04]  /*ae150*/  STL.64 [R1+0x3550], R8 ;  /* 0x0035500801007387 */ /* 0x000fe80000100a00 */
[----:B------:R4:W-:Y:S01]  /*ae160*/  STL.64 [R1+0x3558], R10 ;  /* 0x0035580a01007387 */ /* 0x0009e20000100a00 */
[----:B0-----:R-:W-:Y:S03]  /*ae170*/  HMMA.16816.F32 R12, R4, R56, R48 ;  /* 0x00000038040c723c */ /* 0x001fe60000001830 */
[----:B------:R-:W-:Y:S04]  /*ae180*/  STL.64 [R1+0x3540], R16 ;  /* 0x0035401001007387 */ /* 0x000fe80000100a00 */
[----:B------:R-:W-:Y:S04]  /*ae190*/  STL.64 [R1+0x3548], R18 ;  /* 0x0035481201007387 */ /* 0x000fe80000100a00 */
[----:B------:R-:W2:-:S12]  /*ae1a0*/  LDL.LU R40, [R1+0x1f70] ;  /* 0x001f700001287983 */ /* 0x000e980000300800 */
[----:B------:R0:W-:Y:S04]  /*ae1b0*/  STL.64 [R1+0x3530], R12 ;  /* 0x0035300c01007387 */ /* 0x0001e80000100a00 */
[----:B------:R1:W-:Y:S01]  /*ae1c0*/  STL.64 [R1+0x3538], R14 ;  /* 0x0035380e01007387 */ /* 0x0003e20000100a00 */
[----:B----4-:R-:W-:-:S15]  /*ae1d0*/  HMMA.16816.F32 R8, R4, R58, R52 ;  /* 0x0000003a0408723c */ /* 0x010fde0000001834 */
[----:B------:R-:W-:-:S08]  /*ae1e0*/  NOP ;  /* 0x0000000000007918 */ /* 0x000fd00000000000 */
[----:B------:R-:W-:Y:S04]  /*ae1f0*/  STL.64 [R1+0x3520], R8 ;  /* 0x0035200801007387 */ /* 0x000fe80000100a00 */
[----:B------:R-:W-:Y:S04]  /*ae200*/  STL.64 [R1+0x3528], R10 ;  /* 0x0035280a01007387 */ /* 0x000fe80000100a00 */
[----:B------:R-:W2:Y:S04]  /*ae210*/  LDL.LU R41, [R1+0x1f74] ;  /* 0x001f740001297983 */ /* 0x000ea80000300800 */
[----:B------:R-:W3:Y:S04]  /*ae220*/  LDL.LU R42, [R1+0x1f78] ;  /* 0x001f7800012a7983 */ /* 0x000ee80000300800 */
[----:B------:R-:W3:Y:S04]  /*ae230*/  LDL.LU R43, [R1+0x1f7c] ;  /* 0x001f7c00012b7983 */ /* 0x000ee80000300800 */
[----:B---3--:R-:W-:Y:S04]  /*ae240*/  STL.64 [R1+0xa1f8], R42 ;  /* 0x00a1f82a01007387 */ /* 0x008fe80000100a00 */
[----:B--2---:R2:W-:Y:S04]  /*ae250*/  STL.64 [R1+0xa1f0], R40 ;  /* 0x00a1f02801007387 */ /* 0x0045e80000100a00 */
[----:B0-----:R-:W3:Y:S04]  /*ae260*/  LDL.LU R12, [R1+0x1f90] ;  /* 0x001f9000010c7983 */ /* 0x001ee80000300800 */
[----:B------:R-:W3:Y:S04]  /*ae270*/  LDL.LU R13, [R1+0x1f94] ;  /* 0x001f9400010d7983 */ /* 0x000ee80000300800 */
[----:B-1----:R-:W4:Y:S04]  /*ae280*/  LDL.LU R14, [R1+0x1f98] ;  /* 0x001f9800010e7983 */ /* 0x002f280000300800 */
[----:B------:R-:W4:Y:S04]  /*ae290*/  LDL.LU R15, [R1+0x1f9c] ;  /* 0x001f9c00010f7983 */ /* 0x000f280000300800 */
[----:B----4-:R0:W-:Y:S04]  /*ae2a0*/  STL.64 [R1+0xa208], R14 ;  /* 0x00a2080e01007387 */ /* 0x0101e80000100a00 */
[----:B---3--:R-:W-:Y:S04]  /*ae2b0*/  STL.64 [R1+0xa200], R12 ;  /* 0x00a2000c01007387 */ /* 0x008fe80000100a00 */
[----:B------:R-:W3:Y:S04]  /*ae2c0*/  LDL.LU R16, [R1+0x1fa0] ;  /* 0x001fa00001107983 */ /* 0x000ee80000300800 */
[----:B------:R-:W3:Y:S04]  /*ae2d0*/  LDL.LU R17, [R1+0x1fa4] ;  /* 0x001fa40001117983 */ /* 0x000ee80000300800 */
[----:B------:R-:W4:Y:S04]  /*ae2e0*/  LDL.LU R18, [R1+0x1fa8] ;  /* 0x001fa80001127983 */ /* 0x000f280000300800 */
[----:B------:R-:W4:Y:S04]  /*ae2f0*/  LDL.LU R19, [R1+0x1fac] ;  /* 0x001fac0001137983 */ /* 0x000f280000300800 */
[----:B----4-:R-:W-:Y:S04]  /*ae300*/  STL.64 [R1+0xa218], R18 ;  /* 0x00a2181201007387 */ /* 0x010fe80000100a00 */
[----:B---3--:R1:W-:Y:S04]  /*ae310*/  STL.64 [R1+0xa210], R16 ;  /* 0x00a2101001007387 */ /* 0x0083e80000100a00 */
[----:B------:R-:W3:Y:S04]  /*ae320*/  LDL R22, [R1] ;  /* 0x0000000001167983 */ /* 0x000ee80000100800 */
[----:B------:R-:W3:Y:S04]  /*ae330*/  LDL R23, [R1+0x4] ;  /* 0x0000040001177983 */ /* 0x000ee80000100800 */
[----:B------:R-:W4:Y:S04]  /*ae340*/  LDL R20, [R1+0x8] ;  /* 0x0000080001147983 */ /* 0x000f280000100800 */
[----:B------:R-:W4:Y:S04]  /*ae350*/  LDL R21, [R1+0xc] ;  /* 0x00000c0001157983 */ /* 0x000f280000100800 */
[----:B---3--:R-:W-:Y:S04]  /*ae360*/  STL.64 [R1+0xa228], R22 ;  /* 0x00a2281601007387 */ /* 0x008fe80000100a00 */
[----:B----4-:R3:W-:Y:S04]  /*ae370*/  STL.64 [R1+0xa220], R20 ;  /* 0x00a2201401007387 */ /* 0x0107e80000100a00 */
[----:B------:R-:W4:Y:S04]  /*ae380*/  LDL.LU R36, [R1+0x1fc0] ;  /* 0x001fc00001247983 */ /* 0x000f280000300800 */
[----:B------:R-:W4:Y:S04]  /*ae390*/  LDL.LU R37, [R1+0x1fc4] ;  /* 0x001fc40001257983 */ /* 0x000f280000300800 */
[----:B------:R-:W2:Y:S04]  /*ae3a0*/  LDL.LU R38, [R1+0x1fc8] ;  /* 0x001fc80001267983 */ /* 0x000ea80000300800 */
[----:B------:R-:W2:Y:S04]  /*ae3b0*/  LDL.LU R39, [R1+0x1fcc] ;  /* 0x001fcc0001277983 */ /* 0x000ea80000300800 */
[----:B--2---:R2:W-:Y:S04]  /*ae3c0*/  STL.64 [R1+0xa238], R38 ;  /* 0x00a2382601007387 */ /* 0x0045e80000100a00 */
[----:B----4-:R4:W-:Y:S04]  /*ae3d0*/  STL.64 [R1+0xa230], R36 ;  /* 0x00a2302401007387 */ /* 0x0109e80000100a00 */
[----:B------:R-:W3:Y:S04]  /*ae3e0*/  LDL R34, [R1+0x10] ;  /* 0x0000100001227983 */ /* 0x000ee80000100800 */
[----:B------:R-:W3:Y:S04]  /*ae3f0*/  LDL R35, [R1+0x14] ;  /* 0x0000140001237983 */ /* 0x000ee80000100800 */
[----:B------:R-:W2:Y:S04]  /*ae400*/  LDL.LU R28, [R1+0x1fd0] ;  /* 0x001fd000011c7983 */ /* 0x000ea80000300800 */
[----:B------:R-:W2:Y:S04]  /*ae410*/  LDL.LU R29, [R1+0x1fd4] ;  /* 0x001fd400011d7983 */ /* 0x000ea80000300800 */
[----:B------:R-:W4:Y:S04]  /*ae420*/  LDL.LU R30, [R1+0x1fd8] ;  /* 0x001fd800011e7983 */ /* 0x000f280000300800 */
[----:B------:R-:W4:Y:S04]  /*ae430*/  LDL.LU R31, [R1+0x1fdc] ;  /* 0x001fdc00011f7983 */ /* 0x000f280000300800 */
[----:B----4-:R-:W-:Y:S04]  /*ae440*/  STL.64 [R1+0xa248], R30 ;  /* 0x00a2481e01007387 */ /* 0x010fe80000100a00 */
[----:B--2---:R-:W-:Y:S04]  /*ae450*/  STL.64 [R1+0xa240], R28 ;  /* 0x00a2401c01007387 */ /* 0x004fe80000100a00 */
[----:B------:R-:W2:Y:S04]  /*ae460*/  LDL R58, [R1+0x18] ;  /* 0x00001800013a7983 */ /* 0x000ea80000100800 */
[----:B------:R-:W2:Y:S04]  /*ae470*/  LDL R59, [R1+0x1c] ;  /* 0x00001c00013b7983 */ /* 0x000ea80000100800 */
[----:B------:R-:W4:Y:S04]  /*ae480*/  LDL.LU R52, [R1+0x1fe0] ;  /* 0x001fe00001347983 */ /* 0x000f280000300800 */
[----:B------:R-:W4:Y:S04]  /*ae490*/  LDL.LU R53, [R1+0x1fe4] ;  /* 0x001fe40001357983 */ /* 0x000f280000300800 */
[----:B------:R-:W3:Y:S04]  /*ae4a0*/  LDL.LU R54, [R1+0x1fe8] ;  /* 0x001fe80001367983 */ /* 0x000ee80000300800 */
[----:B------:R-:W3:Y:S04]  /*ae4b0*/  LDL.LU R55, [R1+0x1fec] ;  /* 0x001fec0001377983 */ /* 0x000ee80000300800 */
[----:B---3--:R-:W-:Y:S04]  /*ae4c0*/  STL.64 [R1+0xa258], R54 ;  /* 0x00a2583601007387 */ /* 0x008fe80000100a00 */
[----:B----4-:R3:W-:Y:S04]  /*ae4d0*/  STL.64 [R1+0xa250], R52 ;  /* 0x00a2503401007387 */ /* 0x0107e80000100a00 */
[----:B------:R-:W4:Y:S04]  /*ae4e0*/  LDL R56, [R1+0x20] ;  /* 0x0000200001387983 */ /* 0x000f280000100800 */
[----:B------:R-:W4:Y:S04]  /*ae4f0*/  LDL R57, [R1+0x24] ;  /* 0x0000240001397983 */ /* 0x000f280000100800 */
[----:B--2---:R2:W-:Y:S04]  /*ae500*/  STL.64 [R1+0xa268], R58 ;  /* 0x00a2683a01007387 */ /* 0x0045e80000100a00 */
[----:B----4-:R-:W-:Y:S04]  /*ae510*/  STL.64 [R1+0xa260], R56 ;  /* 0x00a2603801007387 */ /* 0x010fe80000100a00 */
[----:B------:R-:W4:Y:S04]  /*ae520*/  LDL R32, [R1+0x28] ;  /* 0x0000280001207983 */ /* 0x000f280000100800 */
[----:B------:R-:W4:Y:S04]  /*ae530*/  LDL R33, [R1+0x2c] ;  /* 0x00002c0001217983 */ /* 0x000f280000100800 */
[----:B------:R-:W-:Y:S04]  /*ae540*/  STL.64 [R1+0xa278], R34 ;  /* 0x00a2782201007387 */ /* 0x000fe80000100a00 */
[----:B----4-:R4:W-:Y:S04]  /*ae550*/  STL.64 [R1+0xa270], R32 ;  /* 0x00a2702001007387 */ /* 0x0109e80000100a00 */
[----:B------:R-:W3:Y:S04]  /*ae560*/  LDL.LU R40, [R1+0x2000] ;  /* 0x0020000001287983 */ /* 0x000ee80000300800 */
[----:B------:R-:W3:Y:S04]  /*ae570*/  LDL.LU R41, [R1+0x2004] ;  /* 0x0020040001297983 */ /* 0x000ee80000300800 */
[----:B------:R-:W2:Y:S04]  /*ae580*/  LDL.LU R42, [R1+0x2008] ;  /* 0x00200800012a7983 */ /* 0x000ea80000300800 */
[----:B------:R-:W2:Y:S04]  /*ae590*/  LDL.LU R43, [R1+0x200c] ;  /* 0x00200c00012b7983 */ /* 0x000ea80000300800 */
[----:B--2---:R-:W-:Y:S04]  /*ae5a0*/  STL.64 [R1+0xa288], R42 ;  /* 0x00a2882a01007387 */ /* 0x004fe80000100a00 */
[----:B---3--:R2:W-:Y:S04]  /*ae5b0*/  STL.64 [R1+0xa280], R40 ;  /* 0x00a2802801007387 */ /* 0x0085e80000100a00 */
[----:B0-----:R-:W3:Y:S04]  /*ae5c0*/  LDL R14, [R1+0x30] ;  /* 0x00003000010e7983 */ /* 0x001ee80000100800 */
[----:B------:R-:W3:Y:S04]  /*ae5d0*/  LDL R15, [R1+0x34] ;  /* 0x00003400010f7983 */ /* 0x000ee80000100800 */
[----:B-1----:R-:W4:Y:S04]  /*ae5e0*/  LDL.LU R16, [R1+0x2010] ;  /* 0x0020100001107983 */ /* 0x002f280000300800 */
[----:B------:R-:W4:Y:S04]  /*ae5f0*/  LDL.LU R17, [R1+0x2014] ;  /* 0x0020140001117983 */ /* 0x000f280000300800 */
[----:B------:R-:W2:Y:S04]  /*ae600*/  LDL.LU R18, [R1+0x2018] ;  /* 0x0020180001127983 */ /* 0x000ea80000300800 */
[----:B------:R-:W2:Y:S04]  /*ae610*/  LDL.LU R19, [R1+0x201c] ;  /* 0x00201c0001137983 */ /* 0x000ea80000300800 */
[----:B--2---:R0:W-:Y:S04]  /*ae620*/  STL.64 [R1+0xa298], R18 ;  /* 0x00a2981201007387 */ /* 0x0041e80000100a00 */
[----:B----4-:R1:W-:Y:S04]  /*ae630*/  STL.64 [R1+0xa290], R16 ;  /* 0x00a2901001007387 */ /* 0x0103e80000100a00 */
[----:B------:R-:W2:Y:S04]  /*ae640*/  LDL R12, [R1+0x38] ;  /* 0x00003800010c7983 */ /* 0x000ea80000100800 */
[----:B------:R-:W2:Y:S04]  /*ae650*/  LDL R13, [R1+0x3c] ;  /* 0x00003c00010d7983 */ /* 0x000ea80000100800 */
[----:B---3--:R-:W-:Y:S04]  /*ae660*/  STL.64 [R1+0xa2a8], R14 ;  /* 0x00a2a80e01007387 */ /* 0x008fe80000100a00 */
[----:B--2---:R-:W-:Y:S04]  /*ae670*/  STL.64 [R1+0xa2a0], R12 ;  /* 0x00a2a00c01007387 */ /* 0x004fe80000100a00 */
[----:B------:R-:W2:Y:S04]  /*ae680*/  LDL.LU R20, [R1+0x2020] ;  /* 0x0020200001147983 */ /* 0x000ea80000300800 */
[----:B------:R-:W2:Y:S04]  /*ae690*/  LDL.LU R21, [R1+0x2024] ;  /* 0x0020240001157983 */ /* 0x000ea80000300800 */
[----:B------:R-:W3:Y:S04]  /*ae6a0*/  LDL.LU R22, [R1+0x2028] ;  /* 0x0020280001167983 */ /* 0x000ee80000300800 */
[----:B------:R-:W3:Y:S04]  /*ae6b0*/  LDL.LU R23, [R1+0x202c] ;  /* 0x00202c0001177983 */ /* 0x000ee80000300800 */
[----:B---3--:R-:W-:Y:S04]  /*ae6c0*/  STL.64 [R1+0xa2b8], R22 ;  /* 0x00a2b81601007387 */ /* 0x008fe80000100a00 */
[----:B--2---:R2:W-:Y:S04]  /*ae6d0*/  STL.64 [R1+0xa2b0], R20 ;  /* 0x00a2b01401007387 */ /* 0x0045e80000100a00 */
[----:B------:R-:W3:Y:S04]  /*ae6e0*/  LDL R38, [R1+0x40] ;  /* 0x0000400001267983 */ /* 0x000ee80000100800 */
[----:B------:R-:W3:Y:S04]  /*ae6f0*/  LDL R39, [R1+0x44] ;  /* 0x0000440001277983 */ /* 0x000ee80000100800 */
[----:B------:R-:W4:Y:S04]  /*ae700*/  LDL R36, [R1+0x48] ;  /* 0x0000480001247983 */ /* 0x000f280000100800 */
[----:B------:R-:W4:Y:S04]  /*ae710*/  LDL R37, [R1+0x4c] ;  /* 0x00004c0001257983 */ /* 0x000f280000100800 */
[----:B---3--:R3:W-:Y:S04]  /*ae720*/  STL.64 [R1+0xa2c8], R38 ;  /* 0x00a2c82601007387 */ /* 0x0087e80000100a00 */
[----:B----4-:R-:W-:Y:S04]  /*ae730*/  STL.64 [R1+0xa2c0], R36 ;  /* 0x00a2c02401007387 */ /* 0x010fe80000100a00 */
[----:B------:R-:W4:Y:S04]  /*ae740*/  LDL.LU R52, [R1+0x2040] ;  /* 0x0020400001347983 */ /* 0x000f280000300800 */
[----:B------:R-:W4:Y:S04]  /*ae750*/  LDL.LU R53, [R1+0x2044] ;  /* 0x0020440001357983 */ /* 0x000f280000300800 */
[----:B------:R-:W2:Y:S04]  /*ae760*/  LDL.LU R54, [R1+0x2048] ;  /* 0x0020480001367983 */ /* 0x000ea80000300800 */
[----:B------:R-:W2:Y:S04]  /*ae770*/  LDL.LU R55, [R1+0x204c] ;  /* 0x00204c0001377983 */ /* 0x000ea80000300800 */
[----:B--2---:R-:W-:Y:S04]  /*ae780*/  STL.64 [R1+0xa2d8], R54 ;  /* 0x00a2d83601007387 */ /* 0x004fe80000100a00 */
[----:B----4-:R2:W-:Y:S04]  /*ae790*/  STL.64 [R1+0xa2d0], R52 ;  /* 0x00a2d03401007387 */ /* 0x0105e80000100a00 */
[----:B------:R-:W4:Y:S04]  /*ae7a0*/  LDL R58, [R1+0x50] ;  /* 0x00005000013a7983 */ /* 0x000f280000100800 */
[----:B------:R-:W4:Y:S04]  /*ae7b0*/  LDL R59, [R1+0x54] ;  /* 0x00005400013b7983 */ /* 0x000f280000100800 */
[----:B------:R-:W3:Y:S04]  /*ae7c0*/  LDL.LU R32, [R1+0x2050] ;  /* 0x0020500001207983 */ /* 0x000ee80000300800 */
[----:B------:R-:W3:Y:S04]  /*ae7d0*/  LDL.LU R33, [R1+0x2054] ;  /* 0x0020540001217983 */ /* 0x000ee80000300800 */
[----:B------:R-:W2:Y:S04]  /*ae7e0*/  LDL.LU R34, [R1+0x2058] ;  /* 0x0020580001227983 */ /* 0x000ea80000300800 */
[----:B------:R-:W2:Y:S04]  /*ae7f0*/  LDL.LU R35, [R1+0x205c] ;  /* 0x00205c0001237983 */ /* 0x000ea80000300800 */
[----:B--2---:R-:W-:Y:S04]  /*ae800*/  STL.64 [R1+0xa2e8], R34 ;  /* 0x00a2e82201007387 */ /* 0x004fe80000100a00 */
[----:B---3--:R2:W-:Y:S04]  /*ae810*/  STL.64 [R1+0xa2e0], R32 ;  /* 0x00a2e02001007387 */ /* 0x0085e80000100a00 */
[----:B------:R-:W3:Y:S04]  /*ae820*/  LDL R56, [R1+0x58] ;  /* 0x0000580001387983 */ /* 0x000ee80000100800 */
[----:B------:R-:W3:Y:S04]  /*ae830*/  LDL R57, [R1+0x5c] ;  /* 0x00005c0001397983 */ /* 0x000ee80000100800 */
[----:B----4-:R4:W-:Y:S04]  /*ae840*/  STL.64 [R1+0xa2f8], R58 ;  /* 0x00a2f83a01007387 */ /* 0x0109e80000100a00 */
[----:B---3--:R3:W-:Y:S04]  /*ae850*/  STL.64 [R1+0xa2f0], R56 ;  /* 0x00a2f03801007387 */ /* 0x0087e80000100a00 */
[----:B------:R-:W2:Y:S04]  /*ae860*/  LDL.LU R40, [R1+0x2060] ;  /* 0x0020600001287983 */ /* 0x000ea80000300800 */
[----:B------:R-:W2:Y:S04]  /*ae870*/  LDL.LU R41, [R1+0x2064] ;  /* 0x0020640001297983 */ /* 0x000ea80000300800 */
[----:B------:R-:W4:Y:S04]  /*ae880*/  LDL.LU R42, [R1+0x2068] ;  /* 0x00206800012a7983 */ /* 0x000f280000300800 */
[----:B------:R-:W4:Y:S04]  /*ae890*/  LDL.LU R43, [R1+0x206c] ;  /* 0x00206c00012b7983 */ /* 0x000f280000300800 */
[----:B----4-:R-:W-:Y:S04]  /*ae8a0*/  STL.64 [R1+0xa308], R42 ;  /* 0x00a3082a01007387 */ /* 0x010fe80000100a00 */
[----:B--2---:R-:W-:Y:S04]  /*ae8b0*/  STL.64 [R1+0xa300], R40 ;  /* 0x00a3002801007387 */ /* 0x004fe80000100a00 */
[----:B0-----:R-:W2:Y:S04]  /*ae8c0*/  LDL R18, [R1+0x60] ;  /* 0x0000600001127983 */ /* 0x001ea80000100800 */
[----:B------:R-:W2:Y:S04]  /*ae8d0*/  LDL R19, [R1+0x64] ;  /* 0x0000640001137983 */ /* 0x000ea80000100800 */
[----:B-1----:R-:W4:Y:S04]  /*ae8e0*/  LDL R16, [R1+0x68] ;  /* 0x0000680001107983 */ /* 0x002f280000100800 */
[----:B------:R-:W4:Y:S04]  /*ae8f0*/  LDL R17, [R1+0x6c] ;  /* 0x00006c0001117983 */ /* 0x000f280000100800 */
[----:B--2---:R-:W-:Y:S04]  /*ae900*/  STL.64 [R1+0xa318], R18 ;  /* 0x00a3181201007387 */ /* 0x004fe80000100a00 */
[----:B----4-:R0:W-:Y:S04]  /*ae910*/  STL.64 [R1+0xa310], R16 ;  /* 0x00a3101001007387 */ /* 0x0101e80000100a00 */
[----:B------:R-:W2:Y:S04]  /*ae920*/  LDL.LU R20, [R1+0x2080] ;  /* 0x0020800001147983 */ /* 0x000ea80000300800 */
[----:B------:R-:W2:Y:S04]  /*ae930*/  LDL.LU R21, [R1+0x2084] ;  /* 0x0020840001157983 */ /* 0x000ea80000300800 */
[----:B------:R-:W4:Y:S04]  /*ae940*/  LDL.LU R22, [R1+0x2088] ;  /* 0x0020880001167983 */ /* 0x000f280000300800 */
[----:B------:R-:W4:Y:S04]  /*ae950*/  LDL.LU R23, [R1+0x208c] ;  /* 0x00208c0001177983 */ /* 0x000f280000300800 */
[----:B----4-:R1:W-:Y:S04]  /*ae960*/  STL.64 [R1+0xa328], R22 ;  /* 0x00a3281601007387 */ /* 0x0103e80000100a00 */
        /* <DEDUP_REMOVED lines=11> */
[----:B--2---:R-:W-:Y:S04]  /*aea20*/  STL.64 [R1+0xa348], R38 ;  /* 0x00a3482601007387 */ /* 0x004fe80000100a00 */
[----:B----4-:R2:W-:Y:S04]  /*aea30*/  STL.64 [R1+0xa340], R36 ;  /* 0x00a3402401007387 */ /* 0x0105e80000100a00 */
[----:B------:R-:W4:Y:S04]  /*aea40*/  LDL.LU R32, [R1+0x20a0] ;  /* 0x0020a00001207983 */ /* 0x000f280000300800 */
[----:B------:R-:W4:Y:S04]  /*aea50*/  LDL.LU R33, [R1+0x20a4] ;  /* 0x0020a40001217983 */ /* 0x000f280000300800 */
[----:B------:R-:W3:Y:S04]  /*aea60*/  LDL.LU R34, [R1+0x20a8] ;  /* 0x0020a80001227983 */ /* 0x000ee80000300800 */
[----:B------:R-:W3:Y:S04]  /*aea70*/  LDL.LU R35, [R1+0x20ac] ;  /* 0x0020ac0001237983 */ /* 0x000ee80000300800 */
[----:B---3--:R3:W-:Y:S04]  /*aea80*/  STL.64 [R1+0xa358], R34 ;  /* 0x00a3582201007387 */ /* 0x0087e80000100a00 */
[----:B----4-:R4:W-:Y:S04]  /*aea90*/  STL.64 [R1+0xa350], R32 ;  /* 0x00a3502001007387 */ /* 0x0109e80000100a00 */
[----:B------:R-:W2:Y:S04]  /*aeaa0*/  LDL R58, [R1+0x80] ;  /* 0x00008000013a7983 */ /* 0x000ea80000100800 */
[----:B------:R-:W2:Y:S04]  /*aeab0*/  LDL R59, [R1+0x84] ;  /* 0x00008400013b7983 */ /* 0x000ea80000100800 */
[----:B------:R-:W3:Y:S04]  /*aeac0*/  LDL R56, [R1+0x88] ;  /* 0x0000880001387983 */ /* 0x000ee80000100800 */
[----:B------:R-:W3:Y:S04]  /*aead0*/  LDL R57, [R1+0x8c] ;  /* 0x00008c0001397983 */ /* 0x000ee80000100800 */
[----:B--2---:R-:W-:Y:S04]  /*aeae0*/  STL.64 [R1+0xa368], R58 ;  /* 0x00a3683a01007387 */ /* 0x004fe80000100a00 */
[----:B---3--:R-:W-:Y:S04]  /*aeaf0*/  STL.64 [R1+0xa360], R56 ;  /* 0x00a3603801007387 */ /* 0x008fe80000100a00 */
[----:B0-----:R-:W2:Y:S04]  /*aeb00*/  LDL.LU R16, [R1+0x20c0] ;  /* 0x0020c00001107983 */ /* 0x001ea80000300800 */
[----:B------:R-:W2:Y:S04]  /*aeb10*/  LDL.LU R17, [R1+0x20c4] ;  /* 0x0020c40001117983 */ /* 0x000ea80000300800 */
[----:B------:R-:W3:Y:S04]  /*aeb20*/  LDL.LU R18, [R1+0x20c8] ;  /* 0x0020c80001127983 */ /* 0x000ee80000300800 */
[----:B------:R-:W3:Y:S04]  /*aeb30*/  LDL.LU R19, [R1+0x20cc] ;  /* 0x0020cc0001137983 */ /* 0x000ee80000300800 */
[----:B---3--:R-:W-:Y:S04]  /*aeb40*/  STL.64 [R1+0xa378], R18 ;  /* 0x00a3781201007387 */ /* 0x008fe80000100a00 */
[----:B--2---:R0:W-:Y:S04]  /*aeb50*/  STL.64 [R1+0xa370], R16 ;  /* 0x00a3701001007387 */ /* 0x0041e80000100a00 */
[----:B-1----:R-:W2:Y:S04]  /*aeb60*/  LDL R22, [R1+0x90] ;  /* 0x0000900001167983 */ /* 0x002ea80000100800 */
[----:B------:R-:W2:Y:S04]  /*aeb70*/  LDL R23, [R1+0x94] ;  /* 0x0000940001177983 */ /* 0x000ea80000100800 */
[----:B------:R-:W3:Y:S04]  /*aeb80*/  LDL.LU R52, [R1+0x20d0] ;  /* 0x0020d00001347983 */ /* 0x000ee80000300800 */
[----:B------:R-:W3:Y:S04]  /*aeb90*/  LDL.LU R53, [R1+0x20d4] ;  /* 0x0020d40001357983 */ /* 0x000ee80000300800 */
[----:B------:R-:W4:Y:S04]  /*aeba0*/  LDL.LU R54, [R1+0x20d8] ;  /* 0x0020d80001367983 */ /* 0x000f280000300800 */
[----:B------:R-:W4:Y:S04]  /*aebb0*/  LDL.LU R55, [R1+0x20dc] ;  /* 0x0020dc0001377983 */ /* 0x000f280000300800 */
[----:B----4-:R1:W-:Y:S04]  /*aebc0*/  STL.64 [R1+0xa388], R54 ;  /* 0x00a3883601007387 */ /* 0x0103e80000100a00 */
[----:B---3--:R-:W-:Y:S04]  /*aebd0*/  STL.64 [R1+0xa380], R52 ;  /* 0x00a3803401007387 */ /* 0x008fe80000100a00 */
[----:B------:R-:W3:Y:S04]  /*aebe0*/  LDL R20, [R1+0x98] ;  /* 0x0000980001147983 */ /* 0x000ee80000100800 */
[----:B------:R-:W3:Y:S04]  /*aebf0*/  LDL R21, [R1+0x9c] ;  /* 0x00009c0001157983 */ /* 0x000ee80000100800 */
[----:B--2---:R-:W-:Y:S04]  /*aec00*/  STL.64 [R1+0xa398], R22 ;  /* 0x00a3981601007387 */ /* 0x004fe80000100a00 */
[----:B---3--:R2:W-:Y:S04]  /*aec10*/  STL.64 [R1+0xa390], R20 ;  /* 0x00a3901401007387 */ /* 0x0085e80000100a00 */
[----:B------:R-:W3:Y:S04]  /*aec20*/  LDL.LU R36, [R1+0x20e0] ;  /* 0x0020e00001247983 */ /* 0x000ee80000300800 */
[----:B------:R-:W3:Y:S04]  /*aec30*/  LDL.LU R37, [R1+0x20e4] ;  /* 0x0020e40001257983 */ /* 0x000ee80000300800 */
[----:B------:R-:W3:Y:S04]  /*aec40*/  LDL.LU R38, [R1+0x20e8] ;  /* 0x0020e80001267983 */ /* 0x000ee80000300800 */
[----:B------:R-:W3:Y:S04]  /*aec50*/  LDL.LU R39, [R1+0x20ec] ;  /* 0x0020ec0001277983 */ /* 0x000ee80000300800 */
[----:B------:R-:W4:Y:S04]  /*aec60*/  LDL R34, [R1+0xa0] ;  /* 0x0000a00001227983 */ /* 0x000f280000100800 */
[----:B------:R-:W4:Y:S04]  /*aec70*/  LDL R35, [R1+0xa4] ;  /* 0x0000a40001237983 */ /* 0x000f280000100800 */
[----:B------:R-:W3:Y:S04]  /*aec80*/  LDL R32, [R1+0xa8] ;  /* 0x0000a80001207983 */ /* 0x000ee80000100800 */
[----:B------:R-:W3:Y:S04]  /*aec90*/  LDL R33, [R1+0xac] ;  /* 0x0000ac0001217983 */ /* 0x000ee80000100800 */
[----:B0-----:R-:W3:Y:S04]  /*aeca0*/  LDL.LU R16, [R1+0x2100] ;  /* 0x0021000001107983 */ /* 0x001ee80000300800 */
[----:B------:R-:W3:Y:S04]  /*aecb0*/  LDL.LU R17, [R1+0x2104] ;  /* 0x0021040001117983 */ /* 0x000ee80000300800 */
[----:B------:R-:W3:Y:S04]  /*aecc0*/  LDL.LU R18, [R1+0x2108] ;  /* 0x0021080001127983 */ /* 0x000ee80000300800 */
[----:B------:R-:W3:Y:S04]  /*aecd0*/  LDL.LU R19, [R1+0x210c] ;  /* 0x00210c0001137983 */ /* 0x000ee80000300800 */
[----:B-1----:R-:W4:Y:S04]  /*aece0*/  LDL R54, [R1+0xb0] ;  /* 0x0000b00001367983 */ /* 0x002f280000100800 */
[----:B------:R-:W4:Y:S04]  /*aecf0*/  LDL R55, [R1+0xb4] ;  /* 0x0000b40001377983 */ /* 0x000f280000100800 */
[----:B--2---:R-:W4:Y:S04]  /*aed00*/  LDL.LU R20, [R1+0x2110] ;  /* 0x0021100001147983 */ /* 0x004f280000300800 */
[----:B------:R-:W4:Y:S04]  /*aed10*/  LDL.LU R21, [R1+0x2114] ;  /* 0x0021140001157983 */ /* 0x000f280000300800 */
[----:B------:R-:W4:Y:S04]  /*aed20*/  LDL.LU R22, [R1+0x2118] ;  /* 0x0021180001167983 */ /* 0x000f280000300800 */
[----:B------:R-:W4:Y:S04]  /*aed30*/  LDL.LU R23, [R1+0x211c] ;  /* 0x00211c0001177983 */ /* 0x000f280000300800 */
        /* <DEDUP_REMOVED lines=32> */
[----:B----4-:R-:W-:Y:S03]  /*aef40*/  HMMA.16816.F32 R52, R4, R54, R20 ;  /* 0x000000360434723c */ /* 0x010fe60000001814 */
[----:B------:R-:W4:Y:S04]  /*aef50*/  LDL.LU.64 R22, [R1+0xa398] ;  /* 0x00a3980001167983 */ /* 0x000f280000300a00 */
[----:B------:R-:W4:-:S15]  /*aef60*/  LDL.LU.64 R20, [R1+0xa390] ;  /* 0x00a3900001147983 */ /* 0x000f1e0000300a00 */
[----:B------:R-:W-:-:S01]  /*aef70*/  NOP ;  /* 0x0000000000007918 */ /* 0x000fc20000000000 */
[----:B------:R-:W-:Y:S04]  /*aef80*/  STL.64 [R1+0x3510], R52 ;  /* 0x0035103401007387 */ /* 0x000fe80000100a00 */
[----:B------:R0:W-:Y:S04]  /*aef90*/  STL.64 [R1+0x3518], R54 ;  /* 0x0035183601007387 */ /* 0x0001e80000100a00 */
[----:B0-----:R-:W4:Y:S04]  /*aefa0*/  LDL.LU.64 R54, [R1+0xa388] ;  /* 0x00a3880001367983 */ /* 0x001f280000300a00 */
[----:B------:R-:W4:Y:S01]  /*aefb0*/  LDL.LU.64 R52, [R1+0xa380] ;  /* 0x00a3800001347983 */ /* 0x000f220000300a00 */
[C---:B---3--:R-:W-:Y:S06]  /*aefc0*/  HMMA.16816.F32 R16, R4.reuse, R32, R16 ;  /* 0x000000200410723c */ /* 0x048fec0000001810 */
[----:B--2---:R-:W-:-:S15]  /*aefd0*/  HMMA.16816.F32 R32, R4, R34, R56 ;  /* 0x000000220420723c */ /* 0x004fde0000001838 */
[----:B------:R-:W-:-:S02]  /*aefe0*/  NOP ;  /* 0x0000000000007918 */ /* 0x000fc40000000000 */
[----:B------:R-:W-:Y:S04]  /*aeff0*/  STL.64 [R1+0x3500], R16 ;  /* 0x0035001001007387 */ /* 0x000fe80000100a00 */
[----:B------:R0:W-:Y:S04]  /*af000*/  STL.64 [R1+0x3508], R18 ;  /* 0x0035081201007387 */ /* 0x0001e80000100a00 */
[----:B0-----:R-:W2:Y:S04]  /*af010*/  LDL.LU.64 R18, [R1+0xa378] ;  /* 0x00a3780001127983 */ /* 0x001ea80000300a00 */
[----:B------:R-:W2:Y:S04]  /*af020*/  LDL.LU.64 R16, [R1+0xa370] ;  /* 0x00a3700001107983 */ /* 0x000ea80000300a00 */
[----:B------:R-:W3:Y:S04]  /*af030*/  LDL.LU.64 R58, [R1+0xa368] ;  /* 0x00a36800013a7983 */ /* 0x000ee80000300a00 */
[----:B------:R-:W2:Y:S04]  /*af040*/  LDL.LU.64 R56, [R1+0xa360] ;  /* 0x00a3600001387983 */ /* 0x000ea80000300a00 */
[----:B------:R-:W-:Y:S04]  /*af050*/  STL.64 [R1+0x34f0], R32 ;  /* 0x0034f02001007387 */ /* 0x000fe80000100a00 */
[----:B------:R0:W-:Y:S04]  /*af060*/  STL.64 [R1+0x34f8], R34 ;  /* 0x0034f82201007387 */ /* 0x0001e80000100a00 */
[----:B0-----:R-:W3:Y:S04]  /*af070*/  LDL.LU.64 R34, [R1+0xa358] ;  /* 0x00a3580001227983 */ /* 0x001ee80000300a00 */
[----:B------:R-:W3:Y:S01]  /*af080*/  LDL.LU.64 R32, [R1+0xa350] ;  /* 0x00a3500001207983 */ /* 0x000ee20000300a00 */
[----:B----4-:R-:W-:-:S15]  /*af090*/  HMMA.16816.F32 R36, R4, R20, R36 ;  /* 0x000000140424723c */ /* 0x010fde0000001824 */
[----:B------:R-:W-:-:S08]  /*af0a0*/  NOP ;  /* 0x0000000000007918 */ /* 0x000fd00000000000 */
[----:B------:R-:W-:Y:S04]  /*af0b0*/  STL.64 [R1+0x34e0], R36 ;  /* 0x0034e02401007387 */ /* 0x000fe80000100a00 */
[----:B------:R0:W-:Y:S04]  /*af0c0*/  STL.64 [R1+0x34e8], R38 ;  /* 0x0034e82601007387 */ /* 0x0001e80000100a00 */
[----:B0-----:R-:W4:Y:S04]  /*af0d0*/  LDL.LU.64 R38, [R1+0xa348] ;  /* 0x00a3480001267983 */ /* 0x001f280000300a00 */
[----:B------:R-:W4:Y:S01]  /*af0e0*/  LDL.LU.64 R36, [R1+0xa340] ;  /* 0x00a3400001247983 */ /* 0x000f220000300a00 */
[C---:B------:R-:W-:Y:S03]  /*af0f0*/  HMMA.16816.F32 R20, R4.reuse, R22, R52 ;  /* 0x000000160414723c */ /* 0x040fe60000001834 */
[----:B------:R-:W4:Y:S04]  /*af100*/  LDL.LU.64 R54, [R1+0xa338] ;  /* 0x00a3380001367983 */ /* 0x000f280000300a00 */
[----:B------:R-:W4:Y:S01]  /*af110*/  LDL.LU.64 R52, [R1+0xa330] ;  /* 0x00a3300001347983 */ /* 0x000f220000300a00 */
[C---:B--2---:R-:W-:Y:S06]  /*af120*/  HMMA.16816.F32 R16, R4.reuse, R56, R16 ;  /* 0x000000380410723c */ /* 0x044fec0000001810 */
[C---:B---3--:R-:W-:Y:S09]  /*af130*/  HMMA.16816.F32 R56, R4.reuse, R58, R40 ;  /* 0x0000003a0438723c */ /* 0x048ff20000001828 */
[----:B------:R-:W-:Y:S04]  /*af140*/  STL.64 [R1+0x34d0], R20 ;  /* 0x0034d01401007387 */ /* 0x000fe80000100a00 */
[----:B------:R0:W-:Y:S04]  /*af150*/  STL.64 [R1+0x34d8], R22 ;  /* 0x0034d81601007387 */ /* 0x0001e80000100a00 */
[----:B0-----:R-:W2:Y:S04]  /*af160*/  LDL.LU.64 R22, [R1+0xa328] ;  /* 0x00a3280001167983 */ /* 0x001ea80000300a00 */
[----:B------:R-:W2:Y:S04]  /*af170*/  LDL.LU.64 R20, [R1+0xa320] ;  /* 0x00a3200001147983 */ /* 0x000ea80000300a00 */
[----:B------:R-:W-:Y:S04]  /*af180*/  STL.64 [R1+0x34c0], R16 ;  /* 0x0034c01001007387 */ /* 0x000fe80000100a00 */
[----:B------:R0:W-:Y:S04]  /*af190*/  STL.64 [R1+0x34c8], R18 ;  /* 0x0034c81201007387 */ /* 0x0001e80000100a00 */
[----:B0-----:R-:W3:Y:S04]  /*af1a0*/  LDL.LU.64 R18, [R1+0xa318] ;  /* 0x00a3180001127983 */ /* 0x001ee80000300a00 */
[----:B------:R-:W2:Y:S04]  /*af1b0*/  LDL.LU.64 R16, [R1+0xa310] ;  /* 0x00a3100001107983 */ /* 0x000ea80000300a00 */
[----:B------:R-:W3:Y:S04]  /*af1c0*/  LDL.LU.64 R42, [R1+0xa308] ;  /* 0x00a30800012a7983 */ /* 0x000ee80000300a00 */
[----:B------:R-:W3:Y:S04]  /*af1d0*/  LDL.LU.64 R40, [R1+0xa300] ;  /* 0x00a3000001287983 */ /* 0x000ee80000300a00 */
[----:B------:R-:W-:Y:S04]  /*af1e0*/  STL.64 [R1+0x34b0], R56 ;  /* 0x0034b03801007387 */ /* 0x000fe80000100a00 */
[----:B------:R0:W-:Y:S04]  /*af1f0*/  STL.64 [R1+0x34b8], R58 ;  /* 0x0034b83a01007387 */ /* 0x0001e80000100a00 */
[----:B0-----:R-:W3:Y:S04]  /*af200*/  LDL.LU.64 R58, [R1+0xa2f8] ;  /* 0x00a2f800013a7983 */ /* 0x001ee80000300a00 */
[----:B------:R-:W3:Y:S01]  /*af210*/  LDL.LU.64 R56, [R1+0xa2f0] ;  /* 0x00a2f00001387983 */ /* 0x000ee20000300a00 */
[C---:B----4-:R-:W-:Y:S06]  /*af220*/  HMMA.16816.F32 R32, R4.reuse, R36, R32 ;  /* 0x000000240420723c */ /* 0x050fec0000001820 */
[----:B------:R-:W-:-:S15]  /*af230*/  HMMA.16816.F32 R36, R4, R38, R52 ;  /* 0x000000260424723c */ /* 0x000fde0000001834 */
[----:B------:R-:W-:-:S02]  /*af240*/  NOP ;  /* 0x0000000000007918 */ /* 0x000fc40000000000 */
        /* <DEDUP_REMOVED lines=11> */
[C---:B---3--:R-:W-:Y:S06]  /*af300*/  HMMA.16816.F32 R16, R4.reuse, R18, R12 ;  /* 0x000000120410723c */ /* 0x048fec000000180c */
[C---:B------:R-:W-:Y:S11]  /*af310*/  HMMA.16816.F32 R40, R4.reuse, R56, R40 ;  /* 0x000000380428723c */ /* 0x040ff60000001828 */
        /* <DEDUP_REMOVED lines=14> */
[C---:B----4-:R-:W-:Y:S03]  /*af400*/  HMMA.16816.F32 R56, R4.reuse, R58, R32 ;  /* 0x0000003a0438723c */ /* 0x050fe60000001820 */
[----:B------:R-:W4:Y:S04]  /*af410*/  LDL.LU.64 R34, [R1+0xa278] ;  /* 0x00a2780001227983 */ /* 0x000f280000300a00 */
[----:B------:R-:W4:Y:S01]  /*af420*/  LDL.LU.64 R32, [R1+0xa270] ;  /* 0x00a2700001207983 */ /* 0x000f220000300a00 */
[----:B------:R-:W-:-:S15]  /*af430*/  HMMA.16816.F32 R52, R4, R36, R52 ;  /* 0x000000240434723c */ /* 0x000fde0000001834 */
[----:B------:R-:W-:Y:S04]  /*af440*/  STL.64 [R1+0x3450], R56 ;  /* 0x0034503801007387 */ /* 0x000fe80000100a00 */
[----:B------:R0:W-:Y:S04]  /*af450*/  STL.64 [R1+0x3458], R58 ;  /* 0x0034583a01007387 */ /* 0x0001e80000100a00 */
[----:B0-----:R-:W4:Y:S04]  /*af460*/  LDL.LU.64 R58, [R1+0xa268] ;  /* 0x00a26800013a7983 */ /* 0x001f280000300a00 */
[----:B------:R-:W4:Y:S04]  /*af470*/  LDL.LU.64 R56, [R1+0xa260] ;  /* 0x00a2600001387983 */ /* 0x000f280000300a00 */
[----:B------:R-:W-:Y:S04]  /*af480*/  STL.64 [R1+0x3440], R52 ;  /* 0x0034403401007387 */ /* 0x000fe80000100a00 */
[----:B------:R0:W-:Y:S04]  /*af490*/  STL.64 [R1+0x3448], R54 ;  /* 0x0034483601007387 */ /* 0x0001e80000100a00 */
[----:B0-----:R-:W4:Y:S04]  /*af4a0*/  LDL.LU.64 R54, [R1+0xa258] ;  /* 0x00a2580001367983 */ /* 0x001f280000300a00 */
[----:B------:R-:W4:Y:S01]  /*af4b0*/  LDL.LU.64 R52, [R1+0xa250] ;  /* 0x00a2500001347983 */ /* 0x000f220000300a00 */
[C---:B------:R-:W-:Y:S03]  /*af4c0*/  HMMA.16816.F32 R36, R4.reuse, R38, R28 ;  /* 0x000000260424723c */ /* 0x040fe6000000181c */
[----:B------:R-:W4:Y:S04]  /*af4d0*/  LDL.LU.64 R30, [R1+0xa248] ;  /* 0x00a24800011e7983 */ /* 0x000f280000300a00 */
[----:B------:R-:W4:Y:S01]  /*af4e0*/  LDL.LU.64 R28, [R1+0xa240] ;  /* 0x00a24000011c7983 */ /* 0x000f220000300a00 */
[----:B--2---:R-:W-:-:S15]  /*af4f0*/  HMMA.16816.F32 R20, R4, R12, R20 ;  /* 0x0000000c0414723c */ /* 0x004fde0000001814 */
[----:B------:R-:W-:Y:S01]  /*af500*/  STL.64 [R1+0x3430], R36 ;  /* 0x0034302401007387 */ /* 0x000fe20000100a00 */
[C---:B---3--:R-:W-:Y:S03]  /*af510*/  HMMA.16816.F32 R12, R4.reuse, R14, R16 ;  /* 0x0000000e040c723c */ /* 0x048fe60000001810 */
        /* <DEDUP_REMOVED lines=19> */
[----:B------:R-:W4:Y:S01]  /*af650*/  LDL.LU.64 R40, [R1+0xa1f0] ;  /* 0x00a1f00001287983 */ /* 0x000f220000300a00 */
[C---:B------:R-:W-:Y:S03]  /*af660*/  HMMA.16816.F32 R56, R4.reuse, R58, R52 ;  /* 0x0000003a0438723c */ /* 0x040fe60000001834 */
        /* <DEDUP_REMOVED lines=10> */
[C---:B------:R-:W-:Y:S06]  /*af710*/  HMMA.16816.F32 R32, R4.reuse, R34, R28 ;  /* 0x000000220420723c */ /* 0x040fec000000181c */
[C---:B--2---:R-:W-:Y:S06]  /*af720*/  HMMA.16816.F32 R28, R4.reuse, R20, R36 ;  /* 0x00000014041c723c */ /* 0x044fec0000001824 */
[C---:B---3--:R-:W-:Y:S06]  /*af730*/  HMMA.16816.F32 R20, R4.reuse, R22, R24 ;  /* 0x000000160414723c */ /* 0x048fec0000001818 */
        /* <DEDUP_REMOVED lines=9> */
[----:B------:R-:W-:Y:S01]  /*af7d0*/  STL.64 [R1+0x33a8], R18 ;  /* 0x0033a81201007387 */ /* 0x000fe20000100a00 */
[C---:B----4-:R-:W-:Y:S06]  /*af7e0*/  HMMA.16816.F32 R12, R4.reuse, R58, R12 ;  /* 0x0000003a040c723c */ /* 0x050fec000000180c */
[----:B------:R-:W-:Y:S01]  /*af7f0*/  HMMA.16816.F32 R8, R4, R56, R8 ;  /* 0x000000380408723c */ /* 0x000fe20000001808 */
[----:B------:R-:W-:-:S15]  /*af800*/  STL.64 [R1+0x9f68], R58 ;  /* 0x009f683a01007387 */ /* 0x000fde0000100a00 */
[----:B------:R-:W-:-:S01]  /*af810*/  NOP ;  /* 0x0000000000007918 */ /* 0x000fc20000000000 */
[----:B------:R-:W-:Y:S04]  /*af820*/  STL.64 [R1+0x3390], R12 ;  /* 0x0033900c01007387 */ /* 0x000fe80000100a00 */
[----:B------:R0:W-:Y:S04]  /*af830*/  STL.64 [R1+0x3398], R14 ;  /* 0x0033980e01007387 */ /* 0x0001e80000100a00 */
[----:B------:R-:W-:Y:S04]  /*af840*/  STL.64 [R1+0x9f60], R56 ;  /* 0x009f603801007387 */ /* 0x000fe80000100a00 */
[----:B------:R-:W-:Y:S04]  /*af850*/  STL.64 [R1+0x3380], R8 ;  /* 0x0033800801007387 */ /* 0x000fe80000100a00 */
[----:B------:R1:W-:Y:S01]  /*af860*/  STL.64 [R1+0x3388], R10 ;  /* 0x0033880a01007387 */ /* 0x0003e20000100a00 */
[C---:B0-----:R-:W-:Y:S06]  /*af870*/  HMMA.16816.F32 R12, R4.reuse, R54, R40 ;  /* 0x00000036040c723c */ /* 0x041fec0000001828 */
[----:B-1----:R-:W-:Y:S01]  /*af880*/  HMMA.16816.F32 R8, R4, R52, R44 ;  /* 0x000000340408723c */ /* 0x002fe2000000182c */
[----:B------:R-:W2:-:S15]  /*af890*/  LDL.LU R56, [R1+0x1e70] ;  /* 0x001e700001387983 */ /* 0x000e9e0000300800 */
[----:B------:R-:W-:-:S01]  /*af8a0*/  NOP ;  /* 0x0000000000007918 */ /* 0x000fc20000000000 */
[----:B------:R0:W-:Y:S04]  /*af8b0*/  STL.64 [R1+0x3370], R12 ;  /* 0x0033700c01007387 */ /* 0x0001e80000100a00 */
[----:B------:R1:W-:Y:S04]  /*af8c0*/  STL.64 [R1+0x3378], R14 ;  /* 0x0033780e01007387 */ /* 0x0003e80000100a00 */
[----:B------:R-:W-:Y:S04]  /*af8d0*/  STL.64 [R1+0x3360], R8 ;  /* 0x0033600801007387 */ /* 0x000fe80000100a00 */
[----:B------:R-:W-:Y:S04]  /*af8e0*/  STL.64 [R1+0x3368], R10 ;  /* 0x0033680a01007387 */ /* 0x000fe80000100a00 */
[----:B------:R-:W2:Y:S04]  /*af8f0*/  LDL.LU R57, [R1+0x1e74] ;  /* 0x001e740001397983 */ /* 0x000ea80000300800 */
[----:B------:R-:W3:Y:S04]  /*af900*/  LDL.LU R58, [R1+0x1e78] ;  /* 0x001e7800013a7983 */ /* 0x000ee80000300800 */
[----:B------:R-:W3:Y:S04]  /*af910*/  LDL.LU R59, [R1+0x1e7c] ;  /* 0x001e7c00013b7983 */ /* 0x000ee80000300800 */
[----:B---3--:R-:W-:Y:S04]  /*af920*/  STL.64 [R1+0xa1b8], R58 ;  /* 0x00a1b83a01007387 */ /* 0x008fe80000100a00 */
[----:B--2---:R2:W-:Y:S04]  /*af930*/  STL.64 [R1+0xa1b0], R56 ;  /* 0x00a1b03801007387 */ /* 0x0045e80000100a00 */
[----:B------:R-:W3:Y:S04]  /*af940*/  LDL.LU R32, [R1+0x1e60] ;  /* 0x001e600001207983 */ /* 0x000ee80000300800 */
[----:B------:R-:W3:Y:S04]  /*af950*/  LDL.LU R33, [R1+0x1e64] ;  /* 0x001e640001217983 */ /* 0x000ee80000300800 */
[----:B------:R-:W3:Y:S04]  /*af960*/  LDL.LU R34, [R1+0x1e68] ;  /* 0x001e680001227983 */ /* 0x000ee80000300800 */
[----:B------:R-:W3:Y:S04]  /*af970*/  LDL.LU R35, [R1+0x1e6c] ;  /* 0x001e6c0001237983 */ /* 0x000ee80000300800 */
[----:B0-----:R-:W4:Y:S04]  /*af980*/  LDL.LU R12, [R1+0x1ec0] ;  /* 0x001ec000010c7983 */ /* 0x001f280000300800 */
[----:B------:R-:W4:Y:S04]  /*af990*/  LDL.LU R13, [R1+0x1ec4] ;  /* 0x001ec400010d7983 */ /* 0x000f280000300800 */
[----:B-1----:R-:W4:Y:S04]  /*af9a0*/  LDL.LU R14, [R1+0x1ec8] ;  /* 0x001ec800010e7983 */ /* 0x002f280000300800 */
[----:B------:R-:W4:Y:S04]  /*af9b0*/  LDL.LU R15, [R1+0x1ecc] ;  /* 0x001ecc00010f7983 */ /* 0x000f280000300800 */
        /* <DEDUP_REMOVED lines=8> */
[----:B--2---:R-:W2:Y:S04]  /*afa40*/  LDL.LU R56, [R1+0x1f50] ;  /* 0x001f500001387983 */ /* 0x004ea80000300800 */
[----:B------:R-:W2:Y:S04]  /*afa50*/  LDL.LU R57, [R1+0x1f54] ;  /* 0x001f540001397983 */ /* 0x000ea80000300800 */
[----:B------:R-:W2:Y:S04]  /*afa60*/  LDL.LU R58, [R1+0x1f58] ;  /* 0x001f5800013a7983 */ /* 0x000ea80000300800 */
[----:B------:R-:W2:Y:S04]  /*afa70*/  LDL.LU R59, [R1+0x1f5c] ;  /* 0x001f5c00013b7983 */ /* 0x000ea80000300800 */
        /* <DEDUP_REMOVED lines=26> */
[----:B0-----:R-:W3:Y:S04]  /*afc20*/  LDL.LU R52, [R1+0x1e80] ;  /* 0x001e800001347983 */ /* 0x001ee80000300800 */
[----:B------:R-:W3:Y:S04]  /*afc30*/  LDL.LU R53, [R1+0x1e84] ;  /* 0x001e840001357983 */ /* 0x000ee80000300800 */
[----:B------:R-:W3:Y:S04]  /*afc40*/  LDL.LU R54, [R1+0x1e88] ;  /* 0x001e880001367983 */ /* 0x000ee80000300800 */
[----:B------:R-:W3:Y:S01]  /*afc50*/  LDL.LU R55, [R1+0x1e8c] ;  /* 0x001e8c0001377983 */ /* 0x000ee20000300800 */
[C---:B----4-:R-:W-:Y:S06]  /*afc60*/  HMMA.16816.F32 R44, R4.reuse, R48, R44 ;  /* 0x00000030042c723c */ /* 0x050fec000000182c */
[----:B--2---:R-:W-:-:S15]  /*afc70*/  HMMA.16816.F32 R56, R4, R50, R56 ;  /* 0x000000320438723c */ /* 0x004fde0000001838 */
[----:B------:R-:W-:-:S08]  /*afc80*/  NOP ;  /* 0x0000000000007918 */ /* 0x000fd00000000000 */
        /* <DEDUP_REMOVED lines=9> */
[----:B------:R0:W-:Y:S04]  /*afd20*/  STL.64 [R1+0x9f50], R48 ;  /* 0x009f503001007387 */ /* 0x0001e80000100a00 */
[----:B0-----:R-:W2:Y:S04]  /*afd30*/  LDL.LU R48, [R1+0x1e90] ;  /* 0x001e900001307983 */ /* 0x001ea80000300800 */
[----:B------:R-:W2:Y:S04]  /*afd40*/  LDL.LU R49, [R1+0x1e94] ;  /* 0x001e940001317983 */ /* 0x000ea80000300800 */
[----:B------:R-:W2:Y:S04]  /*afd50*/  LDL.LU R50, [R1+0x1e98] ;  /* 0x001e980001327983 */ /* 0x000ea80000300800 */
[----:B------:R-:W2:Y:S01]  /*afd60*/  LDL.LU R51, [R1+0x1e9c] ;  /* 0x001e9c0001337983 */ /* 0x000ea20000300800 */
[C---:B---3--:R-:W-:Y:S06]  /*afd70*/  HMMA.16816.F32 R28, R4.reuse, R46, R28 ;  /* 0x0000002e041c723c */ /* 0x048fec000000181c */
[----:B----4-:R-:W-:-:S15]  /*afd80*/  HMMA.16816.F32 R40, R4, R44, R40 ;  /* 0x0000002c0428723c */ /* 0x010fde0000001828 */
[----:B------:R-:W-:-:S02]  /*afd90*/  NOP ;  /* 0x0000000000007918 */ /* 0x000fc40000000000 */
[----:B------:R-:W-:Y:S04]  /*afda0*/  STL.64 [R1+0x3330], R28 ;  /* 0x0033301c01007387 */ /* 0x000fe80000100a00 */
[----:B------:R0:W-:Y:S04]  /*afdb0*/  STL.64 [R1+0x3338], R30 ;  /* 0x0033381e01007387 */ /* 0x0001e80000100a00 */
[----:B0-----:R-:W3:Y:S04]  /*afdc0*/  LDL.LU R30, [R1+0xa198] ;  /* 0x00a19800011e7983 */ /* 0x001ee80000300800 */
[----:B------:R-:W4:Y:S04]  /*afdd0*/  LDL.LU.64 R28, [R1+0xa190] ;  /* 0x00a19000011c7983 */ /* 0x000f280000300a00 */
[----:B------:R-:W-:Y:S04]  /*afde0*/  STL.64 [R1+0x3320], R40 ;  /* 0x0033202801007387 */ /* 0x000fe80000100a00 */
[----:B------:R0:W-:Y:S04]  /*afdf0*/  STL.64 [R1+0x3328], R42 ;  /* 0x0033282a01007387 */ /* 0x0001e80000100a00 */
[----:B0-----:R-:W2:Y:S04]  /*afe00*/  LDL.LU.64 R42, [R1+0xa188] ;  /* 0x00a18800012a7983 */ /* 0x001ea80000300a00 */
[----:B------:R-:W3:Y:S04]  /*afe10*/  LDL.LU.64 R40, [R1+0xa180] ;  /* 0x00a1800001287983 */ /* 0x000ee80000300a00 */
[----:B------:R-:W-:Y:S04]  /*afe20*/  STL.64 [R1+0x9f78], R46 ;  /* 0x009f782e01007387 */ /* 0x000fe80000100a00 */
[----:B------:R0:W-:Y:S04]  /*afe30*/  STL.64 [R1+0x9f70], R44 ;  /* 0x009f702c01007387 */ /* 0x0001e80000100a00 */
[----:B0-----:R-:W4:Y:S04]  /*afe40*/  LDL.LU R44, [R1+0x1ea0] ;  /* 0x001ea000012c7983 */ /* 0x001f280000300800 */
[----:B------:R-:W4:Y:S04]  /*afe50*/  LDL.LU R45, [R1+0x1ea4] ;  /* 0x001ea400012d7983 */ /* 0x000f280000300800 */
[----:B------:R-:W4:Y:S04]  /*afe60*/  LDL.LU R46, [R1+0x1ea8] ;  /* 0x001ea800012e7983 */ /* 0x000f280000300800 */
[----:B------:R-:W4:Y:S01]  /*afe70*/  LDL.LU R47, [R1+0x1eac] ;  /* 0x001eac00012f7983 */ /* 0x000f220000300800 */
[----:B--2---:R-:W-:-:S15]  /*afe80*/  HMMA.16816.F32 R36, R4, R42, R36 ;  /* 0x0000002a0424723c */ /* 0x004fde0000001824 */
[----:B------:R-:W-:-:S08]  /*afe90*/  NOP ;  /* 0x0000000000007918 */ /* 0x000fd00000000000 */
[----:B------:R-:W-:Y:S04]  /*afea0*/  STL.64 [R1+0x3310], R36 ;  /* 0x0033102401007387 */ /* 0x000fe80000100a00 */
[----:B------:R0:W-:Y:S04]  /*afeb0*/  STL.64 [R1+0x3318], R38 ;  /* 0x0033182601007387 */ /* 0x0001e80000100a00 */
[----:B0-----:R-:W2:Y:S01]  /*afec0*/  LDL.LU.64 R38, [R1+0xa178] ;  /* 0x00a1780001267983 */ /* 0x001ea20000300a00 */
[C---:B---3--:R-:W-:Y:S06]  /*afed0*/  HMMA.16816.F32 R24, R4.reuse, R40, R24 ;  /* 0x000000280418723c */ /* 0x048fec0000001818 */
[----:B------:R-:W-:Y:S01]  /*afee0*/  HMMA.16816.F32 R8, R4, R2, R8 ;  /* 0x000000020408723c */ /* 0x000fe20000001808 */
[----:B------:R-:W3:-:S15]  /*afef0*/  LDL.LU.64 R36, [R1+0xa170] ;  /* 0x00a1700001247983 */ /* 0x000ede0000300a00 */
[----:B------:R-:W-:-:S01]  /*aff00*/  NOP ;  /* 0x0000000000007918 */ /* 0x000fc20000000000 */
[----:B------:R-:W-:Y:S04]  /*aff10*/  STL.64 [R1+0x3300], R24 ;  /* 0x0033001801007387 */ /* 0x000fe80000100a00 */
[----:B------:R0:W-:Y:S04]  /*aff20*/  STL.64 [R1+0x3308], R26 ;  /* 0x0033081a01007387 */ /* 0x0001e80000100a00 */
[----:B0-----:R-:W3:Y:S04]  /*aff30*/  LDL.LU.64 R26, [R1+0xa168] ;  /* 0x00a16800011a7983 */ /* 0x001ee80000300a00 */
        /* <DEDUP_REMOVED lines=11> */
[----:B0-----:R-:W2:Y:S04]  /*afff0*/  LDL.LU.64 R22, [R1+0xa158] ;  /* 0x00a1580001167983 */ /* 0x001ea80000300a00 */
[----:B------:R-:W3:Y:S04]  /*b0000*/  LDL.LU.64 R20, [R1+0xa150] ;  /* 0x00a1500001147983 */ /* 0x000ee80000300a00 */
[----:B------:R-:W-:Y:S04]  /*b0010*/  STL.64 [R1+0xa0a8], R38 ;  /* 0x00a0a82601007387 */ /* 0x000fe80000100a00 */
[----:B------:R-:W-:Y:S04]  /*b0020*/  STL.64 [R1+0x32e0], R8 ;  /* 0x0032e00801007387 */ /* 0x000fe80000100a00 */
[----:B------:R0:W-:Y:S04]  /*b0030*/  STL.64 [R1+0x32e8], R10 ;  /* 0x0032e80a01007387 */ /* 0x0001e80000100a00 */
[----:B0-----:R-:W4:Y:S04]  /*b0040*/  LDL.LU.64 R10, [R1+0xa148] ;  /* 0x00a14800010a7983 */ /* 0x001f280000300a00 */
[----:B------:R-:W2:Y:S02]  /*b0050*/  LDL.LU.64 R8, [R1+0xa140] ;  /* 0x00a1400001087983 */ /* 0x000ea40000300a00 */
[C---:B--2---:R-:W-:Y:S06]  /*b0060*/  HMMA.16816.F32 R16, R4.reuse, R8, R16 ;  /* 0x000000080410723c */ /* 0x044fec0000001810 */
[----:B----4-:R-:W-:-:S15]  /*b0070*/  HMMA.16816.F32 R12, R4, R10, R12 ;  /* 0x0000000a040c723c */ /* 0x010fde000000180c */
        /* <DEDUP_REMOVED lines=11> */
[C---:B--2---:R-:W-:Y:S06]  /*b0130*/  HMMA.16816.F32 R40, R4.reuse, R12, R40 ;  /* 0x0000000c0428723c */ /* 0x044fec0000001828 */
[C---:B---3--:R-:W-:Y:S06]  /*b0140*/  HMMA.16816.F32 R8, R4.reuse, R14, R44 ;  /* 0x0000000e0408723c */ /* 0x048fec000000182c */
[----:B------:R-:W-:Y:S11]  /*b0150*/  STL.64 [R1+0x9f08], R14 ;  /* 0x009f080e01007387 */ /* 0x000ff60000100a00 */
[----:B------:R-:W-:Y:S04]  /*b0160*/  STL.64 [R1+0x32b0], R40 ;  /* 0x0032b02801007387 */ /* 0x000fe80000100a00 */
[----:B------:R-:W-:Y:S04]  /*b0170*/  STL.64 [R1+0x32b8], R42 ;  /* 0x0032b82a01007387 */ /* 0x000fe80000100a00 */
[----:B------:R4:W-:Y:S04]  /*b0180*/  STL.64 [R1+0x9f00], R12 ;  /* 0x009f000c01007387 */ /* 0x0009e80000100a00 */
[----:B------:R-:W-:Y:S04]  /*b0190*/  STL.64 [R1+0x32a0], R8 ;  /* 0x0032a00801007387 */ /* 0x000fe80000100a00 */
[----:B------:R0:W-:Y:S01]  /*b01a0*/  STL.64 [R1+0x32a8], R10 ;  /* 0x0032a80a01007387 */ /* 0x0001e20000100a00 */
[C---:B----4-:R-:W-:Y:S06]  /*b01b0*/  HMMA.16816.F32 R12, R4.reuse, R16, R48 ;  /* 0x00000010040c723c */ /* 0x050fec0000001830 */
[C---:B0-----:R-:W-:Y:S06]  /*b01c0*/  HMMA.16816.F32 R8, R4.reuse, R18, R52 ;  /* 0x000000120408723c */ /* 0x041fec0000001834 */
[----:B------:R-:W-:Y:S11]  /*b01d0*/  STL.64 [R1+0x9ee8], R18 ;  /* 0x009ee81201007387 */ /* 0x000ff60000100a00 */
[----:B------:R-:W-:Y:S04]  /*b01e0*/  STL.64 [R1+0x3290], R12 ;  /* 0x0032900c01007387 */ /* 0x000fe80000100a00 */
[----:B------:R0:W-:Y:S04]  /*b01f0*/  STL.64 [R1+0x3298], R14 ;  /* 0x0032980e01007387 */ /* 0x0001e80000100a00 */
        /* <DEDUP_REMOVED lines=8> */
[----:B------:R-:W-:Y:S04]  /*b0280*/  STL.64 [R1+0x3260], R8 ;  /* 0x0032600801007387 */ /* 0x000fe80000100a00 */
[----:B------:R-:W-:Y:S04]  /*b0290*/  STL.64 [R1+0x3268], R10 ;  /* 0x0032680a01007387 */ /* 0x000fe80000100a00 */
[----:B------:R-:W2:Y:S04]  /*b02a0*/  LDL.LU R44, [R1+0x1e10] ;  /* 0x001e1000012c7983 */ /* 0x000ea80000300800 */
[----:B------:R-:W2:Y:S04]  /*b02b0*/  LDL.LU R45, [R1+0x1e14] ;  /* 0x001e1400012d7983 */ /* 0x000ea80000300800 */
[----:B------:R-:W3:Y:S04]  /*b02c0*/  LDL.LU R46, [R1+0x1e18] ;  /* 0x001e1800012e7983 */ /* 0x000ee80000300800 */
[----:B------:R-:W3:Y:S01]  /*b02d0*/  LDL.LU R47, [R1+0x1e1c] ;  /* 0x001e1c00012f7983 */ /* 0x000ee20000300800 */
[----:B------:R-:W-:-:S02]  /*b02e0*/  IMAD.MOV.U32 R42, RZ, RZ, R28 ;  /* 0x000000ffff2a7224 */ /* 0x000fc400078e001c */
[----:B------:R-:W-:Y:S02]  /*b02f0*/  IMAD.MOV.U32 R61, RZ, RZ, R29 ;  /* 0x000000ffff3d7224 */ /* 0x000fe400078e001d */
[----:B------:R-:W-:Y:S01]  /*b0300*/  IMAD.MOV.U32 R60, RZ, RZ, R30 ;  /* 0x000000ffff3c7224 */ /* 0x000fe200078e001e */
[----:B---3--:R-:W-:Y:S04]  /*b0310*/  STL.64 [R1+0xa118], R46 ;  /* 0x00a1182e01007387 */ /* 0x008fe80000100a00 */
[----:B--2---:R0:W-:Y:S04]  /*b0320*/  STL.64 [R1+0xa110], R44 ;  /* 0x00a1102c01007387 */ /* 0x0041e80000100a00 */
[----:B------:R-:W2:Y:S04]  /*b0330*/  LDL.LU R28, [R1+0x1e40] ;  /* 0x001e4000011c7983 */ /* 0x000ea80000300800 */
[----:B------:R-:W2:Y:S04]  /*b0340*/  LDL.LU R29, [R1+0x1e44] ;  /* 0x001e4400011d7983 */ /* 0x000ea80000300800 */
[----:B------:R-:W2:Y:S04]  /*b0350*/  LDL.LU R30, [R1+0x1e48] ;  /* 0x001e4800011e7983 */ /* 0x000ea80000300800 */
[----:B------:R-:W2:Y:S04]  /*b0360*/  LDL.LU R31, [R1+0x1e4c] ;  /* 0x001e4c00011f7983 */ /* 0x000ea80000300800 */
        /* <DEDUP_REMOVED lines=8> */
[----:B------:R-:W4:Y:S04]  /*b03f0*/  LDL.LU R41, [R1+0x308c] ;  /* 0x00308c0001297983 */ /* 0x000f280000300800 */
[----:B------:R-:W4:Y:S01]  /*b0400*/  LDL.LU R34, [R1+0x3088] ;  /* 0x0030880001227983 */ /* 0x000f220000300800 */
[----:B------:R-:W-:-:S03]  /*b0410*/  IMAD.MOV.U32 R43, RZ, RZ, R0 ;  /* 0x000000ffff2b7224 */ /* 0x000fc600078e0000 */
        /* <DEDUP_REMOVED lines=14> */
[----:B------:R-:W4:Y:S04]  /*b0500*/  LDL.64 R52, [R1+0x130] ;  /* 0x0001300001347983 */ /* 0x000f280000100a00 */
        /* <DEDUP_REMOVED lines=9> */
[----:B------:R-:W-:Y:S04]  /*b05a0*/  STL.64 [R1+0x9ed8], R22 ;  /* 0x009ed81601007387 */ /* 0x000fe80000100a00 */
[----:B------:R0:W-:Y:S04]  /*b05b0*/  STL.64 [R1+0x9ed0], R20 ;  /* 0x009ed01401007387 */ /* 0x0001e80000100a00 */
[----:B0-----:R-:W4:Y:S04]  /*b05c0*/  LDL.LU R20, [R1+0x1e30] ;  /* 0x001e300001147983 */ /* 0x001f280000300800 */
[----:B------:R-:W4:Y:S04]  /*b05d0*/  LDL.LU R21, [R1+0x1e34] ;  /* 0x001e340001157983 */ /* 0x000f280000300800 */
[----:B------:R-:W4:Y:S04]  /*b05e0*/  LDL.LU R22, [R1+0x1e38] ;  /* 0x001e380001167983 */ /* 0x000f280000300800 */
[----:B------:R-:W4:Y:S01]  /*b05f0*/  LDL.LU R23, [R1+0x1e3c] ;  /* 0x001e3c0001177983 */ /* 0x000f220000300800 */
[C---:B--2---:R-:W-:Y:S06]  /*b0600*/  HMMA.16816.F32 R28, R4.reuse, R26, R28 ;  /* 0x0000001a041c723c */ /* 0x044fec000000181c */
[----:B---3--:R-:W-:-:S15]  /*b0610*/  HMMA.16816.F32 R44, R4, R24, R44 ;  /* 0x00000018042c723c */ /* 0x008fde000000182c */
        /* <DEDUP_REMOVED lines=8> */
[----:B------:R-:W2:Y:S01]  /*b06a0*/  LDL.LU.64 R28, [R1+0xa100] ;  /* 0x00a10000011c7983 */ /* 0x000ea20000300a00 */
[----:B----4-:R-:W-:-:S02]  /*b06b0*/  IMAD R32, R32, 0x100, R39 ;  /* 0x0000010020207824 */ /* 0x010fc400078e0227 */
[----:B------:R-:W-:Y:S02]  /*b06c0*/  IMAD R33, R33, 0x100, R40 ;  /* 0x0000010021217824 */ /* 0x000fe400078e0228 */
[----:B------:R-:W-:Y:S02]  /*b06d0*/  IMAD R34, R34, 0x100, R41 ;  /* 0x0000010022227824 */ /* 0x000fe400078e0229 */
[----:B------:R-:W-:Y:S01]  /*b06e0*/  IMAD R35, R0, 0x100, R35 ;  /* 0x0000010000237824 */ /* 0x000fe200078e0223 */
[----:B------:R-:W-:Y:S02]  /*b06f0*/  F2FP.F16.E4M3.UNPACK_B R32, R32 ;  /* 0x00000020ff20723e */ /* 0x000fe400020006ff */
[----:B------:R-:W-:Y:S02]  /*b0700*/  F2FP.F16.E4M3.UNPACK_B R33, R33 ;  /* 0x00000021ff21723e */ /* 0x000fe400020006ff */
[----:B------:R-:W-:Y:S02]  /*b0710*/  F2FP.F16.E4M3.UNPACK_B R34, R34 ;  /* 0x00000022ff22723e */ /* 0x000fe400020006ff */
[----:B------:R-:W-:Y:S01]  /*b0720*/  F2FP.F16.E4M3.UNPACK_B R35, R35 ;  /* 0x00000023ff23723e */ /* 0x000fe200020006ff */
[C---:B------:R-:W-:Y:S06]  /*b0730*/  HMMA.16816.F32 R12, R4.reuse, R36, R12 ;  /* 0x00000024040c723c */ /* 0x040fec000000180c */
[C---:B------:R-:W-:Y:S01]  /*b0740*/  HMMA.16816.F32 R8, R4.reuse, R42, R8 ;  /* 0x0000002a0408723c */ /* 0x040fe20000001808 */
[----:B------:R-:W-:Y:S04]  /*b0750*/  STL.64 [R1+0x9ef8], R26 ;  /* 0x009ef81a01007387 */ /* 0x000fe80000100a00 */
[----:B------:R-:W-:Y:S01]  /*b0760*/  STL.64 [R1+0x9ef0], R24 ;  /* 0x009ef01801007387 */ /* 0x000fe20000100a00 */
[----:B------:R-:W-:Y:S01]  /*b0770*/  IMAD.MOV.U32 R0, RZ, RZ, R53 ;  /* 0x000000ffff007224 */ /* 0x000fe200078e0035 */
[C---:B--2---:R-:W-:Y:S06]  /*b0780*/  HMMA.16816.F32 R20, R4.reuse, R28, R20 ;  /* 0x0000001c0414723c */ /* 0x044fec0000001814 */
[----:B---3--:R-:W-:Y:S06]  /*b0790*/  HMMA.16816.F32 R16, R4, R30, R16 ;  /* 0x0000001e0410723c */ /* 0x008fec0000001810 */
[C---:B------:R-:W-:Y:S11]  /*b07a0*/  HMMA.16816.F32 R4, R32.reuse, R52, R44 ;  /* 0x000000342004723c */ /* 0x040ff6000000182c */
[----:B------:R-:W-:Y:S04]  /*b07b0*/  STL.64 [R1+0x2110], R20 ;  /* 0x0021101401007387 */ /* 0x000fe80000100a00 */
[----:B------:R-:W-:Y:S04]  /*b07c0*/  STL.64 [R1+0x2118], R22 ;  /* 0x0021181601007387 */ /* 0x000fe80000100a00 */
[----:B------:R-:W-:Y:S04]  /*b07d0*/  STL [R1+0x9e94], R30 ;  /* 0x009e941e01007387 */ /* 0x000fe80000100800 */
[----:B------:R-:W-:Y:S04]  /*b07e0*/  STL [R1+0x9e90], R31 ;  /* 0x009e901f01007387 */ /* 0x000fe80000100800 */
[----:B------:R-:W-:Y:S04]  /*b07f0*/  STL.64 [R1+0x36c0], R16 ;  /* 0x0036c01001007387 */ /* 0x000fe80000100a00 */
[----:B------:R-:W-:Y:S04]  /*b0800*/  STL.64 [R1+0x36c8], R18 ;  /* 0x0036c81201007387 */ /* 0x000fe80000100a00 */
[----:B------:R-:W-:Y:S04]  /*b0810*/  STL [R1+0x9e6c], R36 ;  /* 0x009e6c2401007387 */ /* 0x000fe80000100800 */
[----:B------:R-:W-:Y:S04]  /*b0820*/  STL [R1+0x9e68], R37 ;  /* 0x009e682501007387 */ /* 0x000fe80000100800 */
[----:B------:R-:W-:Y:S04]  /*b0830*/  STL.64 [R1+0x36b0], R12 ;  /* 0x0036b00c01007387 */ /* 0x000fe80000100a00 */
[----:B------:R-:W-:Y:S04]  /*b0840*/  STL.64 [R1+0x36b8], R14 ;  /* 0x0036b80e01007387 */ /* 0x000fe80000100a00 */
[----:B------:R-:W-:Y:S04]  /*b0850*/  STL.64 [R1+0x3240], R8 ;  /* 0x0032400801007387 */ /* 0x000fe80000100a00 */
[----:B------:R-:W-:Y:S04]  /*b0860*/  STL.64 [R1+0x3248], R10 ;  /* 0x0032480a01007387 */ /* 0x000fe80000100a00 */
[----:B------:R-:W-:Y:S04]  /*b0870*/  STL.64 [R1+0x3230], R4 ;  /* 0x0032300401007387 */ /* 0x000fe80000100a00 */
[----:B------:R0:W-:Y:S02]  /*b0880*/  STL.64 [R1+0x3238], R6 ;  /* 0x0032380601007387 */ /* 0x0001e40000100a00 */
[----:B0-----:R-:W-:Y:S01]  /*b0890*/  HMMA.16816.F32 R4, R32, R54, R48 ;  /* 0x000000362004723c */ /* 0x001fe20000001830 */
[----:B------:R-:W-:-:S05]  /*b08a0*/  IMAD.MOV.U32 R37, RZ, RZ, R52 ;  /* 0x000000ffff257224 */ /* 0x000fca00078e0034 */
[----:B------:R-:W-:Y:S01]  /*b08b0*/  IMAD.MOV.U32 R36, RZ, RZ, R55 ;  /* 0x000000ffff247224 */ /* 0x000fe200078e0037 */
[----:B------:R-:W-:Y:S04]  /*b08c0*/  STL [R1+0x9e74], R0 ;  /* 0x009e740001007387 */ /* 0x000fe80000100800 */
[----:B------:R-:W-:Y:S04]  /*b08d0*/  STL [R1+0x9e70], R37 ;  /* 0x009e702501007387 */ /* 0x000fe80000100800 */
[----:B------:R-:W-:Y:S08]  /*b08e0*/  STL [R1+0x9e78], R36 ;  /* 0x009e782401007387 */ /* 0x000ff00000100800 */
[----:B------:R-:W-:Y:S04]  /*b08f0*/  STL.64 [R1+0x3220], R4 ;  /* 0x0032200401007387 */ /* 0x000fe80000100a00 */
[----:B------:R0:W-:Y:S04]  /*b0900*/  STL.64 [R1+0x3228], R6 ;  /* 0x0032280601007387 */ /* 0x0001e80000100a00 */
[----:B------:R-:W2:Y:S01]  /*b0910*/  LDL.LU R44, [R1+0x1d80] ;  /* 0x001d8000012c7983 */ /* 0x000ea20000300800 */
[----:B0-----:R-:W-:-:S15]  /*b0920*/  HMMA.16816.F32 R4, R32, R60, R56 ;  /* 0x0000003c2004723c */ /* 0x001fde0000001838 */
        /* <DEDUP_REMOVED lines=8> */
[----:B------:R-:W2:Y:S04]  /*b09b0*/  LDL R42, [R1+0xe0] ;  /* 0x0000e000012a7983 */ /* 0x000ea80000100800 */
[----:B------:R-:W2:Y:S04]  /*b09c0*/  LDL R43, [R1+0xe4] ;  /* 0x0000e400012b7983 */ /* 0x000ea80000100800 */
[----:B------:R-:W3:Y:S04]  /*b09d0*/  LDL.LU R24, [R1+0x1dc0] ;  /* 0x001dc00001187983 */ /* 0x000ee80000300800 */
[----:B------:R-:W3:Y:S04]  /*b09e0*/  LDL.LU R25, [R1+0x1dc4] ;  /* 0x001dc40001197983 */ /* 0x000ee80000300800 */
[----:B------:R-:W3:Y:S04]  /*b09f0*/  LDL.LU R26, [R1+0x1dc8] ;  /* 0x001dc800011a7983 */ /* 0x000ee80000300800 */
[----:B------:R-:W3:Y:S04]  /*b0a00*/  LDL.LU R27, [R1+0x1dcc] ;  /* 0x001dcc00011b7983 */ /* 0x000ee80000300800 */
[----:B0-----:R-:W4:Y:S04]  /*b0a10*/  LDL.LU R44, [R1+0x1de0] ;  /* 0x001de000012c7983 */ /* 0x001f280000300800 */
[----:B------:R-:W4:Y:S04]  /*b0a20*/  LDL.LU R45, [R1+0x1de4] ;  /* 0x001de400012d7983 */ /* 0x000f280000300800 */
[----:B------:R-:W4:Y:S04]  /*b0a30*/  LDL.LU R46, [R1+0x1de8] ;  /* 0x001de800012e7983 */ /* 0x000f280000300800 */
[----:B------:R-:W4:Y:S04]  /*b0a40*/  LDL.LU R47, [R1+0x1dec] ;  /* 0x001dec00012f7983 */ /* 0x000f280000300800 */
[----:B------:R-:W4:Y:S04]  /*b0a50*/  LDL.64 R30, [R1+0x108] ;  /* 0x00010800011e7983 */ /* 0x000f280000100a00 */
[----:B------:R-:W2:Y:S04]  /*b0a60*/  LDL.LU R4, [R1+0x1dd0] ;  /* 0x001dd00001047983 */ /* 0x000ea80000300800 */
[----:B------:R-:W2:Y:S04]  /*b0a70*/  LDL.LU R5, [R1+0x1dd4] ;  /* 0x001dd40001057983 */ /* 0x000ea80000300800 */
[----:B------:R-:W2:Y:S04]  /*b0a80*/  LDL.LU R6, [R1+0x1dd8] ;  /* 0x001dd80001067983 */ /* 0x000ea80000300800 */
[----:B------:R-:W2:Y:S04]  /*b0a90*/  LDL.LU R7, [R1+0x1ddc] ;  /* 0x001ddc0001077983 */ /* 0x000ea80000300800 */
[----:B------:R-:W2:Y:S04]  /*b0aa0*/  LDL.64 R20, [R1+0x100] ;  /* 0x0001000001147983 */ /* 0x000ea80000100a00 */
[----:B------:R-:W3:Y:S04]  /*b0ab0*/  LDL.64 R22, [R1+0xf8] ;  /* 0x0000f80001167983 */ /* 0x000ee80000100a00 */
[----:B------:R-:W3:Y:S04]  /*b0ac0*/  LDL.LU R16, [R1+0x1db0] ;  /* 0x001db00001107983 */ /* 0x000ee80000300800 */
[----:B------:R-:W3:Y:S04]  /*b0ad0*/  LDL.LU R17, [R1+0x1db4] ;  /* 0x001db40001117983 */ /* 0x000ee80000300800 */
[----:B------:R-:W3:Y:S04]  /*b0ae0*/  LDL.LU R18, [R1+0x1db8] ;  /* 0x001db80001127983 */ /* 0x000ee80000300800 */
[----:B------:R-:W3:Y:S04]  /*b0af0*/  LDL.LU R19, [R1+0x1dbc] ;  /* 0x001dbc0001137983 */ /* 0x000ee80000300800 */
        /* <DEDUP_REMOVED lines=20> */
[----:B------:R-:W3:Y:S01]  /*b0c40*/  LDL.64 R60, [R1+0xc8] ;  /* 0x0000c800013c7983 */ /* 0x000ee20000100a00 */
[----:B----4-:R-:W-:-:S15]  /*b0c50*/  HMMA.16816.F32 R44, R32, R30, R44 ;  /* 0x0000001e202c723c */ /* 0x010fde000000182c */
[----:B------:R-:W-:-:S08]  /*b0c60*/  NOP ;  /* 0x0000000000007918 */ /* 0x000fd00000000000 */
[----:B------:R-:W-:Y:S04]  /*b0c70*/  STL.64 [R1+0x3200], R44 ;  /* 0x0032002c01007387 */ /* 0x000fe80000100a00 */
[----:B------:R0:W-:Y:S04]  /*b0c80*/  STL.64 [R1+0x3208], R46 ;  /* 0x0032082e01007387 */ /* 0x0001e80000100a00 */
[----:B0-----:R-:W4:Y:S04]  /*b0c90*/  LDL.LU.64 R46, [R1+0xa0f8] ;  /* 0x00a0f800012e7983 */ /* 0x001f280000300a00 */
[----:B------:R-:W4:Y:S01]  /*b0ca0*/  LDL.LU.64 R44, [R1+0xa0f0] ;  /* 0x00a0f000012c7983 */ /* 0x000f220000300a00 */
[----:B--2---:R-:W-:Y:S01]  /*b0cb0*/  HMMA.16816.F32 R4, R32, R20, R4 ;  /* 0x000000142004723c */ /* 0x004fe20000001804 */
[----:B------:R-:W-:-:S02]  /*b0cc0*/  IMAD.MOV.U32 R37, RZ, RZ, R31 ;  /* 0x000000ffff257224 */ /* 0x000fc400078e001f */
[----:B------:R-:W-:-:S03]  /*b0cd0*/  IMAD.MOV.U32 R0, RZ, RZ, R30 ;  /* 0x000000ffff007224 */ /* 0x000fc600078e001e */
[----:B------:R-:W-:Y:S01]  /*b0ce0*/  IMAD.MOV.U32 R36, RZ, RZ, R21 ;  /* 0x000000ffff247224 */ /* 0x000fe200078e0015 */
[----:B------:R-:W-:Y:S04]  /*b0cf0*/  STL [R1+0x9e80], R37 ;  /* 0x009e802501007387 */ /* 0x000fe80000100800 */
[----:B------:R-:W-:Y:S04]  /*b0d00*/  STL [R1+0x9e7c], R0 ;  /* 0x009e7c0001007387 */ /* 0x000fe80000100800 */
[----:B------:R-:W-:Y:S08]  /*b0d10*/  STL [R1+0x9e84], R36 ;  /* 0x009e842401007387 */ /* 0x000ff00000100800 */
[----:B------:R-:W-:Y:S04]  /*b0d20*/  STL.64 [R1+0x31f0], R4 ;  /* 0x0031f00401007387 */ /* 0x000fe80000100a00 */
[----:B------:R3:W-:Y:S02]  /*b0d30*/  STL.64 [R1+0x31f8], R6 ;  /* 0x0031f80601007387 */ /* 0x0007e40000100a00 */
[----:B---3--:R-:W-:Y:S06]  /*b0d40*/  HMMA.16816.F32 R4, R32, R22, R24 ;  /* 0x000000162004723c */ /* 0x008fec0000001818 */
[----:B------:R-:W-:-:S02]  /*b0d50*/  IMAD.MOV.U32 R0, RZ, RZ, R23 ;  /* 0x000000ffff007224 */ /* 0x000fc400078e0017 */
[----:B------:R-:W-:Y:S02]  /*b0d60*/  IMAD.MOV.U32 R37, RZ, RZ, R22 ;  /* 0x000000ffff257224 */ /* 0x000fe400078e0016 */
[----:B------:R-:W-:-:S13]  /*b0d70*/  IMAD.MOV.U32 R36, RZ, RZ, R39 ;  /* 0x000000ffff247224 */ /* 0x000fda00078e0027 */
[----:B------:R-:W-:Y:S04]  /*b0d80*/  STL.64 [R1+0x31e0], R4 ;  /* 0x0031e00401007387 */ /* 0x000fe80000100a00 */
[----:B------:R0:W-:Y:S02]  /*b0d90*/  STL.64 [R1+0x31e8], R6 ;  /* 0x0031e80601007387 */ /* 0x0001e40000100a00 */
[----:B0-----:R-:W-:Y:S02]  /*b0da0*/  HMMA.16816.F32 R4, R32, R38, R16 ;  /* 0x000000262004723c */ /* 0x001fe40000001810 */
[----:B------:R-:W-:Y:S04]  /*b0db0*/  STL [R1+0x9e8c], R0 ;  /* 0x009e8c0001007387 */ /* 0x000fe80000100800 */
[----:B------:R-:W-:Y:S04]  /*b0dc0*/  STL [R1+0x9e88], R37 ;  /* 0x009e882501007387 */ /* 0x000fe80000100800 */
[----:B------:R-:W-:-:S13]  /*b0dd0*/  STL [R1+0x9e98], R36 ;  /* 0x009e982401007387 */ /* 0x000fda0000100800 */
[----:B------:R-:W-:Y:S04]  /*b0de0*/  STL.64 [R1+0x31d0], R4 ;  /* 0x0031d00401007387 */ /* 0x000fe80000100a00 */
[----:B------:R0:W-:Y:S02]  /*b0df0*/  STL.64 [R1+0x31d8], R6 ;  /* 0x0031d80601007387 */ /* 0x0001e40000100a00 */
[C---:B0-----:R-:W-:Y:S06]  /*b0e00*/  HMMA.16816.F32 R4, R32.reuse, R40, R12 ;  /* 0x000000282004723c */ /* 0x041fec000000180c */
[----:B------:R-:W-:Y:S01]  /*b0e10*/  HMMA.16816.F32 R8, R32, R42, R8 ;  /* 0x0000002a2008723c */ /* 0x000fe20000001808 */
[----:B------:R-:W-:-:S02]  /*b0e20*/  IMAD.MOV.U32 R37, RZ, RZ, R41 ;  /* 0x000000ffff257224 */ /* 0x000fc400078e0029 */
[----:B------:R-:W-:-:S14]  /*b0e30*/  IMAD.MOV.U32 R0, RZ, RZ, R40 ;  /* 0x000000ffff007224 */ /* 0x000fdc00078e0028 */
[----:B------:R-:W-:Y:S04]  /*b0e40*/  STL.64 [R1+0x31c0], R4 ;  /* 0x0031c00401007387 */ /* 0x000fe80000100a00 */
[----:B------:R-:W-:Y:S04]  /*b0e50*/  STL.64 [R1+0x31c8], R6 ;  /* 0x0031c80601007387 */ /* 0x000fe80000100a00 */
[----:B------:R-:W-:Y:S04]  /*b0e60*/  STL [R1+0x9ea0], R37 ;  /* 0x009ea02501007387 */ /* 0x000fe80000100800 */
[----:B------:R0:W-:Y:S04]  /*b0e70*/  STL [R1+0x9e9c], R0 ;  /* 0x009e9c0001007387 */ /* 0x0001e80000100800 */
[----:B------:R-:W-:Y:S04]  /*b0e80*/  STL.64 [R1+0x31b0], R8 ;  /* 0x0031b00801007387 */ /* 0x000fe80000100a00 */
[----:B------:R-:W-:Y:S01]  /*b0e90*/  STL.64 [R1+0x31b8], R10 ;  /* 0x0031b80a01007387 */ /* 0x000fe20000100a00 */
[----:B------:R-:W-:-:S02]  /*b0ea0*/  IMAD.MOV.U32 R31, RZ, RZ, R53 ;  /* 0x000000ffff1f7224 */ /* 0x000fc400078e0035 */
[----:B------:R-:W-:Y:S02]  /*b0eb0*/  IMAD.MOV.U32 R30, RZ, RZ, R52 ;  /* 0x000000ffff1e7224 */ /* 0x000fe400078e0034 */
[----:B------:R-:W-:Y:S02]  /*b0ec0*/  IMAD.MOV.U32 R36, RZ, RZ, R55 ;  /* 0x000000ffff247224 */ /* 0x000fe400078e0037 */
[----:B0-----:R-:W-:Y:S01]  /*b0ed0*/  IMAD.MOV.U32 R0, RZ, RZ, R54 ;  /* 0x000000ffff007224 */ /* 0x001fe200078e0036 */
[----:B----4-:R-:W-:-:S15]  /*b0ee0*/  HMMA.16816.F32 R4, R32, R52, R44 ;  /* 0x000000342004723c */ /* 0x010fde000000182c */
[----:B------:R-:W-:-:S08]  /*b0ef0*/  NOP ;  /* 0x0000000000007918 */ /* 0x000fd00000000000 */
[----:B------:R-:W-:Y:S04]  /*b0f00*/  STL.64 [R1+0x31a0], R4 ;  /* 0x0031a00401007387 */ /* 0x000fe80000100a00 */
[----:B------:R0:W-:Y:S02]  /*b0f10*/  STL.64 [R1+0x31a8], R6 ;  /* 0x0031a80601007387 */ /* 0x0001e40000100a00 */
[----:B0-----:R-:W-:Y:S02]  /*b0f20*/  HMMA.16816.F32 R4, R32, R54, R48 ;  /* 0x000000362004723c */ /* 0x001fe40000001830 */
[----:B------:R-:W-:Y:S04]  /*b0f30*/  STL [R1+0x9ea8], R31 ;  /* 0x009ea81f01007387 */ /* 0x000fe80000100800 */
[----:B------:R-:W-:-:S15]  /*b0f40*/  STL [R1+0x9ea4], R30 ;  /* 0x009ea41e01007387 */ /* 0x000fde0000100800 */
[----:B------:R-:W-:-:S02]  /*b0f50*/  NOP ;  /* 0x0000000000007918 */ /* 0x000fc40000000000 */
[----:B------:R-:W-:Y:S04]  /*b0f60*/  STL.64 [R1+0x3190], R4 ;  /* 0x0031900401007387 */ /* 0x000fe80000100a00 */
[----:B------:R0:W-:Y:S02]  /*b0f70*/  STL.64 [R1+0x3198], R6 ;  /* 0x0031980601007387 */ /* 0x0001e40000100a00 */
[----:B0-----:R-:W-:Y:S02]  /*b0f80*/  HMMA.16816.F32 R4, R32, R60, R56 ;  /* 0x0000003c2004723c */ /* 0x001fe40000001838 */
[----:B------:R-:W-:Y:S04]  /*b0f90*/  STL [R1+0x9eb0], R36 ;  /* 0x009eb02401007387 */ /* 0x000fe80000100800 */
[----:B------:R-:W-:-:S15]  /*b0fa0*/  STL [R1+0x9eac], R0 ;  /* 0x009eac0001007387 */ /* 0x000fde0000100800 */
[----:B------:R-:W-:-:S02]  /*b0fb0*/  NOP ;  /* 0x0000000000007918 */ /* 0x000fc40000000000 */
[----:B------:R-:W-:Y:S04]  /*b0fc0*/  STL.64 [R1+0x3180], R4 ;  /* 0x0031800401007387 */ /* 0x000fe80000100a00 */
[----:B------:R-:W-:Y:S04]  /*b0fd0*/  STL.64 [R1+0x3188], R6 ;  /* 0x0031880601007387 */ /* 0x000fe80000100a00 */
[----:B------:R-:W2:Y:S04]  /*b0fe0*/  LDL R58, [R1+0x60] ;  /* 0x00006000013a7983 */ /* 0x000ea80000100800 */
[----:B------:R-:W2:Y:S04]  /*b0ff0*/  LDL R59, [R1+0x64] ;  /* 0x00006400013b7983 */ /* 0x000ea80000100800 */
[----:B------:R-:W3:Y:S04]  /*b1000*/  LDL.LU R52, [R1+0x1c90] ;  /* 0x001c900001347983 */ /* 0x000ee80000300800 */
[----:B------:R-:W3:Y:S04]  /*b1010*/  LDL.LU R53, [R1+0x1c94] ;  /* 0x001c940001357983 */ /* 0x000ee80000300800 */
[----:B------:R-:W4:Y:S04]  /*b1020*/  LDL.LU R54, [R1+0x1c98] ;  /* 0x001c980001367983 */ /* 0x000f280000300800 */
[----:B------:R-:W4:Y:S04]  /*b1030*/  LDL.LU R55, [R1+0x1c9c] ;  /* 0x001c9c0001377983 */ /* 0x000f280000300800 */
[----:B----4-:R-:W-:Y:S04]  /*b1040*/  STL.64 [R1+0xa0a0], R54 ;  /* 0x00a0a03601007387 */ /* 0x010fe80000100a00 */
[----:B---3--:R-:W-:Y:S04]  /*b1050*/  STL.64 [R1+0xa098], R52 ;  /* 0x00a0983401007387 */ /* 0x008fe80000100a00 */
[----:B------:R-:W3:Y:S04]  /*b1060*/  LDL R56, [R1+0x68] ;  /* 0x0000680001387983 */ /* 0x000ee80000100800 */
[----:B------:R-:W3:Y:S04]  /*b1070*/  LDL R57, [R1+0x6c] ;  /* 0x00006c0001397983 */ /* 0x000ee80000100800 */
[----:B--2---:R-:W-:Y:S04]  /*b1080*/  STL.64 [R1+0xa0b8], R58 ;  /* 0x00a0b83a01007387 */ /* 0x004fe80000100a00 */
[----:B---3--:R-:W-:Y:S04]  /*b1090*/  STL.64 [R1+0xa0b0], R56 ;  /* 0x00a0b03801007387 */ /* 0x008fe80000100a00 */
[----:B------:R-:W2:Y:S04]  /*b10a0*/  LDL.LU R48, [R1+0x1ca0] ;  /* 0x001ca00001307983 */ /* 0x000ea80000300800 */
[----:B------:R-:W2:Y:S04]  /*b10b0*/  LDL.LU R49, [R1+0x1ca4] ;  /* 0x001ca40001317983 */ /* 0x000ea80000300800 */
[----:B------:R-:W3:Y:S04]  /*b10c0*/  LDL.LU R50, [R1+0x1ca8] ;  /* 0x001ca80001327983 */ /* 0x000ee80000300800 */
[----:B------:R-:W3:Y:S04]  /*b10d0*/  LDL.LU R51, [R1+0x1cac] ;  /* 0x001cac0001337983 */ /* 0x000ee80000300800 */
[----:B---3--:R-:W-:Y:S04]  /*b10e0*/  STL.64 [R1+0xa0c8], R50 ;  /* 0x00a0c83201007387 */ /* 0x008fe80000100a00 */
[----:B--2---:R-:W-:Y:S04]  /*b10f0*/  STL.64 [R1+0xa0c0], R48 ;  /* 0x00a0c03001007387 */ /* 0x004fe80000100a00 */
        /* <DEDUP_REMOVED lines=10> */
[----:B--2---:R-:W-:Y:S01]  /*b11a0*/  STL.64 [R1+0xa0e8], R46 ;  /* 0x00a0e82e01007387 */ /* 0x004fe20000100a00 */
[----:B------:R-:W-:-:S02]  /*b11b0*/  IMAD.MOV.U32 R30, RZ, RZ, R60 ;  /* 0x000000ffff1e7224 */ /* 0x000fc400078e003c */
[----:B------:R-:W-:Y:S01]  /*b11c0*/  IMAD.MOV.U32 R37, RZ, RZ, R61 ;  /* 0x000000ffff257224 */ /* 0x000fe200078e003d */
[----:B---3--:R0:W-:Y:S04]  /*b11d0*/  STL.64 [R1+0xa0e0], R44 ;  /* 0x00a0e02c01007387 */ /* 0x0081e80000100a00 */
[----:B------:R-:W2:Y:S04]  /*b11e0*/  LDL R14, [R1+0x80] ;  /* 0x00008000010e7983 */ /* 0x000ea80000100800 */
[----:B------:R-:W2:Y:S04]  /*b11f0*/  LDL R15, [R1+0x84] ;  /* 0x00008400010f7983 */ /* 0x000ea80000100800 */
[----:B------:R-:W2:Y:S04]  /*b1200*/  LDL.LU R16, [R1+0x1cd0] ;  /* 0x001cd00001107983 */ /* 0x000ea80000300800 */
[----:B------:R-:W2:Y:S04]  /*b1210*/  LDL.LU R17, [R1+0x1cd4] ;  /* 0x001cd40001117983 */ /* 0x000ea80000300800 */
[----:B------:R-:W2:Y:S04]  /*b1220*/  LDL.LU R18, [R1+0x1cd8] ;  /* 0x001cd80001127983 */ /* 0x000ea80000300800 */
[----:B------:R-:W2:Y:S04]  /*b1230*/  LDL.LU R19, [R1+0x1cdc] ;  /* 0x001cdc0001137983 */ /* 0x000ea80000300800 */
[----:B------:R-:W3:Y:S04]  /*b1240*/  LDL R12, [R1+0x88] ;  /* 0x00008800010c7983 */ /* 0x000ee80000100800 */
[----:B------:R-:W3:Y:S04]  /*b1250*/  LDL R13, [R1+0x8c] ;  /* 0x00008c00010d7983 */ /* 0x000ee80000100800 */
[----:B------:R-:W3:Y:S04]  /*b1260*/  LDL.LU R20, [R1+0x1ce0] ;  /* 0x001ce00001147983 */ /* 0x000ee80000300800 */
[----:B------:R-:W3:Y:S04]  /*b1270*/  LDL.LU R21, [R1+0x1ce4] ;  /* 0x001ce40001157983 */ /* 0x000ee80000300800 */
[----:B------:R-:W3:Y:S04]  /*b1280*/  LDL.LU R22, [R1+0x1ce8] ;  /* 0x001ce80001167983 */ /* 0x000ee80000300800 */
[----:B------:R-:W3:Y:S04]  /*b1290*/  LDL.LU R23, [R1+0x1cec] ;  /* 0x001cec0001177983 */ /* 0x000ee80000300800 */
[----:B------:R-:W4:Y:S04]  /*b12a0*/  LDL R26, [R1+0x90] ;  /* 0x00009000011a7983 */ /* 0x000f280000100800 */
[----:B------:R-:W4:Y:S04]  /*b12b0*/  LDL R27, [R1+0x94] ;  /* 0x00009400011b7983 */ /* 0x000f280000100800 */
[----:B0-----:R-:W2:Y:S04]  /*b12c0*/  LDL.LU R44, [R1+0x1d50] ;  /* 0x001d5000012c7983 */ /* 0x001ea80000300800 */
        /* <DEDUP_REMOVED lines=25> */
[----:B------:R-:W4:Y:S04]  /*b1460*/  LDL R24, [R1+0x98] ;  /* 0x0000980001187983 */ /* 0x000f280000100800 */
[----:B------:R-:W4:Y:S04]  /*b1470*/  LDL R25, [R1+0x9c] ;  /* 0x00009c0001197983 */ /* 0x000f280000100800 */
[----:B------:R-:W4:Y:S04]  /*b1480*/  LDL.LU R8, [R1+0x1cc0] ;  /* 0x001cc00001087983 */ /* 0x000f280000300800 */
[----:B------:R-:W4:Y:S04]  /*b1490*/  LDL.LU R9, [R1+0x1cc4] ;  /* 0x001cc40001097983 */ /* 0x000f280000300800 */
[----:B------:R-:W4:Y:S04]  /*b14a0*/  LDL.LU R10, [R1+0x1cc8] ;  /* 0x001cc800010a7983 */ /* 0x000f280000300800 */
[----:B------:R-:W4:Y:S04]  /*b14b0*/  LDL.LU R11, [R1+0x1ccc] ;  /* 0x001ccc00010b7983 */ /* 0x000f280000300800 */
[----:B------:R0:W-:Y:S04]  /*b14c0*/  STL [R1+0x9eb8], R37 ;  /* 0x009eb82501007387 */ /* 0x0001e80000100800 */
[----:B0-----:R-:W3:Y:S04]  /*b14d0*/  LDL.64 R36, [R1+0xb8] ;  /* 0x0000b80001247983 */ /* 0x001ee80000100a00 */
[----:B------:R0:W-:Y:S04]  /*b14e0*/  STL [R1+0x9eb4], R30 ;  /* 0x009eb41e01007387 */ /* 0x0001e80000100800 */
[----:B0-----:R-:W2:Y:S01]  /*b14f0*/  LDL.64 R30, [R1+0xc0] ;  /* 0x0000c000011e7983 */ /* 0x001ea20000100a00 */
[C---:B---3--:R-:W-:Y:S06]  /*b1500*/  HMMA.16816.F32 R40, R32.reuse, R36, R40 ;  /* 0x000000242028723c */ /* 0x048fec0000001828 */
[----:B--2---:R-:W-:Y:S06]  /*b1510*/  HMMA.16816.F32 R44, R32, R30, R44 ;  /* 0x0000001e202c723c */ /* 0x004fec000000182c */
[----:B------:R-:W-:-:S02]  /*b1520*/  IMAD.MOV.U32 R0, RZ, RZ, R30 ;  /* 0x000000ffff007224 */ /* 0x000fc400078e001e */
[----:B------:R-:W-:Y:S02]  /*b1530*/  IMAD.MOV.U32 R30, RZ, RZ, R36 ;  /* 0x000000ffff1e7224 */ /* 0x000fe400078e0024 */
[----:B------:R-:W-:-:S13]  /*b1540*/  IMAD.MOV.U32 R36, RZ, RZ, R37 ;  /* 0x000000ffff247224 */ /* 0x000fda00078e0025 */
[----:B------:R-:W-:Y:S04]  /*b1550*/  STL.64 [R1+0x3170], R44 ;  /* 0x0031702c01007387 */ /* 0x000fe80000100a00 */
[----:B------:R0:W-:Y:S04]  /*b1560*/  STL.64 [R1+0x3178], R46 ;  /* 0x0031782e01007387 */ /* 0x0001e80000100a00 */
[----:B0-----:R-:W2:Y:S04]  /*b1570*/  LDL.LU.64 R46, [R1+0xa0e8] ;  /* 0x00a0e800012e7983 */ /* 0x001ea80000300a00 */
[----:B------:R-:W3:Y:S04]  /*b1580*/  LDL.LU.64 R44, [R1+0xa0e0] ;  /* 0x00a0e000012c7983 */ /* 0x000ee80000300a00 */
[----:B------:R-:W-:Y:S04]  /*b1590*/  STL [R1+0x9ec0], R31 ;  /* 0x009ec01f01007387 */ /* 0x000fe80000100800 */
[----:B------:R-:W-:Y:S04]  /*b15a0*/  STL [R1+0x9ebc], R0 ;  /* 0x009ebc0001007387 */ /* 0x000fe80000100800 */
[----:B------:R-:W-:Y:S04]  /*b15b0*/  STL.64 [R1+0x3160], R40 ;  /* 0x0031602801007387 */ /* 0x000fe80000100a00 */
[----:B------:R0:W-:Y:S04]  /*b15c0*/  STL.64 [R1+0x3168], R42 ;  /* 0x0031682a01007387 */ /* 0x0001e80000100a00 */
[----:B0-----:R-:W2:Y:S04]  /*b15d0*/  LDL.LU.64 R42, [R1+0xa0d8] ;  /* 0x00a0d800012a7983 */ /* 0x001ea80000300a00 */
[----:B------:R-:W2:Y:S04]  /*b15e0*/  LDL.LU.64 R40, [R1+0xa0d0] ;  /* 0x00a0d00001287983 */ /* 0x000ea80000300a00 */
[----:B------:R0:W-:Y:S04]  /*b15f0*/  STL [R1+0x9ec8], R36 ;  /* 0x009ec82401007387 */ /* 0x0001e80000100800 */
[----:B0-----:R-:W3:Y:S01]  /*b1600*/  LDL.64 R36, [R1+0xb0] ;  /* 0x0000b00001247983 */ /* 0x001ee20000100a00 */
[----:B----4-:R-:W-:Y:S03]  /*b1610*/  HMMA.16816.F32 R56, R32, R38, R56 ;  /* 0x000000262038723c */ /* 0x010fe60000001838 */
[----:B------:R0:W-:Y:S03]  /*b1620*/  STL [R1+0x9ec4], R30 ;  /* 0x009ec41e01007387 */ /* 0x0001e60000100800 */
[----:B------:R-:W-:-:S02]  /*b1630*/  IMAD.MOV.U32 R31, RZ, RZ, R39 ;  /* 0x000000ffff1f7224 */ /* 0x000fc400078e0027 */
[----:B0-----:R-:W-:Y:S01]  /*b1640*/  IMAD.MOV.U32 R30, RZ, RZ, R38 ;  /* 0x000000ffff1e7224 */ /* 0x001fe200078e0026 */
[C---:B------:R-:W-:Y:S06]  /*b1650*/  HMMA.16816.F32 R52, R32.reuse, R60, R52 ;  /* 0x0000003c2034723c */ /* 0x040fec0000001834 */
[----:B---3--:R-:W-:Y:S06]  /*b1660*/  HMMA.16816.F32 R48, R32, R36, R48 ;  /* 0x000000242030723c */ /* 0x008fec0000001830 */
[----:B------:R-:W-:-:S15]  /*b1670*/  IMAD.MOV.U32 R0, RZ, RZ, R36 ;  /* 0x000000ffff007224 */ /* 0x000fde00078e0024 */
[----:B------:R-:W-:-:S02]  /*b1680*/  NOP ;  /* 0x0000000000007918 */ /* 0x000fc40000000000 */
[----:B------:R-:W-:Y:S04]  /*b1690*/  STL.64 [R1+0x3150], R48 ;  /* 0x0031503001007387 */ /* 0x000fe80000100a00 */
[----:B------:R0:W-:Y:S04]  /*b16a0*/  STL.64 [R1+0x3158], R50 ;  /* 0x0031583201007387 */ /* 0x0001e80000100a00 */
[----:B0-----:R-:W3:Y:S04]  /*b16b0*/  LDL.LU.64 R50, [R1+0xa0c8] ;  /* 0x00a0c80001327983 */ /* 0x001ee80000300a00 */
[----:B------:R-:W3:Y:S04]  /*b16c0*/  LDL.LU.64 R48, [R1+0xa0c0] ;  /* 0x00a0c00001307983 */ /* 0x000ee80000300a00 */
[----:B------:R-:W-:Y:S04]  /*b16d0*/  STL [R1+0x9ecc], R0 ;  /* 0x009ecc0001007387 */ /* 0x000fe80000100800 */
[----:B------:R-:W-:Y:S04]  /*b16e0*/  STL.64 [R1+0x3140], R56 ;  /* 0x0031403801007387 */ /* 0x000fe80000100a00 */
[----:B------:R0:W-:Y:S04]  /*b16f0*/  STL.64 [R1+0x3148], R58 ;  /* 0x0031483a01007387 */ /* 0x0001e80000100a00 */
[----:B0-----:R-:W4:Y:S04]  /*b1700*/  LDL.LU.64 R58, [R1+0xa0b8] ;  /* 0x00a0b800013a7983 */ /* 0x001f280000300a00 */
[----:B------:R-:W3:Y:S04]  /*b1710*/  LDL.LU.64 R56, [R1+0xa0b0] ;  /* 0x00a0b00001387983 */ /* 0x000ee80000300a00 */
[----:B------:R-:W4:Y:S04]  /*b1720*/  LDL.LU.64 R38, [R1+0xa0a8] ;  /* 0x00a0a80001267983 */ /* 0x000f280000300a00 */
[----:B------:R-:W-:Y:S04]  /*b1730*/  STL.64 [R1+0x9f18], R30 ;  /* 0x009f181e01007387 */ /* 0x000fe80000100a00 */
[----:B------:R0:W-:Y:S04]  /*b1740*/  STL.64 [R1+0x9f10], R28 ;  /* 0x009f101c01007387 */ /* 0x0001e80000100a00 */
[----:B0-----:R-:W3:Y:S04]  /*b1750*/  LDL.LU R28, [R1+0x1d00] ;  /* 0x001d0000011c7983 */ /* 0x001ee80000300800 */
[----:B------:R-:W3:Y:S04]  /*b1760*/  LDL.LU R29, [R1+0x1d04] ;  /* 0x001d0400011d7983 */ /* 0x000ee80000300800 */
[----:B------:R-:W3:Y:S04]  /*b1770*/  LDL.LU R30, [R1+0x1d08] ;  /* 0x001d0800011e7983 */ /* 0x000ee80000300800 */
[----:B------:R-:W3:Y:S04]  /*b1780*/  LDL.LU R31, [R1+0x1d0c] ;  /* 0x001d0c00011f7983 */ /* 0x000ee80000300800 */
[----:B------:R-:W-:Y:S04]  /*b1790*/  STL.64 [R1+0x3130], R52 ;  /* 0x0031303401007387 */ /* 0x000fe80000100a00 */
[----:B------:R0:W-:Y:S04]  /*b17a0*/  STL.64 [R1+0x3138], R54 ;  /* 0x0031383601007387 */ /* 0x0001e80000100a00 */
[----:B0-----:R-:W4:Y:S04]  /*b17b0*/  LDL.LU.64 R54, [R1+0xa0a0] ;  /* 0x00a0a00001367983 */ /* 0x001f280000300a00 */
[----:B------:R-:W4:Y:S01]  /*b17c0*/  LDL.LU.64 R52, [R1+0xa098] ;  /* 0x00a0980001347983 */ /* 0x000f220000300a00 */
[----:B------:R-:W-:Y:S01]  /*b17d0*/  HMMA.16816.F32 R4, R32, R26, R4 ;  /* 0x0000001a2004723c */ /* 0x000fe20000001804 */
[----:B------:R-:W-:-:S02]  /*b17e0*/  IMAD.MOV.U32 R36, RZ, RZ, R61 ;  /* 0x000000ffff247224 */ /* 0x000fc400078e003d */
[----:B------:R-:W-:Y:S02]  /*b17f0*/  IMAD.MOV.U32 R0, RZ, RZ, R60 ;  /* 0x000000ffff007224 */ /* 0x000fe400078e003c */
[----:B------:R-:W4:Y:S01]  /*b1800*/  LDL.LU.64 R60, [R1+0xa090] ;  /* 0x00a09000013c7983 */ /* 0x000f220000300a00 */
[C---:B------:R-:W-:Y:S06]  /*b1810*/  HMMA.16816.F32 R20, R32.reuse, R12, R20 ;  /* 0x0000000c2014723c */ /* 0x040fec0000001814 */
[C---:B------:R-:W-:Y:S06]  /*b1820*/  HMMA.16816.F32 R16, R32.reuse, R14, R16 ;  /* 0x0000000e2010723c */ /* 0x040fec0000001810 */
[C---:B--2---:R-:W-:Y:S06]  /*b1830*/  HMMA.16816.F32 R12, R32.reuse, R46, R40 ;  /* 0x0000002e200c723c */ /* 0x044fec0000001828 */
[----:B---3--:R-:W-:Y:S01]  /*b1840*/  HMMA.16816.F32 R28, R32, R24, R28 ;  /* 0x00000018201c723c */ /* 0x008fe2000000181c */
[----:B----4-:R-:W-:Y:S04]  /*b1850*/  STL.64 [R1+0x9f98], R38 ;  /* 0x009f982601007387 */ /* 0x010fe80000100a00 */
[----:B------:R-:W-:-:S15]  /*b1860*/  STL.64 [R1+0x9f90], R36 ;  /* 0x009f902401007387 */ /* 0x000fde0000100a00 */
[----:B------:R-:W-:-:S03]  /*b1870*/  NOP ;  /* 0x0000000000007918 */ /* 0x000fc60000000000 */
[----:B------:R-:W-:Y:S04]  /*b1880*/  STL.64 [R1+0x3120], R28 ;  /* 0x0031201c01007387 */ /* 0x000fe80000100a00 */
[----:B------:R-:W-:Y:S04]  /*b1890*/  STL.64 [R1+0x3128], R30 ;  /* 0x0031281e01007387 */ /* 0x000fe80000100a00 */
[----:B------:R-:W-:Y:S04]  /*b18a0*/  STL.64 [R1+0x3110], R4 ;  /* 0x0031100401007387 */ /* 0x000fe80000100a00 */
[----:B------:R0:W-:Y:S02]  /*b18b0*/  STL.64 [R1+0x3118], R6 ;  /* 0x0031180601007387 */ /* 0x0001e40000100a00 */
[C---:B0-----:R-:W-:Y:S02]  /*b18c0*/  HMMA.16816.F32 R4, R32.reuse, R44, R8 ;  /* 0x0000002c2004723c */ /* 0x041fe40000001808 */
[----:B------:R-:W-:Y:S04]  /*b18d0*/  STL.64 [R1+0x3100], R20 ;  /* 0x0031001401007387 */ /* 0x000fe80000100a00 */
[----:B------:R-:W-:Y:S04]  /*b18e0*/  STL.64 [R1+0x3108], R22 ;  /* 0x0031081601007387 */ /* 0x000fe80000100a00 */
[----:B------:R-:W-:Y:S04]  /*b18f0*/  STL.64 [R1+0x30f0], R16 ;  /* 0x0030f01001007387 */ /* 0x000fe80000100a00 */
[----:B------:R-:W-:Y:S01]  /*b1900*/  STL.64 [R1+0x30f8], R18 ;  /* 0x0030f81201007387 */ /* 0x000fe20000100a00 */
[C---:B------:R-:W-:Y:S08]  /*b1910*/  HMMA.16816.F32 R8, R32.reuse, R56, R48 ;  /* 0x000000382008723c */ /* 0x040ff00000001830 */
[----:B------:R-:W-:Y:S04]  /*b1920*/  STL.64 [R1+0x30e0], R4 ;  /* 0x0030e00401007387 */ /* 0x000fe80000100a00 */
[----:B------:R0:W-:Y:S02]  /*b1930*/  STL.64 [R1+0x30e8], R6 ;  /* 0x0030e80601007387 */ /* 0x0001e40000100a00 */
[C---:B0-----:R-:W-:Y:S02]  /*b1940*/  HMMA.16816.F32 R4, R32.reuse, R58, R52 ;  /* 0x0000003a2004723c */ /* 0x041fe40000001834 */
[----:B------:R0:W-:Y:S04]  /*b1950*/  STL.64 [R1+0x30d0], R12 ;  /* 0x0030d00c01007387 */ /* 0x0001e80000100a00 */
[----:B------:R1:W-:Y:S04]  /*b1960*/  STL.64 [R1+0x30d8], R14 ;  /* 0x0030d80e01007387 */ /* 0x0003e80000100a00 */
[----:B0-----:R-:W2:Y:S04]  /*b1970*/  LDL.LU R12, [R1+0x1b30] ;  /* 0x001b3000010c7983 */ /* 0x001ea80000300800 */
[----:B------:R-:W-:Y:S04]  /*b1980*/  STL.64 [R1+0x30c0], R8 ;  /* 0x0030c00801007387 */ /* 0x000fe80000100a00 */
[----:B------:R-:W-:Y:S05]  /*b1990*/  STL.64 [R1+0x30c8], R10 ;  /* 0x0030c80a01007387 */ /* 0x000fea0000100a00 */
[----:B------:R0:W-:Y:S04]  /*b19a0*/  STL.64 [R1+0x30b0], R4 ;  /* 0x0030b00401007387 */ /* 0x0001e80000100a00 */
[----:B------:R3:W-:Y:S04]  /*b19b0*/  STL.64 [R1+0x30b8], R6 ;  /* 0x0030b80601007387 */ /* 0x0007e80000100a00 */
[----:B------:R-:W2:Y:S04]  /*b19c0*/  LDL.LU R13, [R1+0x1b34] ;  /* 0x001b3400010d7983 */ /* 0x000ea80000300800 */
[----:B-1----:R-:W4:Y:S04]  /*b19d0*/  LDL.LU R14, [R1+0x1b38] ;  /* 0x001b3800010e7983 */ /* 0x002f280000300800 */
[----:B------:R-:W4:Y:S04]  /*b19e0*/  LDL.LU R15, [R1+0x1b3c] ;  /* 0x001b3c00010f7983 */ /* 0x000f280000300800 */
[----:B----4-:R1:W-:Y:S04]  /*b19f0*/  STL.64 [R1+0x9fa8], R14 ;  /* 0x009fa80e01007387 */ /* 0x0103e80000100a00 */
[----:B--2---:R-:W-:Y:S04]  /*b1a00*/  STL.64 [R1+0x9fa0], R12 ;  /* 0x009fa00c01007387 */ /* 0x004fe80000100a00 */
[----:B------:R-:W2:Y:S04]  /*b1a10*/  LDL.LU R20, [R1+0x1b50] ;  /* 0x001b500001147983 */ /* 0x000ea80000300800 */
[----:B------:R-:W2:Y:S04]  /*b1a20*/  LDL.LU R21, [R1+0x1b54] ;  /* 0x001b540001157983 */ /* 0x000ea80000300800 */
[----:B------:R-:W4:Y:S04]  /*b1a30*/  LDL.LU R22, [R1+0x1b58] ;  /* 0x001b580001167983 */ /* 0x000f280000300800 */
[----:B------:R-:W4:Y:S04]  /*b1a40*/  LDL.LU R23, [R1+0x1b5c] ;  /* 0x001b5c0001177983 */ /* 0x000f280000300800 */
[----:B----4-:R-:W-:Y:S04]  /*b1a50*/  STL.64 [R1+0x9fb8], R22 ;  /* 0x009fb81601007387 */ /* 0x010fe80000100a00 */
[----:B--2---:R2:W-:Y:S04]  /*b1a60*/  STL.64 [R1+0x9fb0], R20 ;  /* 0x009fb01401007387 */ /* 0x0045e80000100a00 */
[----:B0-----:R-:W4:Y:S04]  /*b1a70*/  LDL.LU R4, [R1+0x1b70] ;  /* 0x001b700001047983 */ /* 0x001f280000300800 */
[----:B------:R-:W4:Y:S04]  /*b1a80*/  LDL.LU R5, [R1+0x1b74] ;  /* 0x001b740001057983 */ /* 0x000f280000300800 */
[----:B---3--:R-:W3:Y:S04]  /*b1a90*/  LDL.LU R6, [R1+0x1b78] ;  /* 0x001b780001067983 */ /* 0x008ee80000300800 */
[----:B------:R-:W3:Y:S04]  /*b1aa0*/  LDL.LU R7, [R1+0x1b7c] ;  /* 0x001b7c0001077983 */ /* 0x000ee80000300800 */
[----:B---3--:R-:W-:Y:S04]  /*b1ab0*/  STL.64 [R1+0x9fc8], R6 ;  /* 0x009fc80601007387 */ /* 0x008fe80000100a00 */
[----:B----4-:R0:W-:Y:S04]  /*b1ac0*/  STL.64 [R1+0x9fc0], R4 ;  /* 0x009fc00401007387 */ /* 0x0101e80000100a00 */
[----:B------:R-:W3:Y:S04]  /*b1ad0*/  LDL.LU R48, [R1+0x1bb0] ;  /* 0x001bb00001307983 */ /* 0x000ee80000300800 */
[----:B------:R-:W3:Y:S04]  /*b1ae0*/  LDL.LU R49, [R1+0x1bb4] ;  /* 0x001bb40001317983 */ /* 0x000ee80000300800 */
[----:B------:R-:W4:Y:S04]  /*b1af0*/  LDL.LU R50, [R1+0x1bb8] ;  /* 0x001bb80001327983 */ /* 0x000f280000300800 */
[----:B------:R-:W4:Y:S04]  /*b1b00*/  LDL.LU R51, [R1+0x1bbc] ;  /* 0x001bbc0001337983 */ /* 0x000f280000300800 */
[----:B----4-:R4:W-:Y:S04]  /*b1b10*/  STL.64 [R1+0x9fd8], R50 ;  /* 0x009fd83201007387 */ /* 0x0109e80000100a00 */
[----:B---3--:R-:W-:Y:S04]  /*b1b20*/  STL.64 [R1+0x9fd0], R48 ;  /* 0x009fd03001007387 */ /* 0x008fe80000100a00 */
[----:B------:R-:W3:Y:S04]  /*b1b30*/  LDL.LU R56, [R1+0x1bc0] ;  /* 0x001bc00001387983 */ /* 0x000ee80000300800 */
[----:B------:R-:W3:Y:S04]  /*b1b40*/  LDL.LU R57, [R1+0x1bc4] ;  /* 0x001bc40001397983 */ /* 0x000ee80000300800 */
[----:B------:R-:W2:Y:S04]  /*b1b50*/  LDL.LU R58, [R1+0x1bc8] ;  /* 0x001bc800013a7983 */ /* 0x000ea80000300800 */
[----:B------:R-:W2:Y:S04]  /*b1b60*/  LDL.LU R59, [R1+0x1bcc] ;  /* 0x001bcc00013b7983 */ /* 0x000ea80000300800 */
[----:B--2---:R-:W-:Y:S04]  /*b1b70*/  STL.64 [R1+0x9fe8], R58 ;  /* 0x009fe83a01007387 */ /* 0x004fe80000100a00 */
[----:B---3--:R2:W-:Y:S04]  /*b1b80*/  STL.64 [R1+0x9fe0], R56 ;  /* 0x009fe03801007387 */ /* 0x0085e80000100a00 */
[----:B------:R-:W3:Y:S04]  /*b1b90*/  LDL R46, [R1] ;  /* 0x00000000012e7983 */ /* 0x000ee80000100800 */
[----:B------:R-:W3:Y:S04]  /*b1ba0*/  LDL R47, [R1+0x4] ;  /* 0x00000400012f7983 */ /* 0x000ee80000100800 */
[----:B------:R-:W4:Y:S04]  /*b1bb0*/  LDL.LU R40, [R1+0x1bd0] ;  /* 0x001bd00001287983 */ /* 0x000f280000300800 */
[----:B------:R-:W4:Y:S04]  /*b1bc0*/  LDL.LU R41, [R1+0x1bd4] ;  /* 0x001bd40001297983 */ /* 0x000f280000300800 */
[----:B------:R-:W2:Y:S04]  /*b1bd0*/  LDL.LU R42, [R1+0x1bd8] ;  /* 0x001bd800012a7983 */ /* 0x000ea80000300800 */
[----:B------:R-:W2:Y:S04]  /*b1be0*/  LDL.LU R43, [R1+0x1bdc] ;  /* 0x001bdc00012b7983 */ /* 0x000ea80000300800 */
[----:B--2---:R-:W-:Y:S04]  /*b1bf0*/  STL.64 [R1+0x9ff8], R42 ;  /* 0x009ff82a01007387 */ /* 0x004fe80000100a00 */
[----:B----4-:R-:W-:Y:S04]  /*b1c00*/  STL.64 [R1+0x9ff0], R40 ;  /* 0x009ff02801007387 */ /* 0x010fe80000100a00 */
[----:B------:R-:W2:Y:S04]  /*b1c10*/  LDL R44, [R1+0x8] ;  /* 0x00000800012c7983 */ /* 0x000ea80000100800 */
[----:B------:R-:W2:Y:S04]  /*b1c20*/  LDL R45, [R1+0xc] ;  /* 0x00000c00012d7983 */ /* 0x000ea80000100800 */
[----:B---3--:R3:W-:Y:S04]  /*b1c30*/  STL.64 [R1+0xa008], R46 ;  /* 0x00a0082e01007387 */ /* 0x0087e80000100a00 */
[----:B--2---:R-:W-:Y:S04]  /*b1c40*/  STL.64 [R1+0xa000], R44 ;  /* 0x00a0002c01007387 */ /* 0x004fe80000100a00 */
[----:B-1----:R-:W2:Y:S04]  /*b1c50*/  LDL R14, [R1+0x10] ;  /* 0x00001000010e7983 */ /* 0x002ea80000100800 */
[----:B------:R-:W2:Y:S04]  /*b1c60*/  LDL R15, [R1+0x14] ;  /* 0x00001400010f7983 */ /* 0x000ea80000100800 */
[----:B------:R-:W4:Y:S04]  /*b1c70*/  LDL.LU R20, [R1+0x1bf0] ;  /* 0x001bf00001147983 */ /* 0x000f280000300800 */
[----:B------:R-:W4:Y:S04]  /*b1c80*/  LDL.LU R21, [R1+0x1bf4] ;  /* 0x001bf40001157983 */ /* 0x000f280000300800 */
[----:B------:R-:W3:Y:S04]  /*b1c90*/  LDL.LU R22, [R1+0x1bf8] ;  /* 0x001bf80001167983 */ /* 0x000ee80000300800 */
[----:B------:R-:W3:Y:S04]  /*b1ca0*/  LDL.LU R23, [R1+0x1bfc] ;  /* 0x001bfc0001177983 */ /* 0x000ee80000300800 */
[----:B---3--:R-:W-:Y:S04]  /*b1cb0*/  STL.64 [R1+0xa018], R22 ;  /* 0x00a0181601007387 */ /* 0x008fe80000100a00 */
[----:B----4-:R1:W-:Y:S04]  /*b1cc0*/  STL.64 [R1+0xa010], R20 ;  /* 0x00a0101401007387 */ /* 0x0103e80000100a00 */
[----:B------:R-:W3:Y:S04]  /*b1cd0*/  LDL R12, [R1+0x18] ;  /* 0x00001800010c7983 */ /* 0x000ee80000100800 */
[----:B------:R-:W3:Y:S04]  /*b1ce0*/  LDL R13, [R1+0x1c] ;  /* 0x00001c00010d7983 */ /* 0x000ee80000100800 */
[----:B--2---:R-:W-:Y:S04]  /*b1cf0*/  STL.64 [R1+0xa028], R14 ;  /* 0x00a0280e01007387 */ /* 0x004fe80000100a00 */
[----:B---3--:R2:W-:Y:S04]  /*b1d00*/  STL.64 [R1+0xa020], R12 ;  /* 0x00a0200c01007387 */ /* 0x0085e80000100a00 */
[----:B0-----:R-:W3:Y:S04]  /*b1d10*/  LDL.LU R4, [R1+0x1c00] ;  /* 0x001c000001047983 */ /* 0x001ee80000300800 */
[----:B------:R-:W3:Y:S04]  /*b1d20*/  LDL.LU R5, [R1+0x1c04] ;  /* 0x001c040001057983 */ /* 0x000ee80000300800 */
[----:B------:R-:W4:Y:S04]  /*b1d30*/  LDL.LU R6, [R1+0x1c08] ;  /* 0x001c080001067983 */ /* 0x000f280000300800 */
[----:B------:R-:W4:Y:S04]  /*b1d40*/  LDL.LU R7, [R1+0x1c0c] ;  /* 0x001c0c0001077983 */ /* 0x000f280000300800 */
[----:B----4-:R0:W-:Y:S04]  /*b1d50*/  STL.64 [R1+0xa038], R6 ;  /* 0x00a0380601007387 */ /* 0x0101e80000100a00 */
[----:B---3--:R-:W-:Y:S04]  /*b1d60*/  STL.64 [R1+0xa030], R4 ;  /* 0x00a0300401007387 */ /* 0x008fe80000100a00 */
[----:B------:R-:W3:Y:S04]  /*b1d70*/  LDL R50, [R1+0x20] ;  /* 0x0000200001327983 */ /* 0x000ee80000100800 */
[----:B------:R-:W3:Y:S04]  /*b1d80*/  LDL R51, [R1+0x24] ;  /* 0x0000240001337983 */ /* 0x000ee80000100800 */
        /* <DEDUP_REMOVED lines=8> */
[----:B---3--:R-:W-:Y:S04]  /*b1e10*/  STL.64 [R1+0xa058], R50 ;  /* 0x00a0583201007387 */ /* 0x008fe80000100a00 */
[----:B----4-:R-:W-:Y:S04]  /*b1e20*/  STL.64 [R1+0xa050], R48 ;  /* 0x00a0503001007387 */ /* 0x010fe80000100a00 */
[----:B------:R-:W3:Y:S04]  /*b1e30*/  LDL R46, [R1+0x30] ;  /* 0x00003000012e7983 */ /* 0x000ee80000100800 */
[----:B------:R-:W3:Y:S04]  /*b1e40*/  LDL R47, [R1+0x34] ;  /* 0x00003400012f7983 */ /* 0x000ee80000100800 */
[----:B-1----:R-:W4:Y:S04]  /*b1e50*/  LDL.LU R20, [R1+0x1c30] ;  /* 0x001c300001147983 */ /* 0x002f280000300800 */
[----:B------:R-:W4:Y:S04]  /*b1e60*/  LDL.LU R21, [R1+0x1c34] ;  /* 0x001c340001157983 */ /* 0x000f280000300800 */
[----:B------:R-:W2:Y:S04]  /*b1e70*/  LDL.LU R22, [R1+0x1c38] ;  /* 0x001c380001167983 */ /* 0x000ea80000300800 */
[----:B------:R-:W2:Y:S04]  /*b1e80*/  LDL.LU R23, [R1+0x1c3c] ;  /* 0x001c3c0001177983 */ /* 0x000ea80000300800 */
[----:B--2---:R1:W-:Y:S04]  /*b1e90*/  STL.64 [R1+0xa068], R22 ;  /* 0x00a0681601007387 */ /* 0x0043e80000100a00 */
[----:B----4-:R-:W-:Y:S04]  /*b1ea0*/  STL.64 [R1+0xa060], R20 ;  /* 0x00a0601401007387 */ /* 0x010fe80000100a00 */
[----:B------:R-:W2:Y:S04]  /*b1eb0*/  LDL R44, [R1+0x38] ;  /* 0x00003800012c7983 */ /* 0x000ea80000100800 */
[----:B------:R-:W2:Y:S04]  /*b1ec0*/  LDL R45, [R1+0x3c] ;  /* 0x00003c00012d7983 */ /* 0x000ea80000100800 */
[----:B---3--:R-:W-:Y:S04]  /*b1ed0*/  STL.64 [R1+0xa078], R46 ;  /* 0x00a0782e01007387 */ /* 0x008fe80000100a00 */
[----:B--2---:R2:W-:Y:S04]  /*b1ee0*/  STL.64 [R1+0xa070], R44 ;  /* 0x00a0702c01007387 */ /* 0x0045e80000100a00 */
[----:B------:R-:W3:Y:S04]  /*b1ef0*/  LDL.LU R12, [R1+0x1c40] ;  /* 0x001c4000010c7983 */ /* 0x000ee80000300800 */
[----:B------:R-:W3:Y:S04]  /*b1f00*/  LDL.LU R13, [R1+0x1c44] ;  /* 0x001c4400010d7983 */ /* 0x000ee80000300800 */
[----:B------:R-:W4:Y:S04]  /*b1f10*/  LDL.LU R14, [R1+0x1c48] ;  /* 0x001c4800010e7983 */ /* 0x000f280000300800 */
[----:B------:R-:W4:Y:S04]  /*b1f20*/  LDL.LU R15, [R1+0x1c4c] ;  /* 0x001c4c00010f7983 */ /* 0x000f280000300800 */
[----:B----4-:R-:W-:Y:S04]  /*b1f30*/  STL.64 [R1+0xa088], R14 ;  /* 0x00a0880e01007387 */ /* 0x010fe80000100a00 */
[----:B---3--:R3:W-:Y:S04]  /*b1f40*/  STL.64 [R1+0xa080], R12 ;  /* 0x00a0800c01007387 */ /* 0x0087e80000100a00 */
[----:B0-----:R-:W4:Y:S04]  /*b1f50*/  LDL R6, [R1+0x40] ;  /* 0x0000400001067983 */ /* 0x001f280000100800 */
[----:B------:R-:W4:Y:S04]  /*b1f60*/  LDL R7, [R1+0x44] ;  /* 0x0000440001077983 */ /* 0x000f280000100800 */
[----:B------:R-:W4:Y:S04]  /*b1f70*/  LDL.LU R56, [R1+0x1c50] ;  /* 0x001c500001387983 */ /* 0x000f280000300800 */
[----:B------:R-:W4:Y:S04]  /*b1f80*/  LDL.LU R57, [R1+0x1c54] ;  /* 0x001c540001397983 */ /* 0x000f280000300800 */
[----:B------:R-:W4:Y:S04]  /*b1f90*/  LDL.LU R58, [R1+0x1c58] ;  /* 0x001c5800013a7983 */ /* 0x000f280000300800 */
[----:B------:R-:W4:Y:S04]  /*b1fa0*/  LDL.LU R59, [R1+0x1c5c] ;  /* 0x001c5c00013b7983 */ /* 0x000f280000300800 */
[----:B------:R-:W4:Y:S04]  /*b1fb0*/  LDL R4, [R1+0x48] ;  /* 0x0000480001047983 */ /* 0x000f280000100800 */
[----:B------:R-:W4:Y:S04]  /*b1fc0*/  LDL R5, [R1+0x4c] ;  /* 0x00004c0001057983 */ /* 0x000f280000100800 */
[----:B-1----:R-:W4:Y:S04]  /*b1fd0*/  LDL R22, [R1+0x50] ;  /* 0x0000500001167983 */ /* 0x002f280000100800 */
[----:B------:R-:W4:Y:S04]  /*b1fe0*/  LDL R23, [R1+0x54] ;  /* 0x0000540001177983 */ /* 0x000f280000100800 */
[----:B--2---:R-:W4:Y:S04]  /*b1ff0*/  LDL.LU R44, [R1+0x1c70] ;  /* 0x001c7000012c7983 */ /* 0x004f280000300800 */
[----:B------:R-:W4:Y:S04]  /*b2000*/  LDL.LU R45, [R1+0x1c74] ;  /* 0x001c7400012d7983 */ /* 0x000f280000300800 */
[----:B------:R-:W4:Y:S04]  /*b2010*/  LDL.LU R46, [R1+0x1c78] ;  /* 0x001c7800012e7983 */ /* 0x000f280000300800 */
[----:B------:R-:W4:Y:S04]  /*b2020*/  LDL.LU R47, [R1+0x1c7c] ;  /* 0x001c7c00012f7983 */ /* 0x000f280000300800 */
[----:B------:R-:W2:Y:S04]  /*b2030*/  LDL R20, [R1+0x58] ;  /* 0x0000580001147983 */ /* 0x000ea80000100800 */
[----:B------:R-:W2:Y:S04]  /*b2040*/  LDL R21, [R1+0x5c] ;  /* 0x00005c0001157983 */ /* 0x000ea80000100800 */
[----:B---3--:R-:W2:Y:S04]  /*b2050*/  LDL.LU R12, [R1+0x1c80] ;  /* 0x001c8000010c7983 */ /* 0x008ea80000300800 */
        /* <DEDUP_REMOVED lines=34> */
[----:B------:R-:W3:Y:S01]  /*b2280*/  LDL.LU R11, [R1+0x1b2c] ;  /* 0x001b2c00010b7983 */ /* 0x000ee20000300800 */
[C---:B--2---:R-:W-:Y:S06]  /*b2290*/  HMMA.16816.F32 R12, R32.reuse, R20, R12 ;  /* 0x00000014200c723c */ /* 0x044fec000000180c */
[C---:B----4-:R-:W-:Y:S06]  /*b22a0*/  HMMA.16816.F32 R20, R32.reuse, R22, R44 ;  /* 0x000000162014723c */ /* 0x050fec000000182c */
[C---:B---3--:R-:W-:Y:S11]  /*b22b0*/  HMMA.16816.F32 R48, R32.reuse, R4, R48 ;  /* 0x000000042030723c */ /* 0x048ff60000001830 */
        /* <DEDUP_REMOVED lines=14> */
[----:B------:R-:W-:Y:S03]  /*b23a0*/  HMMA.16816.F32 R4, R32, R6, R56 ;  /* 0x000000062004723c */ /* 0x000fe60000001838 */
[----:B------:R-:W4:Y:S04]  /*b23b0*/  LDL.LU.64 R58, [R1+0xa048] ;  /* 0x00a04800013a7983 */ /* 0x000f280000300a00 */
[----:B------:R-:W4:-:S15]  /*b23c0*/  LDL.LU.64 R56, [R1+0xa040] ;  /* 0x00a0400001387983 */ /* 0x000f1e0000300a00 */
[----:B------:R-:W-:-:S01]  /*b23d0*/  NOP ;  /* 0x0000000000007918 */ /* 0x000fc20000000000 */
[----:B------:R-:W-:Y:S04]  /*b23e0*/  STL.64 [R1+0x3070], R4 ;  /* 0x0030700401007387 */ /* 0x000fe80000100a00 */
[----:B------:R0:W-:Y:S04]  /*b23f0*/  STL.64 [R1+0x3078], R6 ;  /* 0x0030780601007387 */ /* 0x0001e80000100a00 */
[----:B0-----:R-:W4:Y:S04]  /*b2400*/  LDL.LU.64 R6, [R1+0xa038] ;  /* 0x00a0380001067983 */ /* 0x001f280000300a00 */
[----:B------:R-:W4:Y:S01]  /*b2410*/  LDL.LU.64 R4, [R1+0xa030] ;  /* 0x00a0300001047983 */ /* 0x000f220000300a00 */
[C---:B--2---:R-:W-:Y:S06]  /*b2420*/  HMMA.16816.F32 R12, R32.reuse, R44, R12 ;  /* 0x0000002c200c723c */ /* 0x044fec000000180c */
[----:B---3--:R-:W-:-:S15]  /*b2430*/  HMMA.16816.F32 R44, R32, R46, R20 ;  /* 0x0000002e202c723c */ /* 0x008fde0000001814 */
[----:B------:R-:W-:-:S02]  /*b2440*/  NOP ;  /* 0x0000000000007918 */ /* 0x000fc40000000000 */
[----:B------:R-:W-:Y:S01]  /*b2450*/  STL.64 [R1+0x3060], R12 ;  /* 0x0030600c01007387 */ /* 0x000fe20000100a00 */
[C---:B----4-:R-:W-:Y:S03]  /*b2460*/  HMMA.16816.F32 R40, R32.reuse, R48, R40 ;  /* 0x000000302028723c */ /* 0x050fe60000001828 */
[----:B------:R0:W-:Y:S04]  /*b2470*/  STL.64 [R1+0x3068], R14 ;  /* 0x0030680e01007387 */ /* 0x0001e80000100a00 */
[----:B0-----:R-:W2:Y:S04]  /*b2480*/  LDL.LU.64 R14, [R1+0xa028] ;  /* 0x00a02800010e7983 */ /* 0x001ea80000300a00 */
[----:B------:R-:W3:Y:S04]  /*b2490*/  LDL.LU.64 R12, [R1+0xa020] ;  /* 0x00a02000010c7983 */ /* 0x000ee80000300a00 */
[----:B------:R-:W2:Y:S04]  /*b24a0*/  LDL.LU.64 R22, [R1+0xa018] ;  /* 0x00a0180001167983 */ /* 0x000ea80000300a00 */
[----:B------:R-:W2:Y:S04]  /*b24b0*/  LDL.LU.64 R20, [R1+0xa010] ;  /* 0x00a0100001147983 */ /* 0x000ea80000300a00 */
[----:B------:R-:W-:Y:S04]  /*b24c0*/  STL.64 [R1+0x3050], R44 ;  /* 0x0030502c01007387 */ /* 0x000fe80000100a00 */
[----:B------:R0:W-:Y:S01]  /*b24d0*/  STL.64 [R1+0x3058], R46 ;  /* 0x0030582e01007387 */ /* 0x0001e20000100a00 */
[C---:B------:R-:W-:Y:S03]  /*b24e0*/  HMMA.16816.F32 R48, R32.reuse, R50, R56 ;  /* 0x000000322030723c */ /* 0x040fe60000001838 */
        /* <DEDUP_REMOVED lines=15> */
[----:B------:R-:W-:Y:S04]  /*b25e0*/  STL.64 [R1+0x3020], R4 ;  /* 0x0030200401007387 */ /* 0x000fe80000100a00 */
[----:B------:R0:W-:Y:S01]  /*b25f0*/  STL.64 [R1+0x3028], R6 ;  /* 0x0030280601007387 */ /* 0x0001e20000100a00 */
[C---:B------:R-:W-:Y:S06]  /*b2600*/  HMMA.16816.F32 R44, R32.reuse, R46, R40 ;  /* 0x0000002e202c723c */ /* 0x040fec0000001828 */
[C---:B------:R-:W-:Y:S01]  /*b2610*/  HMMA.16816.F32 R56, R32.reuse, R60, R56 ;  /* 0x0000003c2038723c */ /* 0x040fe20000001838 */
[----:B0-----:R-:W2:Y:S04]  /*b2620*/  LDL.LU.64 R6, [R1+0x9fc8] ;  /* 0x009fc80001067983 */ /* 0x001ea80000300a00 */
[----:B------:R-:W2:Y:S04]  /*b2630*/  LDL.LU.64 R4, [R1+0x9fc0] ;  /* 0x009fc00001047983 */ /* 0x000ea80000300a00 */
[----:B------:R-:W3:Y:S04]  /*b2640*/  LDL.LU.64 R22, [R1+0x9fb8] ;  /* 0x009fb80001167983 */ /* 0x000ee80000300a00 */
[----:B------:R-:W3:Y:S04]  /*b2650*/  LDL.LU.64 R20, [R1+0x9fb0] ;  /* 0x009fb00001147983 */ /* 0x000ee80000300a00 */
[----:B------:R-:W-:Y:S04]  /*b2660*/  STL.64 [R1+0x3010], R12 ;  /* 0x0030100c01007387 */ /* 0x000fe80000100a00 */
[----:B------:R0:W-:Y:S04]  /*b2670*/  STL.64 [R1+0x3018], R14 ;  /* 0x0030180e01007387 */ /* 0x0001e80000100a00 */
[----:B0-----:R-:W4:Y:S04]  /*b2680*/  LDL.LU.64 R14, [R1+0x9fa8] ;  /* 0x009fa800010e7983 */ /* 0x001f280000300a00 */
[----:B------:R-:W4:Y:S04]  /*b2690*/  LDL.LU.64 R12, [R1+0x9fa0] ;  /* 0x009fa000010c7983 */ /* 0x000f280000300a00 */
[----:B------:R-:W-:Y:S04]  /*b26a0*/  STL.64 [R1+0x3000], R36 ;  /* 0x0030002401007387 */ /* 0x000fe80000100a00 */
[----:B------:R0:W-:Y:S04]  /*b26b0*/  STL.64 [R1+0x3008], R38 ;  /* 0x0030082601007387 */ /* 0x0001e80000100a00 */
[----:B0-----:R-:W2:Y:S04]  /*b26c0*/  LDL.LU.64 R38, [R1+0x9f98] ;  /* 0x009f980001267983 */ /* 0x001ea80000300a00 */
[----:B------:R-:W2:Y:S04]  /*b26d0*/  LDL.LU.64 R36, [R1+0x9f90] ;  /* 0x009f900001247983 */ /* 0x000ea80000300a00 */
[----:B------:R-:W4:Y:S04]  /*b26e0*/  LDL.LU.64 R42, [R1+0x9f88] ;  /* 0x009f8800012a7983 */ /* 0x000f280000300a00 */
[----:B------:R-:W2:Y:S04]  /*b26f0*/  LDL.LU.64 R40, [R1+0x9f80] ;  /* 0x009f800001287983 */ /* 0x000ea80000300a00 */
[----:B------:R-:W-:Y:S04]  /*b2700*/  STL.64 [R1+0x2ff0], R44 ;  /* 0x002ff02c01007387 */ /* 0x000fe80000100a00 */
[----:B------:R0:W-:Y:S04]  /*b2710*/  STL.64 [R1+0x2ff8], R46 ;  /* 0x002ff82e01007387 */ /* 0x0001e80000100a00 */
[----:B0-----:R-:W3:Y:S04]  /*b2720*/  LDL.LU.64 R46, [R1+0x9f78] ;  /* 0x009f7800012e7983 */ /* 0x001ee80000300a00 */
[----:B------:R-:W2:Y:S04]  /*b2730*/  LDL.LU.64 R44, [R1+0x9f70] ;  /* 0x009f7000012c7983 */ /* 0x000ea80000300a00 */
[----:B------:R-:W-:Y:S04]  /*b2740*/  STL.64 [R1+0x2fe0], R56 ;  /* 0x002fe03801007387 */ /* 0x000fe80000100a00 */
[----:B------:R0:W-:Y:S04]  /*b2750*/  STL.64 [R1+0x2fe8], R58 ;  /* 0x002fe83a01007387 */ /* 0x0001e80000100a00 */
[----:B0-----:R-:W4:Y:S04]  /*b2760*/  LDL.LU.64 R58, [R1+0x9f68] ;  /* 0x009f6800013a7983 */ /* 0x001f280000300a00 */
[----:B------:R-:W3:Y:S01]  /*b2770*/  LDL.LU.64 R56, [R1+0x9f60] ;  /* 0x009f600001387983 */ /* 0x000ee20000300a00 */
[C---:B----4-:R-:W-:Y:S06]  /*b2780*/  HMMA.16816.F32 R48, R32.reuse, R58, R48 ;  /* 0x0000003a2030723c */ /* 0x050fec0000001830 */
        /* <DEDUP_REMOVED lines=16> */
[C---:B------:R-:W-:Y:S06]  /*b2890*/  HMMA.16816.F32 R20, R32.reuse, R46, R20 ;  /* 0x0000002e2014723c */ /* 0x040fec0000001814 */
[C---:B------:R-:W-:Y:S06]  /*b28a0*/  HMMA.16816.F32 R12, R32.reuse, R42, R12 ;  /* 0x0000002a200c723c */ /* 0x040fec000000180c */
[C---:B--2---:R-:W-:Y:S06]  /*b28b0*/  HMMA.16816.F32 R28, R32.reuse, R52, R28 ;  /* 0x00000034201c723c */ /* 0x044fec000000181c */
[----:B----4-:R-:W-:Y:S06]  /*b28c0*/  HMMA.16816.F32 R56, R32, R54, R56 ;  /* 0x000000362038723c */ /* 0x010fec0000001838 */
[----:B------:R-:W-:-:S15]  /*b28d0*/  STL.64 [R1+0x9be0], R54 ;  /* 0x009be03601007387 */ /* 0x000fde0000100a00 */
[----:B------:R-:W-:-:S02]  /*b28e0*/  NOP ;  /* 0x0000000000007918 */ /* 0x000fc40000000000 */
[----:B------:R-:W-:Y:S04]  /*b28f0*/  STL.64 [R1+0x2fb0], R56 ;  /* 0x002fb03801007387 */ /* 0x000fe80000100a00 */
[----:B------:R-:W-:Y:S04]  /*b2900*/  STL.64 [R1+0x2fb8], R58 ;  /* 0x002fb83a01007387 */ /* 0x000fe80000100a00 */
[----:B------:R-:W-:Y:S04]  /*b2910*/  STL.64 [R1+0x9bd8], R52 ;  /* 0x009bd83401007387 */ /* 0x000fe80000100a00 */
[----:B------:R-:W-:Y:S04]  /*b2920*/  STL.64 [R1+0x2fa0], R28 ;  /* 0x002fa01c01007387 */ /* 0x000fe80000100a00 */
[----:B------:R0:W-:Y:S02]  /*b2930*/  STL.64 [R1+0x2fa8], R30 ;  /* 0x002fa81e01007387 */ /* 0x0001e40000100a00 */
[C---:B0-----:R-:W-:Y:S06]  /*b2940*/  HMMA.16816.F32 R28, R32.reuse, R50, R4 ;  /* 0x00000032201c723c */ /* 0x041fec0000001804 */
[----:B---3--:R-:W-:Y:S01]  /*b2950*/  HMMA.16816.F32 R4, R32, R48, R24 ;  /* 0x000000302004723c */ /* 0x008fe20000001818 */
[----:B------:R-:W-:-:S15]  /*b2960*/  STL.64 [R1+0x9bf0], R50 ;  /* 0x009bf03201007387 */ /* 0x000fde0000100a00 */
[----:B------:R-:W-:-:S01]  /*b2970*/  NOP ;  /* 0x0000000000007918 */ /* 0x000fc20000000000 */
[----:B------:R-:W-:Y:S04]  /*b2980*/  STL.64 [R1+0x2f90], R28 ;  /* 0x002f901c01007387 */ /* 0x000fe80000100a00 */
        /* <DEDUP_REMOVED lines=8> */
[----:B------:R-:W-:Y:S09]  /*b2a10*/  STL.64 [R1+0x9bf8], R44 ;  /* 0x009bf82c01007387 */ /* 0x000ff20000100a00 */
[----:B------:R-:W-:Y:S04]  /*b2a20*/  STL.64 [R1+0x2f60], R4 ;  /* 0x002f600401007387 */ /* 0x000fe80000100a00 */
[----:B------:R0:W-:Y:S04]  /*b2a30*/  STL.64 [R1+0x2f68], R6 ;  /* 0x002f680601007387 */ /* 0x0001e80000100a00 */
[----:B------:R-:W2:Y:S01]  /*b2a40*/  LDL.LU R48, [R1+0x1a60] ;  /* 0x001a600001307983 */ /* 0x000ea20000300800 */
[----:B0-----:R-:W-:Y:S03]  /*b2a50*/  HMMA.16816.F32 R4, R32, R40, R8 ;  /* 0x000000282004723c */ /* 0x001fe60000001808 */
[----:B------:R0:W-:Y:S04]  /*b2a60*/  STL.64 [R1+0x2f50], R12 ;  /* 0x002f500c01007387 */ /* 0x0001e80000100a00 */
[----:B------:R1:W-:-:S15]  /*b2a70*/  STL.64 [R1+0x2f58], R14 ;  /* 0x002f580e01007387 */ /* 0x0003de0000100a00 */
[----:B------:R-:W-:-:S01]  /*b2a80*/  NOP ;  /* 0x0000000000007918 */ /* 0x000fc20000000000 */
        /* <DEDUP_REMOVED lines=85> */
[C---:B---3--:R-:W-:Y:S06]  /*b2fe0*/  HMMA.16816.F32 R24, R32.reuse, R12, R24 ;  /* 0x0000000c2018723c */ /* 0x048fec0000001818 */
[----:B--2---:R-:W-:-:S15]  /*b2ff0*/  HMMA.16816.F32 R16, R32, R14, R16 ;  /* 0x0000000e2010723c */ /* 0x004fde0000001810 */
        /* <DEDUP_REMOVED lines=20> */
[----:B------:R-:W3:Y:S01]  /*b3140*/  LDL.LU.64 R20, [R1+0x9ed0] ;  /* 0x009ed00001147983 */ /* 0x000ee20000300a00 */
[----:B----4-:R-:W-:Y:S06]  /*b3150*/  HMMA.16816.F32 R12, R32, R18, R12 ;  /* 0x00000012200c723c */ /* 0x010fec000000180c */
[----:B------:R-:W-:Y:S04]  /*b3160*/  STL.64 [R1+0x9b40], R18 ;  /* 0x009b401201007387 */ /* 0x000fe80000100a00 */
[----:B------:R-:W-:-:S13]  /*b3170*/  STL.64 [R1+0x9b38], R16 ;  /* 0x009b381001007387 */ /* 0x000fda0000100a00 */
[----:B------:R-:W-:Y:S04]  /*b3180*/  STL.64 [R1+0x2ec0], R12 ;  /* 0x002ec00c01007387 */ /* 0x000fe80000100a00 */
[----:B------:R3:W-:Y:S01]  /*b3190*/  STL.64 [R1+0x2ec8], R14 ;  /* 0x002ec80e01007387 */ /* 0x0007e20000100a00 */
[----:B------:R-:W-:Y:S02]  /*b31a0*/  IMAD R6, R6, 0x100, R58 ;  /* 0x0000010006067824 */ /* 0x000fe400078e023a */
[----:B------:R-:W-:Y:S02]  /*b31b0*/  IMAD R7, R7, 0x100, R59 ;  /* 0x0000010007077824 */ /* 0x000fe400078e023b */
[----:B------:R-:W-:Y:S02]  /*b31c0*/  IMAD.MOV.U32 R58, RZ, RZ, R0 ;  /* 0x000000ffff3a7224 */ /* 0x000fe400078e0000 */
[----:B------:R-:W-:Y:S01]  /*b31d0*/  IMAD.MOV.U32 R59, RZ, RZ, R36 ;  /* 0x000000ffff3b7224 */ /* 0x000fe200078e0024 */
[C---:B---3--:R-:W-:Y:S06]  /*b31e0*/  HMMA.16816.F32 R12, R32.reuse, R20, R8 ;  /* 0x00000014200c723c */ /* 0x048fec0000001808 */
[C---:B--2---:R-:W-:Y:S06]  /*b31f0*/  HMMA.16816.F32 R8, R32.reuse, R22, R40 ;  /* 0x000000162008723c */ /* 0x044fec0000001828 */
[----:B------:R-:W-:Y:S11]  /*b3200*/  STL.64 [R1+0x9b60], R22 ;  /* 0x009b601601007387 */ /* 0x000ff60000100a00 */
[----:B------:R-:W-:Y:S04]  /*b3210*/  STL.64 [R1+0x2eb0], R12 ;  /* 0x002eb00c01007387 */ /* 0x000fe80000100a00 */
[----:B------:R0:W-:Y:S04]  /*b3220*/  STL.64 [R1+0x2eb8], R14 ;  /* 0x002eb80e01007387 */ /* 0x0001e80000100a00 */
[----:B------:R-:W-:Y:S04]  /*b3230*/  STL.64 [R1+0x9b58], R20 ;  /* 0x009b581401007387 */ /* 0x000fe80000100a00 */
[----:B------:R-:W-:Y:S04]  /*b3240*/  STL.64 [R1+0x2ea0], R8 ;  /* 0x002ea00801007387 */ /* 0x000fe80000100a00 */
[----:B------:R1:W-:Y:S01]  /*b3250*/  STL.64 [R1+0x2ea8], R10 ;  /* 0x002ea80a01007387 */ /* 0x0003e20000100a00 */
[C---:B0-----:R-:W-:Y:S06]  /*b3260*/  HMMA.16816.F32 R12, R32.reuse, R24, R44 ;  /* 0x00000018200c723c */ /* 0x041fec000000182c */
[C---:B-1----:R-:W-:Y:S06]  /*b3270*/  HMMA.16816.F32 R8, R32.reuse, R26, R48 ;  /* 0x0000001a2008723c */ /* 0x042fec0000001830 */
[----:B------:R-:W-:Y:S11]  /*b3280*/  STL.64 [R1+0x9b80], R26 ;  /* 0x009b801a01007387 */ /* 0x000ff60000100a00 */
[----:B------:R-:W-:Y:S04]  /*b3290*/  STL.64 [R1+0x2e90], R12 ;  /* 0x002e900c01007387 */ /* 0x000fe80000100a00 */
[----:B------:R-:W-:Y:S04]  /*b32a0*/  STL.64 [R1+0x2e98], R14 ;  /* 0x002e980e01007387 */ /* 0x000fe80000100a00 */
[----:B------:R-:W-:Y:S04]  /*b32b0*/  STL.64 [R1+0x9b78], R24 ;  /* 0x009b781801007387 */ /* 0x000fe80000100a00 */
[----:B------:R-:W-:Y:S04]  /*b32c0*/  STL.64 [R1+0x2100], R8 ;  /* 0x0021000801007387 */ /* 0x000fe80000100a00 */
[----:B------:R0:W-:Y:S02]  /*b32d0*/  STL.64 [R1+0x2108], R10 ;  /* 0x0021080a01007387 */ /* 0x0001e40000100a00 */
[----:B0-----:R-:W-:Y:S06]  /*b32e0*/  HMMA.16816.F32 R8, R32, R28, R52 ;  /* 0x0000001c2008723c */ /* 0x001fec0000001834 */
[----:B------:R-:W-:Y:S04]  /*b32f0*/  STL [R1+0x9b2c], R28 ;  /* 0x009b2c1c01007387 */ /* 0x000fe80000100800 */
[----:B------:R-:W-:-:S13]  /*b3300*/  STL [R1+0x9b28], R29 ;  /* 0x009b281d01007387 */ /* 0x000fda0000100800 */
[----:B------:R0:W-:Y:S04]  /*b3310*/  STL.64 [R1+0x20f0], R8 ;  /* 0x0020f00801007387 */ /* 0x0001e80000100a00 */
[----:B------:R1:W-:Y:S04]  /*b3320*/  STL.64 [R1+0x20f8], R10 ;  /* 0x0020f80a01007387 */ /* 0x0003e80000100a00 */
[----:B------:R-:W2:Y:S04]  /*b3330*/  LDL.LU R0, [R1+0x9ecc] ;  /* 0x009ecc0001007983 */ /* 0x000ea80000300800 */
[----:B------:R-:W3:Y:S04]  /*b3340*/  LDL.LU R36, [R1+0x9ec8] ;  /* 0x009ec80001247983 */ /* 0x000ee80000300800 */
[----:B------:R-:W4:Y:S04]  /*b3350*/  LDL.LU R52, [R1+0x1930] ;  /* 0x0019300001347983 */ /* 0x000f280000300800 */
[----:B------:R-:W4:Y:S04]  /*b3360*/  LDL.LU R53, [R1+0x1934] ;  /* 0x0019340001357983 */ /* 0x000f280000300800 */
[----:B------:R-:W2:Y:S04]  /*b3370*/  LDL.LU R54, [R1+0x1938] ;  /* 0x0019380001367983 */ /* 0x000ea80000300800 */
[----:B------:R-:W2:Y:S01]  /*b3380*/  LDL.LU R55, [R1+0x193c] ;  /* 0x00193c0001377983 */ /* 0x000ea20000300800 */
[----:B------:R-:W-:-:S02]  /*b3390*/  IMAD R4, R4, 0x100, R56 ;  /* 0x0000010004047824 */ /* 0x000fc400078e0238 */
[----:B------:R-:W-:Y:S02]  /*b33a0*/  IMAD R5, R5, 0x100, R57 ;  /* 0x0000010005057824 */ /* 0x000fe400078e0239 */
[----:B------:R-:W-:Y:S02]  /*b33b0*/  IMAD.MOV.U32 R56, RZ, RZ, R30 ;  /* 0x000000ffff387224 */ /* 0x000fe400078e001e */
[----:B------:R-:W-:Y:S01]  /*b33c0*/  IMAD.MOV.U32 R57, RZ, RZ, R31 ;  /* 0x000000ffff397224 */ /* 0x000fe200078e001f */
[----:B--2---:R-:W-:Y:S04]  /*b33d0*/  STL.64 [R1+0x9d80], R54 ;  /* 0x009d803601007387 */ /* 0x004fe80000100a00 */
[----:B----4-:R2:W-:Y:S04]  /*b33e0*/  STL.64 [R1+0x9d78], R52 ;  /* 0x009d783401007387 */ /* 0x0105e80000100a00 */
[----:B------:R-:W4:Y:S04]  /*b33f0*/  LDL.LU R30, [R1+0x9ec4] ;  /* 0x009ec400011e7983 */ /* 0x000f280000300800 */
[----:B------:R-:W2:Y:S04]  /*b3400*/  LDL.LU R31, [R1+0x9ec0] ;  /* 0x009ec000011f7983 */ /* 0x000ea80000300800 */
[----:B------:R2:W-:Y:S04]  /*b3410*/  STL.64 [R1+0x9d90], R58 ;  /* 0x009d903a01007387 */ /* 0x0005e80000100a00 */
[----:B------:R-:W-:Y:S04]  /*b3420*/  STL.64 [R1+0x9d88], R56 ;  /* 0x009d883801007387 */ /* 0x000fe80000100a00 */
[----:B------:R-:W2:Y:S04]  /*b3430*/  LDL.LU R48, [R1+0x1940] ;  /* 0x0019400001307983 */ /* 0x000ea80000300800 */
[----:B------:R-:W2:Y:S04]  /*b3440*/  LDL.LU R49, [R1+0x1944] ;  /* 0x0019440001317983 */ /* 0x000ea80000300800 */
[----:B------:R-:W2:Y:S04]  /*b3450*/  LDL.LU R50, [R1+0x1948] ;  /* 0x0019480001327983 */ /* 0x000ea80000300800 */
[----:B------:R-:W2:Y:S01]  /*b3460*/  LDL.LU R51, [R1+0x194c] ;  /* 0x00194c0001337983 */ /* 0x000ea20000300800 */
[----:B------:R-:W-:-:S02]  /*b3470*/  IMAD.MOV.U32 R46, RZ, RZ, R0 ;  /* 0x000000ffff2e7224 */ /* 0x000fc400078e0000 */
[----:B------:R-:W-:Y:S02]  /*b3480*/  IMAD.MOV.U32 R47, RZ, RZ, R37 ;  /* 0x000000ffff2f7224 */ /* 0x000fe400078e0025 */
[----:B---3--:R-:W-:Y:S02]  /*b3490*/  IMAD.MOV.U32 R45, RZ, RZ, R36 ;  /* 0x000000ffff2d7224 */ /* 0x008fe400078e0024 */
[----:B----4-:R-:W-:Y:S01]  /*b34a0*/  IMAD.MOV.U32 R44, RZ, RZ, R30 ;  /* 0x000000ffff2c7224 */ /* 0x010fe200078e001e */
[----:B--2---:R-:W-:Y:S04]  /*b34b0*/  STL.64 [R1+0x9da0], R50 ;  /* 0x009da03201007387 */ /* 0x004fe80000100a00 */
[----:B------:R-:W-:Y:S04]  /*b34c0*/  STL.64 [R1+0x9d98], R48 ;  /* 0x009d983001007387 */ /* 0x000fe80000100a00 */
[----:B------:R-:W2:Y:S04]  /*b34d0*/  LDL.LU R0, [R1+0x9ebc] ;  /* 0x009ebc0001007983 */ /* 0x000ea80000300800 */
[----:B------:R-:W3:Y:S04]  /*b34e0*/  LDL.LU R37, [R1+0x9eb8] ;  /* 0x009eb80001257983 */ /* 0x000ee80000300800 */
[----:B------:R-:W4:Y:S04]  /*b34f0*/  LDL.LU R30, [R1+0x9eb4] ;  /* 0x009eb400011e7983 */ /* 0x000f280000300800 */
[----:B------:R-:W3:Y:S04]  /*b3500*/  LDL.LU R36, [R1+0x9eb0] ;  /* 0x009eb00001247983 */ /* 0x000ee80000300800 */
[----:B------:R-:W-:Y:S04]  /*b3510*/  STL.64 [R1+0x9db0], R46 ;  /* 0x009db02e01007387 */ /* 0x000fe80000100a00 */
[----:B------:R-:W-:Y:S04]  /*b3520*/  STL.64 [R1+0x9da8], R44 ;  /* 0x009da82c01007387 */ /* 0x000fe80000100a00 */
[----:B0-----:R-:W4:Y:S04]  /*b3530*/  LDL.LU R8, [R1+0x1960] ;  /* 0x0019600001087983 */ /* 0x001f280000300800 */
[----:B------:R-:W4:Y:S04]  /*b3540*/  LDL.LU R9, [R1+0x1964] ;  /* 0x0019640001097983 */ /* 0x000f280000300800 */
[----:B-1----:R-:W3:Y:S04]  /*b3550*/  LDL.LU R10, [R1+0x1968] ;  /* 0x00196800010a7983 */ /* 0x002ee80000300800 */
[----:B------:R-:W3:Y:S01]  /*b3560*/  LDL.LU R11, [R1+0x196c] ;  /* 0x00196c00010b7983 */ /* 0x000ee20000300800 */
[----:B------:R-:W-:-:S02]  /*b3570*/  IMAD.MOV.U32 R15, RZ, RZ, R31 ;  /* 0x000000ffff0f7224 */ /* 0x000fc400078e001f */
[----:B--2---:R-:W-:Y:S01]  /*b3580*/  IMAD.MOV.U32 R14, RZ, RZ, R0 ;  /* 0x000000ffff0e7224 */ /* 0x004fe200078e0000 */
[----:B---3--:R-:W-:Y:S04]  /*b3590*/  STL.64 [R1+0x9dc0], R10 ;  /* 0x009dc00a01007387 */ /* 0x008fe80000100a00 */
[----:B----4-:R0:W-:Y:S04]  /*b35a0*/  STL.64 [R1+0x9db8], R8 ;  /* 0x009db80801007387 */ /* 0x0101e80000100a00 */
[----:B------:R-:W2:Y:S04]  /*b35b0*/  LDL.LU R0, [R1+0x9eac] ;  /* 0x009eac0001007983 */ /* 0x000ea80000300800 */
[----:B------:R-:W3:Y:S04]  /*b35c0*/  LDL.LU R31, [R1+0x9ea8] ;  /* 0x009ea800011f7983 */ /* 0x000ee80000300800 */
[----:B------:R-:W0:Y:S04]  /*b35d0*/  LDL.LU R52, [R1+0x22a0] ;  /* 0x0022a00001347983 */ /* 0x000e280000300800 */
[----:B------:R-:W0:Y:S04]  /*b35e0*/  LDL.LU R53, [R1+0x22a4] ;  /* 0x0022a40001357983 */ /* 0x000e280000300800 */
[----:B------:R-:W0:Y:S04]  /*b35f0*/  LDL.LU R54, [R1+0x22a8] ;  /* 0x0022a80001367983 */ /* 0x000e280000300800 */
[----:B------:R-:W0:Y:S04]  /*b3600*/  LDL.LU R55, [R1+0x22ac] ;  /* 0x0022ac0001377983 */ /* 0x000e280000300800 */
[----:B------:R-:W4:Y:S04]  /*b3610*/  LDL.LU R16, [R1+0x1970] ;  /* 0x0019700001107983 */ /* 0x000f280000300800 */
[----:B------:R-:W4:Y:S04]  /*b3620*/  LDL.LU R17, [R1+0x1974] ;  /* 0x0019740001117983 */ /* 0x000f280000300800 */
[----:B------:R-:W2:Y:S04]  /*b3630*/  LDL.LU R18, [R1+0x1978] ;  /* 0x0019780001127983 */ /* 0x000ea80000300800 */
[----:B------:R-:W2:Y:S01]  /*b3640*/  LDL.LU R19, [R1+0x197c] ;  /* 0x00197c0001137983 */ /* 0x000ea20000300800 */
[----:B------:R-:W-:-:S02]  /*b3650*/  IMAD.MOV.U32 R12, RZ, RZ, R30 ;  /* 0x000000ffff0c7224 */ /* 0x000fc400078e001e */
[----:B------:R-:W-:Y:S01]  /*b3660*/  IMAD.MOV.U32 R13, RZ, RZ, R37 ;  /* 0x000000ffff0d7224 */ /* 0x000fe200078e0025 */
[----:B--2---:R-:W-:Y:S04]  /*b3670*/  STL.64 [R1+0x9dd0], R18 ;  /* 0x009dd01201007387 */ /* 0x004fe80000100a00 */
[----:B----4-:R-:W-:Y:S04]  /*b3680*/  STL.64 [R1+0x9dc8], R16 ;  /* 0x009dc81001007387 */ /* 0x010fe80000100a00 */
[----:B------:R-:W2:Y:S04]  /*b3690*/  LDL.LU R30, [R1+0x9ea4] ;  /* 0x009ea400011e7983 */ /* 0x000ea80000300800 */
[----:B------:R-:W4:Y:S04]  /*b36a0*/  LDL.LU R37, [R1+0x9ea0] ;  /* 0x009ea00001257983 */ /* 0x000f280000300800 */
[----:B------:R-:W-:Y:S04]  /*b36b0*/  STL.64 [R1+0x9de0], R14 ;  /* 0x009de00e01007387 */ /* 0x000fe80000100a00 */
[----:B------:R-:W-:Y:S04]  /*b36c0*/  STL.64 [R1+0x9dd8], R12 ;  /* 0x009dd80c01007387 */ /* 0x000fe80000100a00 */
[----:B------:R-:W4:Y:S04]  /*b36d0*/  LDL.LU R20, [R1+0x1980] ;  /* 0x0019800001147983 */ /* 0x000f280000300800 */
[----:B------:R-:W4:Y:S04]  /*b36e0*/  LDL.LU R21, [R1+0x1984] ;  /* 0x0019840001157983 */ /* 0x000f280000300800 */
[----:B------:R-:W4:Y:S04]  /*b36f0*/  LDL.LU R22, [R1+0x1988] ;  /* 0x0019880001167983 */ /* 0x000f280000300800 */
[----:B------:R-:W4:Y:S01]  /*b3700*/  LDL.LU R23, [R1+0x198c] ;  /* 0x00198c0001177983 */ /* 0x000f220000300800 */
[----:B------:R-:W-:-:S02]  /*b3710*/  IMAD.MOV.U32 R26, RZ, RZ, R0 ;  /* 0x000000ffff1a7224 */ /* 0x000fc400078e0000 */
[----:B------:R-:W-:Y:S02]  /*b3720*/  IMAD.MOV.U32 R27, RZ, RZ, R36 ;  /* 0x000000ffff1b7224 */ /* 0x000fe400078e0024 */
[----:B---3--:R-:W-:Y:S02]  /*b3730*/  IMAD.MOV.U32 R25, RZ, RZ, R31 ;  /* 0x000000ffff197224 */ /* 0x008fe400078e001f */
[----:B--2---:R-:W-:Y:S01]  /*b3740*/  IMAD.MOV.U32 R24, RZ, RZ, R30 ;  /* 0x000000ffff187224 */ /* 0x004fe200078e001e */
[----:B----4-:R-:W-:Y:S04]  /*b3750*/  STL.64 [R1+0x9df0], R22 ;  /* 0x009df01601007387 */ /* 0x010fe80000100a00 */
[----:B------:R-:W-:Y:S04]  /*b3760*/  STL.64 [R1+0x9de8], R20 ;  /* 0x009de81401007387 */ /* 0x000fe80000100a00 */
[----:B------:R-:W2:Y:S04]  /*b3770*/  LDL.LU R0, [R1+0x9e9c] ;  /* 0x009e9c0001007983 */ /* 0x000ea80000300800 */
[----:B------:R-:W3:Y:S04]  /*b3780*/  LDL.LU R36, [R1+0x9e98] ;  /* 0x009e980001247983 */ /* 0x000ee80000300800 */
[----:B------:R-:W0:Y:S04]  /*b3790*/  LDL.LU R30, [R1+0x9e94] ;  /* 0x009e9400011e7983 */ /* 0x000e280000300800 */
[----:B------:R-:W0:Y:S04]  /*b37a0*/  LDL.LU R31, [R1+0x9e90] ;  /* 0x009e9000011f7983 */ /* 0x000e280000300800 */
[----:B------:R-:W-:Y:S04]  /*b37b0*/  STL.64 [R1+0x9e00], R26 ;  /* 0x009e001a01007387 */ /* 0x000fe80000100a00 */
[----:B------:R-:W-:Y:S04]  /*b37c0*/  STL.64 [R1+0x9df8], R24 ;  /* 0x009df81801007387 */ /* 0x000fe80000100a00 */
[----:B------:R-:W4:Y:S04]  /*b37d0*/  LDL.LU R40, [R1+0x1950] ;  /* 0x0019500001287983 */ /* 0x000f280000300800 */
[----:B------:R-:W4:Y:S04]  /*b37e0*/  LDL.LU R41, [R1+0x1954] ;  /* 0x0019540001297983 */ /* 0x000f280000300800 */
[----:B------:R-:W3:Y:S04]  /*b37f0*/  LDL.LU R42, [R1+0x1958] ;  /* 0x00195800012a7983 */ /* 0x000ee80000300800 */
[----:B------:R-:W3:Y:S01]  /*b3800*/  LDL.LU R43, [R1+0x195c] ;  /* 0x00195c00012b7983 */ /* 0x000ee20000300800 */
[----:B------:R-:W-:Y:S01]  /*b3810*/  IMAD.MOV.U32 R59, RZ, RZ, R37 ;  /* 0x000000ffff3b7224 */ /* 0x000fe200078e0025 */
[----:B0-----:R-:W-:Y:S01]  /*b3820*/  HMMA.16816.F32 R8, R32, R30, R52 ;  /* 0x0000001e2008723c */ /* 0x001fe20000001834 */
[----:B--2---:R-:W-:Y:S01]  /*b3830*/  IMAD.MOV.U32 R58, RZ, RZ, R0 ;  /* 0x000000ffff3a7224 */ /* 0x004fe200078e0000 */
[----:B---3--:R-:W-:Y:S04]  /*b3840*/  STL.64 [R1+0x9e10], R42 ;  /* 0x009e102a01007387 */ /* 0x008fe80000100a00 */
[----:B----4-:R-:W-:Y:S04]  /*b3850*/  STL.64 [R1+0x9e08], R40 ;  /* 0x009e082801007387 */ /* 0x010fe80000100a00 */
[----:B------:R-:W2:-:S13]  /*b3860*/  LDL.LU R0, [R1+0x9e8c] ;  /* 0x009e8c0001007983 */ /* 0x000e9a0000300800 */
[----:B------:R-:W-:Y:S04]  /*b3870*/  STL.64 [R1+0x36a0], R8 ;  /* 0x0036a00801007387 */ /* 0x000fe80000100a00 */
[----:B------:R0:W-:Y:S04]  /*b3880*/  STL.64 [R1+0x36a8], R10 ;  /* 0x0036a80a01007387 */ /* 0x0001e80000100a00 */
[----:B------:R-:W0:Y:S04]  /*b3890*/  LDL.LU R37, [R1+0x9e88] ;  /* 0x009e880001257983 */ /* 0x000e280000300800 */
[----:B------:R-:W3:Y:S04]  /*b38a0*/  LDL.LU R48, [R1+0x19c0] ;  /* 0x0019c00001307983 */ /* 0x000ee80000300800 */
[----:B------:R-:W3:Y:S04]  /*b38b0*/  LDL.LU R49, [R1+0x19c4] ;  /* 0x0019c40001317983 */ /* 0x000ee80000300800 */
[----:B------:R-:W4:Y:S04]  /*b38c0*/  LDL.LU R50, [R1+0x19c8] ;  /* 0x0019c80001327983 */ /* 0x000f280000300800 */
[----:B------:R-:W4:Y:S01]  /*b38d0*/  LDL.LU R51, [R1+0x19cc] ;  /* 0x0019cc0001337983 */ /* 0x000f220000300800 */
[----:B------:R-:W-:-:S03]  /*b38e0*/  IMAD.MOV.U32 R57, RZ, RZ, R36 ;  /* 0x000000ffff397224 */ /* 0x000fc600078e0024 */
[----:B----4-:R-:W-:Y:S04]  /*b38f0*/  STL.64 [R1+0x9e20], R50 ;  /* 0x009e203201007387 */ /* 0x010fe80000100a00 */
[----:B---3--:R-:W-:Y:S04]  /*b3900*/  STL.64 [R1+0x9e18], R48 ;  /* 0x009e183001007387 */ /* 0x008fe80000100a00 */
[----:B------:R-:W3:Y:S04]  /*b3910*/  LDL R56, [R1+0xf0] ;  /* 0x0000f00001387983 */ /* 0x000ee80000100800 */
[----:B------:R-:W4:Y:S04]  /*b3920*/  LDL.LU R36, [R1+0x9e84] ;  /* 0x009e840001247983 */ /* 0x000f280000300800 */
[----:B------:R-:W-:Y:S04]  /*b3930*/  STL.64 [R1+0x9e30], R58 ;  /* 0x009e303a01007387 */ /* 0x000fe80000100a00 */
[----:B---3--:R-:W-:Y:S04]  /*b3940*/  STL.64 [R1+0x9e28], R56 ;  /* 0x009e283801007387 */ /* 0x008fe80000100a00 */
[----:B------:R-:W3:Y:S04]  /*b3950*/  LDL.LU R44, [R1+0x19d0] ;  /* 0x0019d000012c7983 */ /* 0x000ee80000300800 */
[----:B------:R-:W3:Y:S04]  /*b3960*/  LDL.LU R45, [R1+0x19d4] ;  /* 0x0019d400012d7983 */ /* 0x000ee80000300800 */
[----:B------:R-:W4:Y:S04]  /*b3970*/  LDL.LU R46, [R1+0x19d8] ;  /* 0x0019d800012e7983 */ /* 0x000f280000300800 */
[----:B------:R-:W4:Y:S01]  /*b3980*/  LDL.LU R47, [R1+0x19dc] ;  /* 0x0019dc00012f7983 */ /* 0x000f220000300800 */
[----:B0-----:R-:W-:-:S02]  /*b3990*/  IMAD.MOV.U32 R10, RZ, RZ, R37 ;  /* 0x000000ffff0a7224 */ /* 0x001fc400078e0025 */
[----:B--2---:R-:W-:Y:S01]  /*b39a0*/  IMAD.MOV.U32 R11, RZ, RZ, R0 ;  /* 0x000000ffff0b7224 */ /* 0x004fe200078e0000 */
[----:B----4-:R-:W-:Y:S04]  /*b39b0*/  STL.64 [R1+0x9e40], R46 ;  /* 0x009e402e01007387 */ /* 0x010fe80000100a00 */
[----:B---3--:R-:W-:Y:S04]  /*b39c0*/  STL.64 [R1+0x9e38], R44 ;  /* 0x009e382c01007387 */ /* 0x008fe80000100a00 */
        /* <DEDUP_REMOVED lines=11> */
[----:B------:R-:W-:Y:S01]  /*b3a80*/  STL.64 [R1+0x9e60], R10 ;  /* 0x009e600a01007387 */ /* 0x000fe20000100a00 */
[----:B---3--:R-:W-:-:S02]  /*b3a90*/  IMAD.MOV.U32 R22, RZ, RZ, R0 ;  /* 0x000000ffff167224 */ /* 0x008fc400078e0000 */
[----:B------:R-:W-:Y:S01]  /*b3aa0*/  IMAD.MOV.U32 R23, RZ, RZ, R37 ;  /* 0x000000ffff177224 */ /* 0x000fe200078e0025 */
[----:B--2---:R0:W-:Y:S04]  /*b3ab0*/  STL.64 [R1+0x9e58], R8 ;  /* 0x009e580801007387 */ /* 0x0041e80000100a00 */
[----:B------:R-:W2:Y:S04]  /*b3ac0*/  LDL.LU R0, [R1+0x9e74] ;  /* 0x009e740001007983 */ /* 0x000ea80000300800 */
[----:B------:R-:W3:Y:S04]  /*b3ad0*/  LDL.LU R37, [R1+0x9e70] ;  /* 0x009e700001257983 */ /* 0x000ee80000300800 */
[----:B------:R-:W2:Y:S04]  /*b3ae0*/  LDL.LU R40, [R1+0x1a10] ;  /* 0x001a100001287983 */ /* 0x000ea80000300800 */
[----:B------:R-:W2:Y:S04]  /*b3af0*/  LDL.LU R41, [R1+0x1a14] ;  /* 0x001a140001297983 */ /* 0x000ea80000300800 */
[----:B------:R-:W2:Y:S04]  /*b3b00*/  LDL.LU R42, [R1+0x1a18] ;  /* 0x001a1800012a7983 */ /* 0x000ea80000300800 */
[----:B------:R-:W2:Y:S04]  /*b3b10*/  LDL.LU R43, [R1+0x1a1c] ;  /* 0x001a1c00012b7983 */ /* 0x000ea80000300800 */
[----:B------:R-:W2:Y:S01]  /*b3b20*/  LDL R28, [R1+0x118] ;  /* 0x00011800011c7983 */ /* 0x000ea20000100800 */
[----:B----4-:R-:W-:-:S03]  /*b3b30*/  IMAD.MOV.U32 R29, RZ, RZ, R36 ;  /* 0x000000ffff1d7224 */ /* 0x010fc600078e0024 */
[----:B------:R-:W4:Y:S04]  /*b3b40*/  LDL.LU R36, [R1+0x9e6c] ;  /* 0x009e6c0001247983 */ /* 0x000f280000300800 */
[----:B0-----:R-:W4:Y:S04]  /*b3b50*/  LDL.LU R8, [R1+0x2290] ;  /* 0x0022900001087983 */ /* 0x001f280000300800 */
[----:B------:R-:W4:Y:S04]  /*b3b60*/  LDL.LU R9, [R1+0x2294] ;  /* 0x0022940001097983 */ /* 0x000f280000300800 */
[----:B------:R-:W4:Y:S04]  /*b3b70*/  LDL.LU R10, [R1+0x2298] ;  /* 0x00229800010a7983 */ /* 0x000f280000300800 */
[----:B------:R-:W4:Y:S01]  /*b3b80*/  LDL.LU R11, [R1+0x229c] ;  /* 0x00229c00010b7983 */ /* 0x000f220000300800 */
[----:B---3--:R-:W-:-:S03]  /*b3b90*/  IMAD.MOV.U32 R58, RZ, RZ, R37 ;  /* 0x000000ffff3a7224 */ /* 0x008fc600078e0025 */
[----:B------:R-:W4:Y:S04]  /*b3ba0*/  LDL.LU R37, [R1+0x9e68] ;  /* 0x009e680001257983 */ /* 0x000f280000300800 */
        /* <DEDUP_REMOVED lines=20> */
[----:B------:R-:W3:Y:S01]  /*b3cf0*/  LDL.LU R14, [R1+0x19f8] ;  /* 0x0019f800010e7983 */ /* 0x000ee20000300800 */
[----:B------:R-:W-:-:S02]  /*b3d00*/  F2FP.F16.E4M3.UNPACK_B R4, R4 ;  /* 0x00000004ff04723e */ /* 0x000fc400020006ff */
[----:B------:R-:W-:Y:S02]  /*b3d10*/  F2FP.F16.E4M3.UNPACK_B R5, R5 ;  /* 0x00000005ff05723e */ /* 0x000fe400020006ff */
[----:B------:R-:W-:Y:S01]  /*b3d20*/  F2FP.F16.E4M3.UNPACK_B R6, R6 ;  /* 0x00000006ff06723e */ /* 0x000fe200020006ff */
[----:B--2---:R-:W-:Y:S01]  /*b3d30*/  IMAD.MOV.U32 R59, RZ, RZ, R0 ;  /* 0x000000ffff3b7224 */ /* 0x004fe200078e0000 */
[----:B------:R-:W2:Y:S01]  /*b3d40*/  LDL.LU R15, [R1+0x19fc] ;  /* 0x0019fc00010f7983 */ /* 0x000ea20000300800 */
[----:B------:R-:W-:-:S03]  /*b3d50*/  F2FP.F16.E4M3.UNPACK_B R7, R7 ;  /* 0x00000007ff07723e */ /* 0x000fc600020006ff */
[----:B------:R-:W2:Y:S04]  /*b3d60*/  LDL.LU R52, [R1+0x19b0] ;  /* 0x0019b00001347983 */ /* 0x000ea80000300800 */
[----:B------:R-:W2:Y:S04]  /*b3d70*/  LDL.LU R53, [R1+0x19b4] ;  /* 0x0019b40001357983 */ /* 0x000ea80000300800 */
[----:B------:R-:W2:Y:S04]  /*b3d80*/  LDL.LU R54, [R1+0x19b8] ;  /* 0x0019b80001367983 */ /* 0x000ea80000300800 */
[----:B------:R-:W2:Y:S04]  /*b3d90*/  LDL.LU R55, [R1+0x19bc] ;  /* 0x0019bc0001377983 */ /* 0x000ea80000300800 */
[----:B------:R0:W-:Y:S01]  /*b3da0*/  STL [R1+0x9b30], R31 ;  /* 0x009b301f01007387 */ /* 0x0001e20000100800 */
[C---:B----4-:R-:W-:Y:S06]  /*b3db0*/  HMMA.16816.F32 R8, R32.reuse, R36, R8 ;  /* 0x000000242008723c */ /* 0x050fec0000001808 */
[----:B---3--:R-:W-:Y:S06]  /*b3dc0*/  HMMA.16816.F32 R32, R32, R56, R16 ;  /* 0x000000382020723c */ /* 0x008fec0000001810 */
[----:B0-----:R-:W-:-:S02]  /*b3dd0*/  IMAD.MOV.U32 R31, RZ, RZ, R56 ;  /* 0x000000ffff1f7224 */ /* 0x001fc400078e0038 */
[----:B------:R-:W-:Y:S02]  /*b3de0*/  IMAD.MOV.U32 R0, RZ, RZ, R57 ;  /* 0x000000ffff007224 */ /* 0x000fe400078e0039 */
[C---:B------:R-:W-:Y:S07]  /*b3df0*/  HMMA.16816.F32 R56, R4.reuse, R58, R44 ;  /* 0x0000003a0438723c */ /* 0x040fee000000182c */
[----:B------:R-:W-:Y:S04]  /*b3e00*/  STL.64 [R1+0x3690], R8 ;  /* 0x0036900801007387 */ /* 0x000fe80000100a00 */
[----:B------:R0:W-:Y:S04]  /*b3e10*/  STL.64 [R1+0x3698], R10 ;  /* 0x0036980a01007387 */ /* 0x0001e80000100a00 */
[----:B0-----:R-:W3:Y:S04]  /*b3e20*/  LDL.LU.64 R10, [R1+0x9e60] ;  /* 0x009e6000010a7983 */ /* 0x001ee80000300a00 */
[----:B------:R-:W2:Y:S04]  /*b3e30*/  LDL.LU.64 R8, [R1+0x9e58] ;  /* 0x009e580001087983 */ /* 0x000ea80000300a00 */
[----:B------:R-:W-:Y:S04]  /*b3e40*/  STL.64 [R1+0x9b90], R38 ;  /* 0x009b902601007387 */ /* 0x000fe80000100a00 */
[----:B------:R0:W-:Y:S04]  /*b3e50*/  STL.64 [R1+0x9b88], R36 ;  /* 0x009b882401007387 */ /* 0x0001e80000100a00 */
[----:B0-----:R-:W4:Y:S04]  /*b3e60*/  LDL.LU R36, [R1+0x1990] ;  /* 0x0019900001247983 */ /* 0x001f280000300800 */
[----:B------:R-:W4:Y:S04]  /*b3e70*/  LDL.LU R37, [R1+0x1994] ;  /* 0x0019940001257983 */ /* 0x000f280000300800 */
[----:B------:R-:W4:Y:S04]  /*b3e80*/  LDL.LU R38, [R1+0x1998] ;  /* 0x0019980001267983 */ /* 0x000f280000300800 */
[----:B------:R-:W4:Y:S04]  /*b3e90*/  LDL.LU R39, [R1+0x199c] ;  /* 0x00199c0001277983 */ /* 0x000f280000300800 */
[----:B------:R-:W3:Y:S04]  /*b3ea0*/  LDL.LU.64 R18, [R1+0x9e50] ;  /* 0x009e500001127983 */ /* 0x000ee80000300a00 */
[----:B------:R-:W3:Y:S04]  /*b3eb0*/  LDL.LU.64 R16, [R1+0x9e48] ;  /* 0x009e480001107983 */ /* 0x000ee80000300a00 */
[----:B------:R0:W-:Y:S04]  /*b3ec0*/  STL.64 [R1+0x2e80], R32 ;  /* 0x002e802001007387 */ /* 0x0001e80000100a00 */
[----:B------:R1:W-:Y:S01]  /*b3ed0*/  STL.64 [R1+0x2e88], R34 ;  /* 0x002e882201007387 */ /* 0x0003e20000100a00 */
[C---:B------:R-:W-:Y:S03]  /*b3ee0*/  HMMA.16816.F32 R48, R4.reuse, R28, R48 ;  /* 0x0000001c0430723c */ /* 0x040fe60000001830 */
[----:B0-----:R-:W4:Y:S04]  /*b3ef0*/  LDL.LU R32, [R1+0x19a0] ;  /* 0x0019a00001207983 */ /* 0x001f280000300800 */
[----:B------:R-:W4:Y:S04]  /*b3f00*/  LDL.LU R33, [R1+0x19a4] ;  /* 0x0019a40001217983 */ /* 0x000f280000300800 */
[----:B-1----:R-:W4:Y:S04]  /*b3f10*/  LDL.LU R34, [R1+0x19a8] ;  /* 0x0019a80001227983 */ /* 0x002f280000300800 */
[----:B------:R-:W4:Y:S04]  /*b3f20*/  LDL.LU R35, [R1+0x19ac] ;  /* 0x0019ac0001237983 */ /* 0x000f280000300800 */
[----:B------:R-:W4:Y:S04]  /*b3f30*/  LDL.LU.64 R46, [R1+0x9e40] ;  /* 0x009e4000012e7983 */ /* 0x000f280000300a00 */
[----:B------:R-:W4:Y:S04]  /*b3f40*/  LDL.LU.64 R44, [R1+0x9e38] ;  /* 0x009e3800012c7983 */ /* 0x000f280000300a00 */
[----:B------:R-:W-:Y:S04]  /*b3f50*/  STL.64 [R1+0x2e70], R56 ;  /* 0x002e703801007387 */ /* 0x000fe80000100a00 */
[----:B------:R0:W-:Y:S04]  /*b3f60*/  STL.64 [R1+0x2e78], R58 ;  /* 0x002e783a01007387 */ /* 0x0001e80000100a00 */
[----:B0-----:R-:W4:Y:S04]  /*b3f70*/  LDL.LU.64 R58, [R1+0x9e30] ;  /* 0x009e3000013a7983 */ /* 0x001f280000300a00 */
[----:B------:R-:W4:Y:S04]  /*b3f80*/  LDL.LU.64 R56, [R1+0x9e28] ;  /* 0x009e280001387983 */ /* 0x000f280000300a00 */
[----:B------:R-:W-:Y:S04]  /*b3f90*/  STL.64 [R1+0x2e60], R48 ;  /* 0x002e603001007387 */ /* 0x000fe80000100a00 */
[----:B------:R0:W-:Y:S01]  /*b3fa0*/  STL.64 [R1+0x2e68], R50 ;  /* 0x002e683201007387 */ /* 0x0001e20000100a00 */
[----:B------:R-:W-:Y:S03]  /*b3fb0*/  HMMA.16816.F32 R40, R4, R20, R40 ;  /* 0x000000140428723c */ /* 0x000fe60000001828 */
[----:B0-----:R-:W4:Y:S04]  /*b3fc0*/  LDL.LU.64 R50, [R1+0x9e20] ;  /* 0x009e200001327983 */ /* 0x001f280000300a00 */
[----:B------:R-:W4:-:S15]  /*b3fd0*/  LDL.LU.64 R48, [R1+0x9e18] ;  /* 0x009e180001307983 */ /* 0x000f1e0000300a00 */
[----:B------:R-:W-:-:S01]  /*b3fe0*/  NOP ;  /* 0x0000000000007918 */ /* 0x000fc20000000000 */
[----:B------:R-:W-:Y:S04]  /*b3ff0*/  STL.64 [R1+0x2e50], R40 ;  /* 0x002e502801007387 */ /* 0x000fe80000100a00 */
[----:B------:R0:W-:Y:S04]  /*b4000*/  STL.64 [R1+0x2e58], R42 ;  /* 0x002e582a01007387 */ /* 0x0001e80000100a00 */
[----:B0-----:R-:W4:Y:S04]  /*b4010*/  LDL.LU.64 R42, [R1+0x9e10] ;  /* 0x009e1000012a7983 */ /* 0x001f280000300a00 */
[----:B------:R-:W4:Y:S04]  /*b4020*/  LDL.LU.64 R40, [R1+0x9e08] ;  /* 0x009e080001287983 */ /* 0x000f280000300a00 */
[----:B------:R0:W-:Y:S04]  /*b4030*/  STL.64 [R1+0x9ba0], R30 ;  /* 0x009ba01e01007387 */ /* 0x0001e80000100a00 */
[----:B0-----:R-:W4:Y:S04]  /*b4040*/  LDL R30, [R1+0xe0] ;  /* 0x0000e000011e7983 */ /* 0x001f280000100800 */
[----:B------:R-:W4:Y:S01]  /*b4050*/  LDL R31, [R1+0xe4] ;  /* 0x0000e400011f7983 */ /* 0x000f220000100800 */
[----:B------:R-:W-:-:S02]  /*b4060*/  IMAD.MOV.U32 R28, RZ, RZ, R20 ;  /* 0x000000ffff1c7224 */ /* 0x000fc400078e0014 */
[----:B------:R-:W-:Y:S02]  /*b4070*/  IMAD.MOV.U32 R29, RZ, RZ, R21 ;  /* 0x000000ffff1d7224 */ /* 0x000fe400078e0015 */
[----:B------:R-:W-:Y:S03]  /*b4080*/  HMMA.16816.F32 R20, R4, R22, R24 ;  /* 0x000000160414723c */ /* 0x000fe60000001818 */
[----:B------:R-:W-:Y:S04]  /*b4090*/  STL.64 [R1+0x9b98], R28 ;  /* 0x009b981c01007387 */ /* 0x000fe80000100a00 */
[----:B------:R-:W4:Y:S04]  /*b40a0*/  LDL.LU.64 R26, [R1+0x9e00] ;  /* 0x009e0000011a7983 */ /* 0x000f280000300a00 */
[----:B------:R-:W4:-:S12]  /*b40b0*/  LDL.LU.64 R24, [R1+0x9df8] ;  /* 0x009df80001187983 */ /* 0x000f180000300a00 */
        /* <DEDUP_REMOVED lines=11> */
[----:B------:R-:W2:Y:S04]  /*b4170*/  LDL.LU.64 R18, [R1+0x9dd0] ;  /* 0x009dd00001127983 */ /* 0x000ea80000300a00 */
[----:B------:R-:W2:Y:S01]  /*b4180*/  LDL.LU.64 R16, [R1+0x9dc8] ;  /* 0x009dc80001107983 */ /* 0x000ea20000300a00 */
[C---:B----4-:R-:W-:Y:S03]  /*b4190*/  HMMA.16816.F32 R44, R4.reuse, R56, R44 ;  /* 0x00000038042c723c */ /* 0x050fe6000000182c */
[----:B------:R-:W-:Y:S04]  /*b41a0*/  STL.64 [R1+0x2e20], R8 ;  /* 0x002e200801007387 */ /* 0x000fe80000100a00 */
[----:B------:R0:W-:Y:S04]  /*b41b0*/  STL.64 [R1+0x2e28], R10 ;  /* 0x002e280a01007387 */ /* 0x0001e80000100a00 */
[----:B0-----:R-:W4:Y:S04]  /*b41c0*/  LDL.LU.64 R10, [R1+0x9dc0] ;  /* 0x009dc000010a7983 */ /* 0x001f280000300a00 */
[----:B------:R-:W4:Y:S01]  /*b41d0*/  LDL.LU.64 R8, [R1+0x9db8] ;  /* 0x009db80001087983 */ /* 0x000f220000300a00 */
[C---:B------:R-:W-:Y:S07]  /*b41e0*/  HMMA.16816.F32 R56, R4.reuse, R58, R48 ;  /* 0x0000003a0438723c */ /* 0x040fee0000001830 */
        /* <DEDUP_REMOVED lines=15> */
[----:B------:R0:W-:Y:S02]  /*b42e0*/  STL.64 [R1+0x2df8], R30 ;  /* 0x002df81e01007387 */ /* 0x0001e40000100a00 */
[C---:B0-----:R-:W-:Y:S06]  /*b42f0*/  HMMA.16816.F32 R28, R4.reuse, R24, R32 ;  /* 0x00000018041c723c */ /* 0x041fec0000001820 */
[----:B------:R-:W-:-:S15]  /*b4300*/  HMMA.16816.F32 R24, R4, R26, R36 ;  /* 0x0000001a0418723c */ /* 0x000fde0000001824 */
[----:B------:R-:W-:-:S02]  /*b4310*/  NOP ;  /* 0x0000000000007918 */ /* 0x000fc40000000000 */
[----:B------:R-:W-:Y:S04]  /*b4320*/  STL.64 [R1+0x2de0], R28 ;  /* 0x002de01c01007387 */ /* 0x000fe80000100a00 */
[----:B------:R-:W-:Y:S04]  /*b4330*/  STL.64 [R1+0x2de8], R30 ;  /* 0x002de81e01007387 */ /* 0x000fe80000100a00 */
[----:B------:R-:W-:Y:S04]  /*b4340*/  STL.64 [R1+0x2dd0], R24 ;  /* 0x002dd01801007387 */ /* 0x000fe80000100a00 */
[----:B------:R-:W-:Y:S01]  /*b4350*/  STL.64 [R1+0x2dd8], R26 ;  /* 0x002dd81a01007387 */ /* 0x000fe20000100a00 */
[C---:B---3--:R-:W-:Y:S06]  /*b4360*/  HMMA.16816.F32 R20, R4.reuse, R12, R20 ;  /* 0x0000000c0414723c */ /* 0x048fec0000001814 */
[----:B--2---:R-:W-:-:S15]  /*b4370*/  HMMA.16816.F32 R16, R4, R14, R16 ;  /* 0x0000000e0410723c */ /* 0x004fde0000001810 */
[----:B------:R-:W-:-:S02]  /*b4380*/  NOP ;  /* 0x0000000000007918 */ /* 0x000fc40000000000 */
[----:B------:R-:W-:Y:S04]  /*b4390*/  STL.64 [R1+0x2dc0], R20 ;  /* 0x002dc01401007387 */ /* 0x000fe80000100a00 */
[----:B------:R-:W-:Y:S04]  /*b43a0*/  STL.64 [R1+0x2dc8], R22 ;  /* 0x002dc81601007387 */ /* 0x000fe80000100a00 */
[----:B------:R-:W-:Y:S04]  /*b43b0*/  STL.64 [R1+0x2db0], R16 ;  /* 0x002db01001007387 */ /* 0x000fe80000100a00 */
[----:B------:R0:W-:Y:S01]  /*b43c0*/  STL.64 [R1+0x2db8], R18 ;  /* 0x002db81201007387 */ /* 0x0001e20000100a00 */
[C---:B----4-:R-:W-:Y:S06]  /*b43d0*/  HMMA.16816.F32 R12, R4.reuse, R44, R8 ;  /* 0x0000002c040c723c */ /* 0x050fec0000001808 */
[C---:B------:R-:W-:Y:S06]  /*b43e0*/  HMMA.16816.F32 R8, R4.reuse, R46, R40 ;  /* 0x0000002e0408723c */ /* 0x040fec0000001828 */
[C---:B0-----:R-:W-:Y:S11]  /*b43f0*/  HMMA.16816.F32 R16, R4.reuse, R56, R48 ;  /* 0x000000380410723c */ /* 0x041ff60000001830 */
[----:B------:R-:W-:Y:S04]  /*b4400*/  STL.64 [R1+0x2da0], R12 ;  /* 0x002da00c01007387 */ /* 0x000fe80000100a00 */
[----:B------:R0:W-:Y:S02]  /*b4410*/  STL.64 [R1+0x2da8], R14 ;  /* 0x002da80e01007387 */ /* 0x0001e40000100a00 */
[C---:B0-----:R-:W-:Y:S02]  /*b4420*/  HMMA.16816.F32 R12, R4.reuse, R58, R52 ;  /* 0x0000003a040c723c */ /* 0x041fe40000001834 */
[----:B------:R0:W-:Y:S04]  /*b4430*/  STL.64 [R1+0x2d90], R8 ;  /* 0x002d900801007387 */ /* 0x0001e80000100a00 */
[----:B------:R1:W-:Y:S04]  /*b4440*/  STL.64 [R1+0x2d98], R10 ;  /* 0x002d980a01007387 */ /* 0x0003e80000100a00 */
[----:B0-----:R-:W2:Y:S04]  /*b4450*/  LDL.LU R8, [R1+0x17a0] ;  /* 0x0017a00001087983 */ /* 0x001ea80000300800 */
[----:B------:R0:W-:Y:S04]  /*b4460*/  STL.64 [R1+0x2d80], R16 ;  /* 0x002d801001007387 */ /* 0x0001e80000100a00 */
[----:B------:R3:W-:Y:S05]  /*b4470*/  STL.64 [R1+0x2d88], R18 ;  /* 0x002d881201007387 */ /* 0x0007ea0000100a00 */
[----:B------:R-:W-:Y:S04]  /*b4480*/  STL.64 [R1+0x2d70], R12 ;  /* 0x002d700c01007387 */ /* 0x000fe80000100a00 */
[----:B------:R-:W-:Y:S04]  /*b4490*/  STL.64 [R1+0x2d78], R14 ;  /* 0x002d780e01007387 */ /* 0x000fe80000100a00 */
[----:B------:R-:W2:Y:S04]  /*b44a0*/  LDL.LU R9, [R1+0x17a4] ;  /* 0x0017a40001097983 */ /* 0x000ea80000300800 */
[----:B-1----:R-:W4:Y:S04]  /*b44b0*/  LDL.LU R10, [R1+0x17a8] ;  /* 0x0017a800010a7983 */ /* 0x002f280000300800 */
[----:B------:R-:W4:Y:S04]  /*b44c0*/  LDL.LU R11, [R1+0x17ac] ;  /* 0x0017ac00010b7983 */ /* 0x000f280000300800 */
[----:B----4-:R-:W-:Y:S04]  /*b44d0*/  STL.64 [R1+0x9c10], R10 ;  /* 0x009c100a01007387 */ /* 0x010fe80000100a00 */
[----:B--2---:R1:W-:Y:S04]  /*b44e0*/  STL.64 [R1+0x9c08], R8 ;  /* 0x009c080801007387 */ /* 0x0043e80000100a00 */
[----:B0-----:R-:W2:Y:S04]  /*b44f0*/  LDL.LU R16, [R1+0x17c0] ;  /* 0x0017c00001107983 */ /* 0x001ea80000300800 */
[----:B------:R-:W2:Y:S04]  /*b4500*/  LDL.LU R17, [R1+0x17c4] ;  /* 0x0017c40001117983 */ /* 0x000ea80000300800 */
[----:B---3--:R-:W3:Y:S04]  /*b4510*/  LDL.LU R18, [R1+0x17c8] ;  /* 0x0017c80001127983 */ /* 0x008ee80000300800 */
[----:B------:R-:W3:Y:S04]  /*b4520*/  LDL.LU R19, [R1+0x17cc] ;  /* 0x0017cc0001137983 */ /* 0x000ee80000300800 */
[----:B---3--:R-:W-:Y:S04]  /*b4530*/  STL.64 [R1+0x9c20], R18 ;  /* 0x009c201201007387 */ /* 0x008fe80000100a00 */
[----:B--2---:R-:W-:Y:S04]  /*b4540*/  STL.64 [R1+0x9c18], R16 ;  /* 0x009c181001007387 */ /* 0x004fe80000100a00 */
[----:B------:R-:W2:Y:S04]  /*b4550*/  LDL.LU R24, [R1+0x17e0] ;  /* 0x0017e00001187983 */ /* 0x000ea80000300800 */
[----:B------:R-:W2:Y:S04]  /*b4560*/  LDL.LU R25, [R1+0x17e4] ;  /* 0x0017e40001197983 */ /* 0x000ea80000300800 */
[----:B------:R-:W3:Y:S04]  /*b4570*/  LDL.LU R26, [R1+0x17e8] ;  /* 0x0017e800011a7983 */ /* 0x000ee80000300800 */
[----:B------:R-:W3:Y:S04]  /*b4580*/  LDL.LU R27, [R1+0x17ec] ;  /* 0x0017ec00011b7983 */ /* 0x000ee80000300800 */
[----:B---3--:R0:W-:Y:S04]  /*b4590*/  STL.64 [R1+0x9c30], R26 ;  /* 0x009c301a01007387 */ /* 0x0081e80000100a00 */
[----:B--2---:R-:W-:Y:S04]  /*b45a0*/  STL.64 [R1+0x9c28], R24 ;  /* 0x009c281801007387 */ /* 0x004fe80000100a00 */
[----:B------:R-:W2:Y:S04]  /*b45b0*/  LDL R38, [R1] ;  /* 0x0000000001267983 */ /* 0x000ea80000100800 */
[----:B------:R-:W2:Y:S04]  /*b45c0*/  LDL R39, [R1+0x4] ;  /* 0x0000040001277983 */ /* 0x000ea80000100800 */
[----:B------:R-:W3:Y:S04]  /*b45d0*/  LDL.LU R32, [R1+0x17f0] ;  /* 0x0017f00001207983 */ /* 0x000ee80000300800 */
[----:B------:R-:W3:Y:S04]  /*b45e0*/  LDL.LU R33, [R1+0x17f4] ;  /* 0x0017f40001217983 */ /* 0x000ee80000300800 */
[----:B------:R-:W4:Y:S04]  /*b45f0*/  LDL.LU R34, [R1+0x17f8] ;  /* 0x0017f80001227983 */ /* 0x000f280000300800 */
[----:B------:R-:W4:Y:S04]  /*b4600*/  LDL.LU R35, [R1+0x17fc] ;  /* 0x0017fc0001237983 */ /* 0x000f280000300800 */
[----:B----4-:R-:W-:Y:S04]  /*b4610*/  STL.64 [R1+0x9c40], R34 ;  /* 0x009c402201007387 */ /* 0x010fe80000100a00 */
[----:B---3--:R3:W-:Y:S04]  /*b4620*/  STL.64 [R1+0x9c38], R32 ;  /* 0x009c382001007387 */ /* 0x0087e80000100a00 */
[----:B------:R-:W4:Y:S04]  /*b4630*/  LDL R36, [R1+0x8] ;  /* 0x0000080001247983 */ /* 0x000f280000100800 */
[----:B------:R-:W4:Y:S04]  /*b4640*/  LDL R37, [R1+0xc] ;  /* 0x00000c0001257983 */ /* 0x000f280000100800 */
        /* <DEDUP_REMOVED lines=8> */
[----:B--2---:R2:W-:Y:S04]  /*b46d0*/  STL.64 [R1+0x9c60], R54 ;  /* 0x009c603601007387 */ /* 0x0045e80000100a00 */
[----:B---3--:R-:W-:Y:S04]  /*b46e0*/  STL.64 [R1+0x9c58], R52 ;  /* 0x009c583401007387 */ /* 0x008fe80000100a00 */
[----:B------:R-:W3:Y:S04]  /*b46f0*/  LDL R56, [R1+0x18] ;  /* 0x0000180001387983 */ /* 0x000ee80000100800 */
[----:B------:R-:W3:Y:S04]  /*b4700*/  LDL R57, [R1+0x1c] ;  /* 0x00001c0001397983 */ /* 0x000ee80000100800 */
[----:B----4-:R-:W-:Y:S04]  /*b4710*/  STL.64 [R1+0x9c70], R58 ;  /* 0x009c703a01007387 */ /* 0x010fe80000100a00 */
[----:B---3--:R3:W-:Y:S04]  /*b4720*/  STL.64 [R1+0x9c68], R56 ;  /* 0x009c683801007387 */ /* 0x0087e80000100a00 */
        /* <DEDUP_REMOVED lines=8> */
[----:B-1----:R-:W4:Y:S04]  /*b47b0*/  LDL.LU R8, [R1+0x1830] ;  /* 0x0018300001087983 */ /* 0x002f280000300800 */
[----:B------:R-:W4:Y:S04]  /*b47c0*/  LDL.LU R9, [R1+0x1834] ;  /* 0x0018340001097983 */ /* 0x000f280000300800 */
[----:B------:R-:W3:Y:S04]  /*b47d0*/  LDL.LU R10, [R1+0x1838] ;  /* 0x00183800010a7983 */ /* 0x000ee80000300800 */
[----:B------:R-:W3:Y:S04]  /*b47e0*/  LDL.LU R11, [R1+0x183c] ;  /* 0x00183c00010b7983 */ /* 0x000ee80000300800 */
[----:B---3--:R1:W-:Y:S04]  /*b47f0*/  STL.64 [R1+0x9c90], R10 ;  /* 0x009c900a01007387 */ /* 0x0083e80000100a00 */
[----:B----4-:R-:W-:Y:S04]  /*b4800*/  STL.64 [R1+0x9c88], R8 ;  /* 0x009c880801007387 */ /* 0x010fe80000100a00 */
[----:B------:R-:W3:Y:S04]  /*b4810*/  LDL R44, [R1+0x28] ;  /* 0x00002800012c7983 */ /* 0x000ee80000100800 */
[----:B------:R-:W3:Y:S04]  /*b4820*/  LDL R45, [R1+0x2c] ;  /* 0x00002c00012d7983 */ /* 0x000ee80000100800 */
[----:B--2---:R-:W-:Y:S04]  /*b4830*/  STL.64 [R1+0x9ca0], R46 ;  /* 0x009ca02e01007387 */ /* 0x004fe80000100a00 */
[----:B---3--:R2:W-:Y:S04]  /*b4840*/  STL.64 [R1+0x9c98], R44 ;  /* 0x009c982c01007387 */ /* 0x0085e80000100a00 */
[----:B0-----:R-:W3:Y:S04]  /*b4850*/  LDL R26, [R1+0x30] ;  /* 0x00003000011a7983 */ /* 0x001ee80000100800 */
[----:B------:R-:W3:Y:S04]  /*b4860*/  LDL R27, [R1+0x34] ;  /* 0x00003400011b7983 */ /* 0x000ee80000100800 */
[----:B------:R-:W4:Y:S04]  /*b4870*/  LDL.LU R32, [R1+0x1850] ;  /* 0x0018500001207983 */ /* 0x000f280000300800 */
[----:B------:R-:W4:Y:S04]  /*b4880*/  LDL.LU R33, [R1+0x1854] ;  /* 0x0018540001217983 */ /* 0x000f280000300800 */
[----:B------:R-:W2:Y:S04]  /*b4890*/  LDL.LU R34, [R1+0x1858] ;  /* 0x0018580001227983 */ /* 0x000ea80000300800 */
[----:B------:R-:W2:Y:S04]  /*b48a0*/  LDL.LU R35, [R1+0x185c] ;  /* 0x00185c0001237983 */ /* 0x000ea80000300800 */
[----:B--2---:R-:W-:Y:S04]  /*b48b0*/  STL.64 [R1+0x9cb0], R34 ;  /* 0x009cb02201007387 */ /* 0x004fe80000100a00 */
[----:B----4-:R0:W-:Y:S04]  /*b48c0*/  STL.64 [R1+0x9ca8], R32 ;  /* 0x009ca82001007387 */ /* 0x0101e80000100a00 */
[----:B------:R-:W2:Y:S04]  /*b48d0*/  LDL R24, [R1+0x38] ;  /* 0x0000380001187983 */ /* 0x000ea80000100800 */
[----:B------:R-:W2:Y:S04]  /*b48e0*/  LDL R25, [R1+0x3c] ;  /* 0x00003c0001197983 */ /* 0x000ea80000100800 */
[----:B---3--:R3:W-:Y:S04]  /*b48f0*/  STL.64 [R1+0x9cc0], R26 ;  /* 0x009cc01a01007387 */ /* 0x0087e80000100a00 */
[----:B--2---:R-:W-:Y:S04]  /*b4900*/  STL.64 [R1+0x9cb8], R24 ;  /* 0x009cb81801007387 */ /* 0x004fe80000100a00 */
[----:B------:R-:W2:Y:S04]  /*b4910*/  LDL.LU R36, [R1+0x1860] ;  /* 0x0018600001247983 */ /* 0x000ea80000300800 */
[----:B------:R-:W2:Y:S04]  /*b4920*/  LDL.LU R37, [R1+0x1864] ;  /* 0x0018640001257983 */ /* 0x000ea80000300800 */
[----:B------:R-:W4:Y:S04]  /*b4930*/  LDL.LU R38, [R1+0x1868] ;  /* 0x0018680001267983 */ /* 0x000f280000300800 */
[----:B------:R-:W4:Y:S04]  /*b4940*/  LDL.LU R39, [R1+0x186c] ;  /* 0x00186c0001277983 */ /* 0x000f280000300800 */
[----:B----4-:R-:W-:Y:S04]  /*b4950*/  STL.64 [R1+0x9cd0], R38 ;  /* 0x009cd02601007387 */ /* 0x010fe80000100a00 */
[----:B--2---:R2:W-:Y:S04]  /*b4960*/  STL.64 [R1+0x9cc8], R36 ;  /* 0x009cc82401007387 */ /* 0x0045e80000100a00 */
[----:B------:R-:W4:Y:S04]  /*b4970*/  LDL R54, [R1+0x40] ;  /* 0x0000400001367983 */ /* 0x000f280000100800 */
[----:B------:R-:W4:Y:S04]  /*b4980*/  LDL R55, [R1+0x44] ;  /* 0x0000440001377983 */ /* 0x000f280000100800 */
[----:B------:R-:W3:Y:S04]  /*b4990*/  LDL.LU R56, [R1+0x1870] ;  /* 0x0018700001387983 */ /* 0x000ee80000300800 */
[----:B------:R-:W3:Y:S04]  /*b49a0*/  LDL.LU R57, [R1+0x1874] ;  /* 0x0018740001397983 */ /* 0x000ee80000300800 */
[----:B------:R-:W2:Y:S04]  /*b49b0*/  LDL.LU R58, [R1+0x1878] ;  /* 0x00187800013a7983 */ /* 0x000ea80000300800 */
[----:B------:R-:W2:Y:S04]  /*b49c0*/  LDL.LU R59, [R1+0x187c] ;  /* 0x00187c00013b7983 */ /* 0x000ea80000300800 */
[----:B--2---:R-:W-:Y:S04]  /*b49d0*/  STL.64 [R1+0x9ce0], R58 ;  /* 0x009ce03a01007387 */ /* 0x004fe80000100a00 */
[----:B---3--:R-:W-:Y:S04]  /*b49e0*/  STL.64 [R1+0x9cd8], R56 ;  /* 0x009cd83801007387 */ /* 0x008fe80000100a00 */
[----:B------:R-:W2:Y:S04]  /*b49f0*/  LDL R52, [R1+0x48] ;  /* 0x0000480001347983 */ /* 0x000ea80000100800 */
[----:B------:R-:W2:Y:S04]  /*b4a00*/  LDL R53, [R1+0x4c] ;  /* 0x00004c0001357983 */ /* 0x000ea80000100800 */
[----:B----4-:R3:W-:Y:S04]  /*b4a10*/  STL.64 [R1+0x9cf0], R54 ;  /* 0x009cf03601007387 */ /* 0x0107e80000100a00 */
        /* <DEDUP_REMOVED lines=130> */
[----:B------:R0:W-:Y:S01]  /*b5240*/  STL.64 [R1+0x2d28], R10 ;  /* 0x002d280a01007387 */ /* 0x0001e20000100a00 */
[C---:B----4-:R-:W-:Y:S03]  /*b5250*/  HMMA.16816.F32 R56, R4.reuse, R24, R56 ;  /* 0x000000180438723c */ /* 0x050fe60000001838 */
[----:B0-----:R-:W2:Y:S04]  /*b5260*/  LDL.LU.64 R10, [R1+0x9d10] ;  /* 0x009d1000010a7983 */ /* 0x001ea80000300a00 */
[----:B------:R-:W3:Y:S04]  /*b5270*/  LDL.LU.64 R8, [R1+0x9d08] ;  /* 0x009d080001087983 */ /* 0x000ee80000300a00 */
[----:B------:R-:W2:Y:S04]  /*b5280*/  LDL.LU.64 R46, [R1+0x9d00] ;  /* 0x009d0000012e7983 */ /* 0x000ea80000300a00 */
[----:B------:R-:W2:Y:S04]  /*b5290*/  LDL.LU.64 R44, [R1+0x9cf8] ;  /* 0x009cf800012c7983 */ /* 0x000ea80000300a00 */
        /* <DEDUP_REMOVED lines=21> */
[C---:B------:R-:W-:Y:S03]  /*b53f0*/  HMMA.16816.F32 R52, R4.reuse, R54, R56 ;  /* 0x000000360434723c */ /* 0x040fe60000001838 */
[----:B0-----:R-:W2:Y:S04]  /*b5400*/  LDL.LU.64 R34, [R1+0x9cb0] ;  /* 0x009cb00001227983 */ /* 0x001ea80000300a00 */
[----:B------:R-:W2:Y:S04]  /*b5410*/  LDL.LU.64 R32, [R1+0x9ca8] ;  /* 0x009ca80001207983 */ /* 0x000ea80000300a00 */
[----:B------:R-:W3:Y:S04]  /*b5420*/  LDL.LU.64 R46, [R1+0x9ca0] ;  /* 0x009ca000012e7983 */ /* 0x000ee80000300a00 */
[----:B------:R-:W4:Y:S04]  /*b5430*/  LDL.LU.64 R44, [R1+0x9c98] ;  /* 0x009c9800012c7983 */ /* 0x000f280000300a00 */
        /* <DEDUP_REMOVED lines=13> */
[----:B------:R-:W3:Y:S01]  /*b5510*/  LDL.LU.64 R52, [R1+0x9c58] ;  /* 0x009c580001347983 */ /* 0x000ee20000300a00 */
[----:B------:R-:W-:-:S15]  /*b5520*/  HMMA.16816.F32 R36, R4, R24, R36 ;  /* 0x000000180424723c */ /* 0x000fde0000001824 */
[----:B------:R-:W-:-:S08]  /*b5530*/  NOP ;  /* 0x0000000000007918 */ /* 0x000fd00000000000 */
[----:B------:R-:W-:Y:S04]  /*b5540*/  STL.64 [R1+0x2ca0], R36 ;  /* 0x002ca02401007387 */ /* 0x000fe80000100a00 */
[----:B------:R0:W-:Y:S04]  /*b5550*/  STL.64 [R1+0x2ca8], R38 ;  /* 0x002ca82601007387 */ /* 0x0001e80000100a00 */
[----:B0-----:R-:W3:Y:S04]  /*b5560*/  LDL.LU.64 R38, [R1+0x9c50] ;  /* 0x009c500001267983 */ /* 0x001ee80000300a00 */
[----:B------:R-:W3:Y:S01]  /*b5570*/  LDL.LU.64 R36, [R1+0x9c48] ;  /* 0x009c480001247983 */ /* 0x000ee20000300a00 */
[C---:B--2---:R-:W-:Y:S06]  /*b5580*/  HMMA.16816.F32 R24, R4.reuse, R26, R32 ;  /* 0x0000001a0418723c */ /* 0x044fec0000001820 */
[C---:B----4-:R-:W-:Y:S01]  /*b5590*/  HMMA.16816.F32 R16, R4.reuse, R44, R16 ;  /* 0x0000002c0410723c */ /* 0x050fe20000001810 */
[----:B------:R-:W2:Y:S04]  /*b55a0*/  LDL.LU.64 R34, [R1+0x9c40] ;  /* 0x009c400001227983 */ /* 0x000ea80000300a00 */
[----:B------:R-:W2:Y:S01]  /*b55b0*/  LDL.LU.64 R32, [R1+0x9c38] ;  /* 0x009c380001207983 */ /* 0x000ea20000300a00 */
[C---:B---3--:R-:W-:Y:S11]  /*b55c0*/  HMMA.16816.F32 R44, R4.reuse, R46, R8 ;  /* 0x0000002e042c723c */ /* 0x048ff60000001808 */
[----:B------:R-:W-:Y:S04]  /*b55d0*/  STL.64 [R1+0x2c90], R24 ;  /* 0x002c901801007387 */ /* 0x000fe80000100a00 */
[----:B------:R0:W-:Y:S01]  /*b55e0*/  STL.64 [R1+0x2c98], R26 ;  /* 0x002c981a01007387 */ /* 0x0001e20000100a00 */
[C---:B------:R-:W-:Y:S03]  /*b55f0*/  HMMA.16816.F32 R48, R4.reuse, R56, R48 ;  /* 0x000000380430723c */ /* 0x040fe60000001830 */
[----:B0-----:R-:W3:Y:S04]  /*b5600*/  LDL.LU.64 R26, [R1+0x9c30] ;  /* 0x009c3000011a7983 */ /* 0x001ee80000300a00 */
[----:B------:R-:W3:Y:S04]  /*b5610*/  LDL.LU.64 R24, [R1+0x9c28] ;  /* 0x009c280001187983 */ /* 0x000ee80000300a00 */
[----:B------:R-:W-:Y:S04]  /*b5620*/  STL.64 [R1+0x2c80], R16 ;  /* 0x002c801001007387 */ /* 0x000fe80000100a00 */
[----:B------:R0:W-:Y:S01]  /*b5630*/  STL.64 [R1+0x2c88], R18 ;  /* 0x002c881201007387 */ /* 0x0001e20000100a00 */
[C---:B------:R-:W-:Y:S03]  /*b5640*/  HMMA.16816.F32 R56, R4.reuse, R58, R52 ;  /* 0x0000003a0438723c */ /* 0x040fe60000001834 */
[----:B0-----:R-:W4:Y:S04]  /*b5650*/  LDL.LU.64 R18, [R1+0x9c20] ;  /* 0x009c200001127983 */ /* 0x001f280000300a00 */
[----:B------:R-:W4:Y:S04]  /*b5660*/  LDL.LU.64 R16, [R1+0x9c18] ;  /* 0x009c180001107983 */ /* 0x000f280000300a00 */
        /* <DEDUP_REMOVED lines=16> */
[----:B------:R-:W-:-:S15]  /*b5770*/  HMMA.16816.F32 R28, R4, R36, R28 ;  /* 0x00000024041c723c */ /* 0x000fde000000181c */
[----:B------:R-:W-:-:S08]  /*b5780*/  NOP ;  /* 0x0000000000007918 */ /* 0x000fd00000000000 */
[----:B------:R-:W-:Y:S04]  /*b5790*/  STL.64 [R1+0x2c40], R28 ;  /* 0x002c401c01007387 */ /* 0x000fe80000100a00 */
[----:B------:R2:W-:Y:S04]  /*b57a0*/  STL.64 [R1+0x2c48], R30 ;  /* 0x002c481e01007387 */ /* 0x0005e80000100a00 */
[----:B------:R-:W-:Y:S01]  /*b57b0*/  STL.64 [R1+0x99e0], R60 ;  /* 0x0099e03c01007387 */ /* 0x000fe20000100a00 */
[C---:B--2---:R-:W-:Y:S06]  /*b57c0*/  HMMA.16816.F32 R28, R4.reuse, R38, R32 ;  /* 0x00000026041c723c */ /* 0x044fec0000001820 */
[----:B---3--:R-:W-:-:S15]  /*b57d0*/  HMMA.16816.F32 R24, R4, R60, R24 ;  /* 0x0000003c0418723c */ /* 0x008fde0000001818 */
[----:B------:R-:W-:-:S02]  /*b57e0*/  NOP ;  /* 0x0000000000007918 */ /* 0x000fc40000000000 */
[----:B------:R-:W-:Y:S04]  /*b57f0*/  STL.64 [R1+0x2c30], R28 ;  /* 0x002c301c01007387 */ /* 0x000fe80000100a00 */
[----:B------:R-:W-:Y:S04]  /*b5800*/  STL.64 [R1+0x2c38], R30 ;  /* 0x002c381e01007387 */ /* 0x000fe80000100a00 */
[----:B------:R-:W-:Y:S04]  /*b5810*/  STL.64 [R1+0x2c20], R24 ;  /* 0x002c201801007387 */ /* 0x000fe80000100a00 */
[----:B------:R-:W-:Y:S01]  /*b5820*/  STL.64 [R1+0x2c28], R26 ;  /* 0x002c281a01007387 */ /* 0x000fe20000100a00 */
[C---:B----4-:R-:W-:Y:S06]  /*b5830*/  HMMA.16816.F32 R12, R4.reuse, R54, R12 ;  /* 0x00000036040c723c */ /* 0x050fec000000180c */
[C---:B------:R-:W-:Y:S06]  /*b5840*/  HMMA.16816.F32 R8, R4.reuse, R52, R8 ;  /* 0x000000340408723c */ /* 0x040fec0000001808 */
[C---:B------:R-:W-:Y:S06]  /*b5850*/  HMMA.16816.F32 R20, R4.reuse, R58, R20 ;  /* 0x0000003a0414723c */ /* 0x040fec0000001814 */
[----:B------:R-:W-:Y:S01]  /*b5860*/  HMMA.16816.F32 R16, R4, R56, R16 ;  /* 0x000000380410723c */ /* 0x000fe20000001810 */
[----:B------:R-:W-:-:S15]  /*b5870*/  STL.64 [R1+0x9998], R58 ;  /* 0x0099983a01007387 */ /* 0x000fde0000100a00 */
[----:B------:R-:W-:-:S01]  /*b5880*/  NOP ;  /* 0x0000000000007918 */ /* 0x000fc20000000000 */
        /* <DEDUP_REMOVED lines=11> */
[----:B0-----:R-:W2:Y:S01]  /*b5940*/  LDL.LU R56, [R1+0x1690] ;  /* 0x0016900001387983 */ /* 0x001ea20000300800 */
[----:B-1----:R-:W-:-:S15]  /*b5950*/  HMMA.16816.F32 R8, R4, R50, R40 ;  /* 0x000000320408723c */ /* 0x002fde0000001828 */
        /* <DEDUP_REMOVED lines=53> */
[C---:B---3--:R-:W-:Y:S06]  /*b5cb0*/  HMMA.16816.F32 R40, R4.reuse, R44, R40 ;  /* 0x0000002c0428723c */ /* 0x048fec0000001828 */
[C---:B--2---:R-:W-:Y:S11]  /*b5cc0*/  HMMA.16816.F32 R56, R4.reuse, R46, R56 ;  /* 0x0000002e0438723c */ /* 0x044ff60000001838 */
[----:B------:R0:W-:Y:S04]  /*b5cd0*/  STL.64 [R1+0x2bc0], R16 ;  /* 0x002bc01001007387 */ /* 0x0001e80000100a00 */
[----:B------:R1:W-:Y:S04]  /*b5ce0*/  STL.64 [R1+0x2bc8], R18 ;  /* 0x002bc81201007387 */ /* 0x0003e80000100a00 */
[----:B0-----:R-:W2:Y:S04]  /*b5cf0*/  LDL.LU R16, [R1+0x16f0] ;  /* 0x0016f00001107983 */ /* 0x001ea80000300800 */
[----:B------:R-:W2:Y:S04]  /*b5d00*/  LDL.LU R17, [R1+0x16f4] ;  /* 0x0016f40001117983 */ /* 0x000ea80000300800 */
[----:B-1----:R-:W2:Y:S04]  /*b5d10*/  LDL.LU R18, [R1+0x16f8] ;  /* 0x0016f80001127983 */ /* 0x002ea80000300800 */
[----:B------:R-:W2:Y:S04]  /*b5d20*/  LDL.LU R19, [R1+0x16fc] ;  /* 0x0016fc0001137983 */ /* 0x000ea80000300800 */
        /* <DEDUP_REMOVED lines=29> */
[----:B0-----:R-:W4:Y:S01]  /*b5f00*/  LDL.LU.64 R38, [R1+0x9b90] ;  /* 0x009b900001267983 */ /* 0x001f220000300a00 */
[C---:B------:R-:W-:Y:S03]  /*b5f10*/  HMMA.16816.F32 R8, R4.reuse, R2, R8 ;  /* 0x000000020408723c */ /* 0x040fe60000001808 */
[----:B------:R-:W2:Y:S04]  /*b5f20*/  LDL.LU.64 R36, [R1+0x9b88] ;  /* 0x009b880001247983 */ /* 0x000ea80000300a00 */
[----:B------:R-:W-:Y:S04]  /*b5f30*/  STL.64 [R1+0x9978], R42 ;  /* 0x0099782a01007387 */ /* 0x000fe80000100a00 */
[----:B------:R0:W-:Y:S04]  /*b5f40*/  STL.64 [R1+0x9970], R40 ;  /* 0x0099702801007387 */ /* 0x0001e80000100a00 */
[----:B0-----:R-:W2:Y:S04]  /*b5f50*/  LDL.LU R40, [R1+0x16d0] ;  /* 0x0016d00001287983 */ /* 0x001ea80000300800 */
[----:B------:R-:W2:Y:S04]  /*b5f60*/  LDL.LU R41, [R1+0x16d4] ;  /* 0x0016d40001297983 */ /* 0x000ea80000300800 */
[----:B------:R-:W2:Y:S04]  /*b5f70*/  LDL.LU R42, [R1+0x16d8] ;  /* 0x0016d800012a7983 */ /* 0x000ea80000300800 */
[----:B------:R-:W2:Y:S01]  /*b5f80*/  LDL.LU R43, [R1+0x16dc] ;  /* 0x0016dc00012b7983 */ /* 0x000ea20000300800 */
[----:B----4-:R-:W-:-:S15]  /*b5f90*/  HMMA.16816.F32 R24, R4, R38, R24 ;  /* 0x000000260418723c */ /* 0x010fde0000001818 */
[----:B------:R-:W-:-:S08]  /*b5fa0*/  NOP ;  /* 0x0000000000007918 */ /* 0x000fd00000000000 */
[----:B------:R-:W-:Y:S04]  /*b5fb0*/  STL.64 [R1+0x2b70], R24 ;  /* 0x002b701801007387 */ /* 0x000fe80000100a00 */
[----:B------:R0:W-:Y:S04]  /*b5fc0*/  STL.64 [R1+0x2b78], R26 ;  /* 0x002b781a01007387 */ /* 0x0001e80000100a00 */
[----:B0-----:R-:W4:Y:S04]  /*b5fd0*/  LDL.LU.64 R26, [R1+0x9b80] ;  /* 0x009b8000011a7983 */ /* 0x001f280000300a00 */
[----:B------:R-:W4:Y:S04]  /*b5fe0*/  LDL.LU.64 R24, [R1+0x9b78] ;  /* 0x009b780001187983 */ /* 0x000f280000300a00 */
[----:B------:R-:W-:Y:S04]  /*b5ff0*/  STL.64 [R1+0x2b60], R8 ;  /* 0x002b600801007387 */ /* 0x000fe80000100a00 */
[----:B------:R0:W-:Y:S04]  /*b6000*/  STL.64 [R1+0x2b68], R10 ;  /* 0x002b680a01007387 */ /* 0x0001e80000100a00 */
[----:B0-----:R-:W3:Y:S04]  /*b6010*/  LDL.LU.64 R10, [R1+0x9b70] ;  /* 0x009b7000010a7983 */ /* 0x001ee80000300a00 */
[----:B------:R-:W2:Y:S02]  /*b6020*/  LDL.LU.64 R8, [R1+0x9b68] ;  /* 0x009b680001087983 */ /* 0x000ea40000300a00 */
        /* <DEDUP_REMOVED lines=25> */
[----:B------:R3:W-:-:S13]  /*b61c0*/  STL.64 [R1+0x9910], R12 ;  /* 0x0099100c01007387 */ /* 0x0007da0000100a00 */
[----:B------:R-:W-:Y:S04]  /*b61d0*/  STL.64 [R1+0x2b20], R8 ;  /* 0x002b200801007387 */ /* 0x000fe80000100a00 */
[----:B------:R2:W-:Y:S01]  /*b61e0*/  STL.64 [R1+0x2b28], R10 ;  /* 0x002b280a01007387 */ /* 0x0005e20000100a00 */
        /* <DEDUP_REMOVED lines=14> */
[----:B------:R0:W-:Y:S04]  /*b62d0*/  STL.64 [R1+0x2af8], R14 ;  /* 0x002af80e01007387 */ /* 0x0001e80000100a00 */
[----:B------:R-:W-:Y:S04]  /*b62e0*/  STL.64 [R1+0x9940], R20 ;  /* 0x0099401401007387 */ /* 0x000fe80000100a00 */
[----:B------:R-:W-:Y:S04]  /*b62f0*/  STL.64 [R1+0x2ae0], R8 ;  /* 0x002ae00801007387 */ /* 0x000fe80000100a00 */
[----:B------:R1:W-:Y:S04]  /*b6300*/  STL.64 [R1+0x2ae8], R10 ;  /* 0x002ae80a01007387 */ /* 0x0003e80000100a00 */
[----:B------:R-:W2:Y:S01]  /*b6310*/  LDL.LU R44, [R1+0x1650] ;  /* 0x00165000012c7983 */ /* 0x000ea20000300800 */
[C---:B0-----:R-:W-:Y:S06]  /*b6320*/  HMMA.16816.F32 R12, R4.reuse, R24, R56 ;  /* 0x00000018040c723c */ /* 0x041fec0000001838 */
[----:B-1----:R-:W-:Y:S01]  /*b6330*/  HMMA.16816.F32 R8, R4, R26, R32 ;  /* 0x0000001a0408723c */ /* 0x002fe20000001820 */
[----:B------:R-:W-:-:S02]  /*b6340*/  IMAD.MOV.U32 R42, RZ, RZ, R31 ;  /* 0x000000ffff2a7224 */ /* 0x000fc400078e001f */
[----:B------:R-:W-:-:S14]  /*b6350*/  IMAD.MOV.U32 R43, RZ, RZ, R0 ;  /* 0x000000ffff2b7224 */ /* 0x000fdc00078e0000 */
[----:B------:R0:W-:Y:S04]  /*b6360*/  STL.64 [R1+0x2ad0], R12 ;  /* 0x002ad00c01007387 */ /* 0x0001e80000100a00 */
[----:B------:R1:W-:Y:S04]  /*b6370*/  STL.64 [R1+0x2ad8], R14 ;  /* 0x002ad80e01007387 */ /* 0x0003e80000100a00 */
[----:B------:R3:W-:Y:S04]  /*b6380*/  STL.64 [R1+0x20e0], R8 ;  /* 0x0020e00801007387 */ /* 0x0007e80000100a00 */
[----:B------:R4:W-:Y:S04]  /*b6390*/  STL.64 [R1+0x20e8], R10 ;  /* 0x0020e80a01007387 */ /* 0x0009e80000100a00 */
        /* <DEDUP_REMOVED lines=23> */
[----:B---3--:R-:W3:Y:S04]  /*b6510*/  LDL.LU R8, [R1+0x1660] ;  /* 0x0016600001087983 */ /* 0x008ee80000300800 */
[----:B------:R-:W3:Y:S04]  /*b6520*/  LDL.LU R9, [R1+0x1664] ;  /* 0x0016640001097983 */ /* 0x000ee80000300800 */
[----:B----4-:R-:W3:Y:S04]  /*b6530*/  LDL.LU R10, [R1+0x1668] ;  /* 0x00166800010a7983 */ /* 0x010ee80000300800 */
[----:B------:R-:W3:Y:S04]  /*b6540*/  LDL.LU R11, [R1+0x166c] ;  /* 0x00166c00010b7983 */ /* 0x000ee80000300800 */
[----:B------:R-:W4:Y:S04]  /*b6550*/  LDL.64 R52, [R1+0x130] ;  /* 0x0001300001347983 */ /* 0x000f280000100a00 */
[----:B------:R-:W4:Y:S04]  /*b6560*/  LDL.LU R48, [R1+0x1640] ;  /* 0x0016400001307983 */ /* 0x000f280000300800 */
[----:B------:R-:W4:Y:S04]  /*b6570*/  LDL.LU R49, [R1+0x1644] ;  /* 0x0016440001317983 */ /* 0x000f280000300800 */
[----:B------:R-:W4:Y:S04]  /*b6580*/  LDL.LU R50, [R1+0x1648] ;  /* 0x0016480001327983 */ /* 0x000f280000300800 */
[----:B------:R-:W4:Y:S04]  /*b6590*/  LDL.LU R51, [R1+0x164c] ;  /* 0x00164c0001337983 */ /* 0x000f280000300800 */
[----:B------:R-:W4:Y:S04]  /*b65a0*/  LDL.64 R54, [R1+0x118] ;  /* 0x0001180001367983 */ /* 0x000f280000100a00 */
[----:B------:R-:W3:Y:S04]  /*b65b0*/  LDL.LU R28, [R1+0x9b2c] ;  /* 0x009b2c00011c7983 */ /* 0x000ee80000300800 */
[----:B------:R-:W3:Y:S04]  /*b65c0*/  LDL.LU R29, [R1+0x9b28] ;  /* 0x009b2800011d7983 */ /* 0x000ee80000300800 */
[----:B------:R-:W4:Y:S04]  /*b65d0*/  LDL.LU R56, [R1+0x1630] ;  /* 0x0016300001387983 */ /* 0x000f280000300800 */
[----:B------:R-:W4:Y:S04]  /*b65e0*/  LDL.LU R57, [R1+0x1634] ;  /* 0x0016340001397983 */ /* 0x000f280000300800 */
[----:B------:R-:W4:Y:S04]  /*b65f0*/  LDL.LU R58, [R1+0x1638] ;  /* 0x00163800013a7983 */ /* 0x000f280000300800 */
[----:B------:R-:W4:Y:S04]  /*b6600*/  LDL.LU R59, [R1+0x163c] ;  /* 0x00163c00013b7983 */ /* 0x000f280000300800 */
[----:B------:R0:W-:Y:S04]  /*b6610*/  STL [R1+0x98ec], R26 ;  /* 0x0098ec1a01007387 */ /* 0x0001e80000100800 */
[----:B0-----:R-:W4:Y:S04]  /*b6620*/  LDL.LU R26, [R1+0x3634] ;  /* 0x00363400011a7983 */ /* 0x001f280000300800 */
[----:B------:R-:W-:Y:S01]  /*b6630*/  STL [R1+0x98e8], R27 ;  /* 0x0098e81b01007387 */ /* 0x000fe20000100800 */
[C---:B--2---:R-:W-:Y:S06]  /*b6640*/  HMMA.16816.F32 R16, R4.reuse, R30, R16 ;  /* 0x0000001e0410723c */ /* 0x044fec0000001810 */
[C---:B------:R-:W-:Y:S06]  /*b6650*/  HMMA.16816.F32 R12, R4.reuse, R36, R12 ;  /* 0x00000024040c723c */ /* 0x040fec000000180c */
[C---:B---3--:R-:W-:Y:S06]  /*b6660*/  HMMA.16816.F32 R20, R4.reuse, R28, R20 ;  /* 0x0000001c0414723c */ /* 0x048fec0000001814 */
[----:B------:R-:W-:Y:S01]  /*b6670*/  HMMA.16816.F32 R8, R4, R42, R8 ;  /* 0x0000002a0408723c */ /* 0x000fe20000001808 */
[----:B------:R-:W-:-:S02]  /*b6680*/  IMAD R33, R33, 0x100, R40 ;  /* 0x0000010021217824 */ /* 0x000fc400078e0228 */
[----:B------:R-:W-:Y:S02]  /*b6690*/  IMAD R34, R34, 0x100, R41 ;  /* 0x0000010022227824 */ /* 0x000fe400078e0229 */
[----:B------:R-:W-:Y:S01]  /*b66a0*/  IMAD R35, R0, 0x100, R35 ;  /* 0x0000010000237824 */ /* 0x000fe200078e0223 */
[----:B------:R-:W-:Y:S04]  /*b66b0*/  STL [R1+0x98dc], R28 ;  /* 0x0098dc1c01007387 */ /* 0x000fe80000100800 */
[----:B------:R-:W-:Y:S01]  /*b66c0*/  STL [R1+0x98d8], R29 ;  /* 0x0098d81d01007387 */ /* 0x000fe20000100800 */
[----:B------:R-:W-:Y:S02]  /*b66d0*/  F2FP.F16.E4M3.UNPACK_B R33, R33 ;  /* 0x00000021ff21723e */ /* 0x000fe400020006ff */
[----:B------:R-:W-:-:S02]  /*b66e0*/  F2FP.F16.E4M3.UNPACK_B R34, R34 ;  /* 0x00000022ff22723e */ /* 0x000fc400020006ff */
[----:B------:R-:W-:Y:S01]  /*b66f0*/  F2FP.F16.E4M3.UNPACK_B R35, R35 ;  /* 0x00000023ff23723e */ /* 0x000fe200020006ff */
[----:B----4-:R-:W-:-:S05]  /*b6700*/  IMAD R32, R32, 0x100, R26 ;  /* 0x0000010020207824 */ /* 0x010fca00078e021a */
[----:B------:R-:W-:Y:S01]  /*b6710*/  F2FP.F16.E4M3.UNPACK_B R32, R32 ;  /* 0x00000020ff20723e */ /* 0x000fe200020006ff */
        /* <DEDUP_REMOVED lines=8> */
[----:B------:R-:W-:Y:S01]  /*b67a0*/  STL.64 [R1+0x3670], R12 ;  /* 0x0036700c01007387 */ /* 0x000fe20000100a00 */
[C---:B------:R-:W-:Y:S03]  /*b67b0*/  HMMA.16816.F32 R4, R32.reuse, R52, R44 ;  /* 0x000000342004723c */ /* 0x040fe6000000182c */
[----:B------:R-:W-:Y:S04]  /*b67c0*/  STL.64 [R1+0x3678], R14 ;  /* 0x0036780e01007387 */ /* 0x000fe80000100a00 */
[----:B------:R-:W-:Y:S04]  /*b67d0*/  STL.64 [R1+0x2ac0], R8 ;  /* 0x002ac00801007387 */ /* 0x000fe80000100a00 */
[----:B------:R0:W-:Y:S02]  /*b67e0*/  STL.64 [R1+0x2ac8], R10 ;  /* 0x002ac80a01007387 */ /* 0x0001e40000100a00 */
[----:B0-----:R-:W-:Y:S01]  /*b67f0*/  HMMA.16816.F32 R8, R32, R54, R48 ;  /* 0x000000362008723c */ /* 0x001fe20000001830 */
[----:B------:R-:W-:-:S02]  /*b6800*/  IMAD.MOV.U32 R31, RZ, RZ, R53 ;  /* 0x000000ffff1f7224 */ /* 0x000fc400078e0035 */
[----:B------:R-:W-:-:S07]  /*b6810*/  IMAD.MOV.U32 R30, RZ, RZ, R52 ;  /* 0x000000ffff1e7224 */ /* 0x000fce00078e0034 */
[----:B------:R0:W-:Y:S04]  /*b6820*/  STL.64 [R1+0x2ab0], R4 ;  /* 0x002ab00401007387 */ /* 0x0001e80000100a00 */
[----:B------:R-:W-:Y:S04]  /*b6830*/  STL.64 [R1+0x2ab8], R6 ;  /* 0x002ab80601007387 */ /* 0x000fe80000100a00 */
[----:B------:R-:W-:Y:S04]  /*b6840*/  STL [R1+0x98f4], R31 ;  /* 0x0098f41f01007387 */ /* 0x000fe80000100800 */
[----:B------:R-:W-:Y:S01]  /*b6850*/  STL [R1+0x98f0], R30 ;  /* 0x0098f01e01007387 */ /* 0x000fe20000100800 */
[----:B0-----:R-:W-:-:S02]  /*b6860*/  IMAD.MOV.U32 R4, RZ, RZ, R55 ;  /* 0x000000ffff047224 */ /* 0x001fc400078e0037 */
[----:B------:R-:W-:Y:S01]  /*b6870*/  IMAD.MOV.U32 R5, RZ, RZ, R54 ;  /* 0x000000ffff057224 */ /* 0x000fe200078e0036 */
[----:B------:R0:W-:Y:S04]  /*b6880*/  STL.64 [R1+0x2aa0], R8 ;  /* 0x002aa00801007387 */ /* 0x0001e80000100a00 */
[----:B------:R-:W-:Y:S04]  /*b6890*/  STL.64 [R1+0x2aa8], R10 ;  /* 0x002aa80a01007387 */ /* 0x000fe80000100a00 */
[----:B------:R-:W-:Y:S04]  /*b68a0*/  STL [R1+0x98fc], R4 ;  /* 0x0098fc0401007387 */ /* 0x000fe80000100800 */
[----:B------:R1:W-:Y:S04]  /*b68b0*/  STL [R1+0x98f8], R5 ;  /* 0x0098f80501007387 */ /* 0x0003e80000100800 */
[----:B0-----:R-:W2:Y:S01]  /*b68c0*/  LDL.LU R8, [R1+0x15e0] ;  /* 0x0015e00001087983 */ /* 0x001ea20000300800 */
[----:B-1----:R-:W-:-:S15]  /*b68d0*/  HMMA.16816.F32 R4, R32, R60, R56 ;  /* 0x0000003c2004723c */ /* 0x002fde0000001838 */
[----:B------:R-:W-:-:S08]  /*b68e0*/  NOP ;  /* 0x0000000000007918 */ /* 0x000fd00000000000 */
[----:B------:R-:W-:Y:S04]  /*b68f0*/  STL.64 [R1+0x2a90], R4 ;  /* 0x002a900401007387 */ /* 0x000fe80000100a00 */
        /* <DEDUP_REMOVED lines=8> */
[----:B------:R-:W3:Y:S04]  /*b6980*/  LDL.64 R26, [R1+0x108] ;  /* 0x00010800011a7983 */ /* 0x000ee80000100a00 */
[----:B------:R-:W4:Y:S04]  /*b6990*/  LDL.LU R36, [R1+0x1610] ;  /* 0x0016100001247983 */ /* 0x000f280000300800 */
        /* <DEDUP_REMOVED lines=9> */
[----:B------:R-:W2:Y:S04]  /*b6a30*/  LDL.LU R12, [R1+0x15f0] ;  /* 0x0015f000010c7983 */ /* 0x000ea80000300800 */
[----:B------:R-:W2:Y:S04]  /*b6a40*/  LDL.LU R13, [R1+0x15f4] ;  /* 0x0015f400010d7983 */ /* 0x000ea80000300800 */
[----:B------:R-:W2:Y:S04]  /*b6a50*/  LDL.LU R14, [R1+0x15f8] ;  /* 0x0015f800010e7983 */ /* 0x000ea80000300800 */
[----:B------:R-:W2:Y:S04]  /*b6a60*/  LDL.LU R15, [R1+0x15fc] ;  /* 0x0015fc00010f7983 */ /* 0x000ea80000300800 */
[----:B------:R-:W2:Y:S04]  /*b6a70*/  LDL.64 R40, [R1+0xf0] ;  /* 0x0000f00001287983 */ /* 0x000ea80000100a00 */
[----:B------:R-:W2:Y:S04]  /*b6a80*/  LDL.64 R42, [R1+0xe8] ;  /* 0x0000e800012a7983 */ /* 0x000ea80000100a00 */
        /* <DEDUP_REMOVED lines=14> */
[----:B------:R-:W2:Y:S01]  /*b6b70*/  LDL.64 R60, [R1+0xd0] ;  /* 0x0000d000013c7983 */ /* 0x000ea20000100a00 */
[----:B---3--:R-:W-:Y:S06]  /*b6b80*/  HMMA.16816.F32 R28, R32, R26, R28 ;  /* 0x0000001a201c723c */ /* 0x008fec000000181c */
[----:B0-----:R-:W-:-:S02]  /*b6b90*/  IMAD.MOV.U32 R6, RZ, RZ, R27 ;  /* 0x000000ffff067224 */ /* 0x001fc400078e001b */
[----:B------:R-:W-:-:S15]  /*b6ba0*/  IMAD.MOV.U32 R7, RZ, RZ, R26 ;  /* 0x000000ffff077224 */ /* 0x000fde00078e001a */
[----:B------:R-:W-:Y:S04]  /*b6bb0*/  STL.64 [R1+0x2a80], R28 ;  /* 0x002a801c01007387 */ /* 0x000fe80000100a00 */
[----:B------:R-:W-:Y:S04]  /*b6bc0*/  STL.64 [R1+0x2a88], R30 ;  /* 0x002a881e01007387 */ /* 0x000fe80000100a00 */
[----:B------:R-:W-:Y:S04]  /*b6bd0*/  STL [R1+0x9904], R6 ;  /* 0x0099040601007387 */ /* 0x000fe80000100800 */
[----:B------:R4:W-:Y:S02]  /*b6be0*/  STL [R1+0x9900], R7 ;  /* 0x0099000701007387 */ /* 0x0009e40000100800 */
[----:B----4-:R-:W-:Y:S06]  /*b6bf0*/  HMMA.16816.F32 R4, R32, R16, R36 ;  /* 0x000000102004723c */ /* 0x010fec0000001824 */
[----:B------:R-:W-:-:S02]  /*b6c00*/  IMAD.MOV.U32 R28, RZ, RZ, R17 ;  /* 0x000000ffff1c7224 */ /* 0x000fc400078e0011 */
[----:B------:R-:W-:-:S15]  /*b6c10*/  IMAD.MOV.U32 R29, RZ, RZ, R16 ;  /* 0x000000ffff1d7224 */ /* 0x000fde00078e0010 */
[----:B------:R-:W-:Y:S04]  /*b6c20*/  STL.64 [R1+0x2a70], R4 ;  /* 0x002a700401007387 */ /* 0x000fe80000100a00 */
[----:B------:R2:W-:Y:S02]  /*b6c30*/  STL.64 [R1+0x2a78], R6 ;  /* 0x002a780601007387 */ /* 0x0005e40000100a00 */
[C---:B--2---:R-:W-:Y:S02]  /*b6c40*/  HMMA.16816.F32 R4, R32.reuse, R18, R20 ;  /* 0x000000122004723c */ /* 0x044fe40000001814 */
[----:B------:R-:W-:Y:S04]  /*b6c50*/  STL [R1+0x990c], R28 ;  /* 0x00990c1c01007387 */ /* 0x000fe80000100800 */
[----:B------:R-:W-:Y:S01]  /*b6c60*/  STL [R1+0x9908], R29 ;  /* 0x0099081d01007387 */ /* 0x000fe20000100800 */
[----:B------:R-:W-:Y:S01]  /*b6c70*/  HMMA.16816.F32 R8, R32, R42, R8 ;  /* 0x0000002a2008723c */ /* 0x000fe20000001808 */
[----:B------:R-:W-:-:S02]  /*b6c80*/  IMAD.MOV.U32 R26, RZ, RZ, R18 ;  /* 0x000000ffff1a7224 */ /* 0x000fc400078e0012 */
[----:B------:R-:W-:-:S13]  /*b6c90*/  IMAD.MOV.U32 R27, RZ, RZ, R19 ;  /* 0x000000ffff1b7224 */ /* 0x000fda00078e0013 */
[----:B------:R-:W-:Y:S04]  /*b6ca0*/  STL.64 [R1+0x2a60], R4 ;  /* 0x002a600401007387 */ /* 0x000fe80000100a00 */
[----:B------:R0:W-:Y:S02]  /*b6cb0*/  STL.64 [R1+0x2a68], R6 ;  /* 0x002a680601007387 */ /* 0x0001e40000100a00 */
[----:B0-----:R-:W-:Y:S02]  /*b6cc0*/  HMMA.16816.F32 R4, R32, R40, R12 ;  /* 0x000000282004723c */ /* 0x001fe4000000180c */
[----:B------:R-:W-:Y:S04]  /*b6cd0*/  STL.64 [R1+0x9968], R26 ;  /* 0x0099681a01007387 */ /* 0x000fe80000100a00 */
[----:B------:R-:W-:-:S15]  /*b6ce0*/  STL.64 [R1+0x9960], R24 ;  /* 0x0099601801007387 */ /* 0x000fde0000100a00 */
[----:B------:R-:W-:-:S02]  /*b6cf0*/  NOP ;  /* 0x0000000000007918 */ /* 0x000fc40000000000 */
[----:B------:R-:W-:Y:S04]  /*b6d00*/  STL.64 [R1+0x2a50], R4 ;  /* 0x002a500401007387 */ /* 0x000fe80000100a00 */
[----:B------:R-:W-:Y:S04]  /*b6d10*/  STL.64 [R1+0x2a58], R6 ;  /* 0x002a580601007387 */ /* 0x000fe80000100a00 */
[----:B------:R-:W-:Y:S04]  /*b6d20*/  STL.64 [R1+0x2a40], R8 ;  /* 0x002a400801007387 */ /* 0x000fe80000100a00 */
[----:B------:R0:W-:Y:S02]  /*b6d30*/  STL.64 [R1+0x2a48], R10 ;  /* 0x002a480a01007387 */ /* 0x0001e40000100a00 */
[----:B0-----:R-:W-:Y:S06]  /*b6d40*/  HMMA.16816.F32 R8, R32, R52, R44 ;  /* 0x000000342008723c */ /* 0x001fec000000182c */
[----:B------:R-:W-:-:S02]  /*b6d50*/  IMAD.MOV.U32 R6, RZ, RZ, R52 ;  /* 0x000000ffff067224 */ /* 0x000fc400078e0034 */
[----:B------:R-:W-:Y:S02]  /*b6d60*/  IMAD.MOV.U32 R7, RZ, RZ, R53 ;  /* 0x000000ffff077224 */ /* 0x000fe400078e0035 */
[----:B------:R-:W-:Y:S02]  /*b6d70*/  IMAD.MOV.U32 R4, RZ, RZ, R42 ;  /* 0x000000ffff047224 */ /* 0x000fe400078e002a */
[----:B------:R-:W-:-:S11]  /*b6d80*/  IMAD.MOV.U32 R5, RZ, RZ, R43 ;  /* 0x000000ffff057224 */ /* 0x000fd600078e002b */
[----:B------:R-:W-:Y:S04]  /*b6d90*/  STL.64 [R1+0x2a30], R8 ;  /* 0x002a300801007387 */ /* 0x000fe80000100a00 */
[----:B------:R-:W-:Y:S04]  /*b6da0*/  STL.64 [R1+0x2a38], R10 ;  /* 0x002a380a01007387 */ /* 0x000fe80000100a00 */
[----:B------:R-:W-:Y:S04]  /*b6db0*/  STL.64 [R1+0x9988], R6 ;  /* 0x0099880601007387 */ /* 0x000fe80000100a00 */
[----:B------:R0:W-:Y:S02]  /*b6dc0*/  STL.64 [R1+0x9980], R4 ;  /* 0x0099800401007387 */ /* 0x0001e40000100a00 */
[----:B0-----:R-:W-:Y:S01]  /*b6dd0*/  HMMA.16816.F32 R4, R32, R54, R48 ;  /* 0x000000362004723c */ /* 0x001fe20000001830 */
[----:B------:R-:W-:-:S02]  /*b6de0*/  IMAD.MOV.U32 R31, RZ, RZ, R40 ;  /* 0x000000ffff1f7224 */ /* 0x000fc400078e0028 */
[----:B------:R-:W-:-:S03]  /*b6df0*/  IMAD.MOV.U32 R30, RZ, RZ, R41 ;  /* 0x000000ffff1e7224 */ /* 0x000fc600078e0029 */
[----:B------:R-:W-:Y:S02]  /*b6e00*/  IMAD.MOV.U32 R28, RZ, RZ, R54 ;  /* 0x000000ffff1c7224 */ /* 0x000fe400078e0036 */
[----:B------:R-:W-:-:S15]  /*b6e10*/  IMAD.MOV.U32 R29, RZ, RZ, R55 ;  /* 0x000000ffff1d7224 */ /* 0x000fde00078e0037 */
[----:B------:R-:W-:Y:S04]  /*b6e20*/  STL.64 [R1+0x2a20], R4 ;  /* 0x002a200401007387 */ /* 0x000fe80000100a00 */
[----:B------:R0:W-:Y:S02]  /*b6e30*/  STL.64 [R1+0x2a28], R6 ;  /* 0x002a280601007387 */ /* 0x0001e40000100a00 */
[----:B0-----:R-:W-:Y:S02]  /*b6e40*/  HMMA.16816.F32 R4, R32, R60, R56 ;  /* 0x0000003c2004723c */ /* 0x001fe40000001838 */
[----:B------:R-:W-:Y:S04]  /*b6e50*/  STL.64 [R1+0x99d8], R30 ;  /* 0x0099d81e01007387 */ /* 0x000fe80000100a00 */
[----:B------:R-:W-:Y:S04]  /*b6e60*/  STL.64 [R1+0x99d0], R28 ;  /* 0x0099d01c01007387 */ /* 0x000fe80000100a00 */
[----:B------:R-:W2:-:S13]  /*b6e70*/  LDL.LU R56, [R1+0x14b0] ;  /* 0x0014b00001387983 */ /* 0x000e9a0000300800 */
[----:B------:R0:W-:Y:S04]  /*b6e80*/  STL.64 [R1+0x2a10], R4 ;  /* 0x002a100401007387 */ /* 0x0001e80000100a00 */
[----:B------:R1:W-:Y:S04]  /*b6e90*/  STL.64 [R1+0x2a18], R6 ;  /* 0x002a180601007387 */ /* 0x0003e80000100a00 */
[----:B------:R-:W2:Y:S04]  /*b6ea0*/  LDL.LU R57, [R1+0x14b4] ;  /* 0x0014b40001397983 */ /* 0x000ea80000300800 */
[----:B------:R-:W3:Y:S04]  /*b6eb0*/  LDL.LU R58, [R1+0x14b8] ;  /* 0x0014b800013a7983 */ /* 0x000ee80000300800 */
[----:B------:R-:W3:Y:S04]  /*b6ec0*/  LDL.LU R59, [R1+0x14bc] ;  /* 0x0014bc00013b7983 */ /* 0x000ee80000300800 */
[----:B---3--:R3:W-:Y:S04]  /*b6ed0*/  STL.64 [R1+0x9a80], R58 ;  /* 0x009a803a01007387 */ /* 0x0087e80000100a00 */
        /* <DEDUP_REMOVED lines=8> */
[----:B----4-:R-:W-:Y:S04]  /*b6f60*/  STL.64 [R1+0x9a88], R44 ;  /* 0x009a882c01007387 */ /* 0x010fe80000100a00 */
        /* <DEDUP_REMOVED lines=18> */
[----:B0-----:R-:W4:Y:S04]  /*b7090*/  LDL.LU R4, [R1+0x1520] ;  /* 0x0015200001047983 */ /* 0x001f280000300800 */
[----:B------:R-:W4:Y:S04]  /*b70a0*/  LDL.LU R5, [R1+0x1524] ;  /* 0x0015240001057983 */ /* 0x000f280000300800 */
[----:B-1----:R-:W2:Y:S04]  /*b70b0*/  LDL.LU R6, [R1+0x1528] ;  /* 0x0015280001067983 */ /* 0x002ea80000300800 */
[----:B------:R-:W2:Y:S04]  /*b70c0*/  LDL.LU R7, [R1+0x152c] ;  /* 0x00152c0001077983 */ /* 0x000ea80000300800 */
[----:B--2---:R-:W-:Y:S04]  /*b70d0*/  STL.64 [R1+0x9ac0], R6 ;  /* 0x009ac00601007387 */ /* 0x004fe80000100a00 */
[----:B----4-:R-:W-:Y:S04]  /*b70e0*/  STL.64 [R1+0x9ab8], R4 ;  /* 0x009ab80401007387 */ /* 0x010fe80000100a00 */
[----:B------:R-:W2:Y:S04]  /*b70f0*/  LDL.LU R28, [R1+0x1530] ;  /* 0x00153000011c7983 */ /* 0x000ea80000300800 */
[----:B------:R-:W2:Y:S04]  /*b7100*/  LDL.LU R29, [R1+0x1534] ;  /* 0x00153400011d7983 */ /* 0x000ea80000300800 */
[----:B------:R-:W4:Y:S04]  /*b7110*/  LDL.LU R30, [R1+0x1538] ;  /* 0x00153800011e7983 */ /* 0x000f280000300800 */
[----:B------:R-:W4:Y:S04]  /*b7120*/  LDL.LU R31, [R1+0x153c] ;  /* 0x00153c00011f7983 */ /* 0x000f280000300800 */
[----:B----4-:R-:W-:Y:S04]  /*b7130*/  STL.64 [R1+0x9ad0], R30 ;  /* 0x009ad01e01007387 */ /* 0x010fe80000100a00 */
[----:B--2---:R0:W-:Y:S04]  /*b7140*/  STL.64 [R1+0x9ac8], R28 ;  /* 0x009ac81c01007387 */ /* 0x0041e80000100a00 */
[----:B------:R-:W2:Y:S04]  /*b7150*/  LDL R58, [R1+0x98] ;  /* 0x00009800013a7983 */ /* 0x000ea80000100800 */
[----:B------:R-:W2:Y:S04]  /*b7160*/  LDL R59, [R1+0x9c] ;  /* 0x00009c00013b7983 */ /* 0x000ea80000100800 */
[----:B------:R-:W4:Y:S04]  /*b7170*/  LDL.LU R12, [R1+0x1550] ;  /* 0x00155000010c7983 */ /* 0x000f280000300800 */
[----:B------:R-:W4:Y:S04]  /*b7180*/  LDL.LU R13, [R1+0x1554] ;  /* 0x00155400010d7983 */ /* 0x000f280000300800 */
[----:B------:R-:W3:Y:S04]  /*b7190*/  LDL.LU R14, [R1+0x1558] ;  /* 0x00155800010e7983 */ /* 0x000ee80000300800 */
[----:B------:R-:W3:Y:S04]  /*b71a0*/  LDL.LU R15, [R1+0x155c] ;  /* 0x00155c00010f7983 */ /* 0x000ee80000300800 */
[----:B---3--:R1:W-:Y:S04]  /*b71b0*/  STL.64 [R1+0x9ae0], R14 ;  /* 0x009ae00e01007387 */ /* 0x0083e80000100a00 */
[----:B----4-:R3:W-:Y:S04]  /*b71c0*/  STL.64 [R1+0x9ad8], R12 ;  /* 0x009ad80c01007387 */ /* 0x0107e80000100a00 */
[----:B------:R-:W4:Y:S04]  /*b71d0*/  LDL R38, [R1+0xa8] ;  /* 0x0000a80001267983 */ /* 0x000f280000100800 */
[----:B------:R-:W4:Y:S04]  /*b71e0*/  LDL R39, [R1+0xac] ;  /* 0x0000ac0001277983 */ /* 0x000f280000100800 */
        /* <DEDUP_REMOVED lines=8> */
[----:B------:R-:W3:Y:S04]  /*b7270*/  LDL.64 R12, [R1+0xc0] ;  /* 0x0000c000010c7983 */ /* 0x000ee80000100a00 */
[----:B--2---:R1:W-:Y:S04]  /*b7280*/  STL.64 [R1+0x9b10], R14 ;  /* 0x009b100e01007387 */ /* 0x0043e80000100a00 */
[----:B---3--:R-:W-:Y:S04]  /*b7290*/  STL.64 [R1+0x9b08], R12 ;  /* 0x009b080c01007387 */ /* 0x008fe80000100a00 */
[----:B0-----:R-:W2:Y:S04]  /*b72a0*/  LDL.LU R28, [R1+0x1580] ;  /* 0x00158000011c7983 */ /* 0x001ea80000300800 */
[----:B------:R-:W2:Y:S04]  /*b72b0*/  LDL.LU R29, [R1+0x1584] ;  /* 0x00158400011d7983 */ /* 0x000ea80000300800 */
[----:B------:R-:W3:Y:S04]  /*b72c0*/  LDL.LU R30, [R1+0x1588] ;  /* 0x00158800011e7983 */ /* 0x000ee80000300800 */
[----:B------:R-:W3:Y:S04]  /*b72d0*/  LDL.LU R31, [R1+0x158c] ;  /* 0x00158c00011f7983 */ /* 0x000ee80000300800 */
[----:B-1----:R-:W4:Y:S04]  /*b72e0*/  LDL R14, [R1+0xc8] ;  /* 0x0000c800010e7983 */ /* 0x002f280000100800 */
[----:B------:R-:W4:Y:S04]  /*b72f0*/  LDL R15, [R1+0xcc] ;  /* 0x0000cc00010f7983 */ /* 0x000f280000100800 */
[----:B---3--:R-:W-:Y:S04]  /*b7300*/  STL.64 [R1+0x9b00], R30 ;  /* 0x009b001e01007387 */ /* 0x008fe80000100a00 */
[----:B--2---:R0:W-:Y:S04]  /*b7310*/  STL.64 [R1+0x9af8], R28 ;  /* 0x009af81c01007387 */ /* 0x0041e80000100a00 */
[----:B0-----:R-:W2:Y:S04]  /*b7320*/  LDL.LU R28, [R1+0x1590] ;  /* 0x00159000011c7983 */ /* 0x001ea80000300800 */
[----:B------:R-:W2:Y:S04]  /*b7330*/  LDL.LU R29, [R1+0x1594] ;  /* 0x00159400011d7983 */ /* 0x000ea80000300800 */
[----:B------:R-:W3:Y:S04]  /*b7340*/  LDL.LU R30, [R1+0x1598] ;  /* 0x00159800011e7983 */ /* 0x000ee80000300800 */
[----:B------:R-:W3:Y:S04]  /*b7350*/  LDL.LU R31, [R1+0x159c] ;  /* 0x00159c00011f7983 */ /* 0x000ee80000300800 */
[----:B---3--:R-:W-:Y:S04]  /*b7360*/  STL.64 [R1+0x9b20], R30 ;  /* 0x009b201e01007387 */ /* 0x008fe80000100a00 */
[----:B--2---:R0:W-:Y:S04]  /*b7370*/  STL.64 [R1+0x9b18], R28 ;  /* 0x009b181c01007387 */ /* 0x0041e80000100a00 */
[----:B0-----:R-:W4:Y:S04]  /*b7380*/  LDL.LU R28, [R1+0x15a0] ;  /* 0x0015a000011c7983 */ /* 0x001f280000300800 */
[----:B------:R-:W4:Y:S04]  /*b7390*/  LDL.LU R29, [R1+0x15a4] ;  /* 0x0015a400011d7983 */ /* 0x000f280000300800 */
[----:B------:R-:W4:Y:S04]  /*b73a0*/  LDL.LU R30, [R1+0x15a8] ;  /* 0x0015a800011e7983 */ /* 0x000f280000300800 */
[----:B------:R-:W4:Y:S04]  /*b73b0*/  LDL.LU R31, [R1+0x15ac] ;  /* 0x0015ac00011f7983 */ /* 0x000f280000300800 */
[----:B------:R-:W2:Y:S04]  /*b73c0*/  LDL.64 R36, [R1+0xb0] ;  /* 0x0000b00001247983 */ /* 0x000ea80000100a00 */
        /* <DEDUP_REMOVED lines=21> */
[----:B------:R-:W-:-:S03]  /*b7520*/  IMAD.MOV.U32 R0, RZ, RZ, R61 ;  /* 0x000000ffff007224 */ /* 0x000fc600078e003d */
[----:B------:R-:W3:Y:S04]  /*b7530*/  LDL.LU R48, [R1+0x14c0] ;  /* 0x0014c00001307983 */ /* 0x000ee80000300800 */
[----:B------:R-:W3:Y:S04]  /*b7540*/  LDL.LU R49, [R1+0x14c4] ;  /* 0x0014c40001317983 */ /* 0x000ee80000300800 */
[----:B------:R-:W3:Y:S04]  /*b7550*/  LDL.LU R50, [R1+0x14c8] ;  /* 0x0014c80001327983 */ /* 0x000ee80000300800 */
[----:B------:R-:W3:Y:S04]  /*b7560*/  LDL.LU R51, [R1+0x14cc] ;  /* 0x0014cc0001337983 */ /* 0x000ee80000300800 */
[----:B------:R-:W3:Y:S04]  /*b7570*/  LDL.64 R60, [R1+0x50] ;  /* 0x00005000013c7983 */ /* 0x000ee80000100a00 */
[----:B------:R-:W-:Y:S01]  /*b7580*/  STL [R1+0x9834], R0 ;  /* 0x0098340001007387 */ /* 0x000fe20000100800 */
[----:B----4-:R-:W-:Y:S03]  /*b7590*/  HMMA.16816.F32 R12, R32, R14, R28 ;  /* 0x0000000e200c723c */ /* 0x010fe6000000181c */
[----:B------:R-:W4:Y:S04]  /*b75a0*/  LDL.LU.64 R30, [R1+0x9b20] ;  /* 0x009b2000011e7983 */ /* 0x000f280000300a00 */
[----:B------:R-:W4:-:S15]  /*b75b0*/  LDL.LU.64 R28, [R1+0x9b18] ;  /* 0x009b1800011c7983 */ /* 0x000f1e0000300a00 */
[----:B------:R-:W-:-:S01]  /*b75c0*/  NOP ;  /* 0x0000000000007918 */ /* 0x000fc20000000000 */
[----:B------:R-:W-:Y:S04]  /*b75d0*/  STL.64 [R1+0x2a00], R12 ;  /* 0x002a000c01007387 */ /* 0x000fe80000100a00 */
[----:B------:R0:W-:Y:S04]  /*b75e0*/  STL.64 [R1+0x2a08], R14 ;  /* 0x002a080e01007387 */ /* 0x0001e80000100a00 */
[----:B0-----:R-:W2:Y:S04]  /*b75f0*/  LDL.LU.64 R14, [R1+0x9b10] ;  /* 0x009b1000010e7983 */ /* 0x001ea80000300a00 */
[----:B------:R-:W4:Y:S02]  /*b7600*/  LDL.LU.64 R12, [R1+0x9b08] ;  /* 0x009b0800010c7983 */ /* 0x000f240000300a00 */
[----:B----4-:R-:W-:-:S15]  /*b7610*/  HMMA.16816.F32 R28, R32, R12, R28 ;  /* 0x0000000c201c723c */ /* 0x010fde000000181c */
[----:B------:R-:W-:-:S08]  /*b7620*/  NOP ;  /* 0x0000000000007918 */ /* 0x000fd00000000000 */
[----:B------:R-:W-:Y:S04]  /*b7630*/  STL.64 [R1+0x29f0], R28 ;  /* 0x0029f01c01007387 */ /* 0x000fe80000100a00 */
[----:B------:R0:W-:Y:S04]  /*b7640*/  STL.64 [R1+0x29f8], R30 ;  /* 0x0029f81e01007387 */ /* 0x0001e80000100a00 */
[----:B0-----:R-:W2:Y:S04]  /*b7650*/  LDL.LU.64 R30, [R1+0x9b00] ;  /* 0x009b0000011e7983 */ /* 0x001ea80000300a00 */
[----:B------:R-:W2:Y:S01]  /*b7660*/  LDL.LU.64 R28, [R1+0x9af8] ;  /* 0x009af800011c7983 */ /* 0x000ea20000300a00 */
[----:B------:R-:W-:-:S05]  /*b7670*/  IMAD.MOV.U32 R0, RZ, RZ, R13 ;  /* 0x000000ffff007224 */ /* 0x000fca00078e000d */
[----:B------:R-:W-:Y:S01]  /*b7680*/  STL [R1+0x9838], R0 ;  /* 0x0098380001007387 */ /* 0x000fe20000100800 */
[----:B--2---:R-:W-:Y:S03]  /*b7690*/  HMMA.16816.F32 R12, R32, R14, R28 ;  /* 0x0000000e200c723c */ /* 0x004fe6000000181c */
[----:B------:R-:W2:Y:S04]  /*b76a0*/  LDL.LU.64 R30, [R1+0x9af0] ;  /* 0x009af000011e7983 */ /* 0x000ea80000300a00 */
[----:B------:R-:W2:-:S15]  /*b76b0*/  LDL.LU.64 R28, [R1+0x9ae8] ;  /* 0x009ae800011c7983 */ /* 0x000e9e0000300a00 */
[----:B------:R-:W-:-:S01]  /*b76c0*/  NOP ;  /* 0x0000000000007918 */ /* 0x000fc20000000000 */
[----:B------:R-:W-:Y:S04]  /*b76d0*/  STL.64 [R1+0x29e0], R12 ;  /* 0x0029e00c01007387 */ /* 0x000fe80000100a00 */
[----:B------:R0:W-:Y:S04]  /*b76e0*/  STL.64 [R1+0x29e8], R14 ;  /* 0x0029e80e01007387 */ /* 0x0001e80000100a00 */
[----:B0-----:R-:W4:Y:S04]  /*b76f0*/  LDL.LU.64 R14, [R1+0x9ae0] ;  /* 0x009ae000010e7983 */ /* 0x001f280000300a00 */
[----:B------:R-:W4:Y:S01]  /*b7700*/  LDL.LU.64 R12, [R1+0x9ad8] ;  /* 0x009ad800010c7983 */ /* 0x000f220000300a00 */
[----:B------:R-:W-:Y:S01]  /*b7710*/  IMAD.MOV.U32 R0, RZ, RZ, R37 ;  /* 0x000000ffff007224 */ /* 0x000fe200078e0025 */
[C---:B--2---:R-:W-:Y:S06]  /*b7720*/  HMMA.16816.F32 R28, R32.reuse, R36, R28 ;  /* 0x00000024201c723c */ /* 0x044fec000000181c */
[----:B---3--:R-:W-:-:S15]  /*b7730*/  HMMA.16816.F32 R36, R32, R38, R4 ;  /* 0x000000262024723c */ /* 0x008fde0000001804 */
[----:B------:R-:W-:-:S02]  /*b7740*/  NOP ;  /* 0x0000000000007918 */ /* 0x000fc40000000000 */
[----:B------:R-:W-:Y:S04]  /*b7750*/  STL.64 [R1+0x29d0], R28 ;  /* 0x0029d01c01007387 */ /* 0x000fe80000100a00 */
[----:B------:R0:W-:Y:S04]  /*b7760*/  STL.64 [R1+0x29d8], R30 ;  /* 0x0029d81e01007387 */ /* 0x0001e80000100a00 */
[----:B0-----:R-:W2:Y:S04]  /*b7770*/  LDL.LU.64 R30, [R1+0x9ad0] ;  /* 0x009ad000011e7983 */ /* 0x001ea80000300a00 */
[----:B------:R-:W2:Y:S04]  /*b7780*/  LDL.LU.64 R28, [R1+0x9ac8] ;  /* 0x009ac800011c7983 */ /* 0x000ea80000300a00 */
[----:B------:R-:W-:Y:S04]  /*b7790*/  STL [R1+0x983c], R0 ;  /* 0x00983c0001007387 */ /* 0x000fe80000100800 */
[----:B------:R-:W3:Y:S04]  /*b77a0*/  LDL.LU.64 R6, [R1+0x9ac0] ;  /* 0x009ac00001067983 */ /* 0x000ee80000300a00 */
[----:B------:R-:W3:Y:S04]  /*b77b0*/  LDL.LU.64 R4, [R1+0x9ab8] ;  /* 0x009ab80001047983 */ /* 0x000ee80000300a00 */
[----:B------:R-:W-:Y:S04]  /*b77c0*/  STL.64 [R1+0x29c0], R36 ;  /* 0x0029c02401007387 */ /* 0x000fe80000100a00 */
[----:B------:R0:W-:Y:S01]  /*b77d0*/  STL.64 [R1+0x29c8], R38 ;  /* 0x0029c82601007387 */ /* 0x0001e20000100a00 */
[----:B----4-:R-:W-:Y:S03]  /*b77e0*/  HMMA.16816.F32 R12, R32, R56, R12 ;  /* 0x00000038200c723c */ /* 0x010fe6000000180c */
[----:B0-----:R-:W4:Y:S04]  /*b77f0*/  LDL.LU.64 R38, [R1+0x9ab0] ;  /* 0x009ab00001267983 */ /* 0x001f280000300a00 */
[----:B------:R-:W4:-:S15]  /*b7800*/  LDL.LU.64 R36, [R1+0x9aa8] ;  /* 0x009aa80001247983 */ /* 0x000f1e0000300a00 */
[----:B------:R-:W-:-:S01]  /*b7810*/  NOP ;  /* 0x0000000000007918 */ /* 0x000fc20000000000 */
[----:B------:R-:W-:Y:S04]  /*b7820*/  STL.64 [R1+0x29b0], R12 ;  /* 0x0029b00c01007387 */ /* 0x000fe80000100a00 */
[----:B------:R0:W-:Y:S04]  /*b7830*/  STL.64 [R1+0x29b8], R14 ;  /* 0x0029b80e01007387 */ /* 0x0001e80000100a00 */
[----:B0-----:R-:W4:Y:S04]  /*b7840*/  LDL.LU.64 R14, [R1+0x9aa0] ;  /* 0x009aa000010e7983 */ /* 0x001f280000300a00 */
[----:B------:R-:W4:Y:S01]  /*b7850*/  LDL.LU.64 R12, [R1+0x9a98] ;  /* 0x009a9800010c7983 */ /* 0x000f220000300a00 */
[----:B------:R-:W-:-:S02]  /*b7860*/  IMAD.MOV.U32 R0, RZ, RZ, R57 ;  /* 0x000000ffff007224 */ /* 0x000fc400078e0039 */
[----:B------:R-:W-:Y:S03]  /*b7870*/  HMMA.16816.F32 R56, R32, R58, R44 ;  /* 0x0000003a2038723c */ /* 0x000fe6000000182c */
[----:B------:R-:W-:Y:S04]  /*b7880*/  STL [R1+0x9840], R0 ;  /* 0x0098400001007387 */ /* 0x000fe80000100800 */
[----:B------:R-:W4:Y:S04]  /*b7890*/  LDL.LU.64 R46, [R1+0x9a90] ;  /* 0x009a9000012e7983 */ /* 0x000f280000300a00 */
[----:B------:R-:W4:-:S12]  /*b78a0*/  LDL.LU.64 R44, [R1+0x9a88] ;  /* 0x009a8800012c7983 */ /* 0x000f180000300a00 */
[----:B------:R-:W-:Y:S04]  /*b78b0*/  STL.64 [R1+0x29a0], R56 ;  /* 0x0029a03801007387 */ /* 0x000fe80000100a00 */
[----:B------:R0:W-:Y:S04]  /*b78c0*/  STL.64 [R1+0x29a8], R58 ;  /* 0x0029a83a01007387 */ /* 0x0001e80000100a00 */
[----:B0-----:R-:W4:Y:S04]  /*b78d0*/  LDL.LU.64 R58, [R1+0x9a80] ;  /* 0x009a8000013a7983 */ /* 0x001f280000300a00 */
[----:B------:R-:W4:Y:S01]  /*b78e0*/  LDL.LU.64 R56, [R1+0x9a78] ;  /* 0x009a780001387983 */ /* 0x000f220000300a00 */
[----:B------:R-:W-:-:S05]  /*b78f0*/  IMAD.MOV.U32 R0, RZ, RZ, R25 ;  /* 0x000000ffff007224 */ /* 0x000fca00078e0019 */
[----:B------:R0:W-:Y:S02]  /*b7900*/  STL [R1+0x9844], R0 ;  /* 0x0098440001007387 */ /* 0x0001e40000100800 */
[----:B0-----:R-:W-:Y:S01]  /*b7910*/  IMAD.MOV.U32 R0, RZ, RZ, R17 ;  /* 0x000000ffff007224 */ /* 0x001fe200078e0011 */
[C---:B------:R-:W-:Y:S06]  /*b7920*/  HMMA.16816.F32 R8, R32.reuse, R42, R8 ;  /* 0x0000002a2008723c */ /* 0x040fec0000001808 */
[C---:B--2---:R-:W-:Y:S06]  /*b7930*/  HMMA.16816.F32 R28, R32.reuse, R24, R28 ;  /* 0x00000018201c723c */ /* 0x044fec000000181c */
[C---:B---3--:R-:W-:Y:S06]  /*b7940*/  HMMA.16816.F32 R24, R32.reuse, R26, R4 ;  /* 0x0000001a2018723c */ /* 0x048fec0000001804 */
[C---:B----4-:R-:W-:Y:S06]  /*b7950*/  HMMA.16816.F32 R4, R32.reuse, R16, R36 ;  /* 0x000000102004723c */ /* 0x050fec0000001824 */
[C---:B------:R-:W-:Y:S05]  /*b7960*/  HMMA.16816.F32 R16, R32.reuse, R18, R20 ;  /* 0x000000122010723c */ /* 0x040fea0000001814 */
[----:B------:R-:W-:Y:S04]  /*b7970*/  STL.64 [R1+0x2990], R28 ;  /* 0x0029901c01007387 */ /* 0x000fe80000100a00 */
[----:B------:R-:W-:Y:S04]  /*b7980*/  STL.64 [R1+0x2998], R30 ;  /* 0x0029981e01007387 */ /* 0x000fe80000100a00 */
[----:B------:R-:W-:Y:S04]  /*b7990*/  STL.64 [R1+0x2980], R24 ;  /* 0x0029801801007387 */ /* 0x000fe80000100a00 */
[----:B------:R-:W-:Y:S04]  /*b79a0*/  STL.64 [R1+0x2988], R26 ;  /* 0x0029881a01007387 */ /* 0x000fe80000100a00 */
[----:B------:R-:W-:Y:S04]  /*b79b0*/  STL [R1+0x9848], R0 ;  /* 0x0098480001007387 */ /* 0x000fe80000100800 */
[----:B------:R-:W-:Y:S04]  /*b79c0*/  STL.64 [R1+0x2970], R4 ;  /* 0x0029700401007387 */ /* 0x000fe80000100a00 */
[----:B------:R0:W-:Y:S02]  /*b79d0*/  STL.64 [R1+0x2978], R6 ;  /* 0x0029780601007387 */ /* 0x0001e40000100a00 */
[C---:B0-----:R-:W-:Y:S06]  /*b79e0*/  HMMA.16816.F32 R4, R32.reuse, R40, R12 ;  /* 0x000000282004723c */ /* 0x041fec000000180c */
[----:B------:R-:W-:Y:S01]  /*b79f0*/  IMAD.MOV.U32 R0, RZ, RZ, R41 ;  /* 0x000000ffff007224 */ /* 0x000fe200078e0029 */
[----:B------:R-:W-:Y:S04]  /*b7a00*/  STL.64 [R1+0x2960], R16 ;  /* 0x0029601001007387 */ /* 0x000fe80000100a00 */
[----:B------:R-:W-:Y:S04]  /*b7a10*/  STL.64 [R1+0x2968], R18 ;  /* 0x0029681201007387 */ /* 0x000fe80000100a00 */
[----:B------:R-:W-:Y:S08]  /*b7a20*/  STL [R1+0x984c], R0 ;  /* 0x00984c0001007387 */ /* 0x000ff00000100800 */
[----:B------:R-:W-:Y:S04]  /*b7a30*/  STL.64 [R1+0x2950], R4 ;  /* 0x0029500401007387 */ /* 0x000fe80000100a00 */
[----:B------:R0:W-:Y:S02]  /*b7a40*/  STL.64 [R1+0x2958], R6 ;  /* 0x0029580601007387 */ /* 0x0001e40000100a00 */
[C---:B0-----:R-:W-:Y:S06]  /*b7a50*/  HMMA.16816.F32 R4, R32.reuse, R52, R44 ;  /* 0x000000342004723c */ /* 0x041fec000000182c */
[----:B------:R-:W-:Y:S01]  /*b7a60*/  IMAD.MOV.U32 R0, RZ, RZ, R53 ;  /* 0x000000ffff007224 */ /* 0x000fe200078e0035 */
[----:B------:R-:W-:Y:S04]  /*b7a70*/  STL.64 [R1+0x2940], R8 ;  /* 0x0029400801007387 */ /* 0x000fe80000100a00 */
[----:B------:R0:W-:Y:S04]  /*b7a80*/  STL.64 [R1+0x2948], R10 ;  /* 0x0029480a01007387 */ /* 0x0001e80000100a00 */
[----:B------:R-:W-:Y:S01]  /*b7a90*/  STL [R1+0x9850], R0 ;  /* 0x0098500001007387 */ /* 0x000fe20000100800 */
[C---:B0-----:R-:W-:Y:S07]  /*b7aa0*/  HMMA.16816.F32 R8, R32.reuse, R54, R48 ;  /* 0x000000362008723c */ /* 0x041fee0000001830 */
[----:B------:R-:W-:Y:S04]  /*b7ab0*/  STL.64 [R1+0x2930], R4 ;  /* 0x0029300401007387 */ /* 0x000fe80000100a00 */
[----:B------:R0:W-:Y:S02]  /*b7ac0*/  STL.64 [R1+0x2938], R6 ;  /* 0x0029380601007387 */ /* 0x0001e40000100a00 */
[----:B0-----:R-:W-:Y:S10]  /*b7ad0*/  HMMA.16816.F32 R4, R32, R60, R56 ;  /* 0x0000003c2004723c */ /* 0x001ff40000001838 */
[----:B------:R0:W-:Y:S04]  /*b7ae0*/  STL.64 [R1+0x2920], R8 ;  /* 0x0029200801007387 */ /* 0x0001e80000100a00 */
[----:B------:R1:W-:Y:S04]  /*b7af0*/  STL.64 [R1+0x2928], R10 ;  /* 0x0029280a01007387 */ /* 0x0003e80000100a00 */
[----:B0-----:R-:W2:Y:S05]  /*b7b00*/  LDL.LU R8, [R1+0x13b0] ;  /* 0x0013b00001087983 */ /* 0x001eaa0000300800 */
[----:B------:R0:W-:Y:S04]  /*b7b10*/  STL.64 [R1+0x2910], R4 ;  /* 0x0029100401007387 */ /* 0x0001e80000100a00 */
[----:B------:R-:W-:Y:S04]  /*b7b20*/  STL.64 [R1+0x2918], R6 ;  /* 0x0029180601007387 */ /* 0x000fe80000100a00 */
[----:B------:R-:W2:Y:S04]  /*b7b30*/  LDL.LU R9, [R1+0x13b4] ;  /* 0x0013b40001097983 */ /* 0x000ea80000300800 */
[----:B-1----:R-:W3:Y:S04]  /*b7b40*/  LDL.LU R10, [R1+0x13b8] ;  /* 0x0013b800010a7983 */ /* 0x002ee80000300800 */
[----:B------:R-:W3:Y:S04]  /*b7b50*/  LDL.LU R11, [R1+0x13bc] ;  /* 0x0013bc00010b7983 */ /* 0x000ee80000300800 */
[----:B---3--:R-:W-:Y:S04]  /*b7b60*/  STL.64 [R1+0x99f0], R10 ;  /* 0x0099f00a01007387 */ /* 0x008fe80000100a00 */
[----:B--2---:R1:W-:Y:S04]  /*b7b70*/  STL.64 [R1+0x99e8], R8 ;  /* 0x0099e80801007387 */ /* 0x0043e80000100a00 */
[----:B------:R-:W2:Y:S04]  /*b7b80*/  LDL.LU R16, [R1+0x13d0] ;  /* 0x0013d00001107983 */ /* 0x000ea80000300800 */
[----:B------:R-:W2:Y:S04]  /*b7b90*/  LDL.LU R17, [R1+0x13d4] ;  /* 0x0013d40001117983 */ /* 0x000ea80000300800 */
[----:B------:R-:W3:Y:S04]  /*b7ba0*/  LDL.LU R18, [R1+0x13d8] ;  /* 0x0013d80001127983 */ /* 0x000ee80000300800 */
[----:B------:R-:W3:Y:S04]  /*b7bb0*/  LDL.LU R19, [R1+0x13dc] ;  /* 0x0013dc0001137983 */ /* 0x000ee80000300800 */
[----:B---3--:R3:W-:Y:S04]  /*b7bc0*/  STL.64 [R1+0x9a00], R18 ;  /* 0x009a001201007387 */ /* 0x0087e80000100a00 */
[----:B--2---:R-:W-:Y:S04]  /*b7bd0*/  STL.64 [R1+0x99f8], R16 ;  /* 0x0099f81001007387 */ /* 0x004fe80000100a00 */
[----:B------:R-:W2:Y:S04]  /*b7be0*/  LDL.LU R36, [R1+0x13f0] ;  /* 0x0013f00001247983 */ /* 0x000ea80000300800 */
[----:B------:R-:W2:Y:S04]  /*b7bf0*/  LDL.LU R37, [R1+0x13f4] ;  /* 0x0013f40001257983 */ /* 0x000ea80000300800 */
[----:B------:R-:W4:Y:S04]  /*b7c00*/  LDL.LU R38, [R1+0x13f8] ;  /* 0x0013f80001267983 */ /* 0x000f280000300800 */
[----:B------:R-:W4:Y:S04]  /*b7c10*/  LDL.LU R39, [R1+0x13fc] ;  /* 0x0013fc0001277983 */ /* 0x000f280000300800 */
[----:B----4-:R-:W-:Y:S04]  /*b7c20*/  STL.64 [R1+0x9a10], R38 ;  /* 0x009a102601007387 */ /* 0x010fe80000100a00 */
[----:B--2---:R-:W-:Y:S04]  /*b7c30*/  STL.64 [R1+0x9a08], R36 ;  /* 0x009a082401007387 */ /* 0x004fe80000100a00 */
[----:B------:R-:W2:Y:S04]  /*b7c40*/  LDL.LU R24, [R1+0x1400] ;  /* 0x0014000001187983 */ /* 0x000ea80000300800 */
[----:B------:R-:W2:Y:S04]  /*b7c50*/  LDL.LU R25, [R1+0x1404] ;  /* 0x0014040001197983 */ /* 0x000ea80000300800 */
[----:B------:R-:W4:Y:S04]  /*b7c60*/  LDL.LU R26, [R1+0x1408] ;  /* 0x00140800011a7983 */ /* 0x000f280000300800 */
[----:B------:R-:W4:Y:S04]  /*b7c70*/  LDL.LU R27, [R1+0x140c] ;  /* 0x00140c00011b7983 */ /* 0x000f280000300800 */
[----:B----4-:R-:W-:Y:S04]  /*b7c80*/  STL.64 [R1+0x9a20], R26 ;  /* 0x009a201a01007387 */ /* 0x010fe80000100a00 */
[----:B--2---:R2:W-:Y:S04]  /*b7c90*/  STL.64 [R1+0x9a18], R24 ;  /* 0x009a181801007387 */ /* 0x0045e80000100a00 */
[----:B------:R-:W4:Y:S04]  /*b7ca0*/  LDL.LU R56, [R1+0x1410] ;  /* 0x0014100001387983 */ /* 0x000f280000300800 */
[----:B------:R-:W4:Y:S04]  /*b7cb0*/  LDL.LU R57, [R1+0x1414] ;  /* 0x0014140001397983 */ /* 0x000f280000300800 */
[----:B------:R-:W3:Y:S04]  /*b7cc0*/  LDL.LU R58, [R1+0x1418] ;  /* 0x00141800013a7983 */ /* 0x000ee80000300800 */
[----:B------:R-:W3:Y:S04]  /*b7cd0*/  LDL.LU R59, [R1+0x141c] ;  /* 0x00141c00013b7983 */ /* 0x000ee80000300800 */
[----:B---3--:R3:W-:Y:S04]  /*b7ce0*/  STL.64 [R1+0x9a30], R58 ;  /* 0x009a303a01007387 */ /* 0x0087e80000100a00 */
[----:B----4-:R-:W-:Y:S04]  /*b7cf0*/  STL.64 [R1+0x9a28], R56 ;  /* 0x009a283801007387 */ /* 0x010fe80000100a00 */
[----:B------:R-:W4:Y:S04]  /*b7d00*/  LDL R54, [R1+0x8] ;  /* 0x0000080001367983 */ /* 0x000f280000100800 */
[----:B------:R-:W4:Y:S04]  /*b7d10*/  LDL R55, [R1+0xc] ;  /* 0x00000c0001377983 */ /* 0x000f280000100800 */
[----:B------:R-:W2:Y:S04]  /*b7d20*/  LDL.LU R44, [R1+0x1430] ;  /* 0x00143000012c7983 */ /* 0x000ea80000300800 */
[----:B------:R-:W2:Y:S04]  /*b7d30*/  LDL.LU R45, [R1+0x1434] ;  /* 0x00143400012d7983 */ /* 0x000ea80000300800 */
[----:B------:R-:W3:Y:S04]  /*b7d40*/  LDL.LU R46, [R1+0x1438] ;  /* 0x00143800012e7983 */ /* 0x000ee80000300800 */
[----:B------:R-:W3:Y:S04]  /*b7d50*/  LDL.LU R47, [R1+0x143c] ;  /* 0x00143c00012f7983 */ /* 0x000ee80000300800 */
[----:B---3--:R-:W-:Y:S04]  /*b7d60*/  STL.64 [R1+0x9a40], R46 ;  /* 0x009a402e01007387 */ /* 0x008fe80000100a00 */
[----:B--2---:R2:W-:Y:S04]  /*b7d70*/  STL.64 [R1+0x9a38], R44 ;  /* 0x009a382c01007387 */ /* 0x0045e80000100a00 */
[----:B0-----:R-:W3:Y:S04]  /*b7d80*/  LDL R4, [R1+0x18] ;  /* 0x0000180001047983 */ /* 0x001ee80000100800 */
[----:B------:R-:W3:Y:S04]  /*b7d90*/  LDL R5, [R1+0x1c] ;  /* 0x00001c0001057983 */ /* 0x000ee80000100800 */
[----:B-1----:R-:W4:Y:S04]  /*b7da0*/  LDL.LU R8, [R1+0x1450] ;  /* 0x0014500001087983 */ /* 0x002f280000300800 */
[----:B------:R-:W4:Y:S04]  /*b7db0*/  LDL.LU R9, [R1+0x1454] ;  /* 0x0014540001097983 */ /* 0x000f280000300800 */
[----:B------:R-:W2:Y:S04]  /*b7dc0*/  LDL.LU R10, [R1+0x1458] ;  /* 0x00145800010a7983 */ /* 0x000ea80000300800 */
[----:B------:R-:W2:Y:S04]  /*b7dd0*/  LDL.LU R11, [R1+0x145c] ;  /* 0x00145c00010b7983 */ /* 0x000ea80000300800 */
[----:B--2---:R-:W-:Y:S04]  /*b7de0*/  STL.64 [R1+0x9a50], R10 ;  /* 0x009a500a01007387 */ /* 0x004fe80000100a00 */
[----:B----4-:R0:W-:Y:S04]  /*b7df0*/  STL.64 [R1+0x9a48], R8 ;  /* 0x009a480801007387 */ /* 0x0101e80000100a00 */
[----:B------:R-:W2:Y:S04]  /*b7e00*/  LDL R18, [R1+0x28] ;  /* 0x0000280001127983 */ /* 0x000ea80000100800 */
[----:B------:R-:W2:Y:S04]  /*b7e10*/  LDL R19, [R1+0x2c] ;  /* 0x00002c0001137983 */ /* 0x000ea80000100800 */
[----:B------:R-:W4:Y:S04]  /*b7e20*/  LDL.LU R24, [R1+0x1470] ;  /* 0x0014700001187983 */ /* 0x000f280000300800 */
[----:B------:R-:W4:Y:S04]  /*b7e30*/  LDL.LU R25, [R1+0x1474] ;  /* 0x0014740001197983 */ /* 0x000f280000300800 */
[----:B------:R-:W3:Y:S04]  /*b7e40*/  LDL.LU R26, [R1+0x1478] ;  /* 0x00147800011a7983 */ /* 0x000ee80000300800 */
[----:B------:R-:W3:Y:S04]  /*b7e50*/  LDL.LU R27, [R1+0x147c] ;  /* 0x00147c00011b7983 */ /* 0x000ee80000300800 */
[----:B---3--:R1:W-:Y:S04]  /*b7e60*/  STL.64 [R1+0x9a60], R26 ;  /* 0x009a601a01007387 */ /* 0x0083e80000100a00 */
[----:B----4-:R-:W-:Y:S04]  /*b7e70*/  STL.64 [R1+0x9a58], R24 ;  /* 0x009a581801007387 */ /* 0x010fe80000100a00 */
[----:B------:R-:W3:Y:S04]  /*b7e80*/  LDL R58, [R1+0x38] ;  /* 0x00003800013a7983 */ /* 0x000ee80000100800 */
[----:B------:R-:W3:Y:S04]  /*b7e90*/  LDL R59, [R1+0x3c] ;  /* 0x00003c00013b7983 */ /* 0x000ee80000100800 */
[----:B------:R-:W4:Y:S04]  /*b7ea0*/  LDL.LU R44, [R1+0x1480] ;  /* 0x00148000012c7983 */ /* 0x000f280000300800 */
[----:B------:R-:W4:Y:S04]  /*b7eb0*/  LDL.LU R45, [R1+0x1484] ;  /* 0x00148400012d7983 */ /* 0x000f280000300800 */
[----:B------:R-:W2:Y:S04]  /*b7ec0*/  LDL.LU R46, [R1+0x1488] ;  /* 0x00148800012e7983 */ /* 0x000ea80000300800 */
[----:B------:R-:W2:Y:S01]  /*b7ed0*/  LDL.LU R47, [R1+0x148c] ;  /* 0x00148c00012f7983 */ /* 0x000ea20000300800 */
[----:B------:R-:W-:-:S03]  /*b7ee0*/  IMAD.MOV.U32 R0, RZ, RZ, R61 ;  /* 0x000000ffff007224 */ /* 0x000fc600078e003d */
[----:B--2---:R-:W-:Y:S04]  /*b7ef0*/  STL.64 [R1+0x9a70], R46 ;  /* 0x009a702e01007387 */ /* 0x004fe80000100a00 */
[----:B----4-:R2:W-:Y:S04]  /*b7f00*/  STL.64 [R1+0x9a68], R44 ;  /* 0x009a682c01007387 */ /* 0x0105e80000100a00 */
[----:B0-----:R-:W4:Y:S04]  /*b7f10*/  LDL.LU R8, [R1+0x1490] ;  /* 0x0014900001087983 */ /* 0x001f280000300800 */
[----:B------:R-:W4:Y:S04]  /*b7f20*/  LDL.LU R9, [R1+0x1494] ;  /* 0x0014940001097983 */ /* 0x000f280000300800 */
[----:B------:R-:W4:Y:S04]  /*b7f30*/  LDL.LU R10, [R1+0x1498] ;  /* 0x00149800010a7983 */ /* 0x000f280000300800 */
[----:B------:R-:W4:Y:S04]  /*b7f40*/  LDL.LU R11, [R1+0x149c] ;  /* 0x00149c00010b7983 */ /* 0x000f280000300800 */
[----:B-1----:R-:W3:Y:S04]  /*b7f50*/  LDL R26, [R1+0x48] ;  /* 0x00004800011a7983 */ /* 0x002ee80000100800 */
[----:B------:R-:W3:Y:S04]  /*b7f60*/  LDL R27, [R1+0x4c] ;  /* 0x00004c00011b7983 */ /* 0x000ee80000100800 */
[----:B--2---:R-:W3:Y:S04]  /*b7f70*/  LDL.LU R44, [R1+0x14a0] ;  /* 0x0014a000012c7983 */ /* 0x004ee80000300800 */
[----:B------:R-:W3:Y:S04]  /*b7f80*/  LDL.LU R45, [R1+0x14a4] ;  /* 0x0014a400012d7983 */ /* 0x000ee80000300800 */
[----:B------:R-:W3:Y:S04]  /*b7f90*/  LDL.LU R46, [R1+0x14a8] ;  /* 0x0014a800012e7983 */ /* 0x000ee80000300800 */
[----:B------:R-:W3:Y:S04]  /*b7fa0*/  LDL.LU R47, [R1+0x14ac] ;  /* 0x0014ac00012f7983 */ /* 0x000ee80000300800 */
[----:B------:R-:W4:Y:S04]  /*b7fb0*/  LDL.64 R56, [R1+0x40] ;  /* 0x0000400001387983 */ /* 0x000f280000100a00 */
        /* <DEDUP_REMOVED lines=15> */
[----:B------:R-:W2:Y:S04]  /*b80b0*/  LDL.64 R6, [R1] ;  /* 0x0000000001067983 */ /* 0x000ea80000100a00 */
        /* <DEDUP_REMOVED lines=13> */
[C---:B---3--:R-:W-:Y:S03]  /*b8190*/  HMMA.16816.F32 R24, R32.reuse, R26, R44 ;  /* 0x0000001a2018723c */ /* 0x048fe6000000182c */
[----:B------:R-:W3:Y:S04]  /*b81a0*/  LDL.LU.64 R46, [R1+0x9a70] ;  /* 0x009a7000012e7983 */ /* 0x000ee80000300a00 */
[----:B------:R-:W3:Y:S01]  /*b81b0*/  LDL.LU.64 R44, [R1+0x9a68] ;  /* 0x009a6800012c7983 */ /* 0x000ee20000300a00 */
[----:B----4-:R-:W-:-:S15]  /*b81c0*/  HMMA.16816.F32 R8, R32, R56, R8 ;  /* 0x000000382008723c */ /* 0x010fde0000001808 */
[----:B------:R-:W-:Y:S04]  /*b81d0*/  STL.64 [R1+0x2900], R24 ;  /* 0x0029001801007387 */ /* 0x000fe80000100a00 */
[----:B------:R0:W-:Y:S04]  /*b81e0*/  STL.64 [R1+0x2908], R26 ;  /* 0x0029081a01007387 */ /* 0x0001e80000100a00 */
[----:B0-----:R-:W2:Y:S04]  /*b81f0*/  LDL.LU.64 R26, [R1+0x9a60] ;  /* 0x009a6000011a7983 */ /* 0x001ea80000300a00 */
[----:B------:R-:W2:Y:S04]  /*b8200*/  LDL.LU.64 R24, [R1+0x9a58] ;  /* 0x009a580001187983 */ /* 0x000ea80000300a00 */
[----:B------:R-:W-:Y:S04]  /*b8210*/  STL.64 [R1+0x28f0], R8 ;  /* 0x0028f00801007387 */ /* 0x000fe80000100a00 */
[----:B------:R0:W-:Y:S01]  /*b8220*/  STL.64 [R1+0x28f8], R10 ;  /* 0x0028f80a01007387 */ /* 0x0001e20000100a00 */
[----:B------:R-:W-:-:S03]  /*b8230*/  IMAD.MOV.U32 R0, RZ, RZ, R57 ;  /* 0x000000ffff007224 */ /* 0x000fc600078e0039 */
[----:B0-----:R-:W4:Y:S04]  /*b8240*/  LDL.LU.64 R10, [R1+0x9a50] ;  /* 0x009a5000010a7983 */ /* 0x001f280000300a00 */
[----:B------:R-:W4:Y:S04]  /*b8250*/  LDL.LU.64 R8, [R1+0x9a48] ;  /* 0x009a480001087983 */ /* 0x000f280000300a00 */
[----:B------:R-:W-:Y:S01]  /*b8260*/  STL [R1+0x9858], R0 ;  /* 0x0098580001007387 */ /* 0x000fe20000100800 */
[----:B---3--:R-:W-:Y:S03]  /*b8270*/  HMMA.16816.F32 R56, R32, R58, R44 ;  /* 0x0000003a2038723c */ /* 0x008fe6000000182c */
[----:B------:R-:W3:Y:S04]  /*b8280*/  LDL.LU.64 R46, [R1+0x9a40] ;  /* 0x009a4000012e7983 */ /* 0x000ee80000300a00 */
[----:B------:R-:W3:-:S15]  /*b8290*/  LDL.LU.64 R44, [R1+0x9a38] ;  /* 0x009a3800012c7983 */ /* 0x000ede0000300a00 */
[----:B------:R-:W-:-:S01]  /*b82a0*/  NOP ;  /* 0x0000000000007918 */ /* 0x000fc20000000000 */
[----:B------:R-:W-:Y:S04]  /*b82b0*/  STL.64 [R1+0x28e0], R56 ;  /* 0x0028e03801007387 */ /* 0x000fe80000100a00 */
[----:B------:R0:W-:Y:S04]  /*b82c0*/  STL.64 [R1+0x28e8], R58 ;  /* 0x0028e83a01007387 */ /* 0x0001e80000100a00 */
[----:B0-----:R-:W3:Y:S04]  /*b82d0*/  LDL.LU.64 R58, [R1+0x9a30] ;  /* 0x009a3000013a7983 */ /* 0x001ee80000300a00 */
[----:B------:R-:W3:Y:S01]  /*b82e0*/  LDL.LU.64 R56, [R1+0x9a28] ;  /* 0x009a280001387983 */ /* 0x000ee20000300a00 */
[----:B--2---:R-:W-:Y:S06]  /*b82f0*/  HMMA.16816.F32 R24, R32, R16, R24 ;  /* 0x000000102018723c */ /* 0x004fec0000001818 */
[----:B------:R-:W-:-:S02]  /*b8300*/  IMAD.MOV.U32 R0, RZ, RZ, R17 ;  /* 0x000000ffff007224 */ /* 0x000fc400078e0011 */
[C---:B------:R-:W-:Y:S06]  /*b8310*/  HMMA.16816.F32 R16, R32.reuse, R18, R36 ;  /* 0x000000122010723c */ /* 0x040fec0000001824 */
[C---:B----4-:R-:W-:Y:S06]  /*b8320*/  HMMA.16816.F32 R8, R32.reuse, R60, R8 ;  /* 0x0000003c2008723c */ /* 0x050fec0000001808 */
[----:B------:R-:W-:Y:S03]  /*b8330*/  HMMA.16816.F32 R28, R32, R4, R28 ;  /* 0x00000004201c723c */ /* 0x000fe6000000181c */
[----:B------:R-:W-:Y:S04]  /*b8340*/  STL.64 [R1+0x28d0], R24 ;  /* 0x0028d01801007387 */ /* 0x000fe80000100a00 */
[----:B------:R0:W-:Y:S04]  /*b8350*/  STL.64 [R1+0x28d8], R26 ;  /* 0x0028d81a01007387 */ /* 0x0001e80000100a00 */
[----:B0-----:R-:W2:Y:S04]  /*b8360*/  LDL.LU.64 R26, [R1+0x9a20] ;  /* 0x009a2000011a7983 */ /* 0x001ea80000300a00 */
[----:B------:R-:W2:Y:S04]  /*b8370*/  LDL.LU.64 R24, [R1+0x9a18] ;  /* 0x009a180001187983 */ /* 0x000ea80000300a00 */
[----:B------:R0:W-:Y:S04]  /*b8380*/  STL [R1+0x985c], R0 ;  /* 0x00985c0001007387 */ /* 0x0001e80000100800 */
[----:B------:R-:W4:Y:S04]  /*b8390*/  LDL.LU.64 R38, [R1+0x9a10] ;  /* 0x009a100001267983 */ /* 0x000f280000300a00 */
[----:B------:R-:W4:Y:S04]  /*b83a0*/  LDL.LU.64 R36, [R1+0x9a08] ;  /* 0x009a080001247983 */ /* 0x000f280000300a00 */
[----:B------:R-:W-:Y:S04]  /*b83b0*/  STL.64 [R1+0x28c0], R16 ;  /* 0x0028c01001007387 */ /* 0x000fe80000100a00 */
[----:B------:R1:W-:Y:S01]  /*b83c0*/  STL.64 [R1+0x28c8], R18 ;  /* 0x0028c81201007387 */ /* 0x0003e20000100a00 */
[----:B0-----:R-:W-:-:S03]  /*b83d0*/  IMAD.MOV.U32 R0, RZ, RZ, R61 ;  /* 0x000000ffff007224 */ /* 0x001fc600078e003d */
[----:B-1----:R-:W4:Y:S04]  /*b83e0*/  LDL.LU.64 R18, [R1+0x9a00] ;  /* 0x009a000001127983 */ /* 0x002f280000300a00 */
[----:B------:R-:W4:Y:S04]  /*b83f0*/  LDL.LU.64 R16, [R1+0x99f8] ;  /* 0x0099f80001107983 */ /* 0x000f280000300a00 */
[----:B------:R-:W-:Y:S04]  /*b8400*/  STL.64 [R1+0x28b0], R8 ;  /* 0x0028b00801007387 */ /* 0x000fe80000100a00 */
[----:B------:R0:W-:Y:S04]  /*b8410*/  STL.64 [R1+0x28b8], R10 ;  /* 0x0028b80a01007387 */ /* 0x0001e80000100a00 */
[----:B0-----:R-:W4:Y:S04]  /*b8420*/  LDL.LU.64 R10, [R1+0x99f0] ;  /* 0x0099f000010a7983 */ /* 0x001f280000300a00 */
[----:B------:R-:W4:Y:S04]  /*b8430*/  LDL.LU.64 R8, [R1+0x99e8] ;  /* 0x0099e80001087983 */ /* 0x000f280000300a00 */
[----:B------:R-:W2:Y:S04]  /*b8440*/  LDL.LU.64 R60, [R1+0x99e0] ;  /* 0x0099e000013c7983 */ /* 0x000ea80000300a00 */
[----:B------:R0:W-:Y:S02]  /*b8450*/  STL [R1+0x9860], R0 ;  /* 0x0098600001007387 */ /* 0x0001e40000100800 */
[----:B0-----:R-:W-:-:S02]  /*b8460*/  IMAD.MOV.U32 R0, RZ, RZ, R53 ;  /* 0x000000ffff007224 */ /* 0x001fc400078e0035 */
[----:B------:R-:W-:Y:S04]  /*b8470*/  STL.64 [R1+0x28a0], R28 ;  /* 0x0028a01c01007387 */ /* 0x000fe80000100a00 */
[----:B------:R0:W-:Y:S04]  /*b8480*/  STL.64 [R1+0x28a8], R30 ;  /* 0x0028a81e01007387 */ /* 0x0001e80000100a00 */
[----:B0-----:R-:W4:Y:S04]  /*b8490*/  LDL.LU.64 R30, [R1+0x99d8] ;  /* 0x0099d800011e7983 */ /* 0x001f280000300a00 */
[----:B------:R-:W4:Y:S01]  /*b84a0*/  LDL.LU.64 R28, [R1+0x99d0] ;  /* 0x0099d000011c7983 */ /* 0x000f220000300a00 */
[C---:B---3--:R-:W-:Y:S06]  /*b84b0*/  HMMA.16816.F32 R44, R32.reuse, R52, R44 ;  /* 0x00000034202c723c */ /* 0x048fec000000182c */
[----:B------:R-:W-:-:S15]  /*b84c0*/  HMMA.16816.F32 R52, R32, R54, R48 ;  /* 0x000000362034723c */ /* 0x000fde0000001830 */
[----:B------:R-:W-:-:S02]  /*b84d0*/  NOP ;  /* 0x0000000000007918 */ /* 0x000fc40000000000 */
[----:B------:R-:W-:Y:S01]  /*b84e0*/  STL.64 [R1+0x2890], R44 ;  /* 0x0028902c01007387 */ /* 0x000fe20000100a00 */
[----:B------:R-:W-:Y:S03]  /*b84f0*/  HMMA.16816.F32 R56, R32, R6, R56 ;  /* 0x000000062038723c */ /* 0x000fe60000001838 */
[----:B------:R0:W-:Y:S04]  /*b8500*/  STL.64 [R1+0x2898], R46 ;  /* 0x0028982e01007387 */ /* 0x0001e80000100a00 */
[----:B0-----:R-:W3:Y:S04]  /*b8510*/  LDL.LU.64 R46, [R1+0x99c8] ;  /* 0x0099c800012e7983 */ /* 0x001ee80000300a00 */
[----:B------:R-:W3:Y:S04]  /*b8520*/  LDL.LU.64 R44, [R1+0x99c0] ;  /* 0x0099c000012c7983 */ /* 0x000ee80000300a00 */
[----:B------:R-:W-:Y:S04]  /*b8530*/  STL [R1+0x9864], R0 ;  /* 0x0098640001007387 */ /* 0x000fe80000100800 */
        /* <DEDUP_REMOVED lines=8> */
[----:B0-----:R-:W4:Y:S04]  /*b85c0*/  LDL.LU.64 R58, [R1+0x9998] ;  /* 0x00999800013a7983 */ /* 0x001f280000300a00 */
[----:B------:R-:W3:Y:S01]  /*b85d0*/  LDL.LU.64 R56, [R1+0x9990] ;  /* 0x0099900001387983 */ /* 0x000ee20000300a00 */
[----:B------:R-:W-:-:S02]  /*b85e0*/  IMAD.MOV.U32 R0, RZ, RZ, R7 ;  /* 0x000000ffff007224 */ /* 0x000fc400078e0007 */
[----:B--2---:R-:W-:-:S15]  /*b85f0*/  HMMA.16816.F32 R4, R32, R60, R24 ;  /* 0x0000003c2004723c */ /* 0x004fde0000001818 */
[----:B------:R-:W-:-:S08]  /*b8600*/  NOP ;  /* 0x0000000000007918 */ /* 0x000fd00000000000 */
[----:B------:R-:W-:Y:S04]  /*b8610*/  STL.64 [R1+0x2860], R4 ;  /* 0x0028600401007387 */ /* 0x000fe80000100a00 */
[----:B------:R3:W-:Y:S01]  /*b8620*/  STL.64 [R1+0x2868], R6 ;  /* 0x0028680601007387 */ /* 0x0007e20000100a00 */
[C---:B----4-:R-:W-:Y:S06]  /*b8630*/  HMMA.16816.F32 R24, R32.reuse, R58, R36 ;  /* 0x0000003a2018723c */ /* 0x050fec0000001824 */
[C---:B---3--:R-:W-:Y:S01]  /*b8640*/  HMMA.16816.F32 R4, R32.reuse, R56, R20 ;  /* 0x000000382004723c */ /* 0x048fe20000001814 */
[----:B------:R-:W-:Y:S05]  /*b8650*/  STL.64 [R1+0x9628], R58 ;  /* 0x0096283a01007387 */ /* 0x000fea0000100a00 */
[C---:B------:R-:W-:Y:S11]  /*b8660*/  HMMA.16816.F32 R16, R32.reuse, R54, R16 ;  /* 0x000000362010723c */ /* 0x040ff60000001810 */
        /* <DEDUP_REMOVED lines=9> */
[----:B------:R0:W-:Y:S01]  /*b8700*/  STL.64 [R1+0x9630], R52 ;  /* 0x0096303401007387 */ /* 0x0001e20000100a00 */
[C---:B------:R-:W-:Y:S08]  /*b8710*/  HMMA.16816.F32 R8, R32.reuse, R50, R8 ;  /* 0x000000322008723c */ /* 0x040ff00000001808 */
[----:B------:R-:W-:Y:S04]  /*b8720*/  STL.64 [R1+0x2820], R4 ;  /* 0x0028200401007387 */ /* 0x000fe80000100a00 */
[----:B------:R1:W-:Y:S04]  /*b8730*/  STL.64 [R1+0x2828], R6 ;  /* 0x0028280601007387 */ /* 0x0003e80000100a00 */
[----:B0-----:R-:W2:Y:S01]  /*b8740*/  LDL.LU R52, [R1+0x12c0] ;  /* 0x0012c00001347983 */ /* 0x001ea20000300800 */
[----:B-1----:R-:W-:Y:S06]  /*b8750*/  HMMA.16816.F32 R4, R32, R48, R40 ;  /* 0x000000302004723c */ /* 0x002fec0000001828 */
[----:B------:R-:W-:Y:S04]  /*b8760*/  STL.64 [R1+0x2810], R8 ;  /* 0x0028100801007387 */ /* 0x000fe80000100a00 */
[----:B------:R-:W-:-:S13]  /*b8770*/  STL.64 [R1+0x2818], R10 ;  /* 0x0028180a01007387 */ /* 0x000fda0000100a00 */
        /* <DEDUP_REMOVED lines=13> */
[----:B0-----:R-:W2:Y:S04]  /*b8850*/  LDL.LU R4, [R1+0x1390] ;  /* 0x0013900001047983 */ /* 0x001ea80000300800 */
[----:B------:R-:W2:Y:S04]  /*b8860*/  LDL.LU R5, [R1+0x1394] ;  /* 0x0013940001057983 */ /* 0x000ea80000300800 */
[----:B-1----:R-:W2:Y:S04]  /*b8870*/  LDL.LU R6, [R1+0x1398] ;  /* 0x0013980001067983 */ /* 0x002ea80000300800 */
        /* <DEDUP_REMOVED lines=58> */
[----:B------:R-:W2:Y:S01]  /*b8c20*/  LDL.LU.64 R36, [R1+0x9950] ;  /* 0x0099500001247983 */ /* 0x000ea20000300a00 */
[C---:B------:R-:W-:Y:S03]  /*b8c30*/  HMMA.16816.F32 R8, R32.reuse, R2, R8 ;  /* 0x000000022008723c */ /* 0x040fe60000001808 */
[----:B------:R-:W-:Y:S04]  /*b8c40*/  STL.64 [R1+0x95b8], R42 ;  /* 0x0095b82a01007387 */ /* 0x000fe80000100a00 */
[----:B------:R0:W-:Y:S04]  /*b8c50*/  STL.64 [R1+0x95b0], R40 ;  /* 0x0095b02801007387 */ /* 0x0001e80000100a00 */
[----:B0-----:R-:W3:Y:S04]  /*b8c60*/  LDL.LU R40, [R1+0x12f0] ;  /* 0x0012f00001287983 */ /* 0x001ee80000300800 */
[----:B------:R-:W3:Y:S04]  /*b8c70*/  LDL.LU R41, [R1+0x12f4] ;  /* 0x0012f40001297983 */ /* 0x000ee80000300800 */
[----:B------:R-:W3:Y:S04]  /*b8c80*/  LDL.LU R42, [R1+0x12f8] ;  /* 0x0012f800012a7983 */ /* 0x000ee80000300800 */
[----:B------:R-:W3:Y:S01]  /*b8c90*/  LDL.LU R43, [R1+0x12fc] ;  /* 0x0012fc00012b7983 */ /* 0x000ee20000300800 */
[----:B----4-:R-:W-:-:S15]  /*b8ca0*/  HMMA.16816.F32 R20, R32, R38, R20 ;  /* 0x000000262014723c */ /* 0x010fde0000001814 */
[----:B------:R-:W-:-:S08]  /*b8cb0*/  NOP ;  /* 0x0000000000007918 */ /* 0x000fd00000000000 */
[----:B------:R-:W-:Y:S04]  /*b8cc0*/  STL.64 [R1+0x27b0], R20 ;  /* 0x0027b01401007387 */ /* 0x000fe80000100a00 */
[----:B------:R0:W-:Y:S04]  /*b8cd0*/  STL.64 [R1+0x27b8], R22 ;  /* 0x0027b81601007387 */ /* 0x0001e80000100a00 */
[----:B0-----:R-:W4:Y:S04]  /*b8ce0*/  LDL.LU.64 R22, [R1+0x9948] ;  /* 0x0099480001167983 */ /* 0x001f280000300a00 */
[----:B------:R-:W4:Y:S04]  /*b8cf0*/  LDL.LU.64 R20, [R1+0x9940] ;  /* 0x0099400001147983 */ /* 0x000f280000300a00 */
[----:B------:R-:W-:Y:S04]  /*b8d00*/  STL.64 [R1+0x98c0], R38 ;  /* 0x0098c02601007387 */ /* 0x000fe80000100a00 */
[----:B--2---:R0:W-:Y:S04]  /*b8d10*/  STL.64 [R1+0x98b8], R36 ;  /* 0x0098b82401007387 */ /* 0x0041e80000100a00 */
[----:B0-----:R-:W2:Y:S04]  /*b8d20*/  LDL.LU R36, [R1+0x1300] ;  /* 0x0013000001247983 */ /* 0x001ea80000300800 */
[----:B------:R-:W2:Y:S04]  /*b8d30*/  LDL.LU R37, [R1+0x1304] ;  /* 0x0013040001257983 */ /* 0x000ea80000300800 */
[----:B------:R-:W2:Y:S04]  /*b8d40*/  LDL.LU R38, [R1+0x1308] ;  /* 0x0013080001267983 */ /* 0x000ea80000300800 */
[----:B------:R-:W2:Y:S04]  /*b8d50*/  LDL.LU R39, [R1+0x130c] ;  /* 0x00130c0001277983 */ /* 0x000ea80000300800 */
[----:B------:R-:W-:Y:S04]  /*b8d60*/  STL.64 [R1+0x27a0], R8 ;  /* 0x0027a00801007387 */ /* 0x000fe80000100a00 */
[----:B------:R0:W-:Y:S04]  /*b8d70*/  STL.64 [R1+0x27a8], R10 ;  /* 0x0027a80a01007387 */ /* 0x0001e80000100a00 */
[----:B0-----:R-:W3:Y:S04]  /*b8d80*/  LDL.LU.64 R10, [R1+0x9938] ;  /* 0x00993800010a7983 */ /* 0x001ee80000300a00 */
[----:B------:R-:W4:Y:S02]  /*b8d90*/  LDL.LU.64 R8, [R1+0x9930] ;  /* 0x0099300001087983 */ /* 0x000f240000300a00 */
[C---:B----4-:R-:W-:Y:S06]  /*b8da0*/  HMMA.16816.F32 R16, R32.reuse, R8, R16 ;  /* 0x000000082010723c */ /* 0x050fec0000001810 */
[----:B---3--:R-:W-:-:S15]  /*b8db0*/  HMMA.16816.F32 R12, R32, R10, R12 ;  /* 0x0000000a200c723c */ /* 0x008fde000000180c */
        /* <DEDUP_REMOVED lines=11> */
[----:B0-----:R-:W3:Y:S04]  /*b8e70*/  LDL.LU R8, [R1+0x1310] ;  /* 0x0013100001087983 */ /* 0x001ee80000300800 */
[----:B------:R-:W3:Y:S04]  /*b8e80*/  LDL.LU R9, [R1+0x1314] ;  /* 0x0013140001097983 */ /* 0x000ee80000300800 */
[----:B------:R-:W3:Y:S04]  /*b8e90*/  LDL.LU R10, [R1+0x1318] ;  /* 0x00131800010a7983 */ /* 0x000ee80000300800 */
[----:B------:R-:W3:Y:S02]  /*b8ea0*/  LDL.LU R11, [R1+0x131c] ;  /* 0x00131c00010b7983 */ /* 0x000ee40000300800 */
[----:B---3--:R-:W-:-:S15]  /*b8eb0*/  HMMA.16816.F32 R8, R32, R12, R8 ;  /* 0x0000000c2008723c */ /* 0x008fde0000001808 */
[----:B------:R-:W-:-:S08]  /*b8ec0*/  NOP ;  /* 0x0000000000007918 */ /* 0x000fd00000000000 */
[----:B------:R-:W-:Y:S04]  /*b8ed0*/  STL.64 [R1+0x2770], R8 ;  /* 0x0027700801007387 */ /* 0x000fe80000100a00 */
[----:B------:R2:W-:Y:S02]  /*b8ee0*/  STL.64 [R1+0x2778], R10 ;  /* 0x0027780a01007387 */ /* 0x0005e40000100a00 */
[C---:B--2---:R-:W-:Y:S06]  /*b8ef0*/  HMMA.16816.F32 R8, R32.reuse, R14, R36 ;  /* 0x0000000e2008723c */ /* 0x044fec0000001824 */
        /* <DEDUP_REMOVED lines=20> */
[----:B0-----:R-:W-:Y:S07]  /*b9040*/  HMMA.16816.F32 R8, R32, R24, R56 ;  /* 0x000000182008723c */ /* 0x001fee0000001838 */
[----:B------:R-:W-:-:S02]  /*b9050*/  IMAD.MOV.U32 R58, RZ, RZ, R28 ;  /* 0x000000ffff3a7224 */ /* 0x000fc400078e001c */
[----:B------:R-:W-:Y:S01]  /*b9060*/  IMAD.MOV.U32 R59, RZ, RZ, R29 ;  /* 0x000000ffff3b7224 */ /* 0x000fe200078e001d */
[----:B------:R-:W2:Y:S01]  /*b9070*/  LDL.LU R28, [R1+0x990c] ;  /* 0x00990c00011c7983 */ /* 0x000ea20000300800 */
[----:B------:R-:W-:Y:S02]  /*b9080*/  IMAD.MOV.U32 R56, RZ, RZ, R6 ;  /* 0x000000ffff387224 */ /* 0x000fe400078e0006 */
[----:B------:R-:W-:-:S10]  /*b9090*/  IMAD.MOV.U32 R57, RZ, RZ, R7 ;  /* 0x000000ffff397224 */ /* 0x000fd400078e0007 */
[----:B------:R0:W-:Y:S04]  /*b90a0*/  STL.64 [R1+0x2710], R8 ;  /* 0x0027100801007387 */ /* 0x0001e80000100a00 */
[----:B------:R1:W-:Y:S04]  /*b90b0*/  STL.64 [R1+0x2718], R10 ;  /* 0x0027180a01007387 */ /* 0x0003e80000100a00 */
[----:B------:R-:W3:Y:S04]  /*b90c0*/  LDL.LU R29, [R1+0x9908] ;  /* 0x00990800011d7983 */ /* 0x000ee80000300800 */
[----:B------:R-:W4:Y:S04]  /*b90d0*/  LDL.LU R6, [R1+0x9904] ;  /* 0x0099040001067983 */ /* 0x000f280000300800 */
[----:B------:R-:W4:Y:S04]  /*b90e0*/  LDL.LU R7, [R1+0x9900] ;  /* 0x0099000001077983 */ /* 0x000f280000300800 */
[----:B------:R2:W-:Y:S04]  /*b90f0*/  STL.64 [R1+0x9870], R58 ;  /* 0x0098703a01007387 */ /* 0x0005e80000100a00 */
[----:B------:R-:W-:Y:S04]  /*b9100*/  STL.64 [R1+0x9868], R56 ;  /* 0x0098683801007387 */ /* 0x000fe80000100a00 */
[----:B------:R-:W2:Y:S04]  /*b9110*/  LDL.LU R48, [R1+0x11f0] ;  /* 0x0011f00001307983 */ /* 0x000ea80000300800 */
[----:B------:R-:W2:Y:S04]  /*b9120*/  LDL.LU R49, [R1+0x11f4] ;  /* 0x0011f40001317983 */ /* 0x000ea80000300800 */
[----:B------:R-:W3:Y:S04]  /*b9130*/  LDL.LU R50, [R1+0x11f8] ;  /* 0x0011f80001327983 */ /* 0x000ee80000300800 */
[----:B------:R-:W3:Y:S01]  /*b9140*/  LDL.LU R51, [R1+0x11fc] ;  /* 0x0011fc0001337983 */ /* 0x000ee20000300800 */
[----:B------:R-:W-:-:S02]  /*b9150*/  IMAD.MOV.U32 R46, RZ, RZ, R4 ;  /* 0x000000ffff2e7224 */ /* 0x000fc400078e0004 */
[----:B------:R-:W-:Y:S01]  /*b9160*/  IMAD.MOV.U32 R47, RZ, RZ, R5 ;  /* 0x000000ffff2f7224 */ /* 0x000fe200078e0005 */
[----:B---3--:R-:W-:Y:S04]  /*b9170*/  STL.64 [R1+0x9880], R50 ;  /* 0x0098803201007387 */ /* 0x008fe80000100a00 */
[----:B--2---:R-:W-:Y:S04]  /*b9180*/  STL.64 [R1+0x9878], R48 ;  /* 0x0098783001007387 */ /* 0x004fe80000100a00 */
[----:B------:R-:W2:Y:S04]  /*b9190*/  LDL.LU R4, [R1+0x98fc] ;  /* 0x0098fc0001047983 */ /* 0x000ea80000300800 */
[----:B------:R-:W3:Y:S04]  /*b91a0*/  LDL.LU R5, [R1+0x98f8] ;  /* 0x0098f80001057983 */ /* 0x000ee80000300800 */
[----:B------:R-:W4:Y:S04]  /*b91b0*/  LDL.LU R36, [R1+0x12a0] ;  /* 0x0012a00001247983 */ /* 0x000f280000300800 */
[----:B------:R-:W4:Y:S04]  /*b91c0*/  LDL.LU R37, [R1+0x12a4] ;  /* 0x0012a40001257983 */ /* 0x000f280000300800 */
[----:B------:R-:W4:Y:S04]  /*b91d0*/  LDL.LU R38, [R1+0x12a8] ;  /* 0x0012a80001267983 */ /* 0x000f280000300800 */
[----:B------:R-:W4:Y:S04]  /*b91e0*/  LDL.LU R39, [R1+0x12ac] ;  /* 0x0012ac0001277983 */ /* 0x000f280000300800 */
        /* <DEDUP_REMOVED lines=10> */
[----:B------:R-:W-:Y:S04]  /*b9290*/  STL.64 [R1+0x98a0], R46 ;  /* 0x0098a02e01007387 */ /* 0x000fe80000100a00 */
[----:B------:R-:W-:Y:S04]  /*b92a0*/  STL.64 [R1+0x9898], R44 ;  /* 0x0098982c01007387 */ /* 0x000fe80000100a00 */
[----:B0-----:R-:W4:Y:S04]  /*b92b0*/  LDL.LU R8, [R1+0x1210] ;  /* 0x0012100001087983 */ /* 0x001f280000300800 */
[----:B------:R-:W4:Y:S04]  /*b92c0*/  LDL.LU R9, [R1+0x1214] ;  /* 0x0012140001097983 */ /* 0x000f280000300800 */
[----:B-1----:R-:W2:Y:S04]  /*b92d0*/  LDL.LU R10, [R1+0x1218] ;  /* 0x00121800010a7983 */ /* 0x002ea80000300800 */
[----:B------:R-:W2:Y:S01]  /*b92e0*/  LDL.LU R11, [R1+0x121c] ;  /* 0x00121c00010b7983 */ /* 0x000ea20000300800 */
[----:B------:R-:W-:-:S02]  /*b92f0*/  IMAD.MOV.U32 R14, RZ, RZ, R26 ;  /* 0x000000ffff0e7224 */ /* 0x000fc400078e001a */
[----:B------:R-:W-:Y:S01]  /*b9300*/  IMAD.MOV.U32 R15, RZ, RZ, R27 ;  /* 0x000000ffff0f7224 */ /* 0x000fe200078e001b */
[----:B--2---:R-:W-:Y:S04]  /*b9310*/  STL.64 [R1+0x98b0], R10 ;  /* 0x0098b00a01007387 */ /* 0x004fe80000100a00 */
[----:B----4-:R0:W-:Y:S04]  /*b9320*/  STL.64 [R1+0x98a8], R8 ;  /* 0x0098a80801007387 */ /* 0x0101e80000100a00 */
[----:B------:R-:W0:Y:S04]  /*b9330*/  LDL.LU R26, [R1+0x98ec] ;  /* 0x0098ec00011a7983 */ /* 0x000e280000300800 */
[----:B------:R-:W0:Y:S01]  /*b9340*/  LDL.LU R27, [R1+0x98e8] ;  /* 0x0098e800011b7983 */ /* 0x000e220000300800 */
[----:B------:R-:W-:-:S02]  /*b9350*/  IMAD.MOV.U32 R12, RZ, RZ, R29 ;  /* 0x000000ffff0c7224 */ /* 0x000fc400078e001d */
[----:B------:R-:W-:Y:S01]  /*b9360*/  IMAD.MOV.U32 R13, RZ, RZ, R28 ;  /* 0x000000ffff0d7224 */ /* 0x000fe200078e001c */
[----:B------:R-:W-:Y:S04]  /*b9370*/  STL.64 [R1+0x98d0], R14 ;  /* 0x0098d00e01007387 */ /* 0x000fe80000100a00 */
[----:B------:R1:W-:Y:S04]  /*b9380*/  STL.64 [R1+0x98c8], R12 ;  /* 0x0098c80c01007387 */ /* 0x0003e80000100a00 */
[----:B------:R-:W2:Y:S04]  /*b9390*/  LDL.LU R16, [R1+0x1220] ;  /* 0x0012200001107983 */ /* 0x000ea80000300800 */
[----:B------:R-:W2:Y:S04]  /*b93a0*/  LDL.LU R17, [R1+0x1224] ;  /* 0x0012240001117983 */ /* 0x000ea80000300800 */
[----:B------:R-:W2:Y:S04]  /*b93b0*/  LDL.LU R18, [R1+0x1228] ;  /* 0x0012280001127983 */ /* 0x000ea80000300800 */
[----:B------:R-:W2:Y:S04]  /*b93c0*/  LDL.LU R19, [R1+0x122c] ;  /* 0x00122c0001137983 */ /* 0x000ea80000300800 */
[----:B------:R-:W4:Y:S04]  /*b93d0*/  LDL.LU R52, [R1+0x11e0] ;  /* 0x0011e00001347983 */ /* 0x000f280000300800 */
[----:B------:R-:W4:Y:S04]  /*b93e0*/  LDL.LU R53, [R1+0x11e4] ;  /* 0x0011e40001357983 */ /* 0x000f280000300800 */
[----:B------:R-:W4:Y:S04]  /*b93f0*/  LDL.LU R54, [R1+0x11e8] ;  /* 0x0011e80001367983 */ /* 0x000f280000300800 */
[----:B------:R-:W4:Y:S01]  /*b9400*/  LDL.LU R55, [R1+0x11ec] ;  /* 0x0011ec0001377983 */ /* 0x000f220000300800 */
[----:B------:R-:W-:-:S02]  /*b9410*/  IMAD.MOV.U32 R59, RZ, RZ, R4 ;  /* 0x000000ffff3b7224 */ /* 0x000fc400078e0004 */
[----:B------:R-:W-:Y:S01]  /*b9420*/  IMAD.MOV.U32 R58, RZ, RZ, R5 ;  /* 0x000000ffff3a7224 */ /* 0x000fe200078e0005 */
[----:B0-----:R-:W-:-:S15]  /*b9430*/  HMMA.16816.F32 R8, R32, R26, R36 ;  /* 0x0000001a2008723c */ /* 0x001fde0000001824 */
[----:B------:R-:W-:-:S08]  /*b9440*/  NOP ;  /* 0x0000000000007918 */ /* 0x000fd00000000000 */
[----:B------:R0:W-:Y:S04]  /*b9450*/  STL.64 [R1+0x20c0], R8 ;  /* 0x0020c00801007387 */ /* 0x0001e80000100a00 */
[----:B------:R2:W-:Y:S04]  /*b9460*/  STL.64 [R1+0x20c8], R10 ;  /* 0x0020c80a01007387 */ /* 0x0005e80000100a00 */
[----:B-1----:R-:W4:Y:S04]  /*b9470*/  LDL.LU R12, [R1+0x1290] ;  /* 0x00129000010c7983 */ /* 0x002f280000300800 */
[----:B------:R-:W4:Y:S04]  /*b9480*/  LDL.LU R13, [R1+0x1294] ;  /* 0x00129400010d7983 */ /* 0x000f280000300800 */
        /* <DEDUP_REMOVED lines=20> */
[----:B---3--:R-:W-:-:S02]  /*b95d0*/  IMAD.MOV.U32 R56, RZ, RZ, R30 ;  /* 0x000000ffff387224 */ /* 0x008fc400078e001e */
[----:B------:R-:W-:Y:S01]  /*b95e0*/  IMAD.MOV.U32 R57, RZ, RZ, R31 ;  /* 0x000000ffff397224 */ /* 0x000fe200078e001f */
[----:B------:R-:W3:Y:S04]  /*b95f0*/  LDL.LU R30, [R1+0x98e4] ;  /* 0x0098e400011e7983 */ /* 0x000ee80000300800 */
[----:B------:R-:W3:Y:S04]  /*b9600*/  LDL.LU R31, [R1+0x98e0] ;  /* 0x0098e000011f7983 */ /* 0x000ee80000300800 */
[----:B0-----:R-:W3:Y:S04]  /*b9610*/  LDL.LU R8, [R1+0x2250] ;  /* 0x0022500001087983 */ /* 0x001ee80000300800 */
        /* <DEDUP_REMOVED lines=11> */
[----:B------:R-:W-:Y:S04]  /*b96d0*/  STL.64 [R1+0x9578], R26 ;  /* 0x0095781a01007387 */ /* 0x000fe80000100a00 */
[----:B------:R0:W-:Y:S04]  /*b96e0*/  STL.64 [R1+0x9570], R24 ;  /* 0x0095701801007387 */ /* 0x0001e80000100a00 */
[----:B0-----:R-:W2:Y:S04]  /*b96f0*/  LDL.LU R24, [R1+0x1230] ;  /* 0x0012300001187983 */ /* 0x001ea80000300800 */
[----:B------:R-:W2:Y:S04]  /*b9700*/  LDL.LU R25, [R1+0x1234] ;  /* 0x0012340001197983 */ /* 0x000ea80000300800 */
[----:B------:R-:W2:Y:S04]  /*b9710*/  LDL.LU R26, [R1+0x1238] ;  /* 0x00123800011a7983 */ /* 0x000ea80000300800 */
[----:B------:R-:W2:Y:S01]  /*b9720*/  LDL.LU R27, [R1+0x123c] ;  /* 0x00123c00011b7983 */ /* 0x000ea20000300800 */
[----:B----4-:R-:W-:-:S03]  /*b9730*/  IMAD R4, R4, 0x100, R28 ;  /* 0x0000010004047824 */ /* 0x010fc600078e021c */
[----:B------:R-:W4:Y:S01]  /*b9740*/  LDL.LU R28, [R1+0x98dc] ;  /* 0x0098dc00011c7983 */ /* 0x000f220000300800 */
[----:B------:R-:W-:-:S03]  /*b9750*/  IMAD R5, R5, 0x100, R29 ;  /* 0x0000010005057824 */ /* 0x000fc600078e021d */
[----:B------:R-:W4:Y:S01]  /*b9760*/  LDL.LU R29, [R1+0x98d8] ;  /* 0x0098d800011d7983 */ /* 0x000f220000300800 */
[C---:B---3--:R-:W-:Y:S06]  /*b9770*/  HMMA.16816.F32 R36, R32.reuse, R30, R36 ;  /* 0x0000001e2024723c */ /* 0x048fec0000001824 */
[----:B----4-:R-:W-:-:S15]  /*b9780*/  HMMA.16816.F32 R12, R32, R28, R12 ;  /* 0x0000001c200c723c */ /* 0x010fde000000180c */
[----:B------:R-:W-:-:S08]  /*b9790*/  NOP ;  /* 0x0000000000007918 */ /* 0x000fd00000000000 */
[----:B------:R-:W-:Y:S04]  /*b97a0*/  STL.64 [R1+0x20b0], R12 ;  /* 0x0020b00c01007387 */ /* 0x000fe80000100a00 */
[----:B------:R0:W-:Y:S04]  /*b97b0*/  STL.64 [R1+0x20b8], R14 ;  /* 0x0020b80e01007387 */ /* 0x0001e80000100a00 */
[----:B0-----:R-:W3:Y:S04]  /*b97c0*/  LDL.LU.64 R14, [R1+0x98d0] ;  /* 0x0098d000010e7983 */ /* 0x001ee80000300a00 */
        /* <DEDUP_REMOVED lines=16> */
[----:B------:R-:W2:Y:S04]  /*b98d0*/  LDL.LU.64 R8, [R1+0x98a8] ;  /* 0x0098a80001087983 */ /* 0x000ea80000300a00 */
[----:B---3--:R0:W-:Y:S04]  /*b98e0*/  STL.64 [R1+0x9610], R38 ;  /* 0x0096102601007387 */ /* 0x0081e80000100a00 */
[----:B0-----:R-:W3:Y:S04]  /*b98f0*/  LDL R38, [R1+0x110] ;  /* 0x0001100001267983 */ /* 0x001ee80000100800 */
[----:B------:R-:W3:Y:S04]  /*b9900*/  LDL R39, [R1+0x114] ;  /* 0x0001140001277983 */ /* 0x000ee80000100800 */
[----:B------:R0:W-:Y:S04]  /*b9910*/  STL.64 [R1+0x9608], R36 ;  /* 0x0096082401007387 */ /* 0x0001e80000100a00 */
[----:B0-----:R-:W4:Y:S01]  /*b9920*/  LDL.64 R36, [R1+0x120] ;  /* 0x0001200001247983 */ /* 0x001f220000100a00 */
[----:B------:R-:W-:-:S02]  /*b9930*/  IMAD R6, R6, 0x100, R20 ;  /* 0x0000010006067824 */ /* 0x000fc400078e0214 */
[----:B------:R-:W-:Y:S01]  /*b9940*/  IMAD R7, R7, 0x100, R21 ;  /* 0x0000010007077824 */ /* 0x000fe200078e0215 */
[----:B------:R-:W-:Y:S02]  /*b9950*/  F2FP.F16.E4M3.UNPACK_B R4, R4 ;  /* 0x00000004ff04723e */ /* 0x000fe400020006ff */
[----:B------:R-:W-:Y:S02]  /*b9960*/  F2FP.F16.E4M3.UNPACK_B R5, R5 ;  /* 0x00000005ff05723e */ /* 0x000fe400020006ff */
[----:B------:R-:W-:Y:S02]  /*b9970*/  F2FP.F16.E4M3.UNPACK_B R6, R6 ;  /* 0x00000006ff06723e */ /* 0x000fe400020006ff */
[----:B------:R-:W-:-:S07]  /*b9980*/  F2FP.F16.E4M3.UNPACK_B R7, R7 ;  /* 0x00000007ff07723e */ /* 0x000fce00020006ff */
[C---:B------:R-:W-:Y:S06]  /*b9990*/  HMMA.16816.F32 R40, R4.reuse, R56, R40 ;  /* 0x000000380428723c */ /* 0x040fec0000001828 */
[----:B------:R-:W-:Y:S06]  /*b99a0*/  HMMA.16816.F32 R56, R4, R58, R48 ;  /* 0x0000003a0438723c */ /* 0x000fec0000001830 */
[----:B----4-:R-:W-:Y:S01]  /*b99b0*/  HMMA.16816.F32 R32, R32, R36, R44 ;  /* 0x000000242020723c */ /* 0x010fe2000000182c */
[----:B------:R-:W4:Y:S04]  /*b99c0*/  LDL.LU.64 R46, [R1+0x98a0] ;  /* 0x0098a000012e7983 */ /* 0x000f280000300a00 */
[----:B------:R-:W2:-:S15]  /*b99d0*/  LDL.LU.64 R44, [R1+0x9898] ;  /* 0x00989800012c7983 */ /* 0x000e9e0000300a00 */
[----:B------:R-:W-:-:S03]  /*b99e0*/  NOP ;  /* 0x0000000000007918 */ /* 0x000fc60000000000 */
[----:B------:R0:W-:Y:S04]  /*b99f0*/  STL.64 [R1+0x2700], R32 ;  /* 0x0027002001007387 */ /* 0x0001e80000100a00 */
[----:B------:R1:W-:Y:S04]  /*b9a00*/  STL.64 [R1+0x2708], R34 ;  /* 0x0027082201007387 */ /* 0x0003e80000100a00 */
[----:B0-----:R-:W3:Y:S04]  /*b9a10*/  LDL.LU R32, [R1+0x1250] ;  /* 0x0012500001207983 */ /* 0x001ee80000300800 */
[----:B------:R-:W3:Y:S04]  /*b9a20*/  LDL.LU R33, [R1+0x1254] ;  /* 0x0012540001217983 */ /* 0x000ee80000300800 */
[----:B-1----:R-:W3:Y:S04]  /*b9a30*/  LDL.LU R34, [R1+0x1258] ;  /* 0x0012580001227983 */ /* 0x002ee80000300800 */
[----:B------:R-:W3:Y:S04]  /*b9a40*/  LDL.LU R35, [R1+0x125c] ;  /* 0x00125c0001237983 */ /* 0x000ee80000300800 */
        /* <DEDUP_REMOVED lines=11> */
[C---:B------:R-:W-:Y:S06]  /*b9b00*/  HMMA.16816.F32 R24, R4.reuse, R12, R24 ;  /* 0x0000000c0418723c */ /* 0x040fec0000001818 */
[C---:B------:R-:W-:Y:S06]  /*b9b10*/  HMMA.16816.F32 R12, R4.reuse, R14, R16 ;  /* 0x0000000e040c723c */ /* 0x040fec0000001810 */
[C---:B--2---:R-:W-:Y:S06]  /*b9b20*/  HMMA.16816.F32 R8, R4.reuse, R44, R8 ;  /* 0x0000002c0408723c */ /* 0x044fec0000001808 */
[C---:B---3--:R-:W-:Y:S06]  /*b9b30*/  HMMA.16816.F32 R32, R4.reuse, R38, R32 ;  /* 0x000000260420723c */ /* 0x048fec0000001820 */
[----:B----4-:R-:W-:-:S15]  /*b9b40*/  HMMA.16816.F32 R16, R4, R46, R40 ;  /* 0x0000002e0410723c */ /* 0x010fde0000001828 */
        /* <DEDUP_REMOVED lines=11> */
[C---:B0-----:R-:W-:Y:S06]  /*b9c00*/  HMMA.16816.F32 R12, R4.reuse, R56, R48 ;  /* 0x00000038040c723c */ /* 0x041fec0000001830 */
[----:B-1----:R-:W-:Y:S01]  /*b9c10*/  HMMA.16816.F32 R8, R4, R58, R52 ;  /* 0x0000003a0408723c */ /* 0x002fe20000001834 */
[----:B------:R-:W-:Y:S04]  /*b9c20*/  STL.64 [R1+0x2680], R16 ;  /* 0x0026801001007387 */ /* 0x000fe80000100a00 */
[----:B------:R-:W-:Y:S04]  /*b9c30*/  STL.64 [R1+0x2688], R18 ;  /* 0x0026881201007387 */ /* 0x000fe80000100a00 */
[----:B------:R-:W2:Y:S08]  /*b9c40*/  LDL.LU R44, [R1+0x1010] ;  /* 0x00101000012c7983 */ /* 0x000eb00000300800 */
        /* <DEDUP_REMOVED lines=8> */
[----:B--2---:R1:W-:Y:S04]  /*b9cd0*/  STL.64 [R1+0x9640], R44 ;  /* 0x0096402c01007387 */ /* 0x0043e80000100a00 */
[----:B------:R-:W2:Y:S04]  /*b9ce0*/  LDL.LU R40, [R1+0x1020] ;  /* 0x0010200001287983 */ /* 0x000ea80000300800 */
[----:B------:R-:W2:Y:S04]  /*b9cf0*/  LDL.LU R41, [R1+0x1024] ;  /* 0x0010240001297983 */ /* 0x000ea80000300800 */
[----:B------:R-:W3:Y:S04]  /*b9d00*/  LDL.LU R42, [R1+0x1028] ;  /* 0x00102800012a7983 */ /* 0x000ee80000300800 */
[----:B------:R-:W3:Y:S01]  /*b9d10*/  LDL.LU R43, [R1+0x102c] ;  /* 0x00102c00012b7983 */ /* 0x000ee20000300800 */
[----:B0-----:R-:W-:-:S03]  /*b9d20*/  IMAD.MOV.U32 R11, RZ, RZ, R0 ;  /* 0x000000ffff0b7224 */ /* 0x001fc600078e0000 */
[----:B---3--:R0:W-:Y:S04]  /*b9d30*/  STL.64 [R1+0x9658], R42 ;  /* 0x0096582a01007387 */ /* 0x0081e80000100a00 */
[----:B--2---:R-:W-:Y:S04]  /*b9d40*/  STL.64 [R1+0x9650], R40 ;  /* 0x0096502801007387 */ /* 0x004fe80000100a00 */
[----:B------:R-:W2:Y:S04]  /*b9d50*/  LDL R10, [R1] ;  /* 0x00000000010a7983 */ /* 0x000ea80000100800 */
[----:B------:R-:W3:Y:S04]  /*b9d60*/  LDL.LU R0, [R1+0x9864] ;  /* 0x0098640001007983 */ /* 0x000ee80000300800 */
[----:B------:R-:W4:Y:S04]  /*b9d70*/  LDL R8, [R1+0x8] ;  /* 0x0000080001087983 */ /* 0x000f280000100800 */
[----:B------:R-:W4:Y:S04]  /*b9d80*/  LDL R9, [R1+0xc] ;  /* 0x00000c0001097983 */ /* 0x000f280000100800 */
[----:B--2---:R-:W-:Y:S04]  /*b9d90*/  STL.64 [R1+0x9668], R10 ;  /* 0x0096680a01007387 */ /* 0x004fe80000100a00 */
[----:B----4-:R2:W-:Y:S04]  /*b9da0*/  STL.64 [R1+0x9660], R8 ;  /* 0x0096600801007387 */ /* 0x0105e80000100a00 */
[----:B------:R-:W4:Y:S04]  /*b9db0*/  LDL.LU R16, [R1+0x1040] ;  /* 0x0010400001107983 */ /* 0x000f280000300800 */
[----:B------:R-:W4:Y:S04]  /*b9dc0*/  LDL.LU R17, [R1+0x1044] ;  /* 0x0010440001117983 */ /* 0x000f280000300800 */
[----:B------:R-:W2:Y:S04]  /*b9dd0*/  LDL.LU R18, [R1+0x1048] ;  /* 0x0010480001127983 */ /* 0x000ea80000300800 */
[----:B------:R-:W2:Y:S01]  /*b9de0*/  LDL.LU R19, [R1+0x104c] ;  /* 0x00104c0001137983 */ /* 0x000ea20000300800 */
[----:B---3--:R-:W-:-:S02]  /*b9df0*/  IMAD.MOV.U32 R23, RZ, RZ, R0 ;  /* 0x000000ffff177224 */ /* 0x008fc400078e0000 */
[----:B------:R-:W-:Y:S01]  /*b9e00*/  IMAD.MOV.U32 R21, RZ, RZ, R36 ;  /* 0x000000ffff157224 */ /* 0x000fe200078e0024 */
[----:B--2---:R-:W-:Y:S04]  /*b9e10*/  STL.64 [R1+0x9678], R18 ;  /* 0x0096781201007387 */ /* 0x004fe80000100a00 */
[----:B----4-:R-:W-:Y:S04]  /*b9e20*/  STL.64 [R1+0x9670], R16 ;  /* 0x0096701001007387 */ /* 0x010fe80000100a00 */
[----:B------:R-:W2:Y:S01]  /*b9e30*/  LDL R22, [R1+0x10] ;  /* 0x0000100001167983 */ /* 0x000ea20000100800 */
[----:B------:R-:W-:-:S03]  /*b9e40*/  IMAD.MOV.U32 R20, RZ, RZ, R37 ;  /* 0x000000ffff147224 */ /* 0x000fc600078e0025 */
[----:B------:R-:W3:Y:S04]  /*b9e50*/  LDL.LU R0, [R1+0x9860] ;  /* 0x0098600001007983 */ /* 0x000ee80000300800 */
[----:B--2---:R2:W-:Y:S04]  /*b9e60*/  STL.64 [R1+0x9688], R22 ;  /* 0x0096881601007387 */ /* 0x0045e80000100a00 */
[----:B------:R-:W-:Y:S04]  /*b9e70*/  STL.64 [R1+0x9680], R20 ;  /* 0x0096801401007387 */ /* 0x000fe80000100a00 */
        /* <DEDUP_REMOVED lines=8> */
[----:B------:R-:W2:Y:S04]  /*b9f00*/  LDL.LU R36, [R1+0x1060] ;  /* 0x0010600001247983 */ /* 0x000ea80000300800 */
[----:B------:R-:W2:Y:S04]  /*b9f10*/  LDL.LU R37, [R1+0x1064] ;  /* 0x0010640001257983 */ /* 0x000ea80000300800 */
[----:B------:R-:W3:Y:S04]  /*b9f20*/  LDL.LU R38, [R1+0x1068] ;  /* 0x0010680001267983 */ /* 0x000ee80000300800 */
[----:B------:R-:W3:Y:S01]  /*b9f30*/  LDL.LU R39, [R1+0x106c] ;  /* 0x00106c0001277983 */ /* 0x000ee20000300800 */
[----:B------:R-:W-:-:S03]  /*b9f40*/  IMAD.MOV.U32 R29, RZ, RZ, R0 ;  /* 0x000000ffff1d7224 */ /* 0x000fc600078e0000 */
[----:B---3--:R-:W-:Y:S04]  /*b9f50*/  STL.64 [R1+0x96a8], R38 ;  /* 0x0096a82601007387 */ /* 0x008fe80000100a00 */
[----:B--2---:R2:W-:Y:S04]  /*b9f60*/  STL.64 [R1+0x96a0], R36 ;  /* 0x0096a02401007387 */ /* 0x0045e80000100a00 */
[----:B------:R-:W3:Y:S04]  /*b9f70*/  LDL R28, [R1+0x20] ;  /* 0x00002000011c7983 */ /* 0x000ee80000100800 */
[----:B------:R-:W2:Y:S04]  /*b9f80*/  LDL.LU R0, [R1+0x985c] ;  /* 0x00985c0001007983 */ /* 0x000ea80000300800 */
[----:B----4-:R4:W-:Y:S04]  /*b9f90*/  STL.64 [R1+0x96b8], R30 ;  /* 0x0096b81e01007387 */ /* 0x0109e80000100a00 */
[----:B---3--:R-:W-:Y:S04]  /*b9fa0*/  STL.64 [R1+0x96b0], R28 ;  /* 0x0096b01c01007387 */ /* 0x008fe80000100a00 */
[----:B------:R-:W3:Y:S04]  /*b9fb0*/  LDL R58, [R1+0x28] ;  /* 0x00002800013a7983 */ /* 0x000ee80000100800 */
[----:B------:R-:W3:Y:S04]  /*b9fc0*/  LDL R59, [R1+0x2c] ;  /* 0x00002c00013b7983 */ /* 0x000ee80000100800 */
[----:B------:R-:W4:Y:S04]  /*b9fd0*/  LDL.LU R52, [R1+0x1080] ;  /* 0x0010800001347983 */ /* 0x000f280000300800 */
[----:B------:R-:W4:Y:S04]  /*b9fe0*/  LDL.LU R53, [R1+0x1084] ;  /* 0x0010840001357983 */ /* 0x000f280000300800 */
[----:B------:R-:W3:Y:S04]  /*b9ff0*/  LDL.LU R54, [R1+0x1088] ;  /* 0x0010880001367983 */ /* 0x000ee80000300800 */
[----:B------:R-:W3:Y:S01]  /*ba000*/  LDL.LU R55, [R1+0x108c] ;  /* 0x00108c0001377983 */ /* 0x000ee20000300800 */
[----:B--2---:R-:W-:-:S03]  /*ba010*/  IMAD.MOV.U32 R57, RZ, RZ, R0 ;  /* 0x000000ffff397224 */ /* 0x004fc600078e0000 */
[----:B---3--:R-:W-:Y:S04]  /*ba020*/  STL.64 [R1+0x96c8], R54 ;  /* 0x0096c83601007387 */ /* 0x008fe80000100a00 */
[----:B----4-:R2:W-:Y:S04]  /*ba030*/  STL.64 [R1+0x96c0], R52 ;  /* 0x0096c03401007387 */ /* 0x0105e80000100a00 */
[----:B------:R-:W3:Y:S04]  /*ba040*/  LDL R56, [R1+0x30] ;  /* 0x0000300001387983 */ /* 0x000ee80000100800 */
[----:B------:R-:W4:Y:S04]  /*ba050*/  LDL.LU R0, [R1+0x9858] ;  /* 0x0098580001007983 */ /* 0x000f280000300800 */
[----:B------:R-:W-:Y:S04]  /*ba060*/  STL.64 [R1+0x96d8], R58 ;  /* 0x0096d83a01007387 */ /* 0x000fe80000100a00 */
[----:B---3--:R-:W-:Y:S04]  /*ba070*/  STL.64 [R1+0x96d0], R56 ;  /* 0x0096d03801007387 */ /* 0x008fe80000100a00 */
[----:B-1----:R-:W3:Y:S04]  /*ba080*/  LDL.LU R44, [R1+0x1090] ;  /* 0x00109000012c7983 */ /* 0x002ee80000300800 */
[----:B------:R-:W3:Y:S04]  /*ba090*/  LDL.LU R45, [R1+0x1094] ;  /* 0x00109400012d7983 */ /* 0x000ee80000300800 */
[----:B------:R-:W2:Y:S04]  /*ba0a0*/  LDL.LU R46, [R1+0x1098] ;  /* 0x00109800012e7983 */ /* 0x000ea80000300800 */
[----:B------:R-:W2:Y:S04]  /*ba0b0*/  LDL.LU R47, [R1+0x109c] ;  /* 0x00109c00012f7983 */ /* 0x000ea80000300800 */
[----:B--2---:R1:W-:Y:S04]  /*ba0c0*/  STL.64 [R1+0x96e8], R46 ;  /* 0x0096e82e01007387 */ /* 0x0043e80000100a00 */
[----:B---3--:R-:W-:Y:S04]  /*ba0d0*/  STL.64 [R1+0x96e0], R44 ;  /* 0x0096e02c01007387 */ /* 0x008fe80000100a00 */
[----:B0-----:R-:W2:Y:S04]  /*ba0e0*/  LDL R42, [R1+0x38] ;  /* 0x00003800012a7983 */ /* 0x001ea80000100800 */
[----:B------:R-:W2:Y:S04]  /*ba0f0*/  LDL R43, [R1+0x3c] ;  /* 0x00003c00012b7983 */ /* 0x000ea80000100800 */
[----:B------:R-:W3:Y:S04]  /*ba100*/  LDL.LU R8, [R1+0x10a0] ;  /* 0x0010a00001087983 */ /* 0x000ee80000300800 */
[----:B------:R-:W3:Y:S04]  /*ba110*/  LDL.LU R9, [R1+0x10a4] ;  /* 0x0010a40001097983 */ /* 0x000ee80000300800 */
[----:B------:R-:W2:Y:S04]  /*ba120*/  LDL.LU R10, [R1+0x10a8] ;  /* 0x0010a800010a7983 */ /* 0x000ea80000300800 */
[----:B------:R-:W2:Y:S01]  /*ba130*/  LDL.LU R11, [R1+0x10ac] ;  /* 0x0010ac00010b7983 */ /* 0x000ea20000300800 */
[----:B----4-:R-:W-:-:S03]  /*ba140*/  IMAD.MOV.U32 R41, RZ, RZ, R0 ;  /* 0x000000ffff297224 */ /* 0x010fc600078e0000 */
[----:B--2---:R-:W-:Y:S04]  /*ba150*/  STL.64 [R1+0x96f8], R10 ;  /* 0x0096f80a01007387 */ /* 0x004fe80000100a00 */
[----:B---3--:R0:W-:Y:S04]  /*ba160*/  STL.64 [R1+0x96f0], R8 ;  /* 0x0096f00801007387 */ /* 0x0081e80000100a00 */
[----:B------:R-:W2:Y:S04]  /*ba170*/  LDL R40, [R1+0x40] ;  /* 0x0000400001287983 */ /* 0x000ea80000100800 */
[----:B------:R-:W3:Y:S04]  /*ba180*/  LDL.LU R0, [R1+0x9854] ;  /* 0x0098540001007983 */ /* 0x000ee80000300800 */
[----:B------:R-:W-:Y:S04]  /*ba190*/  STL.64 [R1+0x9708], R42 ;  /* 0x0097082a01007387 */ /* 0x000fe80000100a00 */
[----:B--2---:R2:W-:Y:S04]  /*ba1a0*/  STL.64 [R1+0x9700], R40 ;  /* 0x0097002801007387 */ /* 0x0045e80000100a00 */
[----:B------:R-:W4:Y:S04]  /*ba1b0*/  LDL R22, [R1+0x48] ;  /* 0x0000480001167983 */ /* 0x000f280000100800 */
[----:B------:R-:W4:Y:S04]  /*ba1c0*/  LDL R23, [R1+0x4c] ;  /* 0x00004c0001177983 */ /* 0x000f280000100800 */
[----:B------:R-:W2:Y:S04]  /*ba1d0*/  LDL.LU R24, [R1+0x10c0] ;  /* 0x0010c00001187983 */ /* 0x000ea80000300800 */
[----:B------:R-:W2:Y:S04]  /*ba1e0*/  LDL.LU R25, [R1+0x10c4] ;  /* 0x0010c40001197983 */ /* 0x000ea80000300800 */
[----:B------:R-:W4:Y:S04]  /*ba1f0*/  LDL.LU R26, [R1+0x10c8] ;  /* 0x0010c800011a7983 */ /* 0x000f280000300800 */
[----:B------:R-:W4:Y:S01]  /*ba200*/  LDL.LU R27, [R1+0x10cc] ;  /* 0x0010cc00011b7983 */ /* 0x000f220000300800 */
[----:B---3--:R-:W-:-:S03]  /*ba210*/  IMAD.MOV.U32 R21, RZ, RZ, R0 ;  /* 0x000000ffff157224 */ /* 0x008fc600078e0000 */
[----:B----4-:R3:W-:Y:S04]  /*ba220*/  STL.64 [R1+0x9718], R26 ;  /* 0x0097181a01007387 */ /* 0x0107e80000100a00 */
[----:B--2---:R-:W-:Y:S04]  /*ba230*/  STL.64 [R1+0x9710], R24 ;  /* 0x0097101801007387 */ /* 0x004fe80000100a00 */
[----:B------:R-:W2:Y:S04]  /*ba240*/  LDL R20, [R1+0x50] ;  /* 0x0000500001147983 */ /* 0x000ea80000100800 */
[----:B------:R-:W4:Y:S04]  /*ba250*/  LDL.LU R0, [R1+0x9850] ;  /* 0x0098500001007983 */ /* 0x000f280000300800 */
[----:B------:R-:W-:Y:S04]  /*ba260*/  STL.64 [R1+0x9728], R22 ;  /* 0x0097281601007387 */ /* 0x000fe80000100a00 */
[----:B--2---:R2:W-:Y:S04]  /*ba270*/  STL.64 [R1+0x9720], R20 ;  /* 0x0097201401007387 */ /* 0x0045e80000100a00 */
        /* <DEDUP_REMOVED lines=8> */
[----:B------:R-:W4:Y:S04]  /*ba300*/  LDL.LU R52, [R1+0x10e0] ;  /* 0x0010e00001347983 */ /* 0x000f280000300800 */
[----:B------:R-:W4:Y:S04]  /*ba310*/  LDL.LU R53, [R1+0x10e4] ;  /* 0x0010e40001357983 */ /* 0x000f280000300800 */
[----:B------:R-:W2:Y:S04]  /*ba320*/  LDL.LU R54, [R1+0x10e8] ;  /* 0x0010e80001367983 */ /* 0x000ea80000300800 */
[----:B------:R-:W2:Y:S01]  /*ba330*/  LDL.LU R55, [R1+0x10ec] ;  /* 0x0010ec0001377983 */ /* 0x000ea20000300800 */
[----:B------:R-:W-:-:S03]  /*ba340*/  IMAD.MOV.U32 R29, RZ, RZ, R0 ;  /* 0x000000ffff1d7224 */ /* 0x000fc600078e0000 */
[----:B--2---:R2:W-:Y:S04]  /*ba350*/  STL.64 [R1+0x9748], R54 ;  /* 0x0097483601007387 */ /* 0x0045e80000100a00 */
[----:B----4-:R-:W-:Y:S04]  /*ba360*/  STL.64 [R1+0x9740], R52 ;  /* 0x0097403401007387 */ /* 0x010fe80000100a00 */
[----:B------:R-:W4:Y:S04]  /*ba370*/  LDL R28, [R1+0x60] ;  /* 0x00006000011c7983 */ /* 0x000f280000100800 */
[----:B------:R-:W2:Y:S04]  /*ba380*/  LDL.LU R0, [R1+0x984c] ;  /* 0x00984c0001007983 */ /* 0x000ea80000300800 */
[----:B---3--:R-:W-:Y:S04]  /*ba390*/  STL.64 [R1+0x9758], R30 ;  /* 0x0097581e01007387 */ /* 0x008fe80000100a00 */
[----:B----4-:R3:W-:Y:S04]  /*ba3a0*/  STL.64 [R1+0x9750], R28 ;  /* 0x0097501c01007387 */ /* 0x0107e80000100a00 */
[----:B-1----:R-:W4:Y:S04]  /*ba3b0*/  LDL R46, [R1+0x68] ;  /* 0x00006800012e7983 */ /* 0x002f280000100800 */
[----:B------:R-:W4:Y:S04]  /*ba3c0*/  LDL R47, [R1+0x6c] ;  /* 0x00006c00012f7983 */ /* 0x000f280000100800 */
[----:B0-----:R-:W3:Y:S04]  /*ba3d0*/  LDL.LU R8, [R1+0x1100] ;  /* 0x0011000001087983 */ /* 0x001ee80000300800 */
[----:B------:R-:W3:Y:S04]  /*ba3e0*/  LDL.LU R9, [R1+0x1104] ;  /* 0x0011040001097983 */ /* 0x000ee80000300800 */
[----:B------:R-:W4:Y:S04]  /*ba3f0*/  LDL.LU R10, [R1+0x1108] ;  /* 0x00110800010a7983 */ /* 0x000f280000300800 */
[----:B------:R-:W4:Y:S01]  /*ba400*/  LDL.LU R11, [R1+0x110c] ;  /* 0x00110c00010b7983 */ /* 0x000f220000300800 */
[----:B--2---:R-:W-:-:S03]  /*ba410*/  IMAD.MOV.U32 R45, RZ, RZ, R0 ;  /* 0x000000ffff2d7224 */ /* 0x004fc600078e0000 */
[----:B----4-:R-:W-:Y:S04]  /*ba420*/  STL.64 [R1+0x9768], R10 ;  /* 0x0097680a01007387 */ /* 0x010fe80000100a00 */
[----:B---3--:R0:W-:Y:S04]  /*ba430*/  STL.64 [R1+0x9760], R8 ;  /* 0x0097600801007387 */ /* 0x0081e80000100a00 */
[----:B------:R-:W2:Y:S04]  /*ba440*/  LDL R44, [R1+0x70] ;  /* 0x00007000012c7983 */ /* 0x000ea80000100800 */
[----:B------:R-:W3:Y:S04]  /*ba450*/  LDL.LU R0, [R1+0x9848] ;  /* 0x0098480001007983 */ /* 0x000ee80000300800 */
[----:B------:R1:W-:Y:S04]  /*ba460*/  STL.64 [R1+0x9778], R46 ;  /* 0x0097782e01007387 */ /* 0x0003e80000100a00 */
        /* <DEDUP_REMOVED lines=14> */
[----:B----4-:R-:W-:Y:S04]  /*ba550*/  STL.64 [R1+0x9798], R22 ;  /* 0x0097981601007387 */ /* 0x010fe80000100a00 */
[----:B--2---:R-:W-:Y:S04]  /*ba560*/  STL.64 [R1+0x9790], R20 ;  /* 0x0097901401007387 */ /* 0x004fe80000100a00 */
[----:B------:R-:W2:Y:S04]  /*ba570*/  LDL R24, [R1+0x80] ;  /* 0x0000800001187983 */ /* 0x000ea80000100800 */
[----:B------:R-:W3:Y:S04]  /*ba580*/  LDL.LU R0, [R1+0x9844] ;  /* 0x0098440001007983 */ /* 0x000ee80000300800 */
[----:B------:R4:W-:Y:S04]  /*ba590*/  STL.64 [R1+0x97a8], R26 ;  /* 0x0097a81a01007387 */ /* 0x0009e80000100a00 */
[----:B--2---:R-:W-:Y:S04]  /*ba5a0*/  STL.64 [R1+0x97a0], R24 ;  /* 0x0097a01801007387 */ /* 0x004fe80000100a00 */
[----:B------:R-:W2:Y:S04]  /*ba5b0*/  LDL R54, [R1+0x88] ;  /* 0x0000880001367983 */ /* 0x000ea80000100800 */
[----:B------:R-:W2:Y:S04]  /*ba5c0*/  LDL R55, [R1+0x8c] ;  /* 0x00008c0001377983 */ /* 0x000ea80000100800 */
[----:B------:R-:W4:Y:S04]  /*ba5d0*/  LDL.LU R28, [R1+0x1140] ;  /* 0x00114000011c7983 */ /* 0x000f280000300800 */
[----:B------:R-:W4:Y:S04]  /*ba5e0*/  LDL.LU R29, [R1+0x1144] ;  /* 0x00114400011d7983 */ /* 0x000f280000300800 */
[----:B------:R-:W2:Y:S04]  /*ba5f0*/  LDL.LU R30, [R1+0x1148] ;  /* 0x00114800011e7983 */ /* 0x000ea80000300800 */
[----:B------:R-:W2:Y:S01]  /*ba600*/  LDL.LU R31, [R1+0x114c] ;  /* 0x00114c00011f7983 */ /* 0x000ea20000300800 */
[----:B---3--:R-:W-:-:S03]  /*ba610*/  IMAD.MOV.U32 R53, RZ, RZ, R0 ;  /* 0x000000ffff357224 */ /* 0x008fc600078e0000 */
[----:B--2---:R-:W-:Y:S04]  /*ba620*/  STL.64 [R1+0x97b8], R30 ;  /* 0x0097b81e01007387 */ /* 0x004fe80000100a00 */
[----:B----4-:R2:W-:Y:S04]  /*ba630*/  STL.64 [R1+0x97b0], R28 ;  /* 0x0097b01c01007387 */ /* 0x0105e80000100a00 */
[----:B------:R-:W3:Y:S04]  /*ba640*/  LDL R52, [R1+0x90] ;  /* 0x0000900001347983 */ /* 0x000ee80000100800 */
[----:B------:R-:W4:Y:S04]  /*ba650*/  LDL.LU R0, [R1+0x9840] ;  /* 0x0098400001007983 */ /* 0x000f280000300800 */
[----:B------:R-:W-:Y:S04]  /*ba660*/  STL.64 [R1+0x97c8], R54 ;  /* 0x0097c83601007387 */ /* 0x000fe80000100a00 */
[----:B---3--:R3:W-:Y:S04]  /*ba670*/  STL.64 [R1+0x97c0], R52 ;  /* 0x0097c03401007387 */ /* 0x0087e80000100a00 */
[----:B0-----:R-:W2:Y:S04]  /*ba680*/  LDL.LU R8, [R1+0x1150] ;  /* 0x0011500001087983 */ /* 0x001ea80000300800 */
[----:B------:R-:W2:Y:S04]  /*ba690*/  LDL.LU R9, [R1+0x1154] ;  /* 0x0011540001097983 */ /* 0x000ea80000300800 */
[----:B------:R-:W4:Y:S04]  /*ba6a0*/  LDL.LU R10, [R1+0x1158] ;  /* 0x00115800010a7983 */ /* 0x000f280000300800 */
[----:B------:R-:W4:Y:S04]  /*ba6b0*/  LDL.LU R11, [R1+0x115c] ;  /* 0x00115c00010b7983 */ /* 0x000f280000300800 */
[----:B----4-:R-:W-:Y:S04]  /*ba6c0*/  STL.64 [R1+0x97d8], R10 ;  /* 0x0097d80a01007387 */ /* 0x010fe80000100a00 */
[----:B--2---:R0:W-:Y:S04]  /*ba6d0*/  STL.64 [R1+0x97d0], R8 ;  /* 0x0097d00801007387 */ /* 0x0041e80000100a00 */
[----:B-1----:R-:W2:Y:S04]  /*ba6e0*/  LDL R46, [R1+0x98] ;  /* 0x00009800012e7983 */ /* 0x002ea80000100800 */
[----:B------:R-:W2:Y:S04]  /*ba6f0*/  LDL R47, [R1+0x9c] ;  /* 0x00009c00012f7983 */ /* 0x000ea80000100800 */
[----:B------:R-:W4:Y:S04]  /*ba700*/  LDL.LU R40, [R1+0x1160] ;  /* 0x0011600001287983 */ /* 0x000f280000300800 */
[----:B------:R-:W4:Y:S04]  /*ba710*/  LDL.LU R41, [R1+0x1164] ;  /* 0x0011640001297983 */ /* 0x000f280000300800 */
[----:B------:R-:W3:Y:S04]  /*ba720*/  LDL.LU R42, [R1+0x1168] ;  /* 0x00116800012a7983 */ /* 0x000ee80000300800 */
[----:B------:R-:W3:Y:S01]  /*ba730*/  LDL.LU R43, [R1+0x116c] ;  /* 0x00116c00012b7983 */ /* 0x000ee20000300800 */
[----:B------:R-:W-:-:S03]  /*ba740*/  IMAD.MOV.U32 R45, RZ, RZ, R0 ;  /* 0x000000ffff2d7224 */ /* 0x000fc600078e0000 */
[----:B---3--:R-:W-:Y:S04]  /*ba750*/  STL.64 [R1+0x97e8], R42 ;  /* 0x0097e82a01007387 */ /* 0x008fe80000100a00 */
[----:B----4-:R1:W-:Y:S04]  /*ba760*/  STL.64 [R1+0x97e0], R40 ;  /* 0x0097e02801007387 */ /* 0x0103e80000100a00 */
[----:B------:R-:W3:Y:S04]  /*ba770*/  LDL R44, [R1+0xa0] ;  /* 0x0000a000012c7983 */ /* 0x000ee80000100800 */
[----:B------:R-:W4:Y:S04]  /*ba780*/  LDL.LU R0, [R1+0x983c] ;  /* 0x00983c0001007983 */ /* 0x000f280000300800 */
[----:B--2---:R-:W-:Y:S04]  /*ba790*/  STL.64 [R1+0x97f8], R46 ;  /* 0x0097f82e01007387 */ /* 0x004fe80000100a00 */
[----:B---3--:R-:W-:Y:S04]  /*ba7a0*/  STL.64 [R1+0x97f0], R44 ;  /* 0x0097f02c01007387 */ /* 0x008fe80000100a00 */
[----:B------:R-:W2:Y:S04]  /*ba7b0*/  LDL R26, [R1+0xa8] ;  /* 0x0000a800011a7983 */ /* 0x000ea80000100800 */
[----:B------:R-:W2:Y:S04]  /*ba7c0*/  LDL R27, [R1+0xac] ;  /* 0x0000ac00011b7983 */ /* 0x000ea80000100800 */
[----:B------:R-:W3:Y:S04]  /*ba7d0*/  LDL.LU R28, [R1+0x1180] ;  /* 0x00118000011c7983 */ /* 0x000ee80000300800 */
[----:B------:R-:W3:Y:S04]  /*ba7e0*/  LDL.LU R29, [R1+0x1184] ;  /* 0x00118400011d7983 */ /* 0x000ee80000300800 */
[----:B------:R-:W2:Y:S04]  /*ba7f0*/  LDL.LU R30, [R1+0x1188] ;  /* 0x00118800011e7983 */ /* 0x000ea80000300800 */
[----:B------:R-:W2:Y:S01]  /*ba800*/  LDL.LU R31, [R1+0x118c] ;  /* 0x00118c00011f7983 */ /* 0x000ea20000300800 */
[----:B----4-:R-:W-:-:S03]  /*ba810*/  IMAD.MOV.U32 R25, RZ, RZ, R0 ;  /* 0x000000ffff197224 */ /* 0x010fc600078e0000 */
[----:B--2---:R2:W-:Y:S04]  /*ba820*/  STL.64 [R1+0x9808], R30 ;  /* 0x0098081e01007387 */ /* 0x0045e80000100a00 */
[----:B---3--:R-:W-:Y:S04]  /*ba830*/  STL.64 [R1+0x9800], R28 ;  /* 0x0098001c01007387 */ /* 0x008fe80000100a00 */
[----:B------:R-:W3:Y:S04]  /*ba840*/  LDL R24, [R1+0xb0] ;  /* 0x0000b00001187983 */ /* 0x000ee80000100800 */
[----:B------:R-:W0:Y:S04]  /*ba850*/  LDL.LU R0, [R1+0x9838] ;  /* 0x0098380001007983 */ /* 0x000e280000300800 */
[----:B------:R-:W-:Y:S04]  /*ba860*/  STL.64 [R1+0x9818], R26 ;  /* 0x0098181a01007387 */ /* 0x000fe80000100a00 */
[----:B---3--:R3:W-:Y:S04]  /*ba870*/  STL.64 [R1+0x9810], R24 ;  /* 0x0098101801007387 */ /* 0x0087e80000100a00 */
[----:B------:R-:W4:Y:S04]  /*ba880*/  LDL.LU R52, [R1+0x1190] ;  /* 0x0011900001347983 */ /* 0x000f280000300800 */
[----:B------:R-:W4:Y:S04]  /*ba890*/  LDL.LU R53, [R1+0x1194] ;  /* 0x0011940001357983 */ /* 0x000f280000300800 */
[----:B------:R-:W2:Y:S04]  /*ba8a0*/  LDL.LU R54, [R1+0x1198] ;  /* 0x0011980001367983 */ /* 0x000ea80000300800 */
[----:B------:R-:W2:Y:S01]  /*ba8b0*/  LDL.LU R55, [R1+0x119c] ;  /* 0x00119c0001377983 */ /* 0x000ea20000300800 */
[----:B0-----:R-:W-:-:S03]  /*ba8c0*/  IMAD.MOV.U32 R9, RZ, RZ, R0 ;  /* 0x000000ffff097224 */ /* 0x001fc600078e0000 */
[----:B--2---:R-:W-:Y:S04]  /*ba8d0*/  STL.64 [R1+0x9828], R54 ;  /* 0x0098283601007387 */ /* 0x004fe80000100a00 */
[----:B----4-:R0:W-:Y:S04]  /*ba8e0*/  STL.64 [R1+0x9820], R52 ;  /* 0x0098203401007387 */ /* 0x0101e80000100a00 */
[----:B------:R-:W2:Y:S04]  /*ba8f0*/  LDL R10, [R1+0xb8] ;  /* 0x0000b800010a7983 */ /* 0x000ea80000100800 */
[----:B------:R-:W2:Y:S04]  /*ba900*/  LDL R11, [R1+0xbc] ;  /* 0x0000bc00010b7983 */ /* 0x000ea80000100800 */
[----:B-1----:R-:W2:Y:S04]  /*ba910*/  LDL.LU R40, [R1+0x11a0] ;  /* 0x0011a00001287983 */ /* 0x002ea80000300800 */
[----:B------:R-:W2:Y:S04]  /*ba920*/  LDL.LU R41, [R1+0x11a4] ;  /* 0x0011a40001297983 */ /* 0x000ea80000300800 */
[----:B------:R-:W2:Y:S04]  /*ba930*/  LDL.LU R42, [R1+0x11a8] ;  /* 0x0011a800012a7983 */ /* 0x000ea80000300800 */
[----:B------:R-:W2:Y:S04]  /*ba940*/  LDL.LU R43, [R1+0x11ac] ;  /* 0x0011ac00012b7983 */ /* 0x000ea80000300800 */
[----:B------:R-:W4:Y:S04]  /*ba950*/  LDL R8, [R1+0xc0] ;  /* 0x0000c00001087983 */ /* 0x000f280000100800 */
[----:B------:R-:W2:Y:S04]  /*ba960*/  LDL.LU R0, [R1+0x9834] ;  /* 0x0098340001007983 */ /* 0x000ea80000300800 */
[----:B------:R-:W4:Y:S04]  /*ba970*/  LDL R30, [R1+0xc8] ;  /* 0x0000c800011e7983 */ /* 0x000f280000100800 */
[----:B------:R-:W4:Y:S04]  /*ba980*/  LDL R31, [R1+0xcc] ;  /* 0x0000cc00011f7983 */ /* 0x000f280000100800 */
[----:B---3--:R-:W4:Y:S04]  /*ba990*/  LDL.LU R24, [R1+0x11c0] ;  /* 0x0011c00001187983 */ /* 0x008f280000300800 */
[----:B------:R-:W4:Y:S04]  /*ba9a0*/  LDL.LU R25, [R1+0x11c4] ;  /* 0x0011c40001197983 */ /* 0x000f280000300800 */
[----:B------:R-:W4:Y:S04]  /*ba9b0*/  LDL.LU R26, [R1+0x11c8] ;  /* 0x0011c800011a7983 */ /* 0x000f280000300800 */
[----:B------:R-:W4:Y:S04]  /*ba9c0*/  LDL.LU R27, [R1+0x11cc] ;  /* 0x0011cc00011b7983 */ /* 0x000f280000300800 */
[----:B------:R-:W3:Y:S01]  /*ba9d0*/  LDL R28, [R1+0xd0] ;  /* 0x0000d000011c7983 */ /* 0x000ee20000100800 */
[----:B--2---:R-:W-:-:S03]  /*ba9e0*/  IMAD.MOV.U32 R29, RZ, RZ, R0 ;  /* 0x000000ffff1d7224 */ /* 0x004fc600078e0000 */
[----:B------:R-:W2:Y:S04]  /*ba9f0*/  LDL.LU R0, [R1+0x9830] ;  /* 0x0098300001007983 */ /* 0x000ea80000300800 */
[----:B0-----:R-:W3:Y:S04]  /*baa00*/  LDL.LU R52, [R1+0x11d0] ;  /* 0x0011d00001347983 */ /* 0x001ee80000300800 */
        /* <DEDUP_REMOVED lines=44> */
[----:B------:R-:W-:Y:S04]  /*bacd0*/  STL.64 [R1+0x2640], R28 ;  /* 0x0026401c01007387 */ /* 0x000fe80000100a00 */
[----:B------:R0:W-:Y:S04]  /*bace0*/  STL.64 [R1+0x2648], R30 ;  /* 0x0026481e01007387 */ /* 0x0001e80000100a00 */
[----:B0-----:R-:W4:Y:S04]  /*bacf0*/  LDL.LU.64 R30, [R1+0x9808] ;  /* 0x00980800011e7983 */ /* 0x001f280000300a00 */
[----:B------:R-:W4:Y:S01]  /*bad00*/  LDL.LU.64 R28, [R1+0x9800] ;  /* 0x00980000011c7983 */ /* 0x000f220000300a00 */
[C---:B--2---:R-:W-:Y:S06]  /*bad10*/  HMMA.16816.F32 R44, R4.reuse, R8, R44 ;  /* 0x00000008042c723c */ /* 0x044fec000000182c */
        /* <DEDUP_REMOVED lines=12> */
[----:B---3--:R-:W-:-:S15]  /*bade0*/  HMMA.16816.F32 R52, R4, R24, R52 ;  /* 0x000000180434723c */ /* 0x008fde0000001834 */
[----:B------:R-:W-:-:S08]  /*badf0*/  NOP ;  /* 0x0000000000007918 */ /* 0x000fd00000000000 */
[----:B------:R-:W-:Y:S04]  /*bae00*/  STL.64 [R1+0x2610], R52 ;  /* 0x0026103401007387 */ /* 0x000fe80000100a00 */
[----:B------:R0:W-:Y:S04]  /*bae10*/  STL.64 [R1+0x2618], R54 ;  /* 0x0026183601007387 */ /* 0x0001e80000100a00 */
[----:B0-----:R-:W3:Y:S04]  /*bae20*/  LDL.LU.64 R54, [R1+0x97c8] ;  /* 0x0097c80001367983 */ /* 0x001ee80000300a00 */
[----:B------:R-:W3:Y:S01]  /*bae30*/  LDL.LU.64 R52, [R1+0x97c0] ;  /* 0x0097c00001347983 */ /* 0x000ee20000300a00 */
[C---:B----4-:R-:W-:Y:S03]  /*bae40*/  HMMA.16816.F32 R24, R4.reuse, R26, R28 ;  /* 0x0000001a0418723c */ /* 0x050fe6000000181c */
[----:B------:R-:W4:Y:S04]  /*bae50*/  LDL.LU.64 R30, [R1+0x97b8] ;  /* 0x0097b800011e7983 */ /* 0x000f280000300a00 */
[----:B------:R-:W4:Y:S01]  /*bae60*/  LDL.LU.64 R28, [R1+0x97b0] ;  /* 0x0097b000011c7983 */ /* 0x000f220000300a00 */
[C---:B--2---:R-:W-:Y:S06]  /*bae70*/  HMMA.16816.F32 R20, R4.reuse, R44, R20 ;  /* 0x0000002c0414723c */ /* 0x044fec0000001814 */
[C---:B------:R-:W-:Y:S09]  /*bae80*/  HMMA.16816.F32 R44, R4.reuse, R46, R40 ;  /* 0x0000002e042c723c */ /* 0x040ff20000001828 */
[----:B------:R-:W-:Y:S04]  /*bae90*/  STL.64 [R1+0x2600], R24 ;  /* 0x0026001801007387 */ /* 0x000fe80000100a00 */
[----:B------:R0:W-:Y:S04]  /*baea0*/  STL.64 [R1+0x2608], R26 ;  /* 0x0026081a01007387 */ /* 0x0001e80000100a00 */
[----:B0-----:R-:W2:Y:S04]  /*baeb0*/  LDL.LU.64 R26, [R1+0x97a8] ;  /* 0x0097a800011a7983 */ /* 0x001ea80000300a00 */
[----:B------:R-:W2:Y:S04]  /*baec0*/  LDL.LU.64 R24, [R1+0x97a0] ;  /* 0x0097a00001187983 */ /* 0x000ea80000300a00 */
        /* <DEDUP_REMOVED lines=18> */
[----:B------:R-:W4:Y:S04]  /*baff0*/  LDL.LU.64 R28, [R1+0x9750] ;  /* 0x00975000011c7983 */ /* 0x000f280000300a00 */
[----:B------:R-:W-:Y:S04]  /*bb000*/  STL.64 [R1+0x25c0], R52 ;  /* 0x0025c03401007387 */ /* 0x000fe80000100a00 */
[----:B------:R0:W-:Y:S04]  /*bb010*/  STL.64 [R1+0x25c8], R54 ;  /* 0x0025c83601007387 */ /* 0x0001e80000100a00 */
[----:B0-----:R-:W4:Y:S04]  /*bb020*/  LDL.LU.64 R54, [R1+0x9748] ;  /* 0x0097480001367983 */ /* 0x001f280000300a00 */
[----:B------:R-:W4:Y:S01]  /*bb030*/  LDL.LU.64 R52, [R1+0x9740] ;  /* 0x0097400001347983 */ /* 0x000f220000300a00 */
[C---:B--2---:R-:W-:Y:S06]  /*bb040*/  HMMA.16816.F32 R36, R4.reuse, R24, R36 ;  /* 0x000000180424723c */ /* 0x044fec0000001824 */
[C---:B------:R-:W-:Y:S06]  /*bb050*/  HMMA.16816.F32 R24, R4.reuse, R26, R20 ;  /* 0x0000001a0418723c */ /* 0x040fec0000001814 */
[C---:B------:R-:W-:Y:S11]  /*bb060*/  HMMA.16816.F32 R40, R4.reuse, R44, R40 ;  /* 0x0000002c0428723c */ /* 0x040ff60000001828 */
        /* <DEDUP_REMOVED lines=9> */
[----:B------:R-:W2:Y:S04]  /*bb100*/  LDL.LU.64 R24, [R1+0x9710] ;  /* 0x0097100001187983 */ /* 0x000ea80000300a00 */
[----:B------:R-:W-:Y:S04]  /*bb110*/  STL.64 [R1+0x2590], R40 ;  /* 0x0025902801007387 */ /* 0x000fe80000100a00 */
[----:B------:R0:W-:Y:S04]  /*bb120*/  STL.64 [R1+0x2598], R42 ;  /* 0x0025982a01007387 */ /* 0x0001e80000100a00 */
[----:B0-----:R-:W2:Y:S04]  /*bb130*/  LDL.LU.64 R42, [R1+0x9708] ;  /* 0x00970800012a7983 */ /* 0x001ea80000300a00 */
[----:B------:R-:W2:Y:S01]  /*bb140*/  LDL.LU.64 R40, [R1+0x9700] ;  /* 0x0097000001287983 */ /* 0x000ea20000300a00 */
[C---:B---3--:R-:W-:Y:S06]  /*bb150*/  HMMA.16816.F32 R44, R4.reuse, R46, R8 ;  /* 0x0000002e042c723c */ /* 0x048fec0000001808 */
[----:B----4-:R-:W-:Y:S01]  /*bb160*/  HMMA.16816.F32 R56, R4, R28, R56 ;  /* 0x0000001c0438723c */ /* 0x010fe20000001838 */
[----:B------:R-:W3:Y:S04]  /*bb170*/  LDL.LU.64 R10, [R1+0x96f8] ;  /* 0x0096f800010a7983 */ /* 0x000ee80000300a00 */
[----:B------:R-:W3:-:S12]  /*bb180*/  LDL.LU.64 R8, [R1+0x96f0] ;  /* 0x0096f00001087983 */ /* 0x000ed80000300a00 */
        /* <DEDUP_REMOVED lines=10> */
[----:B------:R-:W4:Y:S01]  /*bb230*/  LDL.LU.64 R52, [R1+0x96c0] ;  /* 0x0096c00001347983 */ /* 0x000f220000300a00 */
[C---:B--2---:R-:W-:Y:S03]  /*bb240*/  HMMA.16816.F32 R36, R4.reuse, R20, R36 ;  /* 0x000000140424723c */ /* 0x044fe60000001824 */
[----:B------:R-:W-:Y:S03]  /*bb250*/  STL.64 [R1+0x2560], R28 ;  /* 0x0025601c01007387 */ /* 0x000fe60000100a00 */
[C---:B------:R-:W-:Y:S01]  /*bb260*/  HMMA.16816.F32 R20, R4.reuse, R22, R24 ;  /* 0x000000160414723c */ /* 0x040fe20000001818 */
[----:B------:R0:W-:Y:S04]  /*bb270*/  STL.64 [R1+0x2568], R30 ;  /* 0x0025681e01007387 */ /* 0x0001e80000100a00 */
[----:B0-----:R-:W2:Y:S04]  /*bb280*/  LDL.LU.64 R30, [R1+0x96b8] ;  /* 0x0096b800011e7983 */ /* 0x001ea80000300a00 */
[----:B------:R-:W2:Y:S01]  /*bb290*/  LDL.LU.64 R28, [R1+0x96b0] ;  /* 0x0096b000011c7983 */ /* 0x000ea20000300a00 */
[C---:B------:R-:W-:Y:S07]  /*bb2a0*/  HMMA.16816.F32 R16, R4.reuse, R40, R16 ;  /* 0x000000280410723c */ /* 0x040fee0000001810 */
        /* <DEDUP_REMOVED lines=39> */
[----:B------:R-:W-:Y:S04]  /*bb520*/  STL.64 [R1+0x24f8], R34 ;  /* 0x0024f82201007387 */ /* 0x000fe80000100a00 */
[----:B------:R0:W-:Y:S04]  /*bb530*/  STL.64 [R1+0x24e0], R28 ;  /* 0x0024e01c01007387 */ /* 0x0001e80000100a00 */
[----:B------:R-:W-:Y:S04]  /*bb540*/  STL.64 [R1+0x24e8], R30 ;  /* 0x0024e81e01007387 */ /* 0x000fe80000100a00 */
[----:B------:R-:W-:Y:S04]  /*bb550*/  STL.64 [R1+0x24d0], R24 ;  /* 0x0024d01801007387 */ /* 0x000fe80000100a00 */
[----:B------:R-:W-:Y:S01]  /*bb560*/  STL.64 [R1+0x24d8], R26 ;  /* 0x0024d81a01007387 */ /* 0x000fe20000100a00 */
[C---:B---3--:R-:W-:Y:S06]  /*bb570*/  HMMA.16816.F32 R16, R4.reuse, R8, R16 ;  /* 0x000000080410723c */ /* 0x048fec0000001810 */
[C---:B------:R-:W-:Y:S06]  /*bb580*/  HMMA.16816.F32 R12, R4.reuse, R10, R12 ;  /* 0x0000000a040c723c */ /* 0x040fec000000180c */
[C---:B------:R-:W-:Y:S11]  /*bb590*/  HMMA.16816.F32 R8, R4.reuse, R60, R40 ;  /* 0x0000003c0408723c */ /* 0x040ff60000001828 */
[----:B------:R-:W-:Y:S04]  /*bb5a0*/  STL.64 [R1+0x24c0], R16 ;  /* 0x0024c01001007387 */ /* 0x000fe80000100a00 */
[----:B------:R-:W-:Y:S04]  /*bb5b0*/  STL.64 [R1+0x24c8], R18 ;  /* 0x0024c81201007387 */ /* 0x000fe80000100a00 */
[----:B------:R-:W-:Y:S04]  /*bb5c0*/  STL.64 [R1+0x94c8], R60 ;  /* 0x0094c83c01007387 */ /* 0x000fe80000100a00 */
[----:B------:R-:W-:Y:S04]  /*bb5d0*/  STL.64 [R1+0x24b0], R12 ;  /* 0x0024b00c01007387 */ /* 0x000fe80000100a00 */
[----:B------:R4:W-:Y:S04]  /*bb5e0*/  STL.64 [R1+0x24b8], R14 ;  /* 0x0024b80e01007387 */ /* 0x0009e80000100a00 */
[----:B------:R-:W-:Y:S04]  /*bb5f0*/  STL.64 [R1+0x24a0], R8 ;  /* 0x0024a00801007387 */ /* 0x000fe80000100a00 */
[----:B------:R1:W-:Y:S04]  /*bb600*/  STL.64 [R1+0x24a8], R10 ;  /* 0x0024a80a01007387 */ /* 0x0003e80000100a00 */
[----:B0-----:R-:W2:Y:S01]  /*bb610*/  LDL.LU R28, [R1+0xf30] ;  /* 0x000f3000011c7983 */ /* 0x001ea20000300800 */
[C---:B----4-:R-:W-:Y:S06]  /*bb620*/  HMMA.16816.F32 R12, R4.reuse, R58, R44 ;  /* 0x0000003a040c723c */ /* 0x050fec000000182c */
[----:B-1----:R-:W-:-:S15]  /*bb630*/  HMMA.16816.F32 R8, R4, R56, R48 ;  /* 0x000000380408723c */ /* 0x002fde0000001830 */
[----:B------:R-:W-:-:S02]  /*bb640*/  NOP ;  /* 0x0000000000007918 */ /* 0x000fc40000000000 */
        /* <DEDUP_REMOVED lines=37> */
[----:B------:R-:W2:Y:S01]  /*bb8a0*/  LDL.LU R26, [R1+0xf28] ;  /* 0x000f2800011a7983 */ /* 0x000ea20000300800 */
[----:B------:R-:W-:-:S03]  /*bb8b0*/  IMAD.MOV.U32 R27, RZ, RZ, R0 ;  /* 0x000000ffff1b7224 */ /* 0x000fc600078e0000 */
[----:B------:R-:W2:Y:S04]  /*bb8c0*/  LDL.LU R0, [R1+0x9618] ;  /* 0x0096180001007983 */ /* 0x000ea80000300800 */
[----:B---3--:R-:W3:Y:S04]  /*bb8d0*/  LDL.LU R8, [R1+0xf90] ;  /* 0x000f900001087983 */ /* 0x008ee80000300800 */
[----:B------:R-:W3:Y:S04]  /*bb8e0*/  LDL.LU R9, [R1+0xf94] ;  /* 0x000f940001097983 */ /* 0x000ee80000300800 */
[----:B----4-:R-:W3:Y:S04]  /*bb8f0*/  LDL.LU R10, [R1+0xf98] ;  /* 0x000f9800010a7983 */ /* 0x010ee80000300800 */
[----:B------:R-:W3:Y:S04]  /*bb900*/  LDL.LU R11, [R1+0xf9c] ;  /* 0x000f9c00010b7983 */ /* 0x000ee80000300800 */
[----:B------:R-:W-:Y:S04]  /*bb910*/  STL.64 [R1+0x93a0], R58 ;  /* 0x0093a03a01007387 */ /* 0x000fe80000100a00 */
[----:B------:R0:W-:Y:S04]  /*bb920*/  STL.64 [R1+0x9398], R56 ;  /* 0x0093983801007387 */ /* 0x0001e80000100a00 */
[----:B0-----:R-:W4:Y:S04]  /*bb930*/  LDL.LU R56, [R1+0xf50] ;  /* 0x000f500001387983 */ /* 0x001f280000300800 */
[----:B------:R-:W4:Y:S04]  /*bb940*/  LDL.LU R57, [R1+0xf54] ;  /* 0x000f540001397983 */ /* 0x000f280000300800 */
[----:B------:R-:W4:Y:S04]  /*bb950*/  LDL.LU R58, [R1+0xf58] ;  /* 0x000f5800013a7983 */ /* 0x000f280000300800 */
[----:B------:R-:W4:Y:S01]  /*bb960*/  LDL.LU R59, [R1+0xf5c] ;  /* 0x000f5c00013b7983 */ /* 0x000f220000300800 */
[C---:B--2---:R-:W-:Y:S06]  /*bb970*/  HMMA.16816.F32 R48, R4.reuse, R52, R48 ;  /* 0x000000340430723c */ /* 0x044fec0000001830 */
[----:B------:R-:W-:-:S15]  /*bb980*/  HMMA.16816.F32 R36, R4, R54, R36 ;  /* 0x000000360424723c */ /* 0x000fde0000001824 */
        /* <DEDUP_REMOVED lines=13> */
[----:B------:R-:W4:Y:S01]  /*bba60*/  LDL.LU R54, [R1+0xf68] ;  /* 0x000f680001367983 */ /* 0x000f220000300800 */
[----:B------:R-:W-:-:S03]  /*bba70*/  IMAD.MOV.U32 R55, RZ, RZ, R0 ;  /* 0x000000ffff377224 */ /* 0x000fc600078e0000 */
        /* <DEDUP_REMOVED lines=31> */
[----:B0-----:R-:W2:Y:S04]  /*bbc70*/  LDL.LU R44, [R1+0xf80] ;  /* 0x000f8000012c7983 */ /* 0x001ea80000300800 */
[----:B------:R-:W2:Y:S04]  /*bbc80*/  LDL.LU R45, [R1+0xf84] ;  /* 0x000f8400012d7983 */ /* 0x000ea80000300800 */
[----:B------:R-:W2:Y:S01]  /*bbc90*/  LDL.LU R46, [R1+0xf88] ;  /* 0x000f8800012e7983 */ /* 0x000ea20000300800 */
[----:B------:R-:W-:Y:S01]  /*bbca0*/  IMAD.MOV.U32 R47, RZ, RZ, R0 ;  /* 0x000000ffff2f7224 */ /* 0x000fe200078e0000 */
[----:B---3--:R-:W-:-:S15]  /*bbcb0*/  HMMA.16816.F32 R8, R4, R42, R8 ;  /* 0x0000002a0408723c */ /* 0x008fde0000001808 */
[----:B------:R-:W-:-:S08]  /*bbcc0*/  NOP ;  /* 0x0000000000007918 */ /* 0x000fd00000000000 */
[----:B------:R-:W-:Y:S04]  /*bbcd0*/  STL.64 [R1+0x2410], R8 ;  /* 0x0024100801007387 */ /* 0x000fe80000100a00 */
[----:B------:R0:W-:Y:S04]  /*bbce0*/  STL.64 [R1+0x2418], R10 ;  /* 0x0024180a01007387 */ /* 0x0001e80000100a00 */
[----:B0-----:R-:W3:Y:S04]  /*bbcf0*/  LDL.LU.64 R10, [R1+0x95a8] ;  /* 0x0095a800010a7983 */ /* 0x001ee80000300a00 */
[----:B------:R-:W3:Y:S01]  /*bbd00*/  LDL.LU.64 R8, [R1+0x95a0] ;  /* 0x0095a00001087983 */ /* 0x000ee20000300a00 */
[----:B--2---:R-:W-:-:S15]  /*bbd10*/  HMMA.16816.F32 R44, R4, R40, R44 ;  /* 0x00000028042c723c */ /* 0x004fde000000182c */
[----:B------:R-:W-:-:S08]  /*bbd20*/  NOP ;  /* 0x0000000000007918 */ /* 0x000fd00000000000 */
[----:B------:R-:W-:Y:S04]  /*bbd30*/  STL.64 [R1+0x2400], R44 ;  /* 0x0024002c01007387 */ /* 0x000fe80000100a00 */
[----:B------:R0:W-:Y:S04]  /*bbd40*/  STL [R1+0x2408], R46 ;  /* 0x0024082e01007387 */ /* 0x0001e80000100800 */
[----:B------:R-:W-:Y:S04]  /*bbd50*/  STL.64 [R1+0x93c0], R42 ;  /* 0x0093c02a01007387 */ /* 0x000fe80000100a00 */
[----:B------:R1:W-:Y:S01]  /*bbd60*/  STL.64 [R1+0x93b8], R40 ;  /* 0x0093b82801007387 */ /* 0x0003e20000100a00 */
[----:B------:R-:W-:-:S02]  /*bbd70*/  IMAD.MOV.U32 R0, RZ, RZ, R47 ;  /* 0x000000ffff007224 */ /* 0x000fc400078e002f */
[C---:B0-----:R-:W-:Y:S06]  /*bbd80*/  HMMA.16816.F32 R44, R4.reuse, R38, R48 ;  /* 0x00000026042c723c */ /* 0x041fec0000001830 */
[----:B-1----:R-:W-:Y:S01]  /*bbd90*/  HMMA.16816.F32 R40, R4, R2, R52 ;  /* 0x000000020428723c */ /* 0x002fe20000001834 */
[----:B------:R0:W-:-:S15]  /*bbda0*/  STL [R1+0x7fc0], R0 ;  /* 0x007fc00001007387 */ /* 0x0001de0000100800 */
[----:B------:R-:W-:-:S07]  /*bbdb0*/  NOP ;  /* 0x0000000000007918 */ /* 0x000fce0000000000 */
[----:B------:R-:W-:Y:S04]  /*bbdc0*/  STL.64 [R1+0x23e0], R40 ;  /* 0x0023e02801007387 */ /* 0x000fe80000100a00 */
[----:B------:R-:W-:Y:S04]  /*bbdd0*/  STL.64 [R1+0x23f0], R44 ;  /* 0x0023f02c01007387 */ /* 0x000fe80000100a00 */
[----:B------:R-:W-:Y:S04]  /*bbde0*/  STL.64 [R1+0x23f8], R46 ;  /* 0x0023f82e01007387 */ /* 0x000fe80000100a00 */
[----:B------:R3:W-:Y:S01]  /*bbdf0*/  STL [R1+0x23e8], R42 ;  /* 0x0023e82a01007387 */ /* 0x0007e20000100800 */
[----:B0-----:R-:W-:-:S03]  /*bbe00*/  IMAD.MOV.U32 R0, RZ, RZ, R43 ;  /* 0x000000ffff007224 */ /* 0x001fc600078e002b */
[----:B------:R-:W-:Y:S04]  /*bbe10*/  STL.64 [R1+0x94f0], R2 ;  /* 0x0094f00201007387 */ /* 0x000fe80000100a00 */
[----:B------:R-:W-:Y:S01]  /*bbe20*/  STL [R1+0x7ff8], R0 ;  /* 0x007ff80001007387 */ /* 0x000fe20000100800 */
[----:B----4-:R-:W-:Y:S01]  /*bbe30*/  HMMA.16816.F32 R28, R4, R12, R28 ;  /* 0x0000000c041c723c */ /* 0x010fe2000000181c */
[----:B------:R-:W-:Y:S02]  /*bbe40*/  IMAD.MOV.U32 R61, RZ, RZ, R20 ;  /* 0x000000ffff3d7224 */ /* 0x000fe400078e0014 */
[----:B------:R-:W-:-:S03]  /*bbe50*/  IMAD.MOV.U32 R60, RZ, RZ, R21 ;  /* 0x000000ffff3c7224 */ /* 0x000fc600078e0015 */
[C---:B---3--:R-:W-:Y:S01]  /*bbe60*/  HMMA.16816.F32 R40, R4.reuse, R8, R56 ;  /* 0x000000080428723c */ /* 0x048fe20000001838 */
[----:B------:R-:W-:Y:S05]  /*bbe70*/  STL.64 [R1+0x9360], R10 ;  /* 0x0093600a01007387 */ /* 0x000fea0000100a00 */
[----:B------:R-:W-:-:S15]  /*bbe80*/  HMMA.16816.F32 R32, R4, R10, R32 ;  /* 0x0000000a0420723c */ /* 0x000fde0000001820 */
[----:B------:R-:W-:-:S02]  /*bbe90*/  NOP ;  /* 0x0000000000007918 */ /* 0x000fc40000000000 */
[----:B------:R-:W-:Y:S04]  /*bbea0*/  STL.64 [R1+0x21d0], R40 ;  /* 0x0021d02801007387 */ /* 0x000fe80000100a00 */
[----:B------:R-:W-:Y:S04]  /*bbeb0*/  STL.64 [R1+0x21d8], R42 ;  /* 0x0021d82a01007387 */ /* 0x000fe80000100a00 */
[----:B------:R0:W-:Y:S02]  /*bbec0*/  STL.64 [R1+0x9358], R8 ;  /* 0x0093580801007387 */ /* 0x0001e40000100a00 */
[----:B0-----:R-:W-:Y:S02]  /*bbed0*/  HMMA.16816.F32 R8, R4, R14, R24 ;  /* 0x0000000e0408723c */ /* 0x001fe40000001818 */
[----:B------:R-:W-:Y:S04]  /*bbee0*/  STL.64 [R1+0x21c0], R32 ;  /* 0x0021c02001007387 */ /* 0x000fe80000100a00 */
[----:B------:R-:W-:-:S15]  /*bbef0*/  STL.64 [R1+0x21c8], R34 ;  /* 0x0021c82201007387 */ /* 0x000fde0000100a00 */
[----:B------:R-:W-:-:S02]  /*bbf00*/  NOP ;  /* 0x0000000000007918 */ /* 0x000fc40000000000 */
[----:B------:R0:W-:Y:S04]  /*bbf10*/  STL.64 [R1+0x21a0], R8 ;  /* 0x0021a00801007387 */ /* 0x0001e80000100a00 */
[----:B------:R-:W-:Y:S04]  /*bbf20*/  STL.64 [R1+0x21b0], R28 ;  /* 0x0021b01c01007387 */ /* 0x000fe80000100a00 */
[----:B------:R-:W-:Y:S04]  /*bbf30*/  STL.64 [R1+0x21b8], R30 ;  /* 0x0021b81e01007387 */ /* 0x000fe80000100a00 */
[----:B------:R1:W-:Y:S04]  /*bbf40*/  STL [R1+0x21a8], R10 ;  /* 0x0021a80a01007387 */ /* 0x0003e80000100800 */
[----:B------:R-:W2:Y:S04]  /*bbf50*/  LDL.LU R40, [R1+0xeb0] ;  /* 0x000eb00001287983 */ /* 0x000ea80000300800 */
[----:B------:R-:W2:Y:S04]  /*bbf60*/  LDL.LU R41, [R1+0xeb4] ;  /* 0x000eb40001297983 */ /* 0x000ea80000300800 */
[----:B------:R-:W2:Y:S04]  /*bbf70*/  LDL.LU R42, [R1+0xeb8] ;  /* 0x000eb800012a7983 */ /* 0x000ea80000300800 */
[----:B------:R-:W2:Y:S01]  /*bbf80*/  LDL.LU R43, [R1+0xebc] ;  /* 0x000ebc00012b7983 */ /* 0x000ea20000300800 */
[----:B------:R-:W-:-:S03]  /*bbf90*/  IMAD.MOV.U32 R0, RZ, RZ, R11 ;  /* 0x000000ffff007224 */ /* 0x000fc600078e000b */
[----:B0-----:R-:W3:Y:S04]  /*bbfa0*/  LDL.LU R8, [R1+0xec0] ;  /* 0x000ec00001087983 */ /* 0x001ee80000300800 */
[----:B------:R-:W3:Y:S04]  /*bbfb0*/  LDL.LU R9, [R1+0xec4] ;  /* 0x000ec40001097983 */ /* 0x000ee80000300800 */
[----:B-1----:R-:W3:Y:S04]  /*bbfc0*/  LDL.LU R10, [R1+0xec8] ;  /* 0x000ec800010a7983 */ /* 0x002ee80000300800 */
        /* <DEDUP_REMOVED lines=38> */
[----:B------:R-:W3:Y:S04]  /*bc230*/  LDL.LU R15, [R1+0xedc] ;  /* 0x000edc00010f7983 */ /* 0x000ee80000300800 */
[----:B------:R-:W-:Y:S01]  /*bc240*/  STL [R1+0x8230], R0 ;  /* 0x0082300001007387 */ /* 0x000fe20000100800 */
        /* <DEDUP_REMOVED lines=9> */
[----:B0-----:R-:W2:Y:S04]  /*bc2e0*/  LDL.LU.64 R22, [R1+0x9588] ;  /* 0x0095880001167983 */ /* 0x001ea80000300a00 */
[----:B------:R-:W3:Y:S04]  /*bc2f0*/  LDL.LU.64 R20, [R1+0x9580] ;  /* 0x0095800001147983 */ /* 0x000ee80000300a00 */
[----:B------:R-:W-:Y:S04]  /*bc300*/  STL.64 [R1+0x9320], R18 ;  /* 0x0093201201007387 */ /* 0x000fe80000100a00 */
[----:B------:R0:W-:Y:S04]  /*bc310*/  STL.64 [R1+0x9318], R16 ;  /* 0x0093181001007387 */ /* 0x0001e80000100a00 */
[----:B0-----:R-:W2:Y:S04]  /*bc320*/  LDL.LU R16, [R1+0xee0] ;  /* 0x000ee00001107983 */ /* 0x001ea80000300800 */
[----:B------:R-:W2:Y:S04]  /*bc330*/  LDL.LU R17, [R1+0xee4] ;  /* 0x000ee40001117983 */ /* 0x000ea80000300800 */
[----:B------:R-:W2:Y:S04]  /*bc340*/  LDL.LU R18, [R1+0xee8] ;  /* 0x000ee80001127983 */ /* 0x000ea80000300800 */
[----:B------:R-:W2:Y:S01]  /*bc350*/  LDL.LU R19, [R1+0xeec] ;  /* 0x000eec0001137983 */ /* 0x000ea20000300800 */
[----:B---3--:R-:W-:-:S15]  /*bc360*/  HMMA.16816.F32 R24, R4, R20, R24 ;  /* 0x000000140418723c */ /* 0x008fde0000001818 */
[----:B------:R-:W-:-:S08]  /*bc370*/  NOP ;  /* 0x0000000000007918 */ /* 0x000fd00000000000 */
[----:B------:R-:W-:Y:S04]  /*bc380*/  STL.64 [R1+0x2170], R24 ;  /* 0x0021701801007387 */ /* 0x000fe80000100a00 */
[----:B------:R0:W-:Y:S04]  /*bc390*/  STL.64 [R1+0x2178], R26 ;  /* 0x0021781a01007387 */ /* 0x0001e80000100a00 */
[----:B0-----:R-:W3:Y:S04]  /*bc3a0*/  LDL.LU.64 R26, [R1+0x9578] ;  /* 0x00957800011a7983 */ /* 0x001ee80000300a00 */
[----:B------:R-:W4:Y:S01]  /*bc3b0*/  LDL.LU.64 R24, [R1+0x9570] ;  /* 0x0095700001187983 */ /* 0x000f220000300a00 */
[----:B--2---:R-:W-:Y:S06]  /*bc3c0*/  HMMA.16816.F32 R16, R4, R22, R16 ;  /* 0x000000160410723c */ /* 0x004fec0000001810 */
[----:B------:R-:W-:Y:S04]  /*bc3d0*/  STL.64 [R1+0x9330], R22 ;  /* 0x0093301601007387 */ /* 0x000fe80000100a00 */
[----:B------:R-:W-:-:S13]  /*bc3e0*/  STL.64 [R1+0x9328], R20 ;  /* 0x0093281401007387 */ /* 0x000fda0000100a00 */
[----:B------:R-:W-:Y:S04]  /*bc3f0*/  STL.64 [R1+0x2160], R16 ;  /* 0x0021601001007387 */ /* 0x000fe80000100a00 */
[----:B------:R-:W-:Y:S01]  /*bc400*/  STL.64 [R1+0x2168], R18 ;  /* 0x0021681201007387 */ /* 0x000fe20000100a00 */
[C---:B----4-:R-:W-:Y:S06]  /*bc410*/  HMMA.16816.F32 R12, R4.reuse, R24, R12 ;  /* 0x00000018040c723c */ /* 0x050fec000000180c */
[C---:B---3--:R-:W-:Y:S06]  /*bc420*/  HMMA.16816.F32 R8, R4.reuse, R26, R8 ;  /* 0x0000001a0408723c */ /* 0x048fec0000001808 */
[----:B------:R-:W-:Y:S11]  /*bc430*/  STL.64 [R1+0x9350], R26 ;  /* 0x0093501a01007387 */ /* 0x000ff60000100a00 */
[----:B------:R-:W-:Y:S04]  /*bc440*/  STL.64 [R1+0x2150], R12 ;  /* 0x0021500c01007387 */ /* 0x000fe80000100a00 */
[----:B------:R-:W-:Y:S04]  /*bc450*/  STL.64 [R1+0x2158], R14 ;  /* 0x0021580e01007387 */ /* 0x000fe80000100a00 */
[----:B------:R-:W-:Y:S04]  /*bc460*/  STL.64 [R1+0x9348], R24 ;  /* 0x0093481801007387 */ /* 0x000fe80000100a00 */
[----:B------:R-:W-:Y:S04]  /*bc470*/  STL.64 [R1+0x20a0], R8 ;  /* 0x0020a00801007387 */ /* 0x000fe80000100a00 */
[----:B------:R0:W-:Y:S02]  /*bc480*/  STL.64 [R1+0x20a8], R10 ;  /* 0x0020a80a01007387 */ /* 0x0001e40000100a00 */
[----:B0-----:R-:W-:Y:S06]  /*bc490*/  HMMA.16816.F32 R8, R4, R28, R40 ;  /* 0x0000001c0408723c */ /* 0x001fec0000001828 */
[----:B------:R-:W-:-:S15]  /*bc4a0*/  STL.64 [R1+0x9518], R28 ;  /* 0x0095181c01007387 */ /* 0x000fde0000100a00 */
[----:B------:R-:W-:-:S02]  /*bc4b0*/  NOP ;  /* 0x0000000000007918 */ /* 0x000fc40000000000 */
[----:B------:R-:W-:Y:S04]  /*bc4c0*/  STL.64 [R1+0x2090], R8 ;  /* 0x0020900801007387 */ /* 0x000fe80000100a00 */
[----:B------:R0:W-:Y:S02]  /*bc4d0*/  STL.64 [R1+0x2098], R10 ;  /* 0x0020980a01007387 */ /* 0x0001e40000100a00 */
[----:B0-----:R-:W-:Y:S06]  /*bc4e0*/  HMMA.16816.F32 R8, R4, R30, R48 ;  /* 0x0000001e0408723c */ /* 0x001fec0000001830 */
[----:B------:R-:W-:Y:S04]  /*bc4f0*/  STL [R1+0x92c4], R30 ;  /* 0x0092c41e01007387 */ /* 0x000fe80000100800 */
[----:B------:R-:W-:-:S13]  /*bc500*/  STL [R1+0x92c0], R31 ;  /* 0x0092c01f01007387 */ /* 0x000fda0000100800 */
[----:B------:R-:W-:Y:S04]  /*bc510*/  STL.64 [R1+0x3640], R8 ;  /* 0x0036400801007387 */ /* 0x000fe80000100a00 */
[----:B------:R0:W-:Y:S02]  /*bc520*/  STL.64 [R1+0x3648], R10 ;  /* 0x0036480a01007387 */ /* 0x0001e40000100a00 */
[C---:B0-----:R-:W-:Y:S06]  /*bc530*/  HMMA.16816.F32 R8, R4.reuse, R36, R52 ;  /* 0x000000240408723c */ /* 0x041fec0000001834 */
[----:B------:R-:W-:Y:S01]  /*bc540*/  HMMA.16816.F32 R4, R4, R60, R56 ;  /* 0x0000003c0404723c */ /* 0x000fe20000001838 */
[----:B------:R-:W-:Y:S04]  /*bc550*/  STL.64 [R1+0x93d0], R38 ;  /* 0x0093d02601007387 */ /* 0x000fe80000100a00 */
[----:B------:R-:W-:-:S12]  /*bc560*/  STL.64 [R1+0x93c8], R36 ;  /* 0x0093c82401007387 */ /* 0x000fd80000100a00 */
[----:B------:R-:W-:Y:S04]  /*bc570*/  STL.64 [R1+0x3630], R8 ;  /* 0x0036300801007387 */ /* 0x000fe80000100a00 */
[----:B------:R-:W-:Y:S04]  /*bc580*/  STL.64 [R1+0x3638], R10 ;  /* 0x0036380a01007387 */ /* 0x000fe80000100a00 */
[----:B------:R-:W2:Y:S04]  /*bc590*/  LDL.LU R56, [R1+0xdf0] ;  /* 0x000df00001387983 */ /* 0x000ea80000300800 */
[----:B------:R0:W-:Y:S04]  /*bc5a0*/  STL.64 [R1+0x2080], R4 ;  /* 0x0020800401007387 */ /* 0x0001e80000100a00 */
[----:B------:R1:W-:Y:S04]  /*bc5b0*/  STL.64 [R1+0x2088], R6 ;  /* 0x0020880601007387 */ /* 0x0003e80000100a00 */
[----:B------:R-:W2:Y:S04]  /*bc5c0*/  LDL.LU R57, [R1+0xdf4] ;  /* 0x000df40001397983 */ /* 0x000ea80000300800 */
[----:B------:R-:W3:Y:S04]  /*bc5d0*/  LDL.LU R58, [R1+0xdf8] ;  /* 0x000df800013a7983 */ /* 0x000ee80000300800 */
[----:B------:R-:W3:Y:S01]  /*bc5e0*/  LDL.LU R59, [R1+0xdfc] ;  /* 0x000dfc00013b7983 */ /* 0x000ee20000300800 */
[----:B------:R-:W-:-:S02]  /*bc5f0*/  IMAD R32, R32, 0x100, R44 ;  /* 0x0000010020207824 */ /* 0x000fc400078e022c */
[----:B------:R-:W-:Y:S02]  /*bc600*/  IMAD R33, R33, 0x100, R45 ;  /* 0x0000010021217824 */ /* 0x000fe400078e022d */
[----:B------:R-:W-:Y:S02]  /*bc610*/  IMAD R34, R34, 0x100, R46 ;  /* 0x0000010022227824 */ /* 0x000fe400078e022e */
[----:B------:R-:W-:Y:S01]  /*bc620*/  IMAD R35, R35, 0x100, R47 ;  /* 0x0000010023237824 */ /* 0x000fe200078e022f */
        /* <DEDUP_REMOVED lines=16> */
[----:B------:R-:W4:Y:S04]  /*bc730*/  LDL.LU R24, [R1+0xe50] ;  /* 0x000e500001187983 */ /* 0x000f280000300800 */
[----:B------:R-:W4:Y:S04]  /*bc740*/  LDL.LU R25, [R1+0xe54] ;  /* 0x000e540001197983 */ /* 0x000f280000300800 */
[----:B------:R-:W4:Y:S04]  /*bc750*/  LDL.LU R26, [R1+0xe58] ;  /* 0x000e5800011a7983 */ /* 0x000f280000300800 */
[----:B------:R-:W4:Y:S04]  /*bc760*/  LDL.LU R27, [R1+0xe5c] ;  /* 0x000e5c00011b7983 */ /* 0x000f280000300800 */
[----:B0-----:R-:W4:Y:S04]  /*bc770*/  LDL.LU R4, [R1+0xe70] ;  /* 0x000e700001047983 */ /* 0x001f280000300800 */
[----:B------:R-:W4:Y:S04]  /*bc780*/  LDL.LU R5, [R1+0xe74] ;  /* 0x000e740001057983 */ /* 0x000f280000300800 */
[----:B-1----:R-:W4:Y:S04]  /*bc790*/  LDL.LU R6, [R1+0xe78] ;  /* 0x000e780001067983 */ /* 0x002f280000300800 */
[----:B------:R-:W4:Y:S04]  /*bc7a0*/  LDL.LU R7, [R1+0xe7c] ;  /* 0x000e7c0001077983 */ /* 0x000f280000300800 */
[----:B---3--:R-:W3:Y:S04]  /*bc7b0*/  LDL R58, [R1+0x118] ;  /* 0x00011800013a7983 */ /* 0x008ee80000100800 */
[----:B------:R-:W3:Y:S04]  /*bc7c0*/  LDL R59, [R1+0x11c] ;  /* 0x00011c00013b7983 */ /* 0x000ee80000100800 */
[----:B--2---:R-:W2:Y:S04]  /*bc7d0*/  LDL.LU R12, [R1+0xe90] ;  /* 0x000e9000010c7983 */ /* 0x004ea80000300800 */
[----:B------:R-:W2:Y:S04]  /*bc7e0*/  LDL.LU R13, [R1+0xe94] ;  /* 0x000e9400010d7983 */ /* 0x000ea80000300800 */
[----:B------:R-:W2:Y:S04]  /*bc7f0*/  LDL.LU R14, [R1+0xe98] ;  /* 0x000e9800010e7983 */ /* 0x000ea80000300800 */
[----:B------:R-:W2:Y:S04]  /*bc800*/  LDL.LU R15, [R1+0xe9c] ;  /* 0x000e9c00010f7983 */ /* 0x000ea80000300800 */
[----:B------:R-:W2:Y:S04]  /*bc810*/  LDL.LU.64 R56, [R1+0x130] ;  /* 0x0001300001387983 */ /* 0x000ea80000300a00 */
[----:B------:R-:W3:Y:S04]  /*bc820*/  LDL.LU R44, [R1+0xe80] ;  /* 0x000e8000012c7983 */ /* 0x000ee80000300800 */
[----:B------:R-:W3:Y:S04]  /*bc830*/  LDL.LU R45, [R1+0xe84] ;  /* 0x000e8400012d7983 */ /* 0x000ee80000300800 */
[----:B------:R-:W3:Y:S04]  /*bc840*/  LDL.LU R46, [R1+0xe88] ;  /* 0x000e8800012e7983 */ /* 0x000ee80000300800 */
[----:B------:R-:W3:Y:S04]  /*bc850*/  LDL.LU R47, [R1+0xe8c] ;  /* 0x000e8c00012f7983 */ /* 0x000ee80000300800 */
[----:B------:R-:W4:Y:S01]  /*bc860*/  LDL.LU.64 R28, [R1+0x110] ;  /* 0x00011000011c7983 */ /* 0x000f220000300a00 */
[----:B------:R-:W-:-:S02]  /*bc870*/  F2FP.F16.E4M3.UNPACK_B R32, R32 ;  /* 0x00000020ff20723e */ /* 0x000fc400020006ff */
[----:B------:R-:W-:Y:S02]  /*bc880*/  F2FP.F16.E4M3.UNPACK_B R33, R33 ;  /* 0x00000021ff21723e */ /* 0x000fe400020006ff */
[----:B------:R-:W-:Y:S02]  /*bc890*/  F2FP.F16.E4M3.UNPACK_B R34, R34 ;  /* 0x00000022ff22723e */ /* 0x000fe400020006ff */
[----:B------:R-:W-:Y:S01]  /*bc8a0*/  F2FP.F16.E4M3.UNPACK_B R35, R35 ;  /* 0x00000023ff23723e */ /* 0x000fe200020006ff */
[----:B------:R-:W4:Y:S04]  /*bc8b0*/  LDL R20, [R1+0x108] ;  /* 0x0001080001147983 */ /* 0x000f280000100800 */
[----:B------:R-:W4:Y:S04]  /*bc8c0*/  LDL R21, [R1+0x10c] ;  /* 0x00010c0001157983 */ /* 0x000f280000100800 */
[----:B------:R-:W4:Y:S04]  /*bc8d0*/  LDL.LU R36, [R1+0xe60] ;  /* 0x000e600001247983 */ /* 0x000f280000300800 */
[----:B------:R-:W4:Y:S04]  /*bc8e0*/  LDL.LU R37, [R1+0xe64] ;  /* 0x000e640001257983 */ /* 0x000f280000300800 */
[----:B------:R-:W4:Y:S04]  /*bc8f0*/  LDL.LU R38, [R1+0xe68] ;  /* 0x000e680001267983 */ /* 0x000f280000300800 */
[----:B------:R-:W4:Y:S04]  /*bc900*/  LDL.LU R39, [R1+0xe6c] ;  /* 0x000e6c0001277983 */ /* 0x000f280000300800 */
[----:B------:R-:W4:Y:S04]  /*bc910*/  LDL.LU.64 R22, [R1+0x100] ;  /* 0x0001000001167983 */ /* 0x000f280000300a00 */
[----:B------:R-:W4:Y:S04]  /*bc920*/  LDL.LU R16, [R1+0xe40] ;  /* 0x000e400001107983 */ /* 0x000f280000300800 */
[----:B------:R-:W4:Y:S04]  /*bc930*/  LDL.LU R17, [R1+0xe44] ;  /* 0x000e440001117983 */ /* 0x000f280000300800 */
[----:B------:R-:W4:Y:S04]  /*bc940*/  LDL.LU R18, [R1+0xe48] ;  /* 0x000e480001127983 */ /* 0x000f280000300800 */
[----:B------:R-:W4:Y:S04]  /*bc950*/  LDL.LU R19, [R1+0xe4c] ;  /* 0x000e4c0001137983 */ /* 0x000f280000300800 */
[----:B------:R-:W4:Y:S04]  /*bc960*/  LDL.LU.64 R40, [R1+0xf0] ;  /* 0x0000f00001287983 */ /* 0x000f280000300a00 */
        /* <DEDUP_REMOVED lines=11> */
[----:B------:R-:W4:Y:S04]  /*bca20*/  LDL.64 R54, [R1+0xd8] ;  /* 0x0000d80001367983 */ /* 0x000f280000100a00 */
[----:B------:R-:W4:Y:S01]  /*bca30*/  LDL.LU.64 R60, [R1+0xd0] ;  /* 0x0000d000013c7983 */ /* 0x000f220000300a00 */
[----:B--2---:R-:W-:Y:S06]  /*bca40*/  HMMA.16816.F32 R12, R32, R56, R12 ;  /* 0x00000038200c723c */ /* 0x004fec000000180c */
[----:B------:R-:W-:-:S02]  /*bca50*/  IMAD.MOV.U32 R31, RZ, RZ, R57 ;  /* 0x000000ffff1f7224 */ /* 0x000fc400078e0039 */
[----:B------:R-:W-:-:S15]  /*bca60*/  IMAD.MOV.U32 R30, RZ, RZ, R56 ;  /* 0x000000ffff1e7224 */ /* 0x000fde00078e0038 */
[----:B------:R-:W-:Y:S04]  /*bca70*/  STL.64 [R1+0x2070], R12 ;  /* 0x0020700c01007387 */ /* 0x000fe80000100a00 */
[----:B------:R0:W-:Y:S04]  /*bca80*/  STL.64 [R1+0x2078], R14 ;  /* 0x0020780e01007387 */ /* 0x0001e80000100a00 */
[----:B0-----:R-:W2:Y:S04]  /*bca90*/  LDL.LU.64 R14, [R1+0x9568] ;  /* 0x00956800010e7983 */ /* 0x001ea80000300a00 */
[----:B------:R-:W2:Y:S04]  /*bcaa0*/  LDL.LU.64 R12, [R1+0x9560] ;  /* 0x00956000010c7983 */ /* 0x000ea80000300a00 */
[----:B------:R-:W-:Y:S04]  /*bcab0*/  STL [R1+0x92cc], R31 ;  /* 0x0092cc1f01007387 */ /* 0x000fe80000100800 */
        /* <DEDUP_REMOVED lines=10> */
[----:B------:R-:W-:Y:S01]  /*bcb60*/  HMMA.16816.F32 R36, R32, R20, R36 ;  /* 0x000000142024723c */ /* 0x000fe20000001824 */
[----:B------:R-:W-:-:S02]  /*bcb70*/  IMAD.MOV.U32 R30, RZ, RZ, R29 ;  /* 0x000000ffff1e7224 */ /* 0x000fc400078e001d */
[----:B------:R-:W-:-:S14]  /*bcb80*/  IMAD.MOV.U32 R31, RZ, RZ, R28 ;  /* 0x000000ffff1f7224 */ /* 0x000fdc00078e001c */
[----:B------:R-:W-:Y:S04]  /*bcb90*/  STL.64 [R1+0x2050], R4 ;  /* 0x0020500401007387 */ /* 0x000fe80000100a00 */
[----:B------:R0:W-:Y:S02]  /*bcba0*/  STL.64 [R1+0x2058], R6 ;  /* 0x0020580601007387 */ /* 0x0001e40000100a00 */
[C---:B0-----:R-:W-:Y:S02]  /*bcbb0*/  HMMA.16816.F32 R4, R32.reuse, R22, R24 ;  /* 0x000000162004723c */ /* 0x041fe40000001818 */
[----:B------:R-:W-:Y:S04]  /*bcbc0*/  STL [R1+0x92d4], R30 ;  /* 0x0092d41e01007387 */ /* 0x000fe80000100800 */
[----:B------:R0:W-:Y:S04]  /*bcbd0*/  STL [R1+0x92d0], R31 ;  /* 0x0092d01f01007387 */ /* 0x0001e80000100800 */
[----:B------:R-:W-:Y:S04]  /*bcbe0*/  STL.64 [R1+0x2040], R36 ;  /* 0x0020402401007387 */ /* 0x000fe80000100a00 */
[----:B------:R-:W-:Y:S01]  /*bcbf0*/  STL.64 [R1+0x2048], R38 ;  /* 0x0020482601007387 */ /* 0x000fe20000100a00 */
[----:B------:R-:W-:Y:S08]  /*bcc00*/  HMMA.16816.F32 R16, R32, R2, R16 ;  /* 0x000000022010723c */ /* 0x000ff00000001810 */
[----:B------:R-:W-:Y:S04]  /*bcc10*/  STL.64 [R1+0x2030], R4 ;  /* 0x0020300401007387 */ /* 0x000fe80000100a00 */
[----:B------:R-:W-:Y:S01]  /*bcc20*/  STL.64 [R1+0x2038], R6 ;  /* 0x0020380601007387 */ /* 0x000fe20000100a00 */
[----:B0-----:R-:W-:-:S02]  /*bcc30*/  IMAD.MOV.U32 R31, RZ, RZ, R23 ;  /* 0x000000ffff1f7224 */ /* 0x001fc400078e0017 */
[----:B------:R-:W-:-:S03]  /*bcc40*/  IMAD.MOV.U32 R30, RZ, RZ, R22 ;  /* 0x000000ffff1e7224 */ /* 0x000fc600078e0016 */
[----:B------:R0:W-:Y:S04]  /*bcc50*/  STL [R1+0x92dc], R31 ;  /* 0x0092dc1f01007387 */ /* 0x0001e80000100800 */
[----:B------:R1:W-:Y:S04]  /*bcc60*/  STL [R1+0x92d8], R30 ;  /* 0x0092d81e01007387 */ /* 0x0003e80000100800 */
[----:B------:R-:W-:Y:S04]  /*bcc70*/  STL.64 [R1+0x2020], R16 ;  /* 0x0020201001007387 */ /* 0x000fe80000100a00 */
[----:B------:R-:W-:Y:S01]  /*bcc80*/  STL.64 [R1+0x2028], R18 ;  /* 0x0020281201007387 */ /* 0x000fe20000100a00 */
[----:B------:R-:W-:Y:S01]  /*bcc90*/  HMMA.16816.F32 R8, R32, R42, R8 ;  /* 0x0000002a2008723c */ /* 0x000fe20000001808 */
[----:B0-----:R-:W-:-:S02]  /*bcca0*/  IMAD.MOV.U32 R31, RZ, RZ, R40 ;  /* 0x000000ffff1f7224 */ /* 0x001fc400078e0028 */
[----:B-1----:R-:W-:Y:S02]  /*bccb0*/  IMAD.MOV.U32 R30, RZ, RZ, R41 ;  /* 0x000000ffff1e7224 */ /* 0x002fe400078e0029 */
[----:B------:R-:W-:Y:S01]  /*bccc0*/  IMAD.MOV.U32 R0, RZ, RZ, R55 ;  /* 0x000000ffff007224 */ /* 0x000fe200078e0037 */
[----:B--2---:R-:W-:-:S15]  /*bccd0*/  HMMA.16816.F32 R4, R32, R40, R12 ;  /* 0x000000282004723c */ /* 0x004fde000000180c */
[----:B------:R-:W-:-:S08]  /*bcce0*/  NOP ;  /* 0x0000000000007918 */ /* 0x000fd00000000000 */
[----:B------:R-:W-:Y:S04]  /*bccf0*/  STL.64 [R1+0x2010], R4 ;  /* 0x0020100401007387 */ /* 0x000fe80000100a00 */
[----:B------:R3:W-:Y:S02]  /*bcd00*/  STL.64 [R1+0x2018], R6 ;  /* 0x0020180601007387 */ /* 0x0007e40000100a00 */
[C---:B---3--:R-:W-:Y:S02]  /*bcd10*/  HMMA.16816.F32 R4, R32.reuse, R52, R44 ;  /* 0x000000342004723c */ /* 0x048fe4000000182c */
[----:B------:R-:W-:Y:S04]  /*bcd20*/  STL [R1+0x92e4], R30 ;  /* 0x0092e41e01007387 */ /* 0x000fe80000100800 */
[----:B------:R-:W-:Y:S04]  /*bcd30*/  STL [R1+0x92e0], R31 ;  /* 0x0092e01f01007387 */ /* 0x000fe80000100800 */
[----:B------:R-:W-:Y:S04]  /*bcd40*/  STL.64 [R1+0x2000], R8 ;  /* 0x0020000801007387 */ /* 0x000fe80000100a00 */
[----:B------:R-:W-:Y:S09]  /*bcd50*/  STL.64 [R1+0x2008], R10 ;  /* 0x0020080a01007387 */ /* 0x000ff20000100a00 */
[----:B------:R-:W-:Y:S04]  /*bcd60*/  STL.64 [R1+0x1ff0], R4 ;  /* 0x001ff00401007387 */ /* 0x000fe80000100a00 */
[----:B------:R0:W-:Y:S02]  /*bcd70*/  STL.64 [R1+0x1ff8], R6 ;  /* 0x001ff80601007387 */ /* 0x0001e40000100a00 */
[----:B0-----:R-:W-:Y:S01]  /*bcd80*/  HMMA.16816.F32 R4, R32, R54, R48 ;  /* 0x000000362004723c */ /* 0x001fe20000001830 */
[----:B------:R-:W-:-:S02]  /*bcd90*/  IMAD.MOV.U32 R31, RZ, RZ, R53 ;  /* 0x000000ffff1f7224 */ /* 0x000fc400078e0035 */
[----:B------:R-:W-:-:S03]  /*bcda0*/  IMAD.MOV.U32 R30, RZ, RZ, R52 ;  /* 0x000000ffff1e7224 */ /* 0x000fc600078e0034 */
[----:B------:R-:W-:Y:S04]  /*bcdb0*/  STL [R1+0x92ec], R31 ;  /* 0x0092ec1f01007387 */ /* 0x000fe80000100800 */
[----:B------:R-:W-:Y:S04]  /*bcdc0*/  STL [R1+0x92e8], R30 ;  /* 0x0092e81e01007387 */ /* 0x000fe80000100800 */
[----:B------:R-:W-:Y:S09]  /*bcdd0*/  STL [R1+0x92f0], R0 ;  /* 0x0092f00001007387 */ /* 0x000ff20000100800 */
[----:B------:R-:W-:Y:S04]  /*bcde0*/  STL.64 [R1+0x1fe0], R4 ;  /* 0x001fe00401007387 */ /* 0x000fe80000100a00 */
[----:B------:R0:W-:Y:S02]  /*bcdf0*/  STL.64 [R1+0x1fe8], R6 ;  /* 0x001fe80601007387 */ /* 0x0001e40000100a00 */
[----:B0-----:R-:W-:-:S15]  /*bce00*/  HMMA.16816.F32 R4, R32, R60, R56 ;  /* 0x0000003c2004723c */ /* 0x001fde0000001838 */
[----:B------:R-:W-:-:S08]  /*bce10*/  NOP ;  /* 0x0000000000007918 */ /* 0x000fd00000000000 */
        /* <DEDUP_REMOVED lines=9> */
[----:B---3--:R0:W-:Y:S04]  /*bceb0*/  STL.64 [R1+0x94d0], R52 ;  /* 0x0094d03401007387 */ /* 0x0081e80000100a00 */
        /* <DEDUP_REMOVED lines=26> */
[----:B------:R-:W4:Y:S04]  /*bd060*/  LDL.LU R18, [R1+0xd58] ;  /* 0x000d580001127983 */ /* 0x000f280000300800 */
[----:B------:R-:W4:Y:S01]  /*bd070*/  LDL.LU R19, [R1+0xd5c] ;  /* 0x000d5c0001137983 */ /* 0x000f220000300800 */
[----:B------:R-:W-:-:S02]  /*bd080*/  IMAD.MOV.U32 R31, RZ, RZ, R60 ;  /* 0x000000ffff1f7224 */ /* 0x000fc400078e003c */
[----:B------:R-:W-:Y:S01]  /*bd090*/  IMAD.MOV.U32 R30, RZ, RZ, R61 ;  /* 0x000000ffff1e7224 */ /* 0x000fe200078e003d */
[----:B----4-:R-:W-:Y:S04]  /*bd0a0*/  STL.64 [R1+0x9538], R18 ;  /* 0x0095381201007387 */ /* 0x010fe80000100a00 */
[----:B---3--:R3:W-:Y:S04]  /*bd0b0*/  STL.64 [R1+0x9530], R16 ;  /* 0x0095301001007387 */ /* 0x0087e80000100a00 */
[----:B------:R-:W4:Y:S04]  /*bd0c0*/  LDL R12, [R1+0x88] ;  /* 0x00008800010c7983 */ /* 0x000f280000100800 */
[----:B------:R-:W4:Y:S04]  /*bd0d0*/  LDL R13, [R1+0x8c] ;  /* 0x00008c00010d7983 */ /* 0x000f280000100800 */
[----:B------:R-:W4:Y:S04]  /*bd0e0*/  LDL.LU R20, [R1+0xd60] ;  /* 0x000d600001147983 */ /* 0x000f280000300800 */
[----:B------:R-:W4:Y:S04]  /*bd0f0*/  LDL.LU R21, [R1+0xd64] ;  /* 0x000d640001157983 */ /* 0x000f280000300800 */
[----:B------:R-:W4:Y:S04]  /*bd100*/  LDL.LU R22, [R1+0xd68] ;  /* 0x000d680001167983 */ /* 0x000f280000300800 */
[----:B------:R-:W4:Y:S04]  /*bd110*/  LDL.LU R23, [R1+0xd6c] ;  /* 0x000d6c0001177983 */ /* 0x000f280000300800 */
[----:B------:R-:W2:Y:S04]  /*bd120*/  LDL R26, [R1+0x90] ;  /* 0x00009000011a7983 */ /* 0x000ea80000100800 */
[----:B------:R-:W2:Y:S04]  /*bd130*/  LDL R27, [R1+0x94] ;  /* 0x00009400011b7983 */ /* 0x000ea80000100800 */
[----:B------:R-:W4:Y:S04]  /*bd140*/  LDL R24, [R1+0x98] ;  /* 0x0000980001187983 */ /* 0x000f280000100800 */
[----:B------:R-:W4:Y:S04]  /*bd150*/  LDL R25, [R1+0x9c] ;  /* 0x00009c0001197983 */ /* 0x000f280000100800 */
[----:B0-----:R-:W2:Y:S04]  /*bd160*/  LDL.LU R52, [R1+0xd90] ;  /* 0x000d900001347983 */ /* 0x001ea80000300800 */
[----:B------:R-:W2:Y:S04]  /*bd170*/  LDL.LU R53, [R1+0xd94] ;  /* 0x000d940001357983 */ /* 0x000ea80000300800 */
[----:B------:R-:W2:Y:S04]  /*bd180*/  LDL.LU R54, [R1+0xd98] ;  /* 0x000d980001367983 */ /* 0x000ea80000300800 */
[----:B------:R-:W2:Y:S04]  /*bd190*/  LDL.LU R55, [R1+0xd9c] ;  /* 0x000d9c0001377983 */ /* 0x000ea80000300800 */
[----:B-1----:R-:W4:Y:S04]  /*bd1a0*/  LDL.LU R8, [R1+0xdd0] ;  /* 0x000dd00001087983 */ /* 0x002f280000300800 */
[----:B------:R-:W4:Y:S04]  /*bd1b0*/  LDL.LU R9, [R1+0xdd4] ;  /* 0x000dd40001097983 */ /* 0x000f280000300800 */
[----:B------:R-:W4:Y:S04]  /*bd1c0*/  LDL.LU R10, [R1+0xdd8] ;  /* 0x000dd800010a7983 */ /* 0x000f280000300800 */
[----:B------:R-:W4:Y:S04]  /*bd1d0*/  LDL.LU R11, [R1+0xddc] ;  /* 0x000ddc00010b7983 */ /* 0x000f280000300800 */
[----:B---3--:R-:W3:Y:S04]  /*bd1e0*/  LDL.LU R16, [R1+0xde0] ;  /* 0x000de00001107983 */ /* 0x008ee80000300800 */
[----:B------:R-:W3:Y:S04]  /*bd1f0*/  LDL.LU R17, [R1+0xde4] ;  /* 0x000de40001117983 */ /* 0x000ee80000300800 */
[----:B------:R-:W3:Y:S04]  /*bd200*/  LDL.LU R18, [R1+0xde8] ;  /* 0x000de80001127983 */ /* 0x000ee80000300800 */
[----:B------:R-:W3:Y:S04]  /*bd210*/  LDL.LU R19, [R1+0xdec] ;  /* 0x000dec0001137983 */ /* 0x000ee80000300800 */
[----:B------:R-:W4:Y:S04]  /*bd220*/  LDL.LU.64 R28, [R1+0xc0] ;  /* 0x0000c000011c7983 */ /* 0x000f280000300a00 */
        /* <DEDUP_REMOVED lines=26> */
[----:B------:R-:W-:Y:S04]  /*bd3d0*/  STL [R1+0x92f8], R30 ;  /* 0x0092f81e01007387 */ /* 0x000fe80000100800 */
[----:B------:R0:W-:Y:S04]  /*bd3e0*/  STL [R1+0x92f4], R31 ;  /* 0x0092f41f01007387 */ /* 0x0001e80000100800 */
[----:B0-----:R-:W3:Y:S01]  /*bd3f0*/  LDL.64 R30, [R1+0xc8] ;  /* 0x0000c800011e7983 */ /* 0x001ee20000100a00 */
[C---:B----4-:R-:W-:Y:S06]  /*bd400*/  HMMA.16816.F32 R8, R32.reuse, R28, R8 ;  /* 0x0000001c2008723c */ /* 0x050fec0000001808 */
[----:B---3--:R-:W-:Y:S06]  /*bd410*/  HMMA.16816.F32 R16, R32, R30, R16 ;  /* 0x0000001e2010723c */ /* 0x008fec0000001810 */
[----:B------:R-:W-:-:S02]  /*bd420*/  IMAD.MOV.U32 R0, RZ, RZ, R31 ;  /* 0x000000ffff007224 */ /* 0x000fc400078e001f */
[----:B------:R-:W-:Y:S02]  /*bd430*/  IMAD.MOV.U32 R31, RZ, RZ, R29 ;  /* 0x000000ffff1f7224 */ /* 0x000fe400078e001d */
[----:B------:R-:W-:-:S13]  /*bd440*/  IMAD.MOV.U32 R30, RZ, RZ, R28 ;  /* 0x000000ffff1e7224 */ /* 0x000fda00078e001c */
        /* <DEDUP_REMOVED lines=8> */
[----:B------:R-:W4:Y:S04]  /*bd4d0*/  LDL.LU.64 R8, [R1+0x9520] ;  /* 0x0095200001087983 */ /* 0x000f280000300a00 */
[----:B------:R-:W3:Y:S04]  /*bd4e0*/  LDL.LU.64 R28, [R1+0x9518] ;  /* 0x00951800011c7983 */ /* 0x000ee80000300a00 */
[----:B------:R-:W-:Y:S04]  /*bd4f0*/  STL [R1+0x9304], R31 ;  /* 0x0093041f01007387 */ /* 0x000fe80000100800 */
[----:B------:R0:W-:Y:S04]  /*bd500*/  STL [R1+0x9300], R30 ;  /* 0x0093001e01007387 */ /* 0x0001e80000100800 */
[----:B0-----:R-:W4:Y:S01]  /*bd510*/  LDL.64 R30, [R1+0xb8] ;  /* 0x0000b800011e7983 */ /* 0x001f220000100a00 */
[C---:B--2---:R-:W-:Y:S06]  /*bd520*/  HMMA.16816.F32 R48, R32.reuse, R2, R48 ;  /* 0x000000022030723c */ /* 0x044fec0000001830 */
[----:B----4-:R-:W-:Y:S06]  /*bd530*/  HMMA.16816.F32 R44, R32, R30, R44 ;  /* 0x0000001e202c723c */ /* 0x010fec000000182c */
[----:B------:R-:W-:-:S02]  /*bd540*/  IMAD.MOV.U32 R0, RZ, RZ, R31 ;  /* 0x000000ffff007224 */ /* 0x000fc400078e001f */
[----:B------:R-:W-:Y:S02]  /*bd550*/  IMAD.MOV.U32 R30, RZ, RZ, R3 ;  /* 0x000000ffff1e7224 */ /* 0x000fe400078e0003 */
[----:B------:R-:W-:-:S13]  /*bd560*/  IMAD.MOV.U32 R31, RZ, RZ, R2 ;  /* 0x000000ffff1f7224 */ /* 0x000fda00078e0002 */
[----:B------:R-:W-:Y:S04]  /*bd570*/  STL.64 [R1+0x1fa0], R44 ;  /* 0x001fa02c01007387 */ /* 0x000fe80000100a00 */
[----:B------:R0:W-:Y:S04]  /*bd580*/  STL.64 [R1+0x1fa8], R46 ;  /* 0x001fa82e01007387 */ /* 0x0001e80000100a00 */
[----:B0-----:R-:W2:Y:S04]  /*bd590*/  LDL.LU.64 R46, [R1+0x9510] ;  /* 0x00951000012e7983 */ /* 0x001ea80000300a00 */
[----:B------:R-:W4:Y:S04]  /*bd5a0*/  LDL.LU.64 R44, [R1+0x9508] ;  /* 0x00950800012c7983 */ /* 0x000f280000300a00 */
[----:B------:R-:W-:Y:S04]  /*bd5b0*/  STL [R1+0x9308], R0 ;  /* 0x0093080001007387 */ /* 0x000fe80000100800 */
[----:B------:R-:W-:Y:S04]  /*bd5c0*/  STL.64 [R1+0x1f90], R48 ;  /* 0x001f903001007387 */ /* 0x000fe80000100a00 */
[----:B------:R0:W-:Y:S04]  /*bd5d0*/  STL.64 [R1+0x1f98], R50 ;  /* 0x001f983201007387 */ /* 0x0001e80000100a00 */
[----:B0-----:R-:W2:Y:S04]  /*bd5e0*/  LDL.LU.64 R50, [R1+0x9500] ;  /* 0x0095000001327983 */ /* 0x001ea80000300a00 */
[----:B------:R-:W2:Y:S04]  /*bd5f0*/  LDL.LU.64 R48, [R1+0x94f8] ;  /* 0x0094f80001307983 */ /* 0x000ea80000300a00 */
[----:B------:R-:W2:Y:S04]  /*bd600*/  LDL.LU.64 R2, [R1+0x94f0] ;  /* 0x0094f00001027983 */ /* 0x000ea80000300a00 */
[----:B------:R-:W-:Y:S04]  /*bd610*/  STL [R1+0x9310], R30 ;  /* 0x0093101e01007387 */ /* 0x000fe80000100800 */
[----:B------:R0:W-:Y:S04]  /*bd620*/  STL [R1+0x930c], R31 ;  /* 0x00930c1f01007387 */ /* 0x0001e80000100800 */
[----:B0-----:R-:W3:Y:S01]  /*bd630*/  LDL.64 R30, [R1+0xa8] ;  /* 0x0000a800011e7983 */ /* 0x001ee20000100a00 */
[C---:B------:R-:W-:Y:S06]  /*bd640*/  HMMA.16816.F32 R52, R32.reuse, R60, R52 ;  /* 0x0000003c2034723c */ /* 0x040fec0000001834 */
[----:B---3--:R-:W-:-:S15]  /*bd650*/  HMMA.16816.F32 R56, R32, R30, R56 ;  /* 0x0000001e2038723c */ /* 0x008fde0000001838 */
[----:B------:R-:W-:-:S08]  /*bd660*/  NOP ;  /* 0x0000000000007918 */ /* 0x000fd00000000000 */
        /* <DEDUP_REMOVED lines=8> */
[----:B------:R-:W-:-:S02]  /*bd6f0*/  IMAD.MOV.U32 R0, RZ, RZ, R31 ;  /* 0x000000ffff007224 */ /* 0x000fc400078e001f */
[----:B------:R-:W-:Y:S02]  /*bd700*/  IMAD.MOV.U32 R30, RZ, RZ, R60 ;  /* 0x000000ffff1e7224 */ /* 0x000fe400078e003c */
[----:B------:R-:W-:Y:S02]  /*bd710*/  IMAD.MOV.U32 R31, RZ, RZ, R61 ;  /* 0x000000ffff1f7224 */ /* 0x000fe400078e003d */
[----:B------:R-:W3:Y:S04]  /*bd720*/  LDL.LU.64 R60, [R1+0x94c8] ;  /* 0x0094c800013c7983 */ /* 0x000ee80000300a00 */
[----:B------:R-:W-:Y:S04]  /*bd730*/  STL.64 [R1+0x9370], R30 ;  /* 0x0093701e01007387 */ /* 0x000fe80000100a00 */
[----:B------:R0:W-:Y:S02]  /*bd740*/  STL.64 [R1+0x9368], R28 ;  /* 0x0093681c01007387 */ /* 0x0001e40000100a00 */
[C---:B0-----:R-:W-:Y:S06]  /*bd750*/  HMMA.16816.F32 R28, R32.reuse, R24, R4 ;  /* 0x00000018201c723c */ /* 0x041fec0000001804 */
[C---:B------:R-:W-:Y:S06]  /*bd760*/  HMMA.16816.F32 R4, R32.reuse, R26, R36 ;  /* 0x0000001a2004723c */ /* 0x040fec0000001824 */
[C---:B------:R-:W-:Y:S06]  /*bd770*/  HMMA.16816.F32 R20, R32.reuse, R12, R20 ;  /* 0x0000000c2014723c */ /* 0x040fec0000001814 */
[C---:B------:R-:W-:Y:S05]  /*bd780*/  HMMA.16816.F32 R16, R32.reuse, R14, R16 ;  /* 0x0000000e2010723c */ /* 0x040fea0000001810 */
[----:B------:R-:W-:Y:S04]  /*bd790*/  STL.64 [R1+0x1f60], R28 ;  /* 0x001f601c01007387 */ /* 0x000fe80000100a00 */
[----:B------:R-:W-:Y:S04]  /*bd7a0*/  STL.64 [R1+0x1f68], R30 ;  /* 0x001f681e01007387 */ /* 0x000fe80000100a00 */
[----:B------:R-:W-:Y:S04]  /*bd7b0*/  STL.64 [R1+0x1f50], R4 ;  /* 0x001f500401007387 */ /* 0x000fe80000100a00 */
[----:B------:R4:W-:Y:S02]  /*bd7c0*/  STL.64 [R1+0x1f58], R6 ;  /* 0x001f580601007387 */ /* 0x0009e40000100a00 */
[C---:B----4-:R-:W-:Y:S02]  /*bd7d0*/  HMMA.16816.F32 R4, R32.reuse, R44, R8 ;  /* 0x0000002c2004723c */ /* 0x050fe40000001808 */
[----:B------:R-:W-:Y:S04]  /*bd7e0*/  STL.64 [R1+0x1f40], R20 ;  /* 0x001f401401007387 */ /* 0x000fe80000100a00 */
[----:B------:R-:W-:Y:S01]  /*bd7f0*/  STL.64 [R1+0x1f48], R22 ;  /* 0x001f481601007387 */ /* 0x000fe20000100a00 */
[C---:B--2---:R-:W-:Y:S03]  /*bd800*/  HMMA.16816.F32 R12, R32.reuse, R46, R40 ;  /* 0x0000002e200c723c */ /* 0x044fe60000001828 */
[----:B------:R-:W-:Y:S04]  /*bd810*/  STL.64 [R1+0x1f30], R16 ;  /* 0x001f301001007387 */ /* 0x000fe80000100a00 */
[----:B------:R-:W-:Y:S09]  /*bd820*/  STL.64 [R1+0x1f38], R18 ;  /* 0x001f381201007387 */ /* 0x000ff20000100a00 */
[----:B------:R-:W-:Y:S04]  /*bd830*/  STL.64 [R1+0x1f20], R4 ;  /* 0x001f200401007387 */ /* 0x000fe80000100a00 */
[----:B------:R-:W-:Y:S04]  /*bd840*/  STL.64 [R1+0x1f28], R6 ;  /* 0x001f280601007387 */ /* 0x000fe80000100a00 */
[----:B------:R0:W-:Y:S04]  /*bd850*/  STL.64 [R1+0x1f10], R12 ;  /* 0x001f100c01007387 */ /* 0x0001e80000100a00 */
[----:B------:R1:W-:Y:S04]  /*bd860*/  STL.64 [R1+0x1f18], R14 ;  /* 0x001f180e01007387 */ /* 0x0003e80000100a00 */
[----:B0-----:R-:W2:Y:S01]  /*bd870*/  LDL.LU R12, [R1+0xbb0] ;  /* 0x000bb000010c7983 */ /* 0x001ea20000300800 */
[C---:B---3--:R-:W-:Y:S06]  /*bd880*/  HMMA.16816.F32 R8, R32.reuse, R56, R48 ;  /* 0x000000382008723c */ /* 0x048fec0000001830 */
[----:B------:R-:W-:-:S15]  /*bd890*/  HMMA.16816.F32 R4, R32, R58, R52 ;  /* 0x0000003a2004723c */ /* 0x000fde0000001834 */
[----:B------:R-:W-:-:S02]  /*bd8a0*/  NOP ;  /* 0x0000000000007918 */ /* 0x000fc40000000000 */
[----:B------:R-:W-:Y:S04]  /*bd8b0*/  STL.64 [R1+0x1f00], R8 ;  /* 0x001f000801007387 */ /* 0x000fe80000100a00 */
[----:B------:R-:W-:Y:S04]  /*bd8c0*/  STL.64 [R1+0x1f08], R10 ;  /* 0x001f080a01007387 */ /* 0x000fe80000100a00 */
        /* <DEDUP_REMOVED lines=309> */
[----:B---3--:R-:W3:Y:S04]  /*bec20*/  LDL.LU R4, [R1+0x631c] ;  /* 0x00631c0001047983 */ /* 0x008ee80000300800 */
[----:B------:R-:W3:Y:S04]  /*bec30*/  LDL.LU R57, [R1+0x6328] ;  /* 0x0063280001397983 */ /* 0x000ee80000300800 */
[----:B------:R-:W3:Y:S04]  /*bec40*/  LDL.LU R5, [R1+0x6324] ;  /* 0x0063240001057983 */ /* 0x000ee80000300800 */
[----:B------:R-:W3:Y:S04]  /*bec50*/  LDL.LU R58, [R1+0x6330] ;  /* 0x00633000013a7983 */ /* 0x000ee80000300800 */
[----:B----4-:R-:W3:Y:S04]  /*bec60*/  LDL.LU R6, [R1+0x632c] ;  /* 0x00632c0001067983 */ /* 0x010ee80000300800 */
        /* <DEDUP_REMOVED lines=10> */
[----:B------:R-:W-:-:S02]  /*bed10*/  NOP ;  /* 0x0000000000007918 */ /* 0x000fc40000000000 */
[----:B------:R-:W-:Y:S04]  /*bed20*/  STL.64 [R1+0x1d70], R28 ;  /* 0x001d701c01007387 */ /* 0x000fe80000100a00 */
[----:B------:R0:W-:Y:S04]  /*bed30*/  STL.64 [R1+0x1d78], R30 ;  /* 0x001d781e01007387 */ /* 0x0001e80000100a00 */
[----:B0-----:R-:W2:Y:S04]  /*bed40*/  LDL.LU.64 R30, [R1+0x9370] ;  /* 0x00937000011e7983 */ /* 0x001ea80000300a00 */
[----:B------:R-:W2:Y:S04]  /*bed50*/  LDL.LU.64 R28, [R1+0x9368] ;  /* 0x00936800011c7983 */ /* 0x000ea80000300a00 */
[----:B------:R-:W-:Y:S04]  /*bed60*/  STL.64 [R1+0x92b8], R38 ;  /* 0x0092b82601007387 */ /* 0x000fe80000100a00 */
[----:B------:R0:W-:Y:S04]  /*bed70*/  STL.64 [R1+0x92b0], R36 ;  /* 0x0092b02401007387 */ /* 0x0001e80000100a00 */
        /* <DEDUP_REMOVED lines=38> */
[----:B0-----:R-:W2:Y:S04]  /*befe0*/  LDL.LU R12, [R1+0xb30] ;  /* 0x000b3000010c7983 */ /* 0x001ea80000300800 */
[----:B------:R-:W2:Y:S04]  /*beff0*/  LDL.LU R13, [R1+0xb34] ;  /* 0x000b3400010d7983 */ /* 0x000ea80000300800 */
[----:B------:R-:W2:Y:S04]  /*bf000*/  LDL.LU R14, [R1+0xb38] ;  /* 0x000b3800010e7983 */ /* 0x000ea80000300800 */
[----:B------:R-:W2:Y:S01]  /*bf010*/  LDL.LU R15, [R1+0xb3c] ;  /* 0x000b3c00010f7983 */ /* 0x000ea20000300800 */
[----:B------:R-:W-:-:S02]  /*bf020*/  IMAD R6, R6, 0x100, R58 ;  /* 0x0000010006067824 */ /* 0x000fc400078e023a */
[----:B------:R-:W-:Y:S02]  /*bf030*/  IMAD R7, R7, 0x100, R59 ;  /* 0x0000010007077824 */ /* 0x000fe400078e023b */
[----:B------:R-:W-:Y:S02]  /*bf040*/  IMAD.MOV.U32 R58, RZ, RZ, R30 ;  /* 0x000000ffff3a7224 */ /* 0x000fe400078e001e */
[----:B------:R-:W-:Y:S02]  /*bf050*/  IMAD.MOV.U32 R59, RZ, RZ, R31 ;  /* 0x000000ffff3b7224 */ /* 0x000fe400078e001f */
[----:B------:R-:W-:Y:S01]  /*bf060*/  IMAD R4, R4, 0x100, R56 ;  /* 0x0000010004047824 */ /* 0x000fe200078e0238 */
[C---:B----4-:R-:W-:Y:S06]  /*bf070*/  HMMA.16816.F32 R8, R32.reuse, R18, R8 ;  /* 0x000000122008723c */ /* 0x050fec0000001808 */
[----:B--2---:R-:W-:Y:S01]  /*bf080*/  HMMA.16816.F32 R12, R32, R16, R12 ;  /* 0x00000010200c723c */ /* 0x004fe2000000180c */
[----:B------:R-:W-:-:S15]  /*bf090*/  STL.64 [R1+0x8f48], R18 ;  /* 0x008f481201007387 */ /* 0x000fde0000100a00 */
[----:B------:R-:W-:-:S07]  /*bf0a0*/  NOP ;  /* 0x0000000000007918 */ /* 0x000fce0000000000 */
[----:B------:R-:W-:Y:S04]  /*bf0b0*/  STL.64 [R1+0x1d10], R12 ;  /* 0x001d100c01007387 */ /* 0x000fe80000100a00 */
[----:B------:R3:W-:Y:S04]  /*bf0c0*/  STL.64 [R1+0x1d18], R14 ;  /* 0x001d180e01007387 */ /* 0x0007e80000100a00 */
[----:B------:R-:W-:Y:S04]  /*bf0d0*/  STL.64 [R1+0x8f40], R16 ;  /* 0x008f401001007387 */ /* 0x000fe80000100a00 */
[----:B------:R-:W-:Y:S04]  /*bf0e0*/  STL.64 [R1+0x1d00], R8 ;  /* 0x001d000801007387 */ /* 0x000fe80000100a00 */
[----:B------:R0:W-:Y:S01]  /*bf0f0*/  STL.64 [R1+0x1d08], R10 ;  /* 0x001d080a01007387 */ /* 0x0001e20000100a00 */
[C---:B---3--:R-:W-:Y:S06]  /*bf100*/  HMMA.16816.F32 R12, R32.reuse, R20, R36 ;  /* 0x00000014200c723c */ /* 0x048fec0000001824 */
        /* <DEDUP_REMOVED lines=15> */
[----:B0-----:R-:W-:-:S15]  /*bf200*/  HMMA.16816.F32 R8, R32, R28, R52 ;  /* 0x0000001c2008723c */ /* 0x001fde0000001834 */
[----:B------:R-:W-:-:S08]  /*bf210*/  NOP ;  /* 0x0000000000007918 */ /* 0x000fd00000000000 */
[----:B------:R-:W-:Y:S04]  /*bf220*/  STL.64 [R1+0x1cb0], R8 ;  /* 0x001cb00801007387 */ /* 0x000fe80000100a00 */
[----:B------:R0:W-:Y:S04]  /*bf230*/  STL.64 [R1+0x1cb8], R10 ;  /* 0x001cb80a01007387 */ /* 0x0001e80000100a00 */
[----:B------:R-:W2:Y:S04]  /*bf240*/  LDL.LU R30, [R1+0x9310] ;  /* 0x00931000011e7983 */ /* 0x000ea80000300800 */
[----:B------:R-:W3:Y:S04]  /*bf250*/  LDL.LU R31, [R1+0x930c] ;  /* 0x00930c00011f7983 */ /* 0x000ee80000300800 */
[----:B------:R-:W4:Y:S01]  /*bf260*/  LDL.LU R56, [R1+0xa8] ;  /* 0x0000a80001387983 */ /* 0x000f220000300800 */
[----:B------:R-:W-:-:S02]  /*bf270*/  IMAD R5, R5, 0x100, R57 ;  /* 0x0000010005057824 */ /* 0x000fc400078e0239 */
[----:B------:R-:W-:Y:S02]  /*bf280*/  IMAD.MOV.U32 R57, RZ, RZ, R0 ;  /* 0x000000ffff397224 */ /* 0x000fe400078e0000 */
[----:B------:R-:W2:Y:S04]  /*bf290*/  LDL.LU R0, [R1+0x9308] ;  /* 0x0093080001007983 */ /* 0x000ea80000300800 */
[----:B------:R1:W-:Y:S04]  /*bf2a0*/  STL.64 [R1+0x91c0], R58 ;  /* 0x0091c03a01007387 */ /* 0x0003e80000100a00 */
[----:B----4-:R-:W-:Y:S04]  /*bf2b0*/  STL.64 [R1+0x91b8], R56 ;  /* 0x0091b83801007387 */ /* 0x010fe80000100a00 */
[----:B------:R-:W4:Y:S04]  /*bf2c0*/  LDL.LU R48, [R1+0x830] ;  /* 0x0008300001307983 */ /* 0x000f280000300800 */
[----:B------:R-:W4:Y:S04]  /*bf2d0*/  LDL.LU R49, [R1+0x834] ;  /* 0x0008340001317983 */ /* 0x000f280000300800 */
[----:B------:R-:W4:Y:S04]  /*bf2e0*/  LDL.LU R50, [R1+0x838] ;  /* 0x0008380001327983 */ /* 0x000f280000300800 */
[----:B------:R-:W4:Y:S01]  /*bf2f0*/  LDL.LU R51, [R1+0x83c] ;  /* 0x00083c0001337983 */ /* 0x000f220000300800 */
[----:B---3--:R-:W-:-:S02]  /*bf300*/  IMAD.MOV.U32 R46, RZ, RZ, R31 ;  /* 0x000000ffff2e7224 */ /* 0x008fc400078e001f */
[----:B--2---:R-:W-:Y:S01]  /*bf310*/  IMAD.MOV.U32 R47, RZ, RZ, R30 ;  /* 0x000000ffff2f7224 */ /* 0x004fe200078e001e */
[----:B----4-:R-:W-:Y:S04]  /*bf320*/  STL.64 [R1+0x91d0], R50 ;  /* 0x0091d03201007387 */ /* 0x010fe80000100a00 */
[----:B------:R2:W-:Y:S04]  /*bf330*/  STL.64 [R1+0x91c8], R48 ;  /* 0x0091c83001007387 */ /* 0x0005e80000100a00 */
[----:B------:R-:W3:Y:S04]  /*bf340*/  LDL.LU R31, [R1+0x9304] ;  /* 0x00930400011f7983 */ /* 0x000ee80000300800 */
[----:B------:R-:W0:Y:S04]  /*bf350*/  LDL.LU R30, [R1+0x9300] ;  /* 0x00930000011e7983 */ /* 0x000e280000300800 */
[----:B------:R-:W4:Y:S04]  /*bf360*/  LDL.LU R40, [R1+0x850] ;  /* 0x0008500001287983 */ /* 0x000f280000300800 */
[----:B------:R-:W4:Y:S04]  /*bf370*/  LDL.LU R41, [R1+0x854] ;  /* 0x0008540001297983 */ /* 0x000f280000300800 */
[----:B------:R-:W2:Y:S04]  /*bf380*/  LDL.LU R42, [R1+0x858] ;  /* 0x00085800012a7983 */ /* 0x000ea80000300800 */
[----:B------:R-:W2:Y:S01]  /*bf390*/  LDL.LU R43, [R1+0x85c] ;  /* 0x00085c00012b7983 */ /* 0x000ea20000300800 */
[----:B------:R-:W-:-:S03]  /*bf3a0*/  IMAD.MOV.U32 R45, RZ, RZ, R0 ;  /* 0x000000ffff2d7224 */ /* 0x000fc600078e0000 */
[----:B--2---:R-:W-:Y:S04]  /*bf3b0*/  STL.64 [R1+0x91e0], R42 ;  /* 0x0091e02a01007387 */ /* 0x004fe80000100a00 */
[----:B----4-:R2:W-:Y:S04]  /*bf3c0*/  STL.64 [R1+0x91d8], R40 ;  /* 0x0091d82801007387 */ /* 0x0105e80000100a00 */
[----:B------:R-:W4:Y:S04]  /*bf3d0*/  LDL.LU R44, [R1+0xb8] ;  /* 0x0000b800012c7983 */ /* 0x000f280000300800 */
[----:B------:R-:W2:Y:S04]  /*bf3e0*/  LDL.LU R0, [R1+0x92fc] ;  /* 0x0092fc0001007983 */ /* 0x000ea80000300800 */
[----:B------:R1:W-:Y:S04]  /*bf3f0*/  STL.64 [R1+0x91f0], R46 ;  /* 0x0091f02e01007387 */ /* 0x0003e80000100a00 */
[----:B----4-:R4:W-:Y:S04]  /*bf400*/  STL.64 [R1+0x91e8], R44 ;  /* 0x0091e82c01007387 */ /* 0x0109e80000100a00 */
[----:B------:R-:W4:Y:S04]  /*bf410*/  LDL.LU R12, [R1+0x880] ;  /* 0x00088000010c7983 */ /* 0x000f280000300800 */
[----:B------:R-:W4:Y:S04]  /*bf420*/  LDL.LU R13, [R1+0x884] ;  /* 0x00088400010d7983 */ /* 0x000f280000300800 */
[----:B------:R-:W4:Y:S04]  /*bf430*/  LDL.LU R14, [R1+0x888] ;  /* 0x00088800010e7983 */ /* 0x000f280000300800 */
[----:B------:R-:W4:Y:S01]  /*bf440*/  LDL.LU R15, [R1+0x88c] ;  /* 0x00088c00010f7983 */ /* 0x000f220000300800 */
[----:B0-----:R-:W-:-:S02]  /*bf450*/  IMAD.MOV.U32 R10, RZ, RZ, R30 ;  /* 0x000000ffff0a7224 */ /* 0x001fc400078e001e */
[----:B---3--:R-:W-:Y:S02]  /*bf460*/  IMAD.MOV.U32 R11, RZ, RZ, R31 ;  /* 0x000000ffff0b7224 */ /* 0x008fe400078e001f */
[----:B--2---:R-:W-:Y:S01]  /*bf470*/  IMAD.MOV.U32 R23, RZ, RZ, R0 ;  /* 0x000000ffff177224 */ /* 0x004fe200078e0000 */
[----:B----4-:R-:W-:Y:S04]  /*bf480*/  STL.64 [R1+0x9200], R14 ;  /* 0x0092000e01007387 */ /* 0x010fe80000100a00 */
[----:B------:R-:W-:Y:S04]  /*bf490*/  STL.64 [R1+0x91f8], R12 ;  /* 0x0091f80c01007387 */ /* 0x000fe80000100a00 */
[----:B------:R-:W2:Y:S04]  /*bf4a0*/  LDL.LU R30, [R1+0x92f8] ;  /* 0x0092f800011e7983 */ /* 0x000ea80000300800 */
[----:B------:R-:W3:Y:S04]  /*bf4b0*/  LDL.LU R31, [R1+0x92f4] ;  /* 0x0092f400011f7983 */ /* 0x000ee80000300800 */
[----:B------:R-:W-:Y:S04]  /*bf4c0*/  STL.64 [R1+0x9298], R10 ;  /* 0x0092980a01007387 */ /* 0x000fe80000100a00 */
[----:B------:R-:W4:Y:S04]  /*bf4d0*/  LDL.LU R22, [R1+0xc8] ;  /* 0x0000c80001167983 */ /* 0x000f280000300800 */
[----:B------:R-:W4:Y:S04]  /*bf4e0*/  LDL.LU R0, [R1+0x92f0] ;  /* 0x0092f00001007983 */ /* 0x000f280000300800 */
[----:B------:R-:W4:Y:S04]  /*bf4f0*/  LDL.LU R24, [R1+0x8d0] ;  /* 0x0008d00001187983 */ /* 0x000f280000300800 */
[----:B------:R-:W4:Y:S04]  /*bf500*/  LDL.LU R25, [R1+0x8d4] ;  /* 0x0008d40001197983 */ /* 0x000f280000300800 */
[----:B------:R-:W4:Y:S04]  /*bf510*/  LDL.LU R26, [R1+0x8d8] ;  /* 0x0008d800011a7983 */ /* 0x000f280000300800 */
[----:B------:R-:W4:Y:S01]  /*bf520*/  LDL.LU R27, [R1+0x8dc] ;  /* 0x0008dc00011b7983 */ /* 0x000f220000300800 */
[----:B--2---:R-:W-:-:S02]  /*bf530*/  IMAD.MOV.U32 R21, RZ, RZ, R30 ;  /* 0x000000ffff157224 */ /* 0x004fc400078e001e */
[----:B---3--:R-:W-:Y:S01]  /*bf540*/  IMAD.MOV.U32 R20, RZ, RZ, R31 ;  /* 0x000000ffff147224 */ /* 0x008fe200078e001f */
[----:B----4-:R-:W-:Y:S04]  /*bf550*/  STL.64 [R1+0x9210], R26 ;  /* 0x0092101a01007387 */ /* 0x010fe80000100a00 */
[----:B------:R0:W-:Y:S04]  /*bf560*/  STL.64 [R1+0x9208], R24 ;  /* 0x0092081801007387 */ /* 0x0001e80000100a00 */
[----:B------:R-:W2:Y:S04]  /*bf570*/  LDL.LU R31, [R1+0x92ec] ;  /* 0x0092ec00011f7983 */ /* 0x000ea80000300800 */
[----:B------:R-:W1:Y:S04]  /*bf580*/  LDL.LU R30, [R1+0x92e8] ;  /* 0x0092e800011e7983 */ /* 0x000e680000300800 */
[----:B------:R3:W-:Y:S04]  /*bf590*/  STL.64 [R1+0x9220], R22 ;  /* 0x0092201601007387 */ /* 0x0007e80000100a00 */
[----:B------:R-:W-:Y:S04]  /*bf5a0*/  STL.64 [R1+0x9218], R20 ;  /* 0x0092181401007387 */ /* 0x000fe80000100a00 */
[----:B------:R-:W4:Y:S04]  /*bf5b0*/  LDL.LU R16, [R1+0x8a0] ;  /* 0x0008a00001107983 */ /* 0x000f280000300800 */
[----:B------:R-:W4:Y:S04]  /*bf5c0*/  LDL.LU R17, [R1+0x8a4] ;  /* 0x0008a40001117983 */ /* 0x000f280000300800 */
[----:B------:R-:W3:Y:S04]  /*bf5d0*/  LDL.LU R18, [R1+0x8a8] ;  /* 0x0008a80001127983 */ /* 0x000ee80000300800 */
[----:B------:R-:W3:Y:S04]  /*bf5e0*/  LDL.LU R19, [R1+0x8ac] ;  /* 0x0008ac0001137983 */ /* 0x000ee80000300800 */
[----:B---3--:R-:W-:Y:S04]  /*bf5f0*/  STL.64 [R1+0x9230], R18 ;  /* 0x0092301201007387 */ /* 0x008fe80000100a00 */
[----:B----4-:R3:W-:Y:S04]  /*bf600*/  STL.64 [R1+0x9228], R16 ;  /* 0x0092281001007387 */ /* 0x0107e80000100a00 */
[----:B------:R-:W4:Y:S04]  /*bf610*/  LDL.LU R52, [R1+0x800] ;  /* 0x0008000001347983 */ /* 0x000f280000300800 */
[----:B------:R-:W4:Y:S04]  /*bf620*/  LDL.LU R53, [R1+0x804] ;  /* 0x0008040001357983 */ /* 0x000f280000300800 */
[----:B------:R-:W3:Y:S04]  /*bf630*/  LDL.LU R54, [R1+0x808] ;  /* 0x0008080001367983 */ /* 0x000ee80000300800 */
[----:B------:R-:W3:Y:S01]  /*bf640*/  LDL.LU R55, [R1+0x80c] ;  /* 0x00080c0001377983 */ /* 0x000ee20000300800 */
[----:B-1----:R-:W-:-:S02]  /*bf650*/  IMAD.MOV.U32 R58, RZ, RZ, R30 ;  /* 0x000000ffff3a7224 */ /* 0x002fc400078e001e */
[----:B--2---:R-:W-:Y:S01]  /*bf660*/  IMAD.MOV.U32 R59, RZ, RZ, R31 ;  /* 0x000000ffff3b7224 */ /* 0x004fe200078e001f */
[----:B---3--:R-:W-:Y:S04]  /*bf670*/  STL.64 [R1+0x9240], R54 ;  /* 0x0092403601007387 */ /* 0x008fe80000100a00 */
[----:B----4-:R1:W-:Y:S04]  /*bf680*/  STL.64 [R1+0x9238], R52 ;  /* 0x0092383401007387 */ /* 0x0103e80000100a00 */
[----:B------:R-:W2:Y:S04]  /*bf690*/  LDL.LU R30, [R1+0x92e4] ;  /* 0x0092e400011e7983 */ /* 0x000ea80000300800 */
[----:B------:R-:W3:Y:S04]  /*bf6a0*/  LDL.LU R31, [R1+0x92e0] ;  /* 0x0092e000011f7983 */ /* 0x000ee80000300800 */
[----:B------:R-:W4:Y:S04]  /*bf6b0*/  LDL.LU R48, [R1+0x940] ;  /* 0x0009400001307983 */ /* 0x000f280000300800 */
[----:B------:R-:W4:Y:S04]  /*bf6c0*/  LDL.LU R49, [R1+0x944] ;  /* 0x0009440001317983 */ /* 0x000f280000300800 */
[----:B------:R-:W2:Y:S04]  /*bf6d0*/  LDL.LU R50, [R1+0x948] ;  /* 0x0009480001327983 */ /* 0x000ea80000300800 */
[----:B------:R-:W2:Y:S04]  /*bf6e0*/  LDL.LU R51, [R1+0x94c] ;  /* 0x00094c0001337983 */ /* 0x000ea80000300800 */
[----:B--2---:R2:W-:Y:S04]  /*bf6f0*/  STL.64 [R1+0x9250], R50 ;  /* 0x0092503201007387 */ /* 0x0045e80000100a00 */
[----:B----4-:R4:W-:Y:S04]  /*bf700*/  STL.64 [R1+0x9248], R48 ;  /* 0x0092483001007387 */ /* 0x0109e80000100a00 */
[----:B------:R-:W3:Y:S04]  /*bf710*/  LDL.LU R56, [R1+0xe8] ;  /* 0x0000e80001387983 */ /* 0x000ee80000300800 */
[----:B------:R-:W3:Y:S04]  /*bf720*/  LDL.LU R57, [R1+0xec] ;  /* 0x0000ec0001397983 */ /* 0x000ee80000300800 */
[----:B------:R-:W-:Y:S04]  /*bf730*/  STL.64 [R1+0x9260], R58 ;  /* 0x0092603a01007387 */ /* 0x000fe80000100a00 */
[----:B---3--:R-:W-:Y:S04]  /*bf740*/  STL.64 [R1+0x9258], R56 ;  /* 0x0092583801007387 */ /* 0x008fe80000100a00 */
[----:B------:R-:W3:Y:S04]  /*bf750*/  LDL.LU R40, [R1+0x970] ;  /* 0x0009700001287983 */ /* 0x000ee80000300800 */
[----:B------:R-:W3:Y:S04]  /*bf760*/  LDL.LU R41, [R1+0x974] ;  /* 0x0009740001297983 */ /* 0x000ee80000300800 */
[----:B------:R-:W2:Y:S04]  /*bf770*/  LDL.LU R42, [R1+0x978] ;  /* 0x00097800012a7983 */ /* 0x000ea80000300800 */
[----:B------:R-:W2:Y:S01]  /*bf780*/  LDL.LU R43, [R1+0x97c] ;  /* 0x00097c00012b7983 */ /* 0x000ea20000300800 */
[----:B------:R-:W-:-:S02]  /*bf790*/  IMAD.MOV.U32 R46, RZ, RZ, R31 ;  /* 0x000000ffff2e7224 */ /* 0x000fc400078e001f */
[----:B------:R-:W-:Y:S01]  /*bf7a0*/  IMAD.MOV.U32 R47, RZ, RZ, R30 ;  /* 0x000000ffff2f7224 */ /* 0x000fe200078e001e */
[----:B--2---:R-:W-:Y:S04]  /*bf7b0*/  STL.64 [R1+0x9270], R42 ;  /* 0x0092702a01007387 */ /* 0x004fe80000100a00 */
[----:B---3--:R2:W-:Y:S04]  /*bf7c0*/  STL.64 [R1+0x9268], R40 ;  /* 0x0092682801007387 */ /* 0x0085e80000100a00 */
[----:B------:R-:W3:Y:S04]  /*bf7d0*/  LDL.LU R31, [R1+0x92dc] ;  /* 0x0092dc00011f7983 */ /* 0x000ee80000300800 */
[----:B------:R-:W4:Y:S04]  /*bf7e0*/  LDL.LU R30, [R1+0x92d8] ;  /* 0x0092d800011e7983 */ /* 0x000f280000300800 */
[----:B------:R-:W2:Y:S04]  /*bf7f0*/  LDL.LU R44, [R1+0xf8] ;  /* 0x0000f800012c7983 */ /* 0x000ea80000300800 */
[----:B------:R-:W2:Y:S04]  /*bf800*/  LDL.LU R45, [R1+0xfc] ;  /* 0x0000fc00012d7983 */ /* 0x000ea80000300800 */
[----:B------:R-:W-:Y:S04]  /*bf810*/  STL.64 [R1+0x9280], R46 ;  /* 0x0092802e01007387 */ /* 0x000fe80000100a00 */
[----:B--2---:R-:W-:Y:S04]  /*bf820*/  STL.64 [R1+0x9278], R44 ;  /* 0x0092782c01007387 */ /* 0x004fe80000100a00 */
[----:B0-----:R-:W2:Y:S04]  /*bf830*/  LDL.LU R24, [R1+0x9c0] ;  /* 0x0009c00001187983 */ /* 0x001ea80000300800 */
[----:B------:R-:W2:Y:S04]  /*bf840*/  LDL.LU R25, [R1+0x9c4] ;  /* 0x0009c40001197983 */ /* 0x000ea80000300800 */
[----:B------:R-:W2:Y:S04]  /*bf850*/  LDL.LU R26, [R1+0x9c8] ;  /* 0x0009c800011a7983 */ /* 0x000ea80000300800 */
[----:B------:R-:W2:Y:S01]  /*bf860*/  LDL.LU R27, [R1+0x9cc] ;  /* 0x0009cc00011b7983 */ /* 0x000ea20000300800 */
[----:B----4-:R-:W-:-:S02]  /*bf870*/  IMAD.MOV.U32 R22, RZ, RZ, R30 ;  /* 0x000000ffff167224 */ /* 0x010fc400078e001e */
[----:B---3--:R-:W-:Y:S01]  /*bf880*/  IMAD.MOV.U32 R23, RZ, RZ, R31 ;  /* 0x000000ffff177224 */ /* 0x008fe200078e001f */
[----:B--2---:R-:W-:Y:S04]  /*bf890*/  STL.64 [R1+0x9290], R26 ;  /* 0x0092901a01007387 */ /* 0x004fe80000100a00 */
[----:B------:R-:W-:Y:S04]  /*bf8a0*/  STL.64 [R1+0x9288], R24 ;  /* 0x0092881801007387 */ /* 0x000fe80000100a00 */
[----:B------:R-:W2:Y:S04]  /*bf8b0*/  LDL.LU R30, [R1+0x92d4] ;  /* 0x0092d400011e7983 */ /* 0x000ea80000300800 */
        /* <DEDUP_REMOVED lines=9> */
[----:B-1----:R-:W2:Y:S04]  /*bf950*/  LDL.LU R52, [R1+0xa20] ;  /* 0x000a200001347983 */ /* 0x002ea80000300800 */
[----:B------:R-:W2:Y:S04]  /*bf960*/  LDL.LU R53, [R1+0xa24] ;  /* 0x000a240001357983 */ /* 0x000ea80000300800 */
[----:B------:R-:W2:Y:S04]  /*bf970*/  LDL.LU R54, [R1+0xa28] ;  /* 0x000a280001367983 */ /* 0x000ea80000300800 */
[----:B------:R-:W2:Y:S01]  /*bf980*/  LDL.LU R55, [R1+0xa2c] ;  /* 0x000a2c0001377983 */ /* 0x000ea20000300800 */
[----:B---3--:R-:W-:-:S02]  /*bf990*/  IMAD.MOV.U32 R50, RZ, RZ, R31 ;  /* 0x000000ffff327224 */ /* 0x008fc400078e001f */
[----:B------:R-:W-:Y:S01]  /*bf9a0*/  IMAD.MOV.U32 R51, RZ, RZ, R30 ;  /* 0x000000ffff337224 */ /* 0x000fe200078e001e */
[----:B------:R-:W3:Y:S04]  /*bf9b0*/  LDL.LU R31, [R1+0x92cc] ;  /* 0x0092cc00011f7983 */ /* 0x000ee80000300800 */
        /* <DEDUP_REMOVED lines=19> */
[----:B------:R-:W2:Y:S01]  /*bfaf0*/  LDL.LU.64 R44, [R1+0x120] ;  /* 0x00012000012c7983 */ /* 0x000ea20000300a00 */
[----:B---3--:R-:W-:-:S02]  /*bfb00*/  IMAD.MOV.U32 R47, RZ, RZ, R31 ;  /* 0x000000ffff2f7224 */ /* 0x008fc400078e001f */
[----:B----4-:R-:W-:Y:S02]  /*bfb10*/  IMAD.MOV.U32 R46, RZ, RZ, R30 ;  /* 0x000000ffff2e7224 */ /* 0x010fe400078e001e */
        /* <DEDUP_REMOVED lines=21> */
[----:B------:R0:W-:Y:S01]  /*bfc70*/  STL.64 [R1+0x8f10], R28 ;  /* 0x008f101c01007387 */ /* 0x0001e20000100a00 */
[----:B------:R-:W-:-:S02]  /*bfc80*/  F2FP.F16.E4M3.UNPACK_B R4, R4 ;  /* 0x00000004ff04723e */ /* 0x000fc400020006ff */
[----:B------:R-:W-:Y:S02]  /*bfc90*/  F2FP.F16.E4M3.UNPACK_B R5, R5 ;  /* 0x00000005ff05723e */ /* 0x000fe400020006ff */
[----:B------:R-:W-:Y:S02]  /*bfca0*/  F2FP.F16.E4M3.UNPACK_B R6, R6 ;  /* 0x00000006ff06723e */ /* 0x000fe400020006ff */
[----:B------:R-:W-:Y:S01]  /*bfcb0*/  F2FP.F16.E4M3.UNPACK_B R7, R7 ;  /* 0x00000007ff07723e */ /* 0x000fe200020006ff */
[----:B0-----:R-:W2:Y:S04]  /*bfcc0*/  LDL.LU R28, [R1+0x8f0] ;  /* 0x0008f000011c7983 */ /* 0x001ea80000300800 */
[----:B------:R-:W2:Y:S04]  /*bfcd0*/  LDL.LU R29, [R1+0x8f4] ;  /* 0x0008f400011d7983 */ /* 0x000ea80000300800 */
[----:B------:R-:W2:Y:S04]  /*bfce0*/  LDL.LU R30, [R1+0x8f8] ;  /* 0x0008f800011e7983 */ /* 0x000ea80000300800 */
[----:B------:R-:W2:Y:S01]  /*bfcf0*/  LDL.LU R31, [R1+0x8fc] ;  /* 0x0008fc00011f7983 */ /* 0x000ea20000300800 */
[C---:B------:R-:W-:Y:S06]  /*bfd00*/  HMMA.16816.F32 R40, R4.reuse, R48, R40 ;  /* 0x000000300428723c */ /* 0x040fec0000001828 */
[----:B----4-:R-:W-:Y:S06]  /*bfd10*/  HMMA.16816.F32 R48, R4, R50, R56 ;  /* 0x000000320430723c */ /* 0x010fec0000001838 */
[C---:B---3--:R-:W-:Y:S06]  /*bfd20*/  HMMA.16816.F32 R16, R32.reuse, R36, R16 ;  /* 0x000000242010723c */ /* 0x048fec0000001810 */
[----:B------:R-:W-:Y:S07]  /*bfd30*/  HMMA.16816.F32 R32, R32, R44, R8 ;  /* 0x0000002c2020723c */ /* 0x000fee0000001808 */
[----:B------:R-:W-:-:S10]  /*bfd40*/  IMAD.MOV.U32 R8, RZ, RZ, R44 ;  /* 0x000000ffff087224 */ /* 0x000fd400078e002c */
[----:B------:R-:W-:Y:S04]  /*bfd50*/  STL.64 [R1+0x3610], R16 ;  /* 0x0036101001007387 */ /* 0x000fe80000100a00 */
[----:B------:R0:W-:Y:S04]  /*bfd60*/  STL.64 [R1+0x3618], R18 ;  /* 0x0036181201007387 */ /* 0x0001e80000100a00 */
[----:B0-----:R-:W3:Y:S04]  /*bfd70*/  LDL.LU.64 R18, [R1+0x92a8] ;  /* 0x0092a80001127983 */ /* 0x001ee80000300a00 */
[----:B------:R-:W3:Y:S04]  /*bfd80*/  LDL.LU.64 R16, [R1+0x92a0] ;  /* 0x0092a00001107983 */ /* 0x000ee80000300a00 */
[----:B--2---:R0:W-:Y:S02]  /*bfd90*/  STL.64 [R1+0x8ff8], R38 ;  /* 0x008ff82601007387 */ /* 0x0041e40000100a00 */
[----:B0-----:R-:W-:-:S02]  /*bfda0*/  IMAD.MOV.U32 R39, RZ, RZ, R0 ;  /* 0x000000ffff277224 */ /* 0x001fc400078e0000 */
[----:B------:R-:W-:Y:S01]  /*bfdb0*/  IMAD.MOV.U32 R0, RZ, RZ, R45 ;  /* 0x000000ffff007224 */ /* 0x000fe200078e002d */
[----:B------:R-:W2:Y:S01]  /*bfdc0*/  LDL.LU R38, [R1+0xd8] ;  /* 0x0000d80001267983 */ /* 0x000ea20000300800 */
[C---:B------:R-:W-:Y:S03]  /*bfdd0*/  HMMA.16816.F32 R44, R4.reuse, R46, R24 ;  /* 0x0000002e042c723c */ /* 0x040fe60000001818 */
[----:B------:R-:W-:Y:S04]  /*bfde0*/  STL.64 [R1+0x8ff0], R36 ;  /* 0x008ff02401007387 */ /* 0x000fe80000100a00 */
[----:B------:R-:W4:Y:S04]  /*bfdf0*/  LDL.LU.64 R10, [R1+0x9298] ;  /* 0x00929800010a7983 */ /* 0x000f280000300a00 */
[----:B------:R0:W-:Y:S04]  /*bfe00*/  STL.64 [R1+0x23d0], R32 ;  /* 0x0023d02001007387 */ /* 0x0001e80000100a00 */
[----:B------:R1:W-:Y:S04]  /*bfe10*/  STL.64 [R1+0x23d8], R34 ;  /* 0x0023d82201007387 */ /* 0x0003e80000100a00 */
[----:B0-----:R-:W2:Y:S04]  /*bfe20*/  LDL.LU R32, [R1+0x920] ;  /* 0x0009200001207983 */ /* 0x001ea80000300800 */
[----:B------:R-:W2:Y:S04]  /*bfe30*/  LDL.LU R33, [R1+0x924] ;  /* 0x0009240001217983 */ /* 0x000ea80000300800 */
[----:B-1----:R-:W2:Y:S04]  /*bfe40*/  LDL.LU R34, [R1+0x928] ;  /* 0x0009280001227983 */ /* 0x002ea80000300800 */
[----:B------:R-:W2:Y:S04]  /*bfe50*/  LDL.LU R35, [R1+0x92c] ;  /* 0x00092c0001237983 */ /* 0x000ea80000300800 */
[----:B------:R-:W-:Y:S04]  /*bfe60*/  STL [R1+0x9000], R8 ;  /* 0x0090000801007387 */ /* 0x000fe80000100800 */
[----:B------:R-:W4:Y:S04]  /*bfe70*/  LDL.LU.64 R26, [R1+0x9290] ;  /* 0x00929000011a7983 */ /* 0x000f280000300a00 */
[----:B------:R-:W4:Y:S04]  /*bfe80*/  LDL.LU.64 R24, [R1+0x9288] ;  /* 0x0092880001187983 */ /* 0x000f280000300a00 */
[----:B------:R-:W-:Y:S04]  /*bfe90*/  STL.64 [R1+0x23c0], R44 ;  /* 0x0023c02c01007387 */ /* 0x000fe80000100a00 */
[----:B------:R0:W-:Y:S04]  /*bfea0*/  STL.64 [R1+0x23c8], R46 ;  /* 0x0023c82e01007387 */ /* 0x0001e80000100a00 */
[----:B0-----:R-:W2:Y:S04]  /*bfeb0*/  LDL.LU.64 R46, [R1+0x9280] ;  /* 0x00928000012e7983 */ /* 0x001ea80000300a00 */
[----:B------:R-:W4:Y:S04]  /*bfec0*/  LDL.LU.64 R44, [R1+0x9278] ;  /* 0x00927800012c7983 */ /* 0x000f280000300a00 */
        /* <DEDUP_REMOVED lines=10> */
[----:B------:R-:W-:-:S15]  /*bff70*/  HMMA.16816.F32 R52, R4, R20, R52 ;  /* 0x000000140434723c */ /* 0x000fde0000001834 */
[----:B------:R-:W-:-:S08]  /*bff80*/  NOP ;  /* 0x0000000000007918 */ /* 0x000fd00000000000 */
        /* <DEDUP_REMOVED lines=13> */
[C---:B--2---:R-:W-:Y:S06]  /*c0060*/  HMMA.16816.F32 R44, R4.reuse, R46, R12 ;  /* 0x0000002e042c723c */ /* 0x044fec000000180c */
[C---:B------:R-:W-:Y:S11]  /*c0070*/  HMMA.16816.F32 R40, R4.reuse, R56, R40 ;  /* 0x000000380428723c */ /* 0x040ff60000001828 */
[----:B------:R-:W-:Y:S04]  /*c0080*/  STL.64 [R1+0x2370], R24 ;  /* 0x0023701801007387 */ /* 0x000fe80000100a00 */
[----:B------:R0:W-:Y:S01]  /*c0090*/  STL.64 [R1+0x2378], R26 ;  /* 0x0023781a01007387 */ /* 0x0001e20000100a00 */
[C---:B------:R-:W-:Y:S03]  /*c00a0*/  HMMA.16816.F32 R56, R4.reuse, R58, R48 ;  /* 0x0000003a0438723c */ /* 0x040fe60000001830 */
[----:B0-----:R-:W2:Y:S04]  /*c00b0*/  LDL.LU.64 R26, [R1+0x9210] ;  /* 0x00921000011a7983 */ /* 0x001ea80000300a00 */
[----:B------:R-:W2:Y:S04]  /*c00c0*/  LDL.LU.64 R24, [R1+0x9208] ;  /* 0x0092080001187983 */ /* 0x000ea80000300a00 */
        /* <DEDUP_REMOVED lines=19> */
[----:B------:R-:W-:Y:S01]  /*c0200*/  STL.64 [R1+0x22d8], R34 ;  /* 0x0022d82201007387 */ /* 0x000fe20000100a00 */
[----:B---3--:R-:W-:-:S15]  /*c0210*/  HMMA.16816.F32 R28, R4, R20, R28 ;  /* 0x00000014041c723c */ /* 0x008fde000000181c */
[----:B------:R-:W-:-:S08]  /*c0220*/  NOP ;  /* 0x0000000000007918 */ /* 0x000fd00000000000 */
[----:B------:R-:W-:Y:S04]  /*c0230*/  STL.64 [R1+0x22c0], R28 ;  /* 0x0022c01c01007387 */ /* 0x000fe80000100a00 */
[----:B------:R-:W-:Y:S01]  /*c0240*/  STL.64 [R1+0x22c8], R30 ;  /* 0x0022c81e01007387 */ /* 0x000fe20000100a00 */
[C---:B--2---:R-:W-:Y:S06]  /*c0250*/  HMMA.16816.F32 R24, R4.reuse, R22, R24 ;  /* 0x000000160418723c */ /* 0x044fec0000001818 */
[C---:B------:R-:W-:Y:S06]  /*c0260*/  HMMA.16816.F32 R20, R4.reuse, R10, R16 ;  /* 0x0000000a0414723c */ /* 0x040fec0000001810 */
[C---:B----4-:R-:W-:Y:S11]  /*c0270*/  HMMA.16816.F32 R8, R4.reuse, R44, R12 ;  /* 0x0000002c0408723c */ /* 0x050ff6000000180c */
[----:B------:R-:W-:Y:S04]  /*c0280*/  STL.64 [R1+0x22b0], R24 ;  /* 0x0022b01801007387 */ /* 0x000fe80000100a00 */
[----:B------:R-:W-:Y:S04]  /*c0290*/  STL.64 [R1+0x22b8], R26 ;  /* 0x0022b81a01007387 */ /* 0x000fe80000100a00 */
[----:B------:R-:W-:Y:S04]  /*c02a0*/  STL.64 [R1+0x22a0], R20 ;  /* 0x0022a01401007387 */ /* 0x000fe80000100a00 */
[----:B------:R-:W-:Y:S01]  /*c02b0*/  STL.64 [R1+0x22a8], R22 ;  /* 0x0022a81601007387 */ /* 0x000fe20000100a00 */
[C---:B------:R-:W-:Y:S03]  /*c02c0*/  HMMA.16816.F32 R16, R4.reuse, R46, R40 ;  /* 0x0000002e0410723c */ /* 0x040fe60000001828 */
[----:B------:R-:W-:Y:S04]  /*c02d0*/  STL.64 [R1+0x2290], R8 ;  /* 0x0022900801007387 */ /* 0x000fe80000100a00 */
[----:B------:R0:W-:Y:S01]  /*c02e0*/  STL.64 [R1+0x2298], R10 ;  /* 0x0022980a01007387 */ /* 0x0001e20000100a00 */
[C---:B------:R-:W-:Y:S06]  /*c02f0*/  HMMA.16816.F32 R12, R4.reuse, R56, R48 ;  /* 0x00000038040c723c */ /* 0x040fec0000001830 */
[C---:B0-----:R-:W-:Y:S09]  /*c0300*/  HMMA.16816.F32 R8, R4.reuse, R58, R52 ;  /* 0x0000003a0408723c */ /* 0x041ff20000001834 */
[----:B------:R0:W-:Y:S04]  /*c0310*/  STL.64 [R1+0x2280], R16 ;  /* 0x0022801001007387 */ /* 0x0001e80000100a00 */
[----:B------:R1:W-:Y:S04]  /*c0320*/  STL.64 [R1+0x2288], R18 ;  /* 0x0022881201007387 */ /* 0x0003e80000100a00 */
[----:B0-----:R-:W2:Y:S04]  /*c0330*/  LDL.LU R16, [R1+0x390] ;  /* 0x0003900001107983 */ /* 0x001ea80000300800 */
[----:B------:R-:W-:Y:S04]  /*c0340*/  STL.64 [R1+0x2270], R12 ;  /* 0x0022700c01007387 */ /* 0x000fe80000100a00 */
[----:B------:R-:W-:Y:S04]  /*c0350*/  STL.64 [R1+0x2278], R14 ;  /* 0x0022780e01007387 */ /* 0x000fe80000100a00 */
[----:B------:R-:W-:Y:S04]  /*c0360*/  STL.64 [R1+0x2260], R8 ;  /* 0x0022600801007387 */ /* 0x000fe80000100a00 */
[----:B------:R-:W-:Y:S04]  /*c0370*/  STL.64 [R1+0x2268], R10 ;  /* 0x0022680a01007387 */ /* 0x000fe80000100a00 */
[----:B------:R-:W2:Y:S04]  /*c0380*/  LDL.LU R17, [R1+0x394] ;  /* 0x0003940001117983 */ /* 0x000ea80000300800 */
[----:B-1----:R-:W3:Y:S04]  /*c0390*/  LDL.LU R18, [R1+0x398] ;  /* 0x0003980001127983 */ /* 0x002ee80000300800 */
[----:B------:R-:W3:Y:S04]  /*c03a0*/  LDL.LU R19, [R1+0x39c] ;  /* 0x00039c0001137983 */ /* 0x000ee80000300800 */
[----:B---3--:R0:W-:Y:S04]  /*c03b0*/  STL.64 [R1+0x9010], R18 ;  /* 0x0090101201007387 */ /* 0x0081e80000100a00 */
[----:B--2---:R-:W-:Y:S04]  /*c03c0*/  STL.64 [R1+0x9008], R16 ;  /* 0x0090081001007387 */ /* 0x004fe80000100a00 */
        /* <DEDUP_REMOVED lines=9> */
[----:B------:R-:W3:Y:S04]  /*c0460*/  LDL.LU R27, [R1+0x3ec] ;  /* 0x0003ec00011b7983 */ /* 0x000ee80000300800 */
[----:B---3--:R-:W-:Y:S04]  /*c0470*/  STL.64 [R1+0x9030], R26 ;  /* 0x0090301a01007387 */ /* 0x008fe80000100a00 */
[----:B--2---:R2:W-:Y:S04]  /*c0480*/  STL.64 [R1+0x9028], R24 ;  /* 0x0090281801007387 */ /* 0x0045e80000100a00 */
        /* <DEDUP_REMOVED lines=12> */
[----:B------:R-:W3:Y:S04]  /*c0550*/  LDL.LU R44, [R1+0x4c0] ;  /* 0x0004c000012c7983 */ /* 0x000ee80000300800 */
[----:B------:R-:W3:Y:S04]  /*c0560*/  LDL.LU R45, [R1+0x4c4] ;  /* 0x0004c400012d7983 */ /* 0x000ee80000300800 */
[----:B------:R-:W4:Y:S04]  /*c0570*/  LDL.LU R46, [R1+0x4c8] ;  /* 0x0004c800012e7983 */ /* 0x000f280000300800 */
[----:B------:R-:W4:Y:S04]  /*c0580*/  LDL.LU R47, [R1+0x4cc] ;  /* 0x0004cc00012f7983 */ /* 0x000f280000300800 */
[----:B----4-:R-:W-:Y:S04]  /*c0590*/  STL.64 [R1+0x9060], R46 ;  /* 0x0090602e01007387 */ /* 0x010fe80000100a00 */
[----:B---3--:R-:W-:Y:S04]  /*c05a0*/  STL.64 [R1+0x9058], R44 ;  /* 0x0090582c01007387 */ /* 0x008fe80000100a00 */
[----:B------:R-:W3:Y:S04]  /*c05b0*/  LDL.LU R56, [R1+0x4e0] ;  /* 0x0004e00001387983 */ /* 0x000ee80000300800 */
[----:B------:R-:W3:Y:S04]  /*c05c0*/  LDL.LU R57, [R1+0x4e4] ;  /* 0x0004e40001397983 */ /* 0x000ee80000300800 */
[----:B------:R-:W4:Y:S04]  /*c05d0*/  LDL.LU R58, [R1+0x4e8] ;  /* 0x0004e800013a7983 */ /* 0x000f280000300800 */
[----:B------:R-:W4:Y:S04]  /*c05e0*/  LDL.LU R59, [R1+0x4ec] ;  /* 0x0004ec00013b7983 */ /* 0x000f280000300800 */
[----:B----4-:R4:W-:Y:S04]  /*c05f0*/  STL.64 [R1+0x9070], R58 ;  /* 0x0090703a01007387 */ /* 0x0109e80000100a00 */
[----:B---3--:R-:W-:Y:S04]  /*c0600*/  STL.64 [R1+0x9068], R56 ;  /* 0x0090683801007387 */ /* 0x008fe80000100a00 */
[----:B------:R-:W3:Y:S04]  /*c0610*/  LDL.LU R42, [R1] ;  /* 0x00000000012a7983 */ /* 0x000ee80000300800 */
[----:B------:R-:W3:Y:S04]  /*c0620*/  LDL.LU R43, [R1+0x4] ;  /* 0x00000400012b7983 */ /* 0x000ee80000300800 */
        /* <DEDUP_REMOVED lines=8> */
[----:B---3--:R-:W-:Y:S04]  /*c06b0*/  STL.64 [R1+0x9090], R42 ;  /* 0x0090902a01007387 */ /* 0x008fe80000100a00 */
[----:B----4-:R3:W-:Y:S04]  /*c06c0*/  STL.64 [R1+0x9088], R40 ;  /* 0x0090882801007387 */ /* 0x0107e80000100a00 */
[----:B0-----:R-:W4:Y:S04]  /*c06d0*/  LDL.LU R18, [R1+0x10] ;  /* 0x0000100001127983 */ /* 0x001f280000300800 */
[----:B------:R-:W4:Y:S04]  /*c06e0*/  LDL.LU R19, [R1+0x14] ;  /* 0x0000140001137983 */ /* 0x000f280000300800 */
[----:B-1----:R-:W2:Y:S04]  /*c06f0*/  LDL.LU R20, [R1+0x550] ;  /* 0x0005500001147983 */ /* 0x002ea80000300800 */
[----:B------:R-:W2:Y:S04]  /*c0700*/  LDL.LU R21, [R1+0x554] ;  /* 0x0005540001157983 */ /* 0x000ea80000300800 */
[----:B------:R-:W3:Y:S04]  /*c0710*/  LDL.LU R22, [R1+0x558] ;  /* 0x0005580001167983 */ /* 0x000ee80000300800 */
[----:B------:R-:W3:Y:S04]  /*c0720*/  LDL.LU R23, [R1+0x55c] ;  /* 0x00055c0001177983 */ /* 0x000ee80000300800 */
[----:B---3--:R0:W-:Y:S04]  /*c0730*/  STL.64 [R1+0x90a0], R22 ;  /* 0x0090a01601007387 */ /* 0x0081e80000100a00 */
[----:B--2---:R-:W-:Y:S04]  /*c0740*/  STL.64 [R1+0x9098], R20 ;  /* 0x0090981401007387 */ /* 0x004fe80000100a00 */
[----:B------:R-:W2:Y:S04]  /*c0750*/  LDL.LU R16, [R1+0x18] ;  /* 0x0000180001107983 */ /* 0x000ea80000300800 */
[----:B------:R-:W2:Y:S04]  /*c0760*/  LDL.LU R17, [R1+0x1c] ;  /* 0x00001c0001117983 */ /* 0x000ea80000300800 */
[----:B----4-:R-:W-:Y:S04]  /*c0770*/  STL.64 [R1+0x90b0], R18 ;  /* 0x0090b01201007387 */ /* 0x010fe80000100a00 */
[----:B--2---:R1:W-:Y:S04]  /*c0780*/  STL.64 [R1+0x90a8], R16 ;  /* 0x0090a81001007387 */ /* 0x0043e80000100a00 */
[----:B------:R-:W2:Y:S04]  /*c0790*/  LDL.LU R24, [R1+0x570] ;  /* 0x0005700001187983 */ /* 0x000ea80000300800 */
[----:B------:R-:W2:Y:S04]  /*c07a0*/  LDL.LU R25, [R1+0x574] ;  /* 0x0005740001197983 */ /* 0x000ea80000300800 */
[----:B------:R-:W3:Y:S04]  /*c07b0*/  LDL.LU R26, [R1+0x578] ;  /* 0x00057800011a7983 */ /* 0x000ee80000300800 */
[----:B------:R-:W3:Y:S04]  /*c07c0*/  LDL.LU R27, [R1+0x57c] ;  /* 0x00057c00011b7983 */ /* 0x000ee80000300800 */
[----:B---3--:R-:W-:Y:S04]  /*c07d0*/  STL.64 [R1+0x90c0], R26 ;  /* 0x0090c01a01007387 */ /* 0x008fe80000100a00 */
[----:B--2---:R-:W-:Y:S04]  /*c07e0*/  STL.64 [R1+0x90b8], R24 ;  /* 0x0090b81801007387 */ /* 0x004fe80000100a00 */
[----:B------:R-:W2:Y:S04]  /*c07f0*/  LDL.LU R34, [R1+0x20] ;  /* 0x0000200001227983 */ /* 0x000ea80000300800 */
[----:B------:R-:W2:Y:S04]  /*c0800*/  LDL.LU R35, [R1+0x24] ;  /* 0x0000240001237983 */ /* 0x000ea80000300800 */
        /* <DEDUP_REMOVED lines=8> */
[----:B--2---:R-:W-:Y:S04]  /*c0890*/  STL.64 [R1+0x90e0], R34 ;  /* 0x0090e02201007387 */ /* 0x004fe80000100a00 */
[----:B---3--:R2:W-:Y:S04]  /*c08a0*/  STL.64 [R1+0x90d8], R32 ;  /* 0x0090d82001007387 */ /* 0x0085e80000100a00 */
[----:B------:R-:W3:Y:S04]  /*c08b0*/  LDL.LU R58, [R1+0x30] ;  /* 0x00003000013a7983 */ /* 0x000ee80000300800 */
[----:B------:R-:W3:Y:S04]  /*c08c0*/  LDL.LU R59, [R1+0x34] ;  /* 0x00003400013b7983 */ /* 0x000ee80000300800 */
[----:B------:R-:W4:Y:S04]  /*c08d0*/  LDL.LU R36, [R1+0x5e0] ;  /* 0x0005e00001247983 */ /* 0x000f280000300800 */
[----:B------:R-:W4:Y:S04]  /*c08e0*/  LDL.LU R37, [R1+0x5e4] ;  /* 0x0005e40001257983 */ /* 0x000f280000300800 */
[----:B------:R-:W2:Y:S04]  /*c08f0*/  LDL.LU R38, [R1+0x5e8] ;  /* 0x0005e80001267983 */ /* 0x000ea80000300800 */
[----:B------:R-:W2:Y:S04]  /*c0900*/  LDL.LU R39, [R1+0x5ec] ;  /* 0x0005ec0001277983 */ /* 0x000ea80000300800 */
[----:B--2---:R-:W-:Y:S04]  /*c0910*/  STL.64 [R1+0x90f0], R38 ;  /* 0x0090f02601007387 */ /* 0x004fe80000100a00 */
[----:B----4-:R2:W-:Y:S04]  /*c0920*/  STL.64 [R1+0x90e8], R36 ;  /* 0x0090e82401007387 */ /* 0x0105e80000100a00 */
[----:B------:R-:W4:Y:S04]  /*c0930*/  LDL.LU R56, [R1+0x38] ;  /* 0x0000380001387983 */ /* 0x000f280000300800 */
[----:B------:R-:W4:Y:S04]  /*c0940*/  LDL.LU R57, [R1+0x3c] ;  /* 0x00003c0001397983 */ /* 0x000f280000300800 */
        /* <DEDUP_REMOVED lines=8> */
[----:B0-----:R-:W4:Y:S04]  /*c09d0*/  LDL.LU R22, [R1+0x40] ;  /* 0x0000400001167983 */ /* 0x001f280000300800 */
[----:B------:R-:W4:Y:S04]  /*c09e0*/  LDL.LU R23, [R1+0x44] ;  /* 0x0000440001177983 */ /* 0x000f280000300800 */
[----:B-1----:R-:W3:Y:S04]  /*c09f0*/  LDL.LU R16, [R1+0x630] ;  /* 0x0006300001107983 */ /* 0x002ee80000300800 */
[----:B------:R-:W3:Y:S04]  /*c0a00*/  LDL.LU R17, [R1+0x634] ;  /* 0x0006340001117983 */ /* 0x000ee80000300800 */
[----:B------:R-:W2:Y:S04]  /*c0a10*/  LDL.LU R18, [R1+0x638] ;  /* 0x0006380001127983 */ /* 0x000ea80000300800 */
[----:B------:R-:W2:Y:S04]  /*c0a20*/  LDL.LU R19, [R1+0x63c] ;  /* 0x00063c0001137983 */ /* 0x000ea80000300800 */
[----:B--2---:R-:W-:Y:S04]  /*c0a30*/  STL.64 [R1+0x9120], R18 ;  /* 0x0091201201007387 */ /* 0x004fe80000100a00 */
[----:B---3--:R-:W-:Y:S04]  /*c0a40*/  STL.64 [R1+0x9118], R16 ;  /* 0x0091181001007387 */ /* 0x008fe80000100a00 */
[----:B------:R-:W2:Y:S04]  /*c0a50*/  LDL.LU R20, [R1+0x48] ;  /* 0x0000480001147983 */ /* 0x000ea80000300800 */
[----:B------:R-:W2:Y:S04]  /*c0a60*/  LDL.LU R21, [R1+0x4c] ;  /* 0x00004c0001157983 */ /* 0x000ea80000300800 */
[----:B----4-:R0:W-:Y:S04]  /*c0a70*/  STL.64 [R1+0x9130], R22 ;  /* 0x0091301601007387 */ /* 0x0101e80000100a00 */
[----:B--2---:R-:W-:Y:S04]  /*c0a80*/  STL.64 [R1+0x9128], R20 ;  /* 0x0091281401007387 */ /* 0x004fe80000100a00 */
[----:B------:R-:W2:Y:S04]  /*c0a90*/  LDL.LU R30, [R1+0x50] ;  /* 0x00005000011e7983 */ /* 0x000ea80000300800 */
[----:B------:R-:W2:Y:S04]  /*c0aa0*/  LDL.LU R31, [R1+0x54] ;  /* 0x00005400011f7983 */ /* 0x000ea80000300800 */
        /* <DEDUP_REMOVED lines=27> */
[----:B----4-:R-:W-:Y:S04]  /*c0c60*/  STL.64 [R1+0x9178], R56 ;  /* 0x0091783801007387 */ /* 0x010fe80000100a00 */
[----:B0-----:R-:W3:Y:S04]  /*c0c70*/  LDL.LU R22, [R1+0x70] ;  /* 0x0000700001167983 */ /* 0x001ee80000300800 */
[----:B------:R-:W3:Y:S04]  /*c0c80*/  LDL.LU R23, [R1+0x74] ;  /* 0x0000740001177983 */ /* 0x000ee80000300800 */
[----:B-1----:R-:W4:Y:S04]  /*c0c90*/  LDL.LU R32, [R1+0x710] ;  /* 0x0007100001207983 */ /* 0x002f280000300800 */
[----:B------:R-:W4:Y:S04]  /*c0ca0*/  LDL.LU R33, [R1+0x714] ;  /* 0x0007140001217983 */ /* 0x000f280000300800 */
[----:B------:R-:W2:Y:S04]  /*c0cb0*/  LDL.LU R34, [R1+0x718] ;  /* 0x0007180001227983 */ /* 0x000ea80000300800 */
[----:B------:R-:W2:Y:S04]  /*c0cc0*/  LDL.LU R35, [R1+0x71c] ;  /* 0x00071c0001237983 */ /* 0x000ea80000300800 */
[----:B--2---:R0:W-:Y:S04]  /*c0cd0*/  STL.64 [R1+0x9190], R34 ;  /* 0x0091902201007387 */ /* 0x0041e80000100a00 */
[----:B----4-:R-:W-:Y:S04]  /*c0ce0*/  STL.64 [R1+0x9188], R32 ;  /* 0x0091882001007387 */ /* 0x010fe80000100a00 */
[----:B------:R-:W2:Y:S04]  /*c0cf0*/  LDL.LU R20, [R1+0x78] ;  /* 0x0000780001147983 */ /* 0x000ea80000300800 */
[----:B------:R-:W2:Y:S04]  /*c0d00*/  LDL.LU R21, [R1+0x7c] ;  /* 0x00007c0001157983 */ /* 0x000ea80000300800 */
        /* <DEDUP_REMOVED lines=12> */
[----:B------:R-:W3:Y:S04]  /*c0dd0*/  LDL.LU R42, [R1+0x768] ;  /* 0x00076800012a7983 */ /* 0x000ee80000300800 */
[----:B------:R-:W3:Y:S04]  /*c0de0*/  LDL.LU R43, [R1+0x76c] ;  /* 0x00076c00012b7983 */ /* 0x000ee80000300800 */
[----:B------:R-:W4:Y:S04]  /*c0df0*/  LDL.LU R36, [R1+0x88] ;  /* 0x0000880001247983 */ /* 0x000f280000300800 */
[----:B------:R-:W4:Y:S04]  /*c0e00*/  LDL.LU R37, [R1+0x8c] ;  /* 0x00008c0001257983 */ /* 0x000f280000300800 */
[----:B0-----:R-:W3:Y:S04]  /*c0e10*/  LDL.LU R34, [R1+0x90] ;  /* 0x0000900001227983 */ /* 0x001ee80000300800 */
[----:B------:R-:W3:Y:S04]  /*c0e20*/  LDL.LU R35, [R1+0x94] ;  /* 0x0000940001237983 */ /* 0x000ee80000300800 */
[----:B-1----:R-:W3:Y:S04]  /*c0e30*/  LDL.LU R20, [R1+0x7b0] ;  /* 0x0007b00001147983 */ /* 0x002ee80000300800 */
[----:B------:R-:W3:Y:S04]  /*c0e40*/  LDL.LU R21, [R1+0x7b4] ;  /* 0x0007b40001157983 */ /* 0x000ee80000300800 */
[----:B------:R-:W3:Y:S04]  /*c0e50*/  LDL.LU R22, [R1+0x7b8] ;  /* 0x0007b80001167983 */ /* 0x000ee80000300800 */
[----:B------:R-:W3:Y:S04]  /*c0e60*/  LDL.LU R23, [R1+0x7bc] ;  /* 0x0007bc0001177983 */ /* 0x000ee80000300800 */
[----:B------:R-:W4:Y:S04]  /*c0e70*/  LDL.LU R32, [R1+0x98] ;  /* 0x0000980001207983 */ /* 0x000f280000300800 */
[----:B------:R-:W4:Y:S04]  /*c0e80*/  LDL.LU R33, [R1+0x9c] ;  /* 0x00009c0001217983 */ /* 0x000f280000300800 */
        /* <DEDUP_REMOVED lines=43> */
[----:B------:R-:W4:Y:S04]  /*c1140*/  LDL.LU.64 R22, [R1+0x91a0] ;  /* 0x0091a00001167983 */ /* 0x000f280000300a00 */
[----:B------:R-:W3:Y:S01]  /*c1150*/  LDL.LU.64 R20, [R1+0x9198] ;  /* 0x0091980001147983 */ /* 0x000ee20000300a00 */
[C---:B--2---:R-:W-:Y:S06]  /*c1160*/  HMMA.16816.F32 R56, R4.reuse, R36, R56 ;  /* 0x000000240438723c */ /* 0x044fec0000001838 */
[C---:B------:R-:W-:Y:S01]  /*c1170*/  HMMA.16816.F32 R36, R4.reuse, R38, R40 ;  /* 0x000000260424723c */ /* 0x040fe20000001828 */
        /* <DEDUP_REMOVED lines=20> */
[C---:B----4-:R-:W-:Y:S06]  /*c12c0*/  HMMA.16816.F32 R20, R4.reuse, R22, R32 ;  /* 0x000000160414723c */ /* 0x050fec0000001820 */
[C---:B--2---:R-:W-:Y:S06]  /*c12d0*/  HMMA.16816.F32 R16, R4.reuse, R56, R16 ;  /* 0x000000380410723c */ /* 0x044fec0000001810 */
[C---:B------:R-:W-:Y:S01]  /*c12e0*/  HMMA.16816.F32 R56, R4.reuse, R58, R40 ;  /* 0x0000003a0438723c */ /* 0x040fe20000001828 */
[----:B------:R-:W2:Y:S04]  /*c12f0*/  LDL.LU.64 R34, [R1+0x9140] ;  /* 0x0091400001227983 */ /* 0x000ea80000300a00 */
[----:B------:R-:W2:Y:S06]  /*c1300*/  LDL.LU.64 R32, [R1+0x9138] ;  /* 0x0091380001207983 */ /* 0x000eac0000300a00 */
        /* <DEDUP_REMOVED lines=14> */
[----:B---3--:R-:W-:-:S15]  /*c13f0*/  HMMA.16816.F32 R36, R4, R28, R36 ;  /* 0x0000001c0424723c */ /* 0x008fde0000001824 */
        /* <DEDUP_REMOVED lines=8> */
[----:B------:R-:W4:Y:S01]  /*c1480*/  LDL.LU.64 R32, [R1+0x90d8] ;  /* 0x0090d80001207983 */ /* 0x000f220000300a00 */
[C---:B------:R-:W-:Y:S11]  /*c1490*/  HMMA.16816.F32 R20, R4.reuse, R22, R16 ;  /* 0x000000160414723c */ /* 0x040ff60000001810 */
[----:B------:R-:W-:Y:S04]  /*c14a0*/  STL.64 [R1+0x660], R28 ;  /* 0x0006601c01007387 */ /* 0x000fe80000100a00 */
[----:B------:R0:W-:Y:S01]  /*c14b0*/  STL.64 [R1+0x668], R30 ;  /* 0x0006681e01007387 */ /* 0x0001e20000100a00 */
[C---:B------:R-:W-:Y:S03]  /*c14c0*/  HMMA.16816.F32 R40, R4.reuse, R56, R40 ;  /* 0x000000380428723c */ /* 0x040fe60000001828 */
        /* <DEDUP_REMOVED lines=33> */
[----:B------:R-:W4:Y:S01]  /*c16e0*/  LDL.LU.64 R28, [R1+0x9048] ;  /* 0x00904800011c7983 */ /* 0x000f220000300a00 */
[C---:B------:R-:W-:Y:S03]  /*c16f0*/  HMMA.16816.F32 R8, R4.reuse, R40, R8 ;  /* 0x000000280408723c */ /* 0x040fe60000001808 */
        /* <DEDUP_REMOVED lines=14> */
[----:B------:R0:W-:Y:S04]  /*c17e0*/  STL.64 [R1+0x530], R8 ;  /* 0x0005300801007387 */ /* 0x0001e80000100a00 */
[----:B------:R-:W-:Y:S04]  /*c17f0*/  STL.64 [R1+0x538], R10 ;  /* 0x0005380a01007387 */ /* 0x000fe80000100a00 */
[----:B0-----:R-:W4:Y:S01]  /*c1800*/  LDL.LU R8, [R1+0x9000] ;  /* 0x0090000001087983 */ /* 0x001f220000300800 */
[C---:B---3--:R-:W-:Y:S03]  /*c1810*/  HMMA.16816.F32 R40, R4.reuse, R42, R36 ;  /* 0x0000002a0428723c */ /* 0x048fe60000001824 */
[----:B------:R-:W3:Y:S04]  /*c1820*/  LDL.LU.64 R38, [R1+0x8ff8] ;  /* 0x008ff80001267983 */ /* 0x000ee80000300a00 */
[----:B------:R-:W3:Y:S01]  /*c1830*/  LDL.LU.64 R36, [R1+0x8ff0] ;  /* 0x008ff00001247983 */ /* 0x000ee20000300a00 */
[----:B------:R-:W-:-:S15]  /*c1840*/  HMMA.16816.F32 R56, R4, R60, R56 ;  /* 0x0000003c0438723c */ /* 0x000fde0000001838 */
[----:B------:R-:W-:Y:S04]  /*c1850*/  STL.64 [R1+0x500], R40 ;  /* 0x0005002801007387 */ /* 0x000fe80000100a00 */
[----:B------:R0:W-:Y:S04]  /*c1860*/  STL.64 [R1+0x508], R42 ;  /* 0x0005082a01007387 */ /* 0x0001e80000100a00 */
[----:B0-----:R-:W3:Y:S04]  /*c1870*/  LDL.LU.64 R42, [R1+0x8fe8] ;  /* 0x008fe800012a7983 */ /* 0x001ee80000300a00 */
[----:B------:R-:W3:Y:S04]  /*c1880*/  LDL.LU.64 R40, [R1+0x8fe0] ;  /* 0x008fe00001287983 */ /* 0x000ee80000300a00 */
[----:B------:R-:W-:Y:S04]  /*c1890*/  STL.64 [R1+0x4d0], R56 ;  /* 0x0004d03801007387 */ /* 0x000fe80000100a00 */
[----:B------:R0:W-:Y:S04]  /*c18a0*/  STL.64 [R1+0x4d8], R58 ;  /* 0x0004d83a01007387 */ /* 0x0001e80000100a00 */
[----:B0-----:R-:W2:Y:S04]  /*c18b0*/  LDL.LU.64 R58, [R1+0x8fd8] ;  /* 0x008fd800013a7983 */ /* 0x001ea80000300a00 */
[----:B------:R-:W4:Y:S01]  /*c18c0*/  LDL.LU.64 R56, [R1+0x8fd0] ;  /* 0x008fd00001387983 */ /* 0x000f220000300a00 */
[C---:B--2---:R-:W-:Y:S06]  /*c18d0*/  HMMA.16816.F32 R44, R4.reuse, R58, R44 ;  /* 0x0000003a042c723c */ /* 0x044fec000000182c */
[----:B----4-:R-:W-:-:S15]  /*c18e0*/  HMMA.16816.F32 R56, R4, R56, R52 ;  /* 0x000000380438723c */ /* 0x010fde0000001834 */
[----:B------:R-:W-:-:S02]  /*c18f0*/  NOP ;  /* 0x0000000000007918 */ /* 0x000fc40000000000 */
[----:B------:R-:W-:Y:S04]  /*c1900*/  STL.64 [R1+0x4a0], R44 ;  /* 0x0004a02c01007387 */ /* 0x000fe80000100a00 */
[----:B------:R0:W-:Y:S04]  /*c1910*/  STL.64 [R1+0x4a8], R46 ;  /* 0x0004a82e01007387 */ /* 0x0001e80000100a00 */
[----:B0-----:R-:W2:Y:S04]  /*c1920*/  LDL.LU.64 R46, [R1+0x8fc8] ;  /* 0x008fc800012e7983 */ /* 0x001ea80000300a00 */
[----:B------:R-:W4:Y:S04]  /*c1930*/  LDL.LU.64 R44, [R1+0x8fc0] ;  /* 0x008fc000012c7983 */ /* 0x000f280000300a00 */
[----:B------:R-:W3:Y:S04]  /*c1940*/  LDL.LU.64 R54, [R1+0x8fb8] ;  /* 0x008fb80001367983 */ /* 0x000ee80000300a00 */
[----:B------:R-:W2:Y:S04]  /*c1950*/  LDL.LU.64 R52, [R1+0x8fb0] ;  /* 0x008fb00001347983 */ /* 0x000ea80000300a00 */
[----:B------:R0:W-:Y:S04]  /*c1960*/  STL.64 [R1+0x480], R56 ;  /* 0x0004803801007387 */ /* 0x0001e80000100a00 */
[----:B------:R1:W-:Y:S04]  /*c1970*/  STL.64 [R1+0x488], R58 ;  /* 0x0004883a01007387 */ /* 0x0003e80000100a00 */
[----:B0-----:R-:W2:Y:S04]  /*c1980*/  LDL.LU R56, [R1+0x450] ;  /* 0x0004500001387983 */ /* 0x001ea80000300800 */
[----:B------:R-:W2:Y:S04]  /*c1990*/  LDL.LU R57, [R1+0x454] ;  /* 0x0004540001397983 */ /* 0x000ea80000300800 */
[----:B-1----:R-:W2:Y:S04]  /*c19a0*/  LDL.LU R58, [R1+0x458] ;  /* 0x00045800013a7983 */ /* 0x002ea80000300800 */
[----:B------:R-:W2:Y:S01]  /*c19b0*/  LDL.LU R59, [R1+0x45c] ;  /* 0x00045c00013b7983 */ /* 0x000ea20000300800 */
[----:B---3--:R-:W-:-:S15]  /*c19c0*/  HMMA.16816.F32 R48, R4, R54, R48 ;  /* 0x000000360430723c */ /* 0x008fde0000001830 */
[----:B------:R-:W-:-:S08]  /*c19d0*/  NOP ;  /* 0x0000000000007918 */ /* 0x000fd00000000000 */
[----:B------:R-:W-:Y:S04]  /*c19e0*/  STL.64 [R1+0x460], R48 ;  /* 0x0004603001007387 */ /* 0x000fe80000100a00 */
[----:B------:R0:W-:Y:S04]  /*c19f0*/  STL.64 [R1+0x468], R50 ;  /* 0x0004683201007387 */ /* 0x0001e80000100a00 */
[----:B0-----:R-:W3:Y:S04]  /*c1a00*/  LDL.LU.64 R50, [R1+0x8fa8] ;  /* 0x008fa80001327983 */ /* 0x001ee80000300a00 */
[----:B------:R-:W3:Y:S01]  /*c1a10*/  LDL.LU.64 R48, [R1+0x8fa0] ;  /* 0x008fa00001307983 */ /* 0x000ee20000300a00 */
[C---:B--2---:R-:W-:Y:S06]  /*c1a20*/  HMMA.16816.F32 R52, R4.reuse, R52, R56 ;  /* 0x000000340434723c */ /* 0x044fec0000001838 */
[C---:B------:R-:W-:Y:S06]  /*c1a30*/  HMMA.16816.F32 R24, R4.reuse, R46, R24 ;  /* 0x0000002e0418723c */ /* 0x040fec0000001818 */
[C---:B----4-:R-:W-:Y:S06]  /*c1a40*/  HMMA.16816.F32 R20, R4.reuse, R44, R20 ;  /* 0x0000002c0414723c */ /* 0x050fec0000001814 */
[C---:B------:R-:W-:Y:S06]  /*c1a50*/  HMMA.16816.F32 R16, R4.reuse, R42, R16 ;  /* 0x0000002a0410723c */ /* 0x040fec0000001810 */
[C---:B------:R-:W-:Y:S01]  /*c1a60*/  HMMA.16816.F32 R12, R4.reuse, R40, R12 ;  /* 0x00000028040c723c */ /* 0x040fe2000000180c */
[----:B------:R-:W-:Y:S04]  /*c1a70*/  STL.64 [R1+0x430], R52 ;  /* 0x0004303401007387 */ /* 0x000fe80000100a00 */
[----:B------:R-:W-:Y:S01]  /*c1a80*/  STL.64 [R1+0x438], R54 ;  /* 0x0004383601007387 */ /* 0x000fe20000100a00 */
[C---:B---3--:R-:W-:Y:S06]  /*c1a90*/  HMMA.16816.F32 R32, R4.reuse, R50, R32 ;  /* 0x000000320420723c */ /* 0x048fec0000001820 */
[----:B------:R-:W-:-:S15]  /*c1aa0*/  HMMA.16816.F32 R28, R4, R48, R28 ;  /* 0x00000030041c723c */ /* 0x000fde000000181c */
[----:B------:R-:W-:-:S02]  /*c1ab0*/  NOP ;  /* 0x0000000000007918 */ /* 0x000fc40000000000 */
[----:B------:R0:W-:Y:S04]  /*c1ac0*/  STL.64 [R1+0x410], R32 ;  /* 0x0004102001007387 */ /* 0x0001e80000100a00 */
[----:B------:R1:W-:Y:S04]  /*c1ad0*/  STL.64 [R1+0x418], R34 ;  /* 0x0004182201007387 */ /* 0x0003e80000100a00 */
        /* <DEDUP_REMOVED lines=10> */
[----:B------:R-:W2:Y:S04]  /*c1b80*/  LDL.LU R41, [R1+0x6340] ;  /* 0x0063400001297983 */ /* 0x000ea80000300800 */
[----:B0-----:R-:W3:Y:S04]  /*c1b90*/  LDL.LU R32, [R1+0x633c] ;  /* 0x00633c0001207983 */ /* 0x001ee80000300800 */
[----:B------:R-:W4:Y:S04]  /*c1ba0*/  LDL.LU R42, [R1+0x6348] ;  /* 0x00634800012a7983 */ /* 0x000f280000300800 */
[----:B------:R-:W3:Y:S04]  /*c1bb0*/  LDL.LU R33, [R1+0x6344] ;  /* 0x0063440001217983 */ /* 0x000ee80000300800 */
[----:B------:R-:W4:Y:S04]  /*c1bc0*/  LDL.LU R43, [R1+0x6350] ;  /* 0x00635000012b7983 */ /* 0x000f280000300800 */
[----:B----4-:R-:W-:Y:S04]  /*c1bd0*/  STL.64 [R1+0x8f38], R42 ;  /* 0x008f382a01007387 */ /* 0x010fe80000100a00 */
[----:B--2---:R-:W-:Y:S04]  /*c1be0*/  STL [R1+0x8f30], R41 ;  /* 0x008f302901007387 */ /* 0x004fe80000100800 */
[----:B-1----:R-:W2:Y:S04]  /*c1bf0*/  LDL.LU R34, [R1+0x634c] ;  /* 0x00634c0001227983 */ /* 0x002ea80000300800 */
[----:B------:R-:W4:Y:S04]  /*c1c00*/  LDL.LU R52, [R1+0x6358] ;  /* 0x0063580001347983 */ /* 0x000f280000300800 */
[----:B------:R-:W2:Y:S04]  /*c1c10*/  LDL.LU R35, [R1+0x6354] ;  /* 0x0063540001237983 */ /* 0x000ea80000300800 */
        /* <DEDUP_REMOVED lines=11> */
[----:B------:R-:W3:Y:S01]  /*c1cd0*/  LDL.LU R27, [R1+0x20c] ;  /* 0x00020c00011b7983 */ /* 0x000ee20000300800 */
[----:B------:R-:W-:-:S03]  /*c1ce0*/  IMAD.MOV.U32 R54, RZ, RZ, R8 ;  /* 0x000000ffff367224 */ /* 0x000fc600078e0008 */
        /* <DEDUP_REMOVED lines=41> */
[----:B------:R-:W-:-:S03]  /*c1f80*/  IMAD.MOV.U32 R55, RZ, RZ, R0 ;  /* 0x000000ffff377224 */ /* 0x000fc600078e0000 */
[----:B------:R-:W3:Y:S04]  /*c1f90*/  LDL.LU R51, [R1+0x19c] ;  /* 0x00019c0001337983 */ /* 0x000ee80000300800 */
[----:B------:R-:W3:Y:S04]  /*c1fa0*/  LDL R53, [R1+0x36f8] ;  /* 0x0036f80001357983 */ /* 0x000ee80000100800 */
[----:B------:R-:W3:Y:S04]  /*c1fb0*/  LDL R60, [R1+0x36fc] ;  /* 0x0036fc00013c7983 */ /* 0x000ee80000100800 */
[----:B------:R-:W3:Y:S04]  /*c1fc0*/  LDL R61, [R1+0x3708] ;  /* 0x00370800013d7983 */ /* 0x000ee80000100800 */
[----:B------:R-:W3:Y:S04]  /*c1fd0*/  LDL R0, [R1+0x370c] ;  /* 0x00370c0001007983 */ /* 0x000ee80000100800 */
[----:B------:R-:W3:Y:S04]  /*c1fe0*/  LDL.LU R56, [R1+0x240] ;  /* 0x0002400001387983 */ /* 0x000ee80000300800 */
        /* <DEDUP_REMOVED lines=22> */
[----:B------:R-:W2:Y:S04]  /*c2150*/  LDL.LU.64 R12, [R1+0x8f60] ;  /* 0x008f6000010c7983 */ /* 0x000ea80000300a00 */
[----:B------:R0:W-:Y:S04]  /*c2160*/  STL.64 [R1+0x2d0], R8 ;  /* 0x0002d00801007387 */ /* 0x0001e80000100a00 */
[----:B------:R1:W-:Y:S04]  /*c2170*/  STL.64 [R1+0x2d8], R10 ;  /* 0x0002d80a01007387 */ /* 0x0003e80000100a00 */
[----:B0-----:R-:W3:Y:S04]  /*c2180*/  LDL.LU R8, [R1+0x170] ;  /* 0x0001700001087983 */ /* 0x001ee80000300800 */
[----:B------:R-:W3:Y:S04]  /*c2190*/  LDL.LU R9, [R1+0x174] ;  /* 0x0001740001097983 */ /* 0x000ee80000300800 */
[----:B-1----:R-:W3:Y:S04]  /*c21a0*/  LDL.LU R10, [R1+0x178] ;  /* 0x00017800010a7983 */ /* 0x002ee80000300800 */
[----:B------:R-:W3:Y:S01]  /*c21b0*/  LDL.LU R11, [R1+0x17c] ;  /* 0x00017c00010b7983 */ /* 0x000ee20000300800 */
        /* <DEDUP_REMOVED lines=11> */
[----:B0-----:R-:W4:Y:S04]  /*c2270*/  LDL.LU R12, [R1+0x1a0] ;  /* 0x0001a000010c7983 */ /* 0x001f280000300800 */
[----:B------:R-:W4:Y:S04]  /*c2280*/  LDL.LU R13, [R1+0x1a4] ;  /* 0x0001a400010d7983 */ /* 0x000f280000300800 */
[----:B-1----:R-:W4:Y:S04]  /*c2290*/  LDL.LU R14, [R1+0x1a8] ;  /* 0x0001a800010e7983 */ /* 0x002f280000300800 */
[----:B------:R-:W4:Y:S01]  /*c22a0*/  LDL.LU R15, [R1+0x1ac] ;  /* 0x0001ac00010f7983 */ /* 0x000f220000300800 */
[C---:B--2---:R-:W-:Y:S06]  /*c22b0*/  HMMA.16816.F32 R40, R4.reuse, R16, R40 ;  /* 0x000000100428723c */ /* 0x044fec0000001828 */
[----:B---3--:R-:W-:-:S15]  /*c22c0*/  HMMA.16816.F32 R16, R4, R18, R20 ;  /* 0x000000120410723c */ /* 0x008fde0000001814 */
[----:B------:R-:W-:-:S02]  /*c22d0*/  NOP ;  /* 0x0000000000007918 */ /* 0x000fc40000000000 */
[----:B------:R-:W-:Y:S04]  /*c22e0*/  STL.64 [R1+0x260], R40 ;  /* 0x0002602801007387 */ /* 0x000fe80000100a00 */
[----:B------:R0:W-:Y:S04]  /*c22f0*/  STL.64 [R1+0x268], R42 ;  /* 0x0002682a01007387 */ /* 0x0001e80000100a00 */
[----:B0-----:R-:W2:Y:S04]  /*c2300*/  LDL.LU.64 R42, [R1+0x8f38] ;  /* 0x008f3800012a7983 */ /* 0x001ea80000300a00 */
[----:B------:R-:W4:Y:S04]  /*c2310*/  LDL.LU R41, [R1+0x8f30] ;  /* 0x008f300001297983 */ /* 0x000f280000300800 */
        /* <DEDUP_REMOVED lines=19> */
[----:B0-----:R-:W3:Y:S04]  /*c2450*/  LDL.LU R20, [R1+0x1e0] ;  /* 0x0001e00001147983 */ /* 0x001ee80000300800 */
[----:B------:R-:W3:Y:S04]  /*c2460*/  LDL.LU R21, [R1+0x1e4] ;  /* 0x0001e40001157983 */ /* 0x000ee80000300800 */
[----:B-1----:R-:W3:Y:S04]  /*c2470*/  LDL.LU R22, [R1+0x1e8] ;  /* 0x0001e80001167983 */ /* 0x002ee80000300800 */
[----:B------:R-:W3:Y:S01]  /*c2480*/  LDL.LU R23, [R1+0x1ec] ;  /* 0x0001ec0001177983 */ /* 0x000ee20000300800 */
[----:B----4-:R-:W-:-:S02]  /*c2490*/  IMAD R32, R32, 0x100, R41 ;  /* 0x0000010020207824 */ /* 0x010fc400078e0229 */
[----:B------:R-:W-:Y:S02]  /*c24a0*/  IMAD R33, R33, 0x100, R42 ;  /* 0x0000010021217824 */ /* 0x000fe400078e022a */
[----:B------:R-:W-:Y:S02]  /*c24b0*/  IMAD R34, R34, 0x100, R43 ;  /* 0x0000010022227824 */ /* 0x000fe400078e022b */
[----:B------:R-:W-:Y:S01]  /*c24c0*/  IMAD R35, R35, 0x100, R52 ;  /* 0x0000010023237824 */ /* 0x000fe200078e0234 */
[----:B------:R-:W-:Y:S02]  /*c24d0*/  F2FP.F16.E4M3.UNPACK_B R2, R53 ;  /* 0x00000035ff02723e */ /* 0x000fe400020006ff */
[----:B------:R-:W-:Y:S02]  /*c24e0*/  F2FP.F16.E4M3.UNPACK_B R32, R32 ;  /* 0x00000020ff20723e */ /* 0x000fe400020006ff */
[----:B------:R-:W-:Y:S02]  /*c24f0*/  F2FP.F16.E4M3.UNPACK_B R33, R33 ;  /* 0x00000021ff21723e */ /* 0x000fe400020006ff */
[----:B------:R-:W-:-:S02]  /*c2500*/  F2FP.F16.E4M3.UNPACK_B R34, R34 ;  /* 0x00000022ff22723e */ /* 0x000fc400020006ff */
[----:B------:R-:W-:Y:S02]  /*c2510*/  F2FP.F16.E4M3.UNPACK_B R35, R35 ;  /* 0x00000023ff23723e */ /* 0x000fe400020006ff */
[----:B------:R-:W-:Y:S01]  /*c2520*/  F2FP.F16.E4M3.UNPACK_B R3, R60 ;  /* 0x0000003cff03723e */ /* 0x000fe200020006ff */
[C---:B--2---:R-:W-:Y:S06]  /*c2530*/  HMMA.16816.F32 R16, R4.reuse, R26, R16 ;  /* 0x0000001a0410723c */ /* 0x044fec0000001810 */
[C---:B---3--:R-:W-:Y:S06]  /*c2540*/  HMMA.16816.F32 R12, R4.reuse, R28, R12 ;  /* 0x0000001c040c723c */ /* 0x048fec000000180c */
[C---:B------:R-:W-:Y:S06]  /*c2550*/  HMMA.16816.F32 R8, R4.reuse, R30, R8 ;  /* 0x0000001e0408723c */ /* 0x040fec0000001808 */
[----:B------:R-:W-:-:S15]  /*c2560*/  HMMA.16816.F32 R20, R4, R24, R20 ;  /* 0x000000180414723c */ /* 0x000fde0000001814 */
[----:B------:R-:W-:-:S08]  /*c2570*/  NOP ;  /* 0x0000000000007918 */ /* 0x000fd00000000000 */
[----:B------:R-:W-:Y:S04]  /*c2580*/  STL.64 [R1+0x1d0], R20 ;  /* 0x0001d01401007387 */ /* 0x000fe80000100a00 */
[----:B------:R-:W-:Y:S04]  /*c2590*/  STL.64 [R1+0x1d8], R22 ;  /* 0x0001d81601007387 */ /* 0x000fe80000100a00 */
[----:B------:R-:W-:Y:S04]  /*c25a0*/  STL.64 [R1+0x1b0], R16 ;  /* 0x0001b01001007387 */ /* 0x000fe80000100a00 */
[----:B------:R-:W-:Y:S04]  /*c25b0*/  STL.64 [R1+0x1b8], R18 ;  /* 0x0001b81201007387 */ /* 0x000fe80000100a00 */
[----:B------:R-:W-:Y:S04]  /*c25c0*/  STL.64 [R1+0x180], R12 ;  /* 0x0001800c01007387 */ /* 0x000fe80000100a00 */
[----:B------:R-:W-:Y:S04]  /*c25d0*/  STL.64 [R1+0x188], R14 ;  /* 0x0001880e01007387 */ /* 0x000fe80000100a00 */
[----:B------:R-:W-:Y:S04]  /*c25e0*/  STL.64 [R1+0x130], R8 ;  /* 0x0001300801007387 */ /* 0x000fe80000100a00 */
[----:B------:R0:W-:Y:S02]  /*c25f0*/  STL.64 [R1+0x138], R10 ;  /* 0x0001380a01007387 */ /* 0x0001e40000100a00 */
[C---:B0-----:R-:W-:Y:S06]  /*c2600*/  HMMA.16816.F32 R8, R4.reuse, R36, R44 ;  /* 0x000000240408723c */ /* 0x041fec000000182c */
[----:B------:R-:W-:-:S15]  /*c2610*/  HMMA.16816.F32 R4, R4, R54, R48 ;  /* 0x000000360404723c */ /* 0x000fde0000001830 */
[----:B------:R-:W-:-:S02]  /*c2620*/  NOP ;  /* 0x0000000000007918 */ /* 0x000fc40000000000 */
[----:B------:R-:W-:Y:S04]  /*c2630*/  STL.64 [R1+0x170], R8 ;  /* 0x0001700801007387 */ /* 0x000fe80000100a00 */
[----:B------:R-:W-:Y:S04]  /*c2640*/  STL.64 [R1+0x178], R10 ;  /* 0x0001780a01007387 */ /* 0x000fe80000100a00 */
[----:B------:R-:W-:Y:S04]  /*c2650*/  STL [R1+0x128], R2 ;  /* 0x0001280201007387 */ /* 0x000fe80000100800 */
[----:B------:R-:W-:Y:S04]  /*c2660*/  STL.64 [R1+0x160], R4 ;  /* 0x0001600401007387 */ /* 0x000fe80000100a00 */
[----:B------:R0:W-:Y:S02]  /*c2670*/  STL.64 [R1+0x168], R6 ;  /* 0x0001680601007387 */ /* 0x0001e40000100a00 */
[----:B0-----:R-:W-:Y:S01]  /*c2680*/  HMMA.16816.F32 R4, R32, R2, R56 ;  /* 0x000000022004723c */ /* 0x001fe20000001838 */
[----:B------:R-:W-:-:S05]  /*c2690*/  F2FP.F16.E4M3.UNPACK_B R14, R61 ;  /* 0x0000003dff0e723e */ /* 0x000fca00020006ff */
[----:B------:R0:W-:Y:S01]  /*c26a0*/  STL [R1+0x12c], R3 ;  /* 0x00012c0301007387 */ /* 0x0001e20000100800 */
[----:B------:R-:W-:-:S03]  /*c26b0*/  F2FP.F16.E4M3.UNPACK_B R15, R0 ;  /* 0x00000000ff0f723e */ /* 0x000fc600020006ff */
[----:B------:R-:W2:Y:S04]  /*c26c0*/  LDL R48, [R1+0x3758] ;  /* 0x0037580001307983 */ /* 0x000ea80000100800 */
[----:B------:R-:W-:Y:S09]  /*c26d0*/  STL [R1+0x118], R14 ;  /* 0x0001180e01007387 */ /* 0x000ff20000100800 */
[----:B------:R1:W-:Y:S04]  /*c26e0*/  STL.64 [R1+0x190], R4 ;  /* 0x0001900401007387 */ /* 0x0003e80000100a00 */
[----:B------:R-:W-:Y:S04]  /*c26f0*/  STL.64 [R1+0x198], R6 ;  /* 0x0001980601007387 */ /* 0x000fe80000100a00 */
        /* <DEDUP_REMOVED lines=9> */
[----:B------:R-:W1:Y:S04]  /*c2790*/  LDL R25, [R1+0x3718] ;  /* 0x0037180001197983 */ /* 0x000e680000100800 */
[----:B------:R-:W2:Y:S04]  /*c27a0*/  LDL R2, [R1+0x371c] ;  /* 0x00371c0001027983 */ /* 0x000ea80000100800 */
[----:B0-----:R-:W3:Y:S04]  /*c27b0*/  LDL R3, [R1+0x3728] ;  /* 0x0037280001037983 */ /* 0x001ee80000100800 */
[----:B------:R-:W3:Y:S04]  /*c27c0*/  LDL.LU R16, [R1+0x3b0] ;  /* 0x0003b00001107983 */ /* 0x000ee80000300800 */
[----:B------:R-:W3:Y:S04]  /*c27d0*/  LDL.LU R17, [R1+0x3b4] ;  /* 0x0003b40001117983 */ /* 0x000ee80000300800 */
[----:B------:R-:W3:Y:S04]  /*c27e0*/  LDL.LU R18, [R1+0x3b8] ;  /* 0x0003b80001127983 */ /* 0x000ee80000300800 */
[----:B------:R-:W3:Y:S04]  /*c27f0*/  LDL.LU R19, [R1+0x3bc] ;  /* 0x0003bc0001137983 */ /* 0x000ee80000300800 */
[----:B------:R-:W3:Y:S04]  /*c2800*/  LDL R0, [R1+0x372c] ;  /* 0x00372c0001007983 */ /* 0x000ee80000100800 */
[----:B------:R-:W3:Y:S04]  /*c2810*/  LDL.LU R8, [R1+0x440] ;  /* 0x0004400001087983 */ /* 0x000ee80000300800 */
[----:B------:R-:W3:Y:S04]  /*c2820*/  LDL.LU R9, [R1+0x444] ;  /* 0x0004440001097983 */ /* 0x000ee80000300800 */
[----:B------:R-:W3:Y:S04]  /*c2830*/  LDL.LU R10, [R1+0x448] ;  /* 0x00044800010a7983 */ /* 0x000ee80000300800 */
        /* <DEDUP_REMOVED lines=22> */
[----:B-1----:R-:W-:-:S02]  /*c29a0*/  F2FP.F16.E4M3.UNPACK_B R4, R25 ;  /* 0x00000019ff04723e */ /* 0x002fc400020006ff */
[----:B--2---:R-:W-:Y:S01]  /*c29b0*/  F2FP.F16.E4M3.UNPACK_B R5, R2 ;  /* 0x00000002ff05723e */ /* 0x004fe200020006ff */
[----:B----4-:R-:W-:Y:S01]  /*c29c0*/  HMMA.16816.F32 R20, R32, R14, R20 ;  /* 0x0000000e2014723c */ /* 0x010fe20000001814 */
[----:B---3--:R-:W-:Y:S02]  /*c29d0*/  F2FP.F16.E4M3.UNPACK_B R2, R3 ;  /* 0x00000003ff02723e */ /* 0x008fe400020006ff */
[----:B------:R-:W-:-:S03]  /*c29e0*/  F2FP.F16.E4M3.UNPACK_B R3, R0 ;  /* 0x00000000ff03723e */ /* 0x000fc600020006ff */
[C---:B------:R-:W-:Y:S06]  /*c29f0*/  HMMA.16816.F32 R16, R32.reuse, R4, R16 ;  /* 0x000000042010723c */ /* 0x040fec0000001810 */
[----:B------:R-:W-:Y:S01]  /*c2a00*/  HMMA.16816.F32 R8, R32, R2, R8 ;  /* 0x000000022008723c */ /* 0x000fe20000001808 */
[----:B------:R0:W-:Y:S01]  /*c2a10*/  STL [R1+0x110], R4 ;  /* 0x0001100401007387 */ /* 0x0001e20000100800 */
[----:B------:R-:W-:-:S09]  /*c2a20*/  IMAD.MOV.U32 R0, RZ, RZ, R5 ;  /* 0x000000ffff007224 */ /* 0x000fd200078e0005 */
[----:B------:R-:W-:Y:S04]  /*c2a30*/  STL.64 [R1+0x1a0], R20 ;  /* 0x0001a01401007387 */ /* 0x000fe80000100a00 */
[----:B------:R-:W-:Y:S04]  /*c2a40*/  STL.64 [R1+0x1a8], R22 ;  /* 0x0001a81601007387 */ /* 0x000fe80000100a00 */
[----:B------:R1:W-:Y:S04]  /*c2a50*/  STL [R1+0x114], R5 ;  /* 0x0001140501007387 */ /* 0x0003e80000100800 */
[----:B------:R-:W-:Y:S01]  /*c2a60*/  STL [R1+0x108], R2 ;  /* 0x0001080201007387 */ /* 0x000fe20000100800 */
[----:B0-----:R-:W-:-:S03]  /*c2a70*/  F2FP.F16.E4M3.UNPACK_B R4, R12 ;  /* 0x0000000cff04723e */ /* 0x001fc600020006ff */
[----:B------:R-:W-:Y:S04]  /*c2a80*/  STL.64 [R1+0x1e0], R16 ;  /* 0x0001e01001007387 */ /* 0x000fe80000100a00 */
[----:B------:R-:W-:Y:S04]  /*c2a90*/  STL.64 [R1+0x1e8], R18 ;  /* 0x0001e81201007387 */ /* 0x000fe80000100a00 */
[----:B------:R-:W-:Y:S04]  /*c2aa0*/  STL [R1+0x8e78], R0 ;  /* 0x008e780001007387 */ /* 0x000fe80000100800 */
[----:B------:R-:W-:Y:S01]  /*c2ab0*/  STL [R1+0x10c], R3 ;  /* 0x00010c0301007387 */ /* 0x000fe20000100800 */
[----:B-1----:R-:W-:-:S03]  /*c2ac0*/  F2FP.F16.E4M3.UNPACK_B R5, R13 ;  /* 0x0000000dff05723e */ /* 0x002fc600020006ff */
[----:B------:R-:W-:Y:S04]  /*c2ad0*/  STL [R1+0x100], R4 ;  /* 0x0001000401007387 */ /* 0x000fe80000100800 */
[----:B------:R-:W-:Y:S04]  /*c2ae0*/  STL.64 [R1+0x200], R8 ;  /* 0x0002000801007387 */ /* 0x000fe80000100a00 */
[----:B------:R0:W-:Y:S02]  /*c2af0*/  STL.64 [R1+0x208], R10 ;  /* 0x0002080a01007387 */ /* 0x0001e40000100a00 */
[----:B0-----:R-:W-:Y:S01]  /*c2b00*/  HMMA.16816.F32 R8, R32, R4, R40 ;  /* 0x000000042008723c */ /* 0x001fe20000001828 */
[----:B------:R-:W-:Y:S01]  /*c2b10*/  IMAD.MOV.U32 R0, RZ, RZ, R3 ;  /* 0x000000ffff007224 */ /* 0x000fe200078e0003 */
[----:B------:R-:W-:-:S02]  /*c2b20*/  F2FP.F16.E4M3.UNPACK_B R2, R38 ;  /* 0x00000026ff02723e */ /* 0x000fc400020006ff */
[----:B------:R-:W-:Y:S02]  /*c2b30*/  F2FP.F16.E4M3.UNPACK_B R3, R39 ;  /* 0x00000027ff03723e */ /* 0x000fe400020006ff */
[----:B------:R-:W-:Y:S04]  /*c2b40*/  STL [R1+0x8e7c], R0 ;  /* 0x008e7c0001007387 */ /* 0x000fe80000100800 */
[----:B------:R-:W-:Y:S04]  /*c2b50*/  STL [R1+0x104], R5 ;  /* 0x0001040501007387 */ /* 0x000fe80000100800 */
[----:B------:R-:W-:Y:S09]  /*c2b60*/  STL [R1+0xf8], R2 ;  /* 0x0000f80201007387 */ /* 0x000ff20000100800 */
[----:B------:R-:W-:Y:S04]  /*c2b70*/  STL.64 [R1+0x220], R8 ;  /* 0x0002200801007387 */ /* 0x000fe80000100a00 */
[----:B------:R0:W-:Y:S02]  /*c2b80*/  STL.64 [R1+0x228], R10 ;  /* 0x0002280a01007387 */ /* 0x0001e40000100a00 */
[----:B0-----:R-:W-:Y:S01]  /*c2b90*/  HMMA.16816.F32 R8, R32, R2, R44 ;  /* 0x000000022008723c */ /* 0x001fe2000000182c */
[----:B------:R-:W-:-:S02]  /*c2ba0*/  F2FP.F16.E4M3.UNPACK_B R4, R48 ;  /* 0x00000030ff04723e */ /* 0x000fc400020006ff */
[----:B------:R-:W-:-:S03]  /*c2bb0*/  F2FP.F16.E4M3.UNPACK_B R5, R49 ;  /* 0x00000031ff05723e */ /* 0x000fc600020006ff */
[----:B------:R-:W-:Y:S04]  /*c2bc0*/  STL [R1+0xfc], R3 ;  /* 0x0000fc0301007387 */ /* 0x000fe80000100800 */
[----:B------:R-:W-:Y:S01]  /*c2bd0*/  STL [R1+0xf0], R4 ;  /* 0x0000f00401007387 */ /* 0x000fe20000100800 */
[----:B------:R-:W-:-:S12]  /*c2be0*/  IMAD.MOV.U32 R0, RZ, RZ, R3 ;  /* 0x000000ffff007224 */ /* 0x000fd800078e0003 */
[----:B------:R-:W-:Y:S04]  /*c2bf0*/  STL.64 [R1+0x240], R8 ;  /* 0x0002400801007387 */ /* 0x000fe80000100a00 */
[----:B------:R0:W-:Y:S02]  /*c2c00*/  STL.64 [R1+0x248], R10 ;  /* 0x0002480a01007387 */ /* 0x0001e40000100a00 */
[C---:B0-----:R-:W-:Y:S01]  /*c2c10*/  HMMA.16816.F32 R8, R32.reuse, R4, R52 ;  /* 0x000000042008723c */ /* 0x041fe20000001834 */
[----:B------:R-:W-:Y:S02]  /*c2c20*/  F2FP.F16.E4M3.UNPACK_B R2, R50 ;  /* 0x00000032ff02723e */ /* 0x000fe400020006ff */
[----:B------:R-:W-:Y:S01]  /*c2c30*/  F2FP.F16.E4M3.UNPACK_B R3, R51 ;  /* 0x00000033ff03723e */ /* 0x000fe200020006ff */
[----:B------:R-:W-:Y:S04]  /*c2c40*/  STL [R1+0x8e80], R0 ;  /* 0x008e800001007387 */ /* 0x000fe80000100800 */
[----:B------:R-:W-:Y:S04]  /*c2c50*/  STL [R1+0xf4], R5 ;  /* 0x0000f40501007387 */ /* 0x000fe80000100800 */
[----:B------:R-:W-:Y:S11]  /*c2c60*/  STL [R1+0xe8], R2 ;  /* 0x0000e80201007387 */ /* 0x000ff60000100800 */
[----:B------:R-:W-:Y:S04]  /*c2c70*/  STL.64 [R1+0x270], R8 ;  /* 0x0002700801007387 */ /* 0x000fe80000100a00 */
[----:B------:R0:W-:Y:S02]  /*c2c80*/  STL.64 [R1+0x278], R10 ;  /* 0x0002780a01007387 */ /* 0x0001e40000100a00 */
[----:B0-----:R-:W-:Y:S01]  /*c2c90*/  HMMA.16816.F32 R8, R32, R2, R56 ;  /* 0x000000022008723c */ /* 0x001fe20000001838 */
[----:B------:R-:W-:Y:S01]  /*c2ca0*/  IMAD.MOV.U32 R0, RZ, RZ, R5 ;  /* 0x000000ffff007224 */ /* 0x000fe200078e0005 */
[----:B------:R-:W-:-:S02]  /*c2cb0*/  F2FP.F16.E4M3.UNPACK_B R6, R60 ;  /* 0x0000003cff06723e */ /* 0x000fc400020006ff */
[----:B------:R-:W-:Y:S02]  /*c2cc0*/  F2FP.F16.E4M3.UNPACK_B R7, R61 ;  /* 0x0000003dff07723e */ /* 0x000fe400020006ff */
[----:B------:R0:W-:Y:S04]  /*c2cd0*/  STL [R1+0x8e84], R0 ;  /* 0x008e840001007387 */ /* 0x0001e80000100800 */
[----:B------:R1:W-:Y:S04]  /*c2ce0*/  STL [R1+0xec], R3 ;  /* 0x0000ec0301007387 */ /* 0x0003e80000100800 */
[----:B------:R-:W-:Y:S09]  /*c2cf0*/  STL [R1+0xe0], R6 ;  /* 0x0000e00601007387 */ /* 0x000ff20000100800 */
[----:B------:R2:W-:Y:S04]  /*c2d00*/  STL.64 [R1+0x2a0], R8 ;  /* 0x0002a00801007387 */ /* 0x0005e80000100a00 */
[----:B------:R3:W-:Y:S04]  /*c2d10*/  STL.64 [R1+0x2a8], R10 ;  /* 0x0002a80a01007387 */ /* 0x0007e80000100a00 */
[----:B------:R-:W4:Y:S04]  /*c2d20*/  LDL R50, [R1+0x37d8] ;  /* 0x0037d80001327983 */ /* 0x000f280000100800 */
[----:B------:R-:W-:Y:S04]  /*c2d30*/  STL [R1+0xe4], R7 ;  /* 0x0000e40701007387 */ /* 0x000fe80000100800 */
        /* <DEDUP_REMOVED lines=13> */
[----:B------:R-:W4:Y:S01]  /*c2e10*/  LDL.LU R23, [R1+0x69c] ;  /* 0x00069c0001177983 */ /* 0x000f220000300800 */
[----:B0-----:R-:W-:-:S03]  /*c2e20*/  IMAD.MOV.U32 R0, RZ, RZ, R3 ;  /* 0x000000ffff007224 */ /* 0x001fc600078e0003 */
[----:B------:R-:W4:Y:S04]  /*c2e30*/  LDL R2, [R1+0x3798] ;  /* 0x0037980001027983 */ /* 0x000f280000100800 */
[----:B-1----:R-:W4:Y:S04]  /*c2e40*/  LDL R3, [R1+0x379c] ;  /* 0x00379c0001037983 */ /* 0x002f280000100800 */
[----:B--2---:R-:W2:Y:S04]  /*c2e50*/  LDL.LU R8, [R1+0x730] ;  /* 0x0007300001087983 */ /* 0x004ea80000300800 */
[----:B------:R-:W2:Y:S04]  /*c2e60*/  LDL.LU R9, [R1+0x734] ;  /* 0x0007340001097983 */ /* 0x000ea80000300800 */
[----:B---3--:R-:W2:Y:S04]  /*c2e70*/  LDL.LU R10, [R1+0x738] ;  /* 0x00073800010a7983 */ /* 0x008ea80000300800 */
[----:B------:R-:W2:Y:S04]  /*c2e80*/  LDL.LU R11, [R1+0x73c] ;  /* 0x00073c00010b7983 */ /* 0x000ea80000300800 */
[----:B------:R-:W3:Y:S04]  /*c2e90*/  LDL R12, [R1+0x37a8] ;  /* 0x0037a800010c7983 */ /* 0x000ee80000100800 */
        /* <DEDUP_REMOVED lines=20> */
[----:B------:R0:W-:Y:S01]  /*c2fe0*/  STL [R1+0x8e88], R0 ;  /* 0x008e880001007387 */ /* 0x0001e20000100800 */
[----:B----4-:R-:W-:-:S02]  /*c2ff0*/  F2FP.F16.E4M3.UNPACK_B R4, R14 ;  /* 0x0000000eff04723e */ /* 0x010fc400020006ff */
[----:B------:R-:W-:Y:S01]  /*c3000*/  F2FP.F16.E4M3.UNPACK_B R5, R15 ;  /* 0x0000000fff05723e */ /* 0x000fe200020006ff */
[----:B------:R-:W-:Y:S01]  /*c3010*/  HMMA.16816.F32 R20, R32, R6, R20 ;  /* 0x000000062014723c */ /* 0x000fe20000001814 */
[----:B------:R-:W-:Y:S02]  /*c3020*/  F2FP.F16.E4M3.UNPACK_B R2, R2 ;  /* 0x00000002ff02723e */ /* 0x000fe400020006ff */
[----:B------:R-:W-:-:S03]  /*c3030*/  F2FP.F16.E4M3.UNPACK_B R3, R3 ;  /* 0x00000003ff03723e */ /* 0x000fc600020006ff */
[C---:B------:R-:W-:Y:S06]  /*c3040*/  HMMA.16816.F32 R16, R32.reuse, R4, R16 ;  /* 0x000000042010723c */ /* 0x040fec0000001810 */
[----:B--2---:R-:W-:Y:S01]  /*c3050*/  HMMA.16816.F32 R8, R32, R2, R8 ;  /* 0x000000022008723c */ /* 0x004fe20000001808 */
[----:B------:R3:W-:Y:S01]  /*c3060*/  STL [R1+0xd8], R4 ;  /* 0x0000d80401007387 */ /* 0x0007e20000100800 */
[----:B0-----:R-:W-:-:S09]  /*c3070*/  IMAD.MOV.U32 R0, RZ, RZ, R5 ;  /* 0x000000ffff007224 */ /* 0x001fd200078e0005 */
[----:B------:R-:W-:Y:S04]  /*c3080*/  STL.64 [R1+0x2e0], R20 ;  /* 0x0002e01401007387 */ /* 0x000fe80000100a00 */
[----:B------:R-:W-:Y:S04]  /*c3090*/  STL.64 [R1+0x2e8], R22 ;  /* 0x0002e81601007387 */ /* 0x000fe80000100a00 */
[----:B------:R0:W-:Y:S04]  /*c30a0*/  STL [R1+0xdc], R5 ;  /* 0x0000dc0501007387 */ /* 0x0001e80000100800 */
[----:B------:R-:W-:Y:S01]  /*c30b0*/  STL [R1+0xd0], R2 ;  /* 0x0000d00201007387 */ /* 0x000fe20000100800 */
[----:B---3--:R-:W-:-:S03]  /*c30c0*/  F2FP.F16.E4M3.UNPACK_B R4, R12 ;  /* 0x0000000cff04723e */ /* 0x008fc600020006ff */
[----:B------:R-:W-:Y:S04]  /*c30d0*/  STL.64 [R1+0x300], R16 ;  /* 0x0003001001007387 */ /* 0x000fe80000100a00 */
[----:B------:R-:W-:Y:S04]  /*c30e0*/  STL.64 [R1+0x308], R18 ;  /* 0x0003081201007387 */ /* 0x000fe80000100a00 */
[----:B------:R-:W-:Y:S04]  /*c30f0*/  STL [R1+0x8e8c], R0 ;  /* 0x008e8c0001007387 */ /* 0x000fe80000100800 */
[----:B------:R-:W-:Y:S01]  /*c3100*/  STL [R1+0xd4], R3 ;  /* 0x0000d40301007387 */ /* 0x000fe20000100800 */
[----:B0-----:R-:W-:-:S03]  /*c3110*/  F2FP.F16.E4M3.UNPACK_B R5, R13 ;  /* 0x0000000dff05723e */ /* 0x001fc600020006ff */
        /* <DEDUP_REMOVED lines=29> */
[----:B0-----:R-:W-:Y:S01]  /*c32f0*/  HMMA.16816.F32 R8, R32, R2, R56 ;  /* 0x000000022008723c */ /* 0x001fe20000001838 */
[----:B------:R-:W-:Y:S01]  /*c3300*/  F2FP.F16.E4M3.UNPACK_B R4, R60 ;  /* 0x0000003cff04723e */ /* 0x000fe200020006ff */
[----:B------:R0:W-:Y:S04]  /*c3310*/  STL [R1+0x8e98], R0 ;  /* 0x008e980001007387 */ /* 0x0001e80000100800 */
[----:B------:R-:W-:Y:S01]  /*c3320*/  STL [R1+0xb4], R3 ;  /* 0x0000b40301007387 */ /* 0x000fe20000100800 */
[----:B------:R-:W-:-:S03]  /*c3330*/  F2FP.F16.E4M3.UNPACK_B R5, R61 ;  /* 0x0000003dff05723e */ /* 0x000fc600020006ff */
[----:B------:R-:W-:Y:S01]  /*c3340*/  STL [R1+0xa8], R4 ;  /* 0x0000a80401007387 */ /* 0x000fe20000100800 */
[----:B0-----:R-:W-:-:S12]  /*c3350*/  IMAD.MOV.U32 R0, RZ, RZ, R3 ;  /* 0x000000ffff007224 */ /* 0x001fd800078e0003 */
[----:B------:R0:W-:Y:S04]  /*c3360*/  STL.64 [R1+0x3b0], R8 ;  /* 0x0003b00801007387 */ /* 0x0001e80000100a00 */
[----:B------:R1:W-:Y:S04]  /*c3370*/  STL.64 [R1+0x3b8], R10 ;  /* 0x0003b80a01007387 */ /* 0x0003e80000100a00 */
[----:B0-----:R-:W2:Y:S04]  /*c3380*/  LDL.LU R8, [R1+0x960] ;  /* 0x0009600001087983 */ /* 0x001ea80000300800 */
[----:B------:R-:W-:Y:S04]  /*c3390*/  STL [R1+0xac], R5 ;  /* 0x0000ac0501007387 */ /* 0x000fe80000100800 */
[----:B------:R-:W2:Y:S04]  /*c33a0*/  LDL.LU R9, [R1+0x964] ;  /* 0x0009640001097983 */ /* 0x000ea80000300800 */
[----:B-1----:R-:W2:Y:S04]  /*c33b0*/  LDL.LU R10, [R1+0x968] ;  /* 0x00096800010a7983 */ /* 0x002ea80000300800 */
[----:B------:R-:W2:Y:S04]  /*c33c0*/  LDL.LU R11, [R1+0x96c] ;  /* 0x00096c00010b7983 */ /* 0x000ea80000300800 */
[----:B------:R-:W3:Y:S04]  /*c33d0*/  LDL.LU R16, [R1+0x8c0] ;  /* 0x0008c00001107983 */ /* 0x000ee80000300800 */
[----:B------:R-:W3:Y:S04]  /*c33e0*/  LDL.LU R17, [R1+0x8c4] ;  /* 0x0008c40001117983 */ /* 0x000ee80000300800 */
[----:B------:R-:W3:Y:S04]  /*c33f0*/  LDL.LU R18, [R1+0x8c8] ;  /* 0x0008c80001127983 */ /* 0x000ee80000300800 */
[----:B------:R-:W3:Y:S04]  /*c3400*/  LDL.LU R19, [R1+0x8cc] ;  /* 0x0008cc0001137983 */ /* 0x000ee80000300800 */
[----:B------:R-:W4:Y:S04]  /*c3410*/  LDL R2, [R1+0x37f8] ;  /* 0x0037f80001027983 */ /* 0x000f280000100800 */
[----:B------:R-:W2:Y:S04]  /*c3420*/  LDL R3, [R1+0x37fc] ;  /* 0x0037fc0001037983 */ /* 0x000ea80000100800 */
        /* <DEDUP_REMOVED lines=28> */
[----:B------:R0:W-:Y:S02]  /*c35f0*/  STL [R1+0x8e9c], R0 ;  /* 0x008e9c0001007387 */ /* 0x0001e40000100800 */
[----:B0-----:R-:W-:Y:S01]  /*c3600*/  IMAD.MOV.U32 R0, RZ, RZ, R5 ;  /* 0x000000ffff007224 */ /* 0x001fe200078e0005 */
[----:B----4-:R-:W-:-:S02]  /*c3610*/  F2FP.F16.E4M3.UNPACK_B R2, R2 ;  /* 0x00000002ff02723e */ /* 0x010fc400020006ff */
[----:B--2---:R-:W-:Y:S01]  /*c3620*/  F2FP.F16.E4M3.UNPACK_B R3, R3 ;  /* 0x00000003ff03723e */ /* 0x004fe200020006ff */
[C---:B---3--:R-:W-:Y:S07]  /*c3630*/  HMMA.16816.F32 R16, R32.reuse, R4, R16 ;  /* 0x000000042010723c */ /* 0x048fee0000001810 */
[----:B------:R-:W-:Y:S02]  /*c3640*/  F2FP.F16.E4M3.UNPACK_B R4, R38 ;  /* 0x00000026ff04723e */ /* 0x000fe400020006ff */
[----:B------:R-:W-:Y:S01]  /*c3650*/  F2FP.F16.E4M3.UNPACK_B R5, R39 ;  /* 0x00000027ff05723e */ /* 0x000fe200020006ff */
[C---:B------:R-:W-:Y:S06]  /*c3660*/  HMMA.16816.F32 R12, R32.reuse, R2, R12 ;  /* 0x00000002200c723c */ /* 0x040fec000000180c */
[----:B------:R-:W-:Y:S01]  /*c3670*/  HMMA.16816.F32 R8, R32, R4, R8 ;  /* 0x000000042008723c */ /* 0x000fe20000001808 */
[----:B------:R0:W-:Y:S06]  /*c3680*/  STL [R1+0xa0], R2 ;  /* 0x0000a00201007387 */ /* 0x0001ec0000100800 */
[----:B------:R-:W-:Y:S04]  /*c3690*/  STL.64 [R1+0x3c0], R16 ;  /* 0x0003c01001007387 */ /* 0x000fe80000100a00 */
[----:B------:R-:W-:Y:S04]  /*c36a0*/  STL.64 [R1+0x3c8], R18 ;  /* 0x0003c81201007387 */ /* 0x000fe80000100a00 */
[----:B------:R-:W-:Y:S04]  /*c36b0*/  STL [R1+0x8ea0], R0 ;  /* 0x008ea00001007387 */ /* 0x000fe80000100800 */
[----:B------:R1:W-:Y:S01]  /*c36c0*/  STL [R1+0xa4], R3 ;  /* 0x0000a40301007387 */ /* 0x0003e20000100800 */
[----:B0-----:R-:W-:-:S03]  /*c36d0*/  F2FP.F16.E4M3.UNPACK_B R2, R40 ;  /* 0x00000028ff02723e */ /* 0x001fc600020006ff */
[----:B------:R-:W-:Y:S04]  /*c36e0*/  STL [R1+0x98], R4 ;  /* 0x0000980401007387 */ /* 0x000fe80000100800 */
[----:B------:R-:W-:Y:S04]  /*c36f0*/  STL.64 [R1+0x3e0], R12 ;  /* 0x0003e00c01007387 */ /* 0x000fe80000100a00 */
[----:B------:R-:W-:Y:S01]  /*c3700*/  STL.64 [R1+0x3e8], R14 ;  /* 0x0003e80e01007387 */ /* 0x000fe20000100a00 */
[----:B-1----:R-:W-:-:S03]  /*c3710*/  F2FP.F16.E4M3.UNPACK_B R3, R41 ;  /* 0x00000029ff03723e */ /* 0x002fc600020006ff */
[----:B------:R-:W-:Y:S04]  /*c3720*/  STL [R1+0x9c], R5 ;  /* 0x00009c0501007387 */ /* 0x000fe80000100800 */
        /* <DEDUP_REMOVED lines=27> */
[----:B------:R-:W-:Y:S01]  /*c38e0*/  STL [R1+0x78], R4 ;  /* 0x0000780401007387 */ /* 0x000fe20000100800 */
[----:B------:R-:W-:-:S02]  /*c38f0*/  F2FP.F16.E4M3.UNPACK_B R6, R59 ;  /* 0x0000003bff06723e */ /* 0x000fc400020006ff */
[----:B------:R-:W-:-:S06]  /*c3900*/  F2FP.F16.E4M3.UNPACK_B R7, R61 ;  /* 0x0000003dff07723e */ /* 0x000fcc00020006ff */
[----:B------:R-:W-:Y:S04]  /*c3910*/  STL.64 [R1+0x470], R8 ;  /* 0x0004700801007387 */ /* 0x000fe80000100a00 */
[----:B------:R-:W-:Y:S04]  /*c3920*/  STL.64 [R1+0x478], R10 ;  /* 0x0004780a01007387 */ /* 0x000fe80000100a00 */
[----:B------:R-:W2:Y:S04]  /*c3930*/  LDL R60, [R1+0x38f8] ;  /* 0x0038f800013c7983 */ /* 0x000ea80000100800 */
[----:B------:R-:W-:Y:S04]  /*c3940*/  STL [R1+0x7c], R5 ;  /* 0x00007c0501007387 */ /* 0x000fe80000100800 */
[----:B------:R-:W3:Y:S04]  /*c3950*/  LDL.LU R48, [R1+0x5a0] ;  /* 0x0005a00001307983 */ /* 0x000ee80000300800 */
[----:B------:R-:W3:Y:S04]  /*c3960*/  LDL.LU R49, [R1+0x5a4] ;  /* 0x0005a40001317983 */ /* 0x000ee80000300800 */
[----:B------:R-:W-:Y:S04]  /*c3970*/  STL [R1+0x70], R6 ;  /* 0x0000700601007387 */ /* 0x000fe80000100800 */
[----:B------:R-:W4:Y:S04]  /*c3980*/  LDL.LU R50, [R1+0x5a8] ;  /* 0x0005a80001327983 */ /* 0x000f280000300800 */
[----:B------:R-:W-:Y:S04]  /*c3990*/  STL [R1+0x74], R7 ;  /* 0x0000740701007387 */ /* 0x000fe80000100800 */
[----:B------:R-:W-:Y:S04]  /*c39a0*/  STL.64 [R1+0x8ee8], R6 ;  /* 0x008ee80601007387 */ /* 0x000fe80000100a00 */
[----:B------:R-:W4:Y:S04]  /*c39b0*/  LDL.LU R51, [R1+0x5ac] ;  /* 0x0005ac0001337983 */ /* 0x000f280000300800 */
[----:B----4-:R-:W-:Y:S04]  /*c39c0*/  STL.64 [R1+0x8ee0], R50 ;  /* 0x008ee03201007387 */ /* 0x010fe80000100a00 */
[----:B---3--:R-:W-:Y:S04]  /*c39d0*/  STL.64 [R1+0x8ed8], R48 ;  /* 0x008ed83001007387 */ /* 0x008fe80000100a00 */
[----:B------:R-:W3:Y:S04]  /*c39e0*/  LDL R42, [R1+0x38c8] ;  /* 0x0038c800012a7983 */ /* 0x000ee80000100800 */
        /* <DEDUP_REMOVED lines=10> */
[----:B------:R-:W4:Y:S04]  /*c3a90*/  LDL R2, [R1+0x3898] ;  /* 0x0038980001027983 */ /* 0x000f280000100800 */
        /* <DEDUP_REMOVED lines=12> */
[----:B------:R-:W3:Y:S04]  /*c3b60*/  LDL R36, [R1+0x3868] ;  /* 0x0038680001247983 */ /* 0x000ee80000100800 */
[----:B------:R-:W2:Y:S04]  /*c3b70*/  LDL R37, [R1+0x386c] ;  /* 0x00386c0001257983 */ /* 0x000ea80000100800 */
[----:B------:R-:W2:Y:S04]  /*c3b80*/  LDL.LU R48, [R1+0xa70] ;  /* 0x000a700001307983 */ /* 0x000ea80000300800 */
[----:B------:R-:W2:Y:S04]  /*c3b90*/  LDL.LU R49, [R1+0xa74] ;  /* 0x000a740001317983 */ /* 0x000ea80000300800 */
[----:B------:R-:W2:Y:S04]  /*c3ba0*/  LDL.LU R50, [R1+0xa78] ;  /* 0x000a780001327983 */ /* 0x000ea80000300800 */
[----:B------:R-:W2:Y:S04]  /*c3bb0*/  LDL.LU R51, [R1+0xa7c] ;  /* 0x000a7c0001337983 */ /* 0x000ea80000300800 */
[----:B------:R-:W2:Y:S04]  /*c3bc0*/  LDL R26, [R1+0x3878] ;  /* 0x00387800011a7983 */ /* 0x000ea80000100800 */
[----:B------:R-:W2:Y:S04]  /*c3bd0*/  LDL R27, [R1+0x387c] ;  /* 0x00387c00011b7983 */ /* 0x000ea80000100800 */
[----:B------:R-:W2:Y:S04]  /*c3be0*/  LDL R24, [R1+0x3888] ;  /* 0x0038880001187983 */ /* 0x000ea80000100800 */
[----:B------:R-:W2:Y:S04]  /*c3bf0*/  LDL R25, [R1+0x388c] ;  /* 0x00388c0001197983 */ /* 0x000ea80000100800 */
[----:B------:R-:W2:Y:S04]  /*c3c00*/  LDL.LU R20, [R1+0x4f0] ;  /* 0x0004f00001147983 */ /* 0x000ea80000300800 */
[----:B------:R-:W2:Y:S04]  /*c3c10*/  LDL.LU R21, [R1+0x4f4] ;  /* 0x0004f40001157983 */ /* 0x000ea80000300800 */
[----:B------:R-:W2:Y:S01]  /*c3c20*/  LDL.LU R22, [R1+0x4f8] ;  /* 0x0004f80001167983 */ /* 0x000ea20000300800 */
[----:B------:R-:W-:-:S03]  /*c3c30*/  IMAD.MOV.U32 R0, RZ, RZ, R3 ;  /* 0x000000ffff007224 */ /* 0x000fc600078e0003 */
[----:B------:R-:W2:Y:S04]  /*c3c40*/  LDL.LU R23, [R1+0x4fc] ;  /* 0x0004fc0001177983 */ /* 0x000ea80000300800 */
[----:B------:R-:W2:Y:S04]  /*c3c50*/  LDL R3, [R1+0x389c] ;  /* 0x00389c0001037983 */ /* 0x000ea80000100800 */
[----:B------:R-:W2:Y:S04]  /*c3c60*/  LDL R38, [R1+0x38a8] ;  /* 0x0038a80001267983 */ /* 0x000ea80000100800 */
[----:B------:R-:W2:Y:S04]  /*c3c70*/  LDL R39, [R1+0x38ac] ;  /* 0x0038ac0001277983 */ /* 0x000ea80000100800 */
[----:B------:R-:W2:Y:S04]  /*c3c80*/  LDL R40, [R1+0x38b8] ;  /* 0x0038b80001287983 */ /* 0x000ea80000100800 */
        /* <DEDUP_REMOVED lines=14> */
[----:B------:R-:W2:Y:S01]  /*c3d70*/  LDL R61, [R1+0x38fc] ;  /* 0x0038fc00013d7983 */ /* 0x000ea20000100800 */
[----:B----4-:R-:W-:Y:S03]  /*c3d80*/  HMMA.16816.F32 R4, R32, R4, R44 ;  /* 0x000000042004723c */ /* 0x010fe6000000182c */
[----:B------:R-:W4:Y:S04]  /*c3d90*/  LDL.LU.64 R46, [R1+0x8ef8] ;  /* 0x008ef800012e7983 */ /* 0x000f280000300a00 */
[----:B------:R-:W4:-:S15]  /*c3da0*/  LDL.LU.64 R44, [R1+0x8ef0] ;  /* 0x008ef000012c7983 */ /* 0x000f1e0000300a00 */
[----:B------:R-:W-:-:S01]  /*c3db0*/  NOP ;  /* 0x0000000000007918 */ /* 0x000fc20000000000 */
[----:B------:R-:W-:Y:S04]  /*c3dc0*/  STL.64 [R1+0x490], R4 ;  /* 0x0004900401007387 */ /* 0x000fe80000100a00 */
[----:B------:R0:W-:Y:S04]  /*c3dd0*/  STL.64 [R1+0x498], R6 ;  /* 0x0004980601007387 */ /* 0x0001e80000100a00 */
[----:B0-----:R-:W4:Y:S01]  /*c3de0*/  LDL.LU.64 R6, [R1+0x8ee8] ;  /* 0x008ee80001067983 */ /* 0x001f220000300a00 */
[----:B---3--:R-:W-:Y:S02]  /*c3df0*/  F2FP.F16.E4M3.UNPACK_B R4, R36 ;  /* 0x00000024ff04723e */ /* 0x008fe400020006ff */
[----:B--2---:R-:W-:-:S07]  /*c3e00*/  F2FP.F16.E4M3.UNPACK_B R5, R37 ;  /* 0x00000025ff05723e */ /* 0x004fce00020006ff */
[----:B------:R-:W-:Y:S01]  /*c3e10*/  HMMA.16816.F32 R28, R32, R4, R28 ;  /* 0x00000004201c723c */ /* 0x000fe2000000181c */
[----:B------:R-:W-:Y:S02]  /*c3e20*/  F2FP.F16.E4M3.UNPACK_B R2, R2 ;  /* 0x00000002ff02723e */ /* 0x000fe400020006ff */
[----:B------:R-:W-:-:S07]  /*c3e30*/  F2FP.F16.E4M3.UNPACK_B R3, R3 ;  /* 0x00000003ff03723e */ /* 0x000fce00020006ff */
[C---:B------:R-:W-:Y:S06]  /*c3e40*/  HMMA.16816.F32 R12, R32.reuse, R2, R12 ;  /* 0x00000002200c723c */ /* 0x040fec000000180c */
[----:B----4-:R-:W-:-:S15]  /*c3e50*/  HMMA.16816.F32 R48, R32, R6, R48 ;  /* 0x000000062030723c */ /* 0x010fde0000001830 */
[----:B------:R-:W-:-:S08]  /*c3e60*/  NOP ;  /* 0x0000000000007918 */ /* 0x000fd00000000000 */
[----:B------:R-:W-:Y:S04]  /*c3e70*/  STL.64 [R1+0x4b0], R48 ;  /* 0x0004b03001007387 */ /* 0x000fe80000100a00 */
[----:B------:R0:W-:Y:S04]  /*c3e80*/  STL.64 [R1+0x4b8], R50 ;  /* 0x0004b83201007387 */ /* 0x0001e80000100a00 */
[----:B0-----:R-:W2:Y:S04]  /*c3e90*/  LDL.LU.64 R50, [R1+0x8ee0] ;  /* 0x008ee00001327983 */ /* 0x001ea80000300a00 */
[----:B------:R-:W2:Y:S01]  /*c3ea0*/  LDL.LU.64 R48, [R1+0x8ed8] ;  /* 0x008ed80001307983 */ /* 0x000ea20000300a00 */
[----:B------:R-:W-:-:S02]  /*c3eb0*/  F2FP.F16.E4M3.UNPACK_B R6, R26 ;  /* 0x0000001aff06723e */ /* 0x000fc400020006ff */
[----:B------:R-:W-:-:S07]  /*c3ec0*/  F2FP.F16.E4M3.UNPACK_B R7, R27 ;  /* 0x0000001bff07723e */ /* 0x000fce00020006ff */
[----:B------:R-:W-:Y:S01]  /*c3ed0*/  HMMA.16816.F32 R20, R32, R6, R20 ;  /* 0x000000062014723c */ /* 0x000fe20000001814 */
[----:B------:R0:W-:Y:S04]  /*c3ee0*/  STL [R1+0x68], R4 ;  /* 0x0000680401007387 */ /* 0x0001e80000100800 */
[----:B------:R1:W-:Y:S04]  /*c3ef0*/  STL [R1+0x6c], R5 ;  /* 0x00006c0501007387 */ /* 0x0003e80000100800 */
[----:B------:R-:W-:Y:S04]  /*c3f00*/  STL [R1+0x60], R6 ;  /* 0x0000600601007387 */ /* 0x000fe80000100800 */
[----:B------:R-:W-:Y:S04]  /*c3f10*/  STL.64 [R1+0x4e0], R28 ;  /* 0x0004e01c01007387 */ /* 0x000fe80000100a00 */
[----:B------:R-:W-:Y:S04]  /*c3f20*/  STL.64 [R1+0x4e8], R30 ;  /* 0x0004e81e01007387 */ /* 0x000fe80000100a00 */
[----:B------:R-:W-:Y:S01]  /*c3f30*/  STL [R1+0x64], R7 ;  /* 0x0000640701007387 */ /* 0x000fe20000100800 */
[----:B0-----:R-:W-:-:S02]  /*c3f40*/  F2FP.F16.E4M3.UNPACK_B R4, R24 ;  /* 0x00000018ff04723e */ /* 0x001fc400020006ff */
[----:B-1----:R-:W-:-:S03]  /*c3f50*/  F2FP.F16.E4M3.UNPACK_B R5, R25 ;  /* 0x00000019ff05723e */ /* 0x002fc600020006ff */
[----:B------:R0:W-:Y:S04]  /*c3f60*/  STL [R1+0x58], R4 ;  /* 0x0000580401007387 */ /* 0x0001e80000100800 */
[----:B------:R-:W-:Y:S01]  /*c3f70*/  HMMA.16816.F32 R16, R32, R4, R16 ;  /* 0x000000042010723c */ /* 0x000fe20000001810 */
[----:B------:R-:W-:Y:S04]  /*c3f80*/  STL.64 [R1+0x4f0], R20 ;  /* 0x0004f01401007387 */ /* 0x000fe80000100a00 */
[----:B------:R-:W-:Y:S04]  /*c3f90*/  STL.64 [R1+0x4f8], R22 ;  /* 0x0004f81601007387 */ /* 0x000fe80000100a00 */
[----:B------:R1:W-:Y:S01]  /*c3fa0*/  STL [R1+0x5c], R5 ;  /* 0x00005c0501007387 */ /* 0x0003e20000100800 */
[----:B0-----:R-:W-:-:S02]  /*c3fb0*/  F2FP.F16.E4M3.UNPACK_B R4, R38 ;  /* 0x00000026ff04723e */ /* 0x001fc400020006ff */
[----:B-1----:R-:W-:-:S07]  /*c3fc0*/  F2FP.F16.E4M3.UNPACK_B R5, R39 ;  /* 0x00000027ff05723e */ /* 0x002fce00020006ff */
[----:B------:R-:W-:Y:S01]  /*c3fd0*/  HMMA.16816.F32 R8, R32, R4, R8 ;  /* 0x000000042008723c */ /* 0x000fe20000001808 */
[----:B------:R0:W-:Y:S04]  /*c3fe0*/  STL [R1+0x50], R2 ;  /* 0x0000500201007387 */ /* 0x0001e80000100800 */
[----:B------:R-:W-:Y:S04]  /*c3ff0*/  STL.64 [R1+0x510], R16 ;  /* 0x0005101001007387 */ /* 0x000fe80000100a00 */
[----:B------:R-:W-:Y:S04]  /*c4000*/  STL.64 [R1+0x518], R18 ;  /* 0x0005181201007387 */ /* 0x000fe80000100a00 */
[----:B------:R1:W-:Y:S04]  /*c4010*/  STL [R1+0x54], R3 ;  /* 0x0000540301007387 */ /* 0x0003e80000100800 */
[----:B------:R-:W-:Y:S04]  /*c4020*/  STL [R1+0x48], R4 ;  /* 0x0000480401007387 */ /* 0x000fe80000100800 */
[----:B------:R-:W-:Y:S04]  /*c4030*/  STL.64 [R1+0x540], R12 ;  /* 0x0005400c01007387 */ /* 0x000fe80000100a00 */
[----:B------:R-:W-:Y:S01]  /*c4040*/  STL.64 [R1+0x548], R14 ;  /* 0x0005480e01007387 */ /* 0x000fe20000100a00 */
[----:B0-----:R-:W-:-:S02]  /*c4050*/  F2FP.F16.E4M3.UNPACK_B R2, R40 ;  /* 0x00000028ff02723e */ /* 0x001fc400020006ff */
[----:B-1----:R-:W-:Y:S01]  /*c4060*/  F2FP.F16.E4M3.UNPACK_B R3, R41 ;  /* 0x00000029ff03723e */ /* 0x002fe200020006ff */
[----:B------:R-:W-:Y:S04]  /*c4070*/  STL [R1+0x4c], R5 ;  /* 0x00004c0501007387 */ /* 0x000fe80000100800 */
[----:B------:R-:W-:Y:S04]  /*c4080*/  STL [R1+0x40], R2 ;  /* 0x0000400201007387 */ /* 0x000fe80000100800 */
[----:B------:R-:W-:Y:S04]  /*c4090*/  STL.64 [R1+0x560], R8 ;  /* 0x0005600801007387 */ /* 0x000fe80000100a00 */
[----:B------:R0:W-:Y:S02]  /*c40a0*/  STL.64 [R1+0x568], R10 ;  /* 0x0005680a01007387 */ /* 0x0001e40000100a00 */
[----:B0-----:R-:W-:Y:S01]  /*c40b0*/  HMMA.16816.F32 R8, R32, R2, R44 ;  /* 0x000000022008723c */ /* 0x001fe2000000182c */
[----:B------:R-:W-:-:S02]  /*c40c0*/  F2FP.F16.E4M3.UNPACK_B R4, R42 ;  /* 0x0000002aff04723e */ /* 0x000fc400020006ff */
[----:B------:R-:W-:-:S03]  /*c40d0*/  F2FP.F16.E4M3.UNPACK_B R5, R43 ;  /* 0x0000002bff05723e */ /* 0x000fc600020006ff */
[----:B------:R0:W-:Y:S04]  /*c40e0*/  STL [R1+0x44], R3 ;  /* 0x0000440301007387 */ /* 0x0001e80000100800 */
[----:B------:R-:W-:-:S13]  /*c40f0*/  STL [R1+0x38], R4 ;  /* 0x0000380401007387 */ /* 0x000fda0000100800 */
[----:B------:R-:W-:Y:S04]  /*c4100*/  STL.64 [R1+0x580], R8 ;  /* 0x0005800801007387 */ /* 0x000fe80000100a00 */
[----:B------:R2:W-:Y:S01]  /*c4110*/  STL.64 [R1+0x588], R10 ;  /* 0x0005880a01007387 */ /* 0x0005e20000100a00 */
[----:B------:R-:W-:Y:S02]  /*c4120*/  F2FP.F16.E4M3.UNPACK_B R2, R52 ;  /* 0x00000034ff02723e */ /* 0x000fe400020006ff */
[----:B0-----:R-:W-:Y:S01]  /*c4130*/  F2FP.F16.E4M3.UNPACK_B R3, R53 ;  /* 0x00000035ff03723e */ /* 0x001fe200020006ff */
[----:B------:R-:W-:Y:S04]  /*c4140*/  STL [R1+0x3c], R5 ;  /* 0x00003c0501007387 */ /* 0x000fe80000100800 */
[----:B------:R-:W-:Y:S01]  /*c4150*/  STL [R1+0x30], R2 ;  /* 0x0000300201007387 */ /* 0x000fe20000100800 */
[----:B------:R-:W-:-:S02]  /*c4160*/  F2FP.F16.E4M3.UNPACK_B R6, R60 ;  /* 0x0000003cff06723e */ /* 0x000fc400020006ff */
[----:B------:R-:W-:Y:S01]  /*c4170*/  F2FP.F16.E4M3.UNPACK_B R7, R61 ;  /* 0x0000003dff07723e */ /* 0x000fe200020006ff */
[----:B--2---:R-:W-:-:S15]  /*c4180*/  HMMA.16816.F32 R8, R32, R4, R48 ;  /* 0x000000042008723c */ /* 0x004fde0000001830 */
[----:B------:R-:W-:-:S08]  /*c4190*/  NOP ;  /* 0x0000000000007918 */ /* 0x000fd00000000000 */
[----:B------:R-:W-:Y:S04]  /*c41a0*/  STL.64 [R1+0x5a0], R8 ;  /* 0x0005a00801007387 */ /* 0x000fe80000100a00 */
[----:B------:R0:W-:Y:S02]  /*c41b0*/  STL.64 [R1+0x5a8], R10 ;  /* 0x0005a80a01007387 */ /* 0x0001e40000100a00 */
[----:B0-----:R-:W-:Y:S01]  /*c41c0*/  HMMA.16816.F32 R8, R32, R2, R56 ;  /* 0x000000022008723c */ /* 0x001fe20000001838 */
[----:B------:R-:W-:Y:S02]  /*c41d0*/  F2FP.F16.E4M3.UNPACK_B R4, R54 ;  /* 0x00000036ff04723e */ /* 0x000fe400020006ff */
[----:B------:R-:W-:-:S03]  /*c41e0*/  F2FP.F16.E4M3.UNPACK_B R5, R55 ;  /* 0x00000037ff05723e */ /* 0x000fc600020006ff */
[----:B------:R-:W-:Y:S04]  /*c41f0*/  STL [R1+0x34], R3 ;  /* 0x0000340301007387 */ /* 0x000fe80000100800 */
[----:B------:R-:W-:-:S13]  /*c4200*/  STL [R1+0x28], R4 ;  /* 0x0000280401007387 */ /* 0x000fda0000100800 */
[----:B------:R0:W-:Y:S04]  /*c4210*/  STL.64 [R1+0x5c0], R8 ;  /* 0x0005c00801007387 */ /* 0x0001e80000100a00 */
[----:B------:R1:W-:Y:S04]  /*c4220*/  STL.64 [R1+0x5c8], R10 ;  /* 0x0005c80a01007387 */ /* 0x0003e80000100a00 */
[----:B------:R-:W-:Y:S04]  /*c4230*/  STL [R1+0x2c], R5 ;  /* 0x00002c0501007387 */ /* 0x000fe80000100800 */
[----:B------:R-:W2:Y:S04]  /*c4240*/  LDL.LU R44, [R1+0x720] ;  /* 0x00072000012c7983 */ /* 0x000ea80000300800 */
[----:B------:R-:W2:Y:S04]  /*c4250*/  LDL.LU R45, [R1+0x724] ;  /* 0x00072400012d7983 */ /* 0x000ea80000300800 */
[----:B------:R-:W-:Y:S04]  /*c4260*/  STL [R1+0x20], R6 ;  /* 0x0000200601007387 */ /* 0x000fe80000100800 */
[----:B------:R-:W3:Y:S04]  /*c4270*/  LDL.LU R46, [R1+0x728] ;  /* 0x00072800012e7983 */ /* 0x000ee80000300800 */
[----:B------:R-:W-:Y:S04]  /*c4280*/  STL [R1+0x24], R7 ;  /* 0x0000240701007387 */ /* 0x000fe80000100800 */
[----:B------:R-:W-:Y:S04]  /*c4290*/  STL.64 [R1+0x8ec0], R6 ;  /* 0x008ec00601007387 */ /* 0x000fe80000100a00 */
[----:B------:R-:W3:Y:S04]  /*c42a0*/  LDL.LU R47, [R1+0x72c] ;  /* 0x00072c00012f7983 */ /* 0x000ee80000300800 */
[----:B---3--:R-:W-:Y:S04]  /*c42b0*/  STL.64 [R1+0x8eb8], R46 ;  /* 0x008eb82e01007387 */ /* 0x008fe80000100a00 */
[----:B--2---:R-:W-:Y:S04]  /*c42c0*/  STL.64 [R1+0x8eb0], R44 ;  /* 0x008eb02c01007387 */ /* 0x004fe80000100a00 */
[----:B0-----:R-:W2:Y:S04]  /*c42d0*/  LDL.LU R8, [R1+0x6d0] ;  /* 0x0006d00001087983 */ /* 0x001ea80000300800 */
[----:B------:R-:W2:Y:S04]  /*c42e0*/  LDL.LU R9, [R1+0x6d4] ;  /* 0x0006d40001097983 */ /* 0x000ea80000300800 */
[----:B-1----:R-:W3:Y:S04]  /*c42f0*/  LDL.LU R10, [R1+0x6d8] ;  /* 0x0006d800010a7983 */ /* 0x002ee80000300800 */
        /* <DEDUP_REMOVED lines=20> */
[----:B------:R-:W4:Y:S04]  /*c4440*/  LDL R26, [R1+0x3908] ;  /* 0x00390800011a7983 */ /* 0x000f280000100800 */
        /* <DEDUP_REMOVED lines=31> */
[----:B------:R-:W2:Y:S01]  /*c4640*/  LDL.LU R51, [R1+0x75c] ;  /* 0x00075c0001337983 */ /* 0x000ea20000300800 */
[----:B---3--:R-:W-:Y:S03]  /*c4650*/  HMMA.16816.F32 R4, R32, R4, R8 ;  /* 0x000000042004723c */ /* 0x008fe60000001808 */
[----:B------:R-:W3:Y:S04]  /*c4660*/  LDL.LU.64 R10, [R1+0x8ed0] ;  /* 0x008ed000010a7983 */ /* 0x000ee80000300a00 */
[----:B------:R-:W3:-:S15]  /*c4670*/  LDL.LU.64 R8, [R1+0x8ec8] ;  /* 0x008ec80001087983 */ /* 0x000ede0000300a00 */
[----:B------:R-:W-:-:S01]  /*c4680*/  NOP ;  /* 0x0000000000007918 */ /* 0x000fc20000000000 */
[----:B------:R-:W-:Y:S04]  /*c4690*/  STL.64 [R1+0x5e0], R4 ;  /* 0x0005e00401007387 */ /* 0x000fe80000100a00 */
[----:B------:R0:W-:Y:S04]  /*c46a0*/  STL.64 [R1+0x5e8], R6 ;  /* 0x0005e80601007387 */ /* 0x0001e80000100a00 */
[----:B0-----:R-:W3:Y:S01]  /*c46b0*/  LDL.LU.64 R6, [R1+0x8ec0] ;  /* 0x008ec00001067983 */ /* 0x001ee20000300a00 */
[----:B----4-:R-:W-:Y:S02]  /*c46c0*/  F2FP.F16.E4M3.UNPACK_B R4, R26 ;  /* 0x0000001aff04723e */ /* 0x010fe400020006ff */
[----:B--2---:R-:W-:-:S02]  /*c46d0*/  F2FP.F16.E4M3.UNPACK_B R5, R27 ;  /* 0x0000001bff05723e */ /* 0x004fc400020006ff */
[----:B------:R-:W-:Y:S02]  /*c46e0*/  F2FP.F16.E4M3.UNPACK_B R2, R2 ;  /* 0x00000002ff02723e */ /* 0x000fe400020006ff */
[----:B------:R-:W-:-:S03]  /*c46f0*/  F2FP.F16.E4M3.UNPACK_B R3, R3 ;  /* 0x00000003ff03723e */ /* 0x000fc600020006ff */
[C---:B------:R-:W-:Y:S06]  /*c4700*/  HMMA.16816.F32 R28, R32.reuse, R4, R28 ;  /* 0x00000004201c723c */ /* 0x040fec000000181c */
[----:B------:R-:W-:Y:S01]  /*c4710*/  HMMA.16816.F32 R20, R32, R2, R20 ;  /* 0x000000022014723c */ /* 0x000fe20000001814 */
[----:B------:R-:W-:Y:S02]  /*c4720*/  F2FP.F16.E4M3.UNPACK_B R60, R60 ;  /* 0x0000003cff3c723e */ /* 0x000fe400020006ff */
[----:B------:R-:W-:-:S03]  /*c4730*/  F2FP.F16.E4M3.UNPACK_B R61, R61 ;  /* 0x0000003dff3d723e */ /* 0x000fc600020006ff */
[----:B---3--:R-:W-:-:S15]  /*c4740*/  HMMA.16816.F32 R44, R32, R6, R44 ;  /* 0x00000006202c723c */ /* 0x008fde000000182c */
[----:B------:R-:W-:-:S08]  /*c4750*/  NOP ;  /* 0x0000000000007918 */ /* 0x000fd00000000000 */
[----:B------:R-:W-:Y:S04]  /*c4760*/  STL.64 [R1+0x600], R44 ;  /* 0x0006002c01007387 */ /* 0x000fe80000100a00 */
[----:B------:R0:W-:Y:S04]  /*c4770*/  STL.64 [R1+0x608], R46 ;  /* 0x0006082e01007387 */ /* 0x0001e80000100a00 */
[----:B0-----:R-:W2:Y:S04]  /*c4780*/  LDL.LU.64 R46, [R1+0x8eb8] ;  /* 0x008eb800012e7983 */ /* 0x001ea80000300a00 */
[----:B------:R-:W2:Y:S04]  /*c4790*/  LDL.LU.64 R44, [R1+0x8eb0] ;  /* 0x008eb000012c7983 */ /* 0x000ea80000300a00 */
        /* <DEDUP_REMOVED lines=8> */
[----:B------:R-:W-:Y:S04]  /*c4820*/  STL [R1+0x8], R4 ;  /* 0x0000080401007387 */ /* 0x000fe80000100800 */
[----:B------:R-:W-:Y:S04]  /*c4830*/  STL.64 [R1+0x650], R20 ;  /* 0x0006501401007387 */ /* 0x000fe80000100a00 */
[----:B------:R-:W-:Y:S04]  /*c4840*/  STL.64 [R1+0x658], R22 ;  /* 0x0006581601007387 */ /* 0x000fe80000100a00 */
[----:B------:R0:W-:Y:S02]  /*c4850*/  STL [R1+0xc], R5 ;  /* 0x00000c0501007387 */ /* 0x0001e40000100800 */
[----:B0-----:R-:W-:Y:S01]  /*c4860*/  HMMA.16816.F32 R4, R32, R4, R16 ;  /* 0x000000042004723c */ /* 0x001fe20000001810 */
[----:B------:R-:W-:-:S02]  /*c4870*/  F2FP.F16.E4M3.UNPACK_B R2, R38 ;  /* 0x00000026ff02723e */ /* 0x000fc400020006ff */
[----:B------:R-:W-:-:S03]  /*c4880*/  F2FP.F16.E4M3.UNPACK_B R3, R39 ;  /* 0x00000027ff03723e */ /* 0x000fc600020006ff */
[----:B------:R-:W-:-:S15]  /*c4890*/  STL [R1], R2 ;  /* 0x0000000201007387 */ /* 0x000fde0000100800 */
[----:B------:R-:W-:-:S02]  /*c48a0*/  NOP ;  /* 0x0000000000007918 */ /* 0x000fc40000000000 */
[----:B------:R-:W-:Y:S04]  /*c48b0*/  STL.64 [R1+0x670], R4 ;  /* 0x0006700401007387 */ /* 0x000fe80000100a00 */
[----:B------:R0:W-:Y:S02]  /*c48c0*/  STL.64 [R1+0x678], R6 ;  /* 0x0006780601007387 */ /* 0x0001e40000100a00 */
[----:B0-----:R-:W-:Y:S06]  /*c48d0*/  HMMA.16816.F32 R4, R32, R2, R12 ;  /* 0x000000022004723c */ /* 0x001fec000000180c */
[----:B------:R-:W-:Y:S01]  /*c48e0*/  STL [R1+0x4], R3 ;  /* 0x0000040301007387 */ /* 0x000fe20000100800 */
[----:B------:R-:W-:-:S02]  /*c48f0*/  F2FP.F16.E4M3.UNPACK_B R58, R58 ;  /* 0x0000003aff3a723e */ /* 0x000fc400020006ff */
[----:B------:R-:W-:-:S14]  /*c4900*/  F2FP.F16.E4M3.UNPACK_B R59, R59 ;  /* 0x0000003bff3b723e */ /* 0x000fdc00020006ff */
[----:B------:R-:W-:Y:S04]  /*c4910*/  STL.64 [R1+0x690], R4 ;  /* 0x0006900401007387 */ /* 0x000fe80000100a00 */
[----:B------:R0:W-:Y:S02]  /*c4920*/  STL.64 [R1+0x698], R6 ;  /* 0x0006980601007387 */ /* 0x0001e40000100a00 */
[----:B0-----:R-:W-:Y:S06]  /*c4930*/  HMMA.16816.F32 R4, R32, R60, R8 ;  /* 0x0000003c2004723c */ /* 0x001fec0000001808 */
[----:B------:R-:W-:Y:S01]  /*c4940*/  STL.64 [R1+0x8e40], R60 ;  /* 0x008e403c01007387 */ /* 0x000fe20000100a00 */
[----:B------:R-:W-:-:S02]  /*c4950*/  F2FP.F16.E4M3.UNPACK_B R56, R56 ;  /* 0x00000038ff38723e */ /* 0x000fc400020006ff */
[----:B------:R-:W-:-:S14]  /*c4960*/  F2FP.F16.E4M3.UNPACK_B R57, R57 ;  /* 0x00000039ff39723e */ /* 0x000fdc00020006ff */
[----:B------:R-:W-:Y:S04]  /*c4970*/  STL.64 [R1+0x6b0], R4 ;  /* 0x0006b00401007387 */ /* 0x000fe80000100a00 */
[----:B------:R0:W-:Y:S02]  /*c4980*/  STL.64 [R1+0x6b8], R6 ;  /* 0x0006b80601007387 */ /* 0x0001e40000100a00 */
[----:B0-----:R-:W-:Y:S01]  /*c4990*/  HMMA.16816.F32 R4, R32, R58, R40 ;  /* 0x0000003a2004723c */ /* 0x001fe20000001828 */
[----:B------:R-:W-:Y:S02]  /*c49a0*/  F2FP.F16.E4M3.UNPACK_B R54, R54 ;  /* 0x00000036ff36723e */ /* 0x000fe400020006ff */
[----:B------:R-:W-:-:S15]  /*c49b0*/  F2FP.F16.E4M3.UNPACK_B R55, R55 ;  /* 0x00000037ff37723e */ /* 0x000fde00020006ff */
[----:B------:R-:W-:-:S05]  /*c49c0*/  NOP ;  /* 0x0000000000007918 */ /* 0x000fca0000000000 */
[----:B------:R-:W-:Y:S04]  /*c49d0*/  STL.64 [R1+0x6d0], R4 ;  /* 0x0006d00401007387 */ /* 0x000fe80000100a00 */
[----:B------:R2:W-:Y:S04]  /*c49e0*/  STL.64 [R1+0x6d8], R6 ;  /* 0x0006d80601007387 */ /* 0x0005e80000100a00 */
[----:B------:R-:W-:Y:S04]  /*c49f0*/  STL.64 [R1+0x8bc0], R58 ;  /* 0x008bc03a01007387 */ /* 0x000fe80000100a00 */
[----:B------:R-:W-:Y:S01]  /*c4a00*/  STL.64 [R1+0x8bb8], R56 ;  /* 0x008bb83801007387 */ /* 0x000fe20000100a00 */
[----:B--2---:R-:W-:-:S15]  /*c4a10*/  HMMA.16816.F32 R4, R32, R56, R44 ;  /* 0x000000382004723c */ /* 0x004fde000000182c */
[----:B------:R-:W-:-:S08]  /*c4a20*/  NOP ;  /* 0x0000000000007918 */ /* 0x000fd00000000000 */
        /* <DEDUP_REMOVED lines=22> */
[----:B------:R-:W3:Y:S04]  /*c4b90*/  LDL R50, [R1+0x3998] ;  /* 0x0039980001327983 */ /* 0x000ee80000100800 */
[----:B------:R-:W4:Y:S04]  /*c4ba0*/  LDL R51, [R1+0x399c] ;  /* 0x00399c0001337983 */ /* 0x000f280000100800 */
[----:B0-----:R-:W2:Y:S04]  /*c4bb0*/  LDL.LU R4, [R1+0x7a0] ;  /* 0x0007a00001047983 */ /* 0x001ea80000300800 */
[----:B------:R-:W2:Y:S04]  /*c4bc0*/  LDL.LU R5, [R1+0x7a4] ;  /* 0x0007a40001057983 */ /* 0x000ea80000300800 */
[----:B-1----:R-:W2:Y:S04]  /*c4bd0*/  LDL.LU R6, [R1+0x7a8] ;  /* 0x0007a80001067983 */ /* 0x002ea80000300800 */
        /* <DEDUP_REMOVED lines=25> */
[----:B------:R-:W-:-:S02]  /*c4d70*/  F2FP.F16.E4M3.UNPACK_B R52, R52 ;  /* 0x00000034ff34723e */ /* 0x000fc400020006ff */
[----:B------:R-:W-:Y:S01]  /*c4d80*/  F2FP.F16.E4M3.UNPACK_B R53, R53 ;  /* 0x00000035ff35723e */ /* 0x000fe200020006ff */
[----:B------:R-:W2:Y:S04]  /*c4d90*/  LDL R2, [R1+0x3a08] ;  /* 0x003a080001027983 */ /* 0x000ea80000100800 */
[----:B------:R-:W2:Y:S04]  /*c4da0*/  LDL R3, [R1+0x3a0c] ;  /* 0x003a0c0001037983 */ /* 0x000ea80000100800 */
[----:B------:R-:W-:Y:S04]  /*c4db0*/  STL.64 [R1+0x8bb0], R54 ;  /* 0x008bb03601007387 */ /* 0x000fe80000100a00 */
[----:B------:R-:W-:Y:S01]  /*c4dc0*/  STL.64 [R1+0x8ba8], R52 ;  /* 0x008ba83401007387 */ /* 0x000fe20000100a00 */
[----:B---3--:R-:W-:-:S02]  /*c4dd0*/  F2FP.F16.E4M3.UNPACK_B R50, R50 ;  /* 0x00000032ff32723e */ /* 0x008fc400020006ff */
[----:B----4-:R-:W-:Y:S01]  /*c4de0*/  F2FP.F16.E4M3.UNPACK_B R51, R51 ;  /* 0x00000033ff33723e */ /* 0x010fe200020006ff */
[C---:B--2---:R-:W-:Y:S06]  /*c4df0*/  HMMA.16816.F32 R56, R32.reuse, R52, R56 ;  /* 0x000000342038723c */ /* 0x044fec0000001838 */
[----:B------:R-:W-:Y:S01]  /*c4e00*/  HMMA.16816.F32 R4, R32, R50, R4 ;  /* 0x000000322004723c */ /* 0x000fe20000001804 */
[----:B------:R-:W-:Y:S02]  /*c4e10*/  F2FP.F16.E4M3.UNPACK_B R48, R48 ;  /* 0x00000030ff30723e */ /* 0x000fe400020006ff */
[----:B------:R-:W-:-:S14]  /*c4e20*/  F2FP.F16.E4M3.UNPACK_B R49, R49 ;  /* 0x00000031ff31723e */ /* 0x000fdc00020006ff */
[----:B------:R-:W-:Y:S04]  /*c4e30*/  STL.64 [R1+0x730], R56 ;  /* 0x0007303801007387 */ /* 0x000fe80000100a00 */
[----:B------:R-:W-:Y:S04]  /*c4e40*/  STL.64 [R1+0x738], R58 ;  /* 0x0007383a01007387 */ /* 0x000fe80000100a00 */
[----:B------:R-:W-:Y:S04]  /*c4e50*/  STL.64 [R1+0x750], R4 ;  /* 0x0007500401007387 */ /* 0x000fe80000100a00 */
[----:B------:R0:W-:Y:S02]  /*c4e60*/  STL.64 [R1+0x758], R6 ;  /* 0x0007580601007387 */ /* 0x0001e40000100a00 */
[----:B0-----:R-:W-:Y:S01]  /*c4e70*/  HMMA.16816.F32 R4, R32, R48, R28 ;  /* 0x000000302004723c */ /* 0x001fe2000000181c */
[----:B------:R-:W-:-:S02]  /*c4e80*/  F2FP.F16.E4M3.UNPACK_B R46, R46 ;  /* 0x0000002eff2e723e */ /* 0x000fc400020006ff */
[----:B------:R-:W-:Y:S01]  /*c4e90*/  F2FP.F16.E4M3.UNPACK_B R47, R47 ;  /* 0x0000002fff2f723e */ /* 0x000fe200020006ff */
[----:B------:R-:W-:Y:S04]  /*c4ea0*/  STL.64 [R1+0x8bd0], R50 ;  /* 0x008bd03201007387 */ /* 0x000fe80000100a00 */
[----:B------:R-:W-:-:S15]  /*c4eb0*/  STL.64 [R1+0x8bc8], R48 ;  /* 0x008bc83001007387 */ /* 0x000fde0000100a00 */
[----:B------:R-:W-:Y:S04]  /*c4ec0*/  STL.64 [R1+0x770], R4 ;  /* 0x0007700401007387 */ /* 0x000fe80000100a00 */
[----:B------:R0:W-:Y:S02]  /*c4ed0*/  STL.64 [R1+0x778], R6 ;  /* 0x0007780601007387 */ /* 0x0001e40000100a00 */
[----:B0-----:R-:W-:Y:S01]  /*c4ee0*/  HMMA.16816.F32 R4, R32, R46, R24 ;  /* 0x0000002e2004723c */ /* 0x001fe20000001818 */
[----:B------:R-:W-:Y:S02]  /*c4ef0*/  F2FP.F16.E4M3.UNPACK_B R44, R44 ;  /* 0x0000002cff2c723e */ /* 0x000fe400020006ff */
[----:B------:R-:W-:Y:S02]  /*c4f00*/  F2FP.F16.E4M3.UNPACK_B R45, R45 ;  /* 0x0000002dff2d723e */ /* 0x000fe400020006ff */
[----:B------:R-:W-:-:S15]  /*c4f10*/  F2FP.F16.E4M3.UNPACK_B R42, R42 ;  /* 0x0000002aff2a723e */ /* 0x000fde00020006ff */
[----:B------:R-:W-:-:S03]  /*c4f20*/  NOP ;  /* 0x0000000000007918 */ /* 0x000fc60000000000 */
[----:B------:R-:W-:Y:S04]  /*c4f30*/  STL.64 [R1+0x790], R4 ;  /* 0x0007900401007387 */ /* 0x000fe80000100a00 */
[----:B------:R0:W-:Y:S02]  /*c4f40*/  STL.64 [R1+0x798], R6 ;  /* 0x0007980601007387 */ /* 0x0001e40000100a00 */
[----:B0-----:R-:W-:Y:S01]  /*c4f50*/  HMMA.16816.F32 R4, R32, R44, R20 ;  /* 0x0000002c2004723c */ /* 0x001fe20000001814 */
[----:B------:R-:W-:Y:S01]  /*c4f60*/  F2FP.F16.E4M3.UNPACK_B R43, R43 ;  /* 0x0000002bff2b723e */ /* 0x000fe200020006ff */
[----:B------:R-:W-:Y:S04]  /*c4f70*/  STL.64 [R1+0x8be0], R46 ;  /* 0x008be02e01007387 */ /* 0x000fe80000100a00 */
[----:B------:R-:W-:-:S15]  /*c4f80*/  STL.64 [R1+0x8bd8], R44 ;  /* 0x008bd82c01007387 */ /* 0x000fde0000100a00 */
[----:B------:R-:W-:-:S02]  /*c4f90*/  NOP ;  /* 0x0000000000007918 */ /* 0x000fc40000000000 */
        /* <DEDUP_REMOVED lines=56> */
[----:B0-----:R-:W4:Y:S04]  /*c5320*/  LDL.LU R4, [R1+0x980] ;  /* 0x0009800001047983 */ /* 0x001f280000300800 */
[----:B------:R-:W4:Y:S04]  /*c5330*/  LDL.LU R5, [R1+0x984] ;  /* 0x0009840001057983 */ /* 0x000f280000300800 */
[----:B-1----:R-:W4:Y:S04]  /*c5340*/  LDL.LU R6, [R1+0x988] ;  /* 0x0009880001067983 */ /* 0x002f280000300800 */
        /* <DEDUP_REMOVED lines=8> */
[----:B------:R-:W4:Y:S01]  /*c53d0*/  LDL.LU R27, [R1+0x9dc] ;  /* 0x0009dc00011b7983 */ /* 0x000f220000300800 */
[----:B------:R-:W-:-:S02]  /*c53e0*/  F2FP.F16.E4M3.UNPACK_B R2, R2 ;  /* 0x00000002ff02723e */ /* 0x000fc400020006ff */
[----:B------:R-:W-:-:S05]  /*c53f0*/  F2FP.F16.E4M3.UNPACK_B R3, R3 ;  /* 0x00000003ff03723e */ /* 0x000fca00020006ff */
[----:B------:R-:W-:Y:S02]  /*c5400*/  STL.64 [R1+0x8e68], R2 ;  /* 0x008e680201007387 */ /* 0x000fe40000100a00 */
[----:B--2---:R-:W-:Y:S01]  /*c5410*/  HMMA.16816.F32 R40, R32, R2, R40 ;  /* 0x000000022028723c */ /* 0x004fe20000001828 */
[----:B---3--:R-:W-:Y:S02]  /*c5420*/  F2FP.F16.E4M3.UNPACK_B R8, R8 ;  /* 0x00000008ff08723e */ /* 0x008fe400020006ff */
[----:B----4-:R-:W-:Y:S02]  /*c5430*/  F2FP.F16.E4M3.UNPACK_B R9, R9 ;  /* 0x00000009ff09723e */ /* 0x010fe400020006ff */
[----:B------:R-:W-:-:S15]  /*c5440*/  F2FP.F16.E4M3.UNPACK_B R10, R10 ;  /* 0x0000000aff0a723e */ /* 0x000fde00020006ff */
[----:B------:R-:W-:-:S03]  /*c5450*/  NOP ;  /* 0x0000000000007918 */ /* 0x000fc60000000000 */
        /* <DEDUP_REMOVED lines=8> */
[----:B------:R0:W-:Y:S04]  /*c54e0*/  STL.64 [R1+0x858], R42 ;  /* 0x0008582a01007387 */ /* 0x0001e80000100a00 */
[----:B------:R-:W-:Y:S04]  /*c54f0*/  STL.64 [R1+0x8b70], R10 ;  /* 0x008b700a01007387 */ /* 0x000fe80000100a00 */
[----:B------:R1:W-:Y:S01]  /*c5500*/  STL.64 [R1+0x8b68], R8 ;  /* 0x008b680801007387 */ /* 0x0003e20000100a00 */
[C---:B0-----:R-:W-:Y:S06]  /*c5510*/  HMMA.16816.F32 R40, R32.reuse, R10, R48 ;  /* 0x0000000a2028723c */ /* 0x041fec0000001830 */
[----:B-1----:R-:W-:Y:S01]  /*c5520*/  HMMA.16816.F32 R8, R32, R12, R52 ;  /* 0x0000000c2008723c */ /* 0x002fe20000001834 */
[----:B------:R-:W-:-:S02]  /*c5530*/  F2FP.F16.E4M3.UNPACK_B R14, R14 ;  /* 0x0000000eff0e723e */ /* 0x000fc400020006ff */
[----:B------:R-:W-:Y:S02]  /*c5540*/  F2FP.F16.E4M3.UNPACK_B R15, R15 ;  /* 0x0000000fff0f723e */ /* 0x000fe400020006ff */
[----:B------:R-:W-:Y:S02]  /*c5550*/  F2FP.F16.E4M3.UNPACK_B R16, R16 ;  /* 0x00000010ff10723e */ /* 0x000fe400020006ff */
[----:B------:R-:W-:-:S07]  /*c5560*/  F2FP.F16.E4M3.UNPACK_B R17, R17 ;  /* 0x00000011ff11723e */ /* 0x000fce00020006ff */
[C---:B------:R-:W-:Y:S03]  /*c5570*/  HMMA.16816.F32 R4, R32.reuse, R16, R4 ;  /* 0x000000102004723c */ /* 0x040fe60000001804 */
[----:B------:R-:W-:Y:S04]  /*c5580*/  STL.64 [R1+0x870], R40 ;  /* 0x0008702801007387 */ /* 0x000fe80000100a00 */
[----:B------:R-:W-:Y:S04]  /*c5590*/  STL.64 [R1+0x878], R42 ;  /* 0x0008782a01007387 */ /* 0x000fe80000100a00 */
[----:B------:R-:W-:Y:S04]  /*c55a0*/  STL.64 [R1+0x890], R8 ;  /* 0x0008900801007387 */ /* 0x000fe80000100a00 */
[----:B------:R0:W-:Y:S02]  /*c55b0*/  STL.64 [R1+0x898], R10 ;  /* 0x0008980a01007387 */ /* 0x0001e40000100a00 */
[----:B0-----:R-:W-:Y:S01]  /*c55c0*/  HMMA.16816.F32 R8, R32, R14, R56 ;  /* 0x0000000e2008723c */ /* 0x001fe20000001838 */
[----:B------:R-:W-:-:S02]  /*c55d0*/  F2FP.F16.E4M3.UNPACK_B R18, R18 ;  /* 0x00000012ff12723e */ /* 0x000fc400020006ff */
[----:B------:R-:W-:-:S03]  /*c55e0*/  F2FP.F16.E4M3.UNPACK_B R19, R19 ;  /* 0x00000013ff13723e */ /* 0x000fc600020006ff */
[----:B------:R-:W-:Y:S04]  /*c55f0*/  STL.64 [R1+0x8b50], R14 ;  /* 0x008b500e01007387 */ /* 0x000fe80000100a00 */
[----:B------:R-:W-:-:S13]  /*c5600*/  STL.64 [R1+0x8b48], R12 ;  /* 0x008b480c01007387 */ /* 0x000fda0000100a00 */
        /* <DEDUP_REMOVED lines=31> */
[----:B------:R-:W2:Y:S04]  /*c5800*/  LDL.LU R44, [R1+0x6360] ;  /* 0x00636000012c7983 */ /* 0x000ea80000300800 */
[----:B0-----:R-:W2:Y:S04]  /*c5810*/  LDL.LU R4, [R1+0x635c] ;  /* 0x00635c0001047983 */ /* 0x001ea80000300800 */
[----:B------:R-:W2:Y:S04]  /*c5820*/  LDL.LU R45, [R1+0x6368] ;  /* 0x00636800012d7983 */ /* 0x000ea80000300800 */
[----:B------:R-:W2:Y:S04]  /*c5830*/  LDL.LU R5, [R1+0x6364] ;  /* 0x0063640001057983 */ /* 0x000ea80000300800 */
[----:B------:R-:W2:Y:S04]  /*c5840*/  LDL.LU R46, [R1+0x6370] ;  /* 0x00637000012e7983 */ /* 0x000ea80000300800 */
[----:B-1----:R-:W2:Y:S04]  /*c5850*/  LDL.LU R6, [R1+0x636c] ;  /* 0x00636c0001067983 */ /* 0x002ea80000300800 */
        /* <DEDUP_REMOVED lines=8> */
[----:B------:R-:W2:Y:S04]  /*c58e0*/  LDL.LU R47, [R1+0x6378] ;  /* 0x00637800012f7983 */ /* 0x000ea80000300800 */
[----:B------:R-:W2:Y:S04]  /*c58f0*/  LDL.LU R7, [R1+0x6374] ;  /* 0x0063740001077983 */ /* 0x000ea80000300800 */
        /* <DEDUP_REMOVED lines=9> */
[----:B------:R-:W2:Y:S01]  /*c5990*/  LDL R61, [R1+0x3aec] ;  /* 0x003aec00013d7983 */ /* 0x000ea20000100800 */
[----:B---3--:R-:W-:Y:S03]  /*c59a0*/  HMMA.16816.F32 R12, R32, R22, R56 ;  /* 0x00000016200c723c */ /* 0x008fe60000001838 */
[----:B------:R-:W3:-:S15]  /*c59b0*/  LDL.LU R56, [R1+0x36d0] ;  /* 0x0036d00001387983 */ /* 0x000ede0000300800 */
[----:B------:R-:W-:-:S05]  /*c59c0*/  NOP ;  /* 0x0000000000007918 */ /* 0x000fca0000000000 */
[----:B------:R-:W-:Y:S04]  /*c59d0*/  STL.64 [R1+0x930], R12 ;  /* 0x0009300c01007387 */ /* 0x000fe80000100a00 */
[----:B------:R-:W-:Y:S04]  /*c59e0*/  STL.64 [R1+0x938], R14 ;  /* 0x0009380e01007387 */ /* 0x000fe80000100a00 */
[----:B------:R-:W3:Y:S04]  /*c59f0*/  LDL.LU R57, [R1+0x36d4] ;  /* 0x0036d40001397983 */ /* 0x000ee80000300800 */
[----:B------:R-:W3:Y:S04]  /*c5a00*/  LDL.LU R58, [R1+0x36d8] ;  /* 0x0036d800013a7983 */ /* 0x000ee80000300800 */
[----:B------:R-:W3:Y:S01]  /*c5a10*/  LDL.LU R59, [R1+0x36dc] ;  /* 0x0036dc00013b7983 */ /* 0x000ee20000300800 */
[----:B----4-:R-:W-:-:S02]  /*c5a20*/  F2FP.F16.E4M3.UNPACK_B R24, R24 ;  /* 0x00000018ff18723e */ /* 0x010fc400020006ff */
[----:B--2---:R-:W-:-:S07]  /*c5a30*/  F2FP.F16.E4M3.UNPACK_B R25, R25 ;  /* 0x00000019ff19723e */ /* 0x004fce00020006ff */
[----:B------:R-:W-:Y:S01]  /*c5a40*/  HMMA.16816.F32 R8, R32, R24, R8 ;  /* 0x000000182008723c */ /* 0x000fe20000001808 */
[----:B------:R-:W-:Y:S02]  /*c5a50*/  F2FP.F16.E4M3.UNPACK_B R26, R26 ;  /* 0x0000001aff1a723e */ /* 0x000fe400020006ff */
[----:B------:R-:W-:Y:S01]  /*c5a60*/  F2FP.F16.E4M3.UNPACK_B R27, R27 ;  /* 0x0000001bff1b723e */ /* 0x000fe200020006ff */
[----:B------:R-:W-:Y:S04]  /*c5a70*/  STL.64 [R1+0x8b40], R22 ;  /* 0x008b401601007387 */ /* 0x000fe80000100a00 */
[----:B------:R-:W-:-:S15]  /*c5a80*/  STL.64 [R1+0x8b38], R20 ;  /* 0x008b381401007387 */ /* 0x000fde0000100a00 */
[----:B------:R-:W-:Y:S04]  /*c5a90*/  STL.64 [R1+0x950], R8 ;  /* 0x0009500801007387 */ /* 0x000fe80000100a00 */
[----:B------:R0:W-:Y:S02]  /*c5aa0*/  STL.64 [R1+0x958], R10 ;  /* 0x0009580a01007387 */ /* 0x0001e40000100a00 */
[----:B0-----:R-:W-:Y:S01]  /*c5ab0*/  HMMA.16816.F32 R8, R32, R26, R40 ;  /* 0x0000001a2008723c */ /* 0x001fe20000001828 */
[----:B------:R-:W-:Y:S02]  /*c5ac0*/  F2FP.F16.E4M3.UNPACK_B R28, R28 ;  /* 0x0000001cff1c723e */ /* 0x000fe400020006ff */
[----:B------:R-:W-:-:S03]  /*c5ad0*/  F2FP.F16.E4M3.UNPACK_B R29, R29 ;  /* 0x0000001dff1d723e */ /* 0x000fc600020006ff */
[----:B------:R-:W-:Y:S04]  /*c5ae0*/  STL.64 [R1+0x8b60], R26 ;  /* 0x008b601a01007387 */ /* 0x000fe80000100a00 */
[----:B------:R-:W-:-:S13]  /*c5af0*/  STL.64 [R1+0x8b58], R24 ;  /* 0x008b581801007387 */ /* 0x000fda0000100a00 */
        /* <DEDUP_REMOVED lines=10> */
[----:B------:R-:W-:Y:S02]  /*c5ba0*/  F2FP.F16.E4M3.UNPACK_B R36, R36 ;  /* 0x00000024ff24723e */ /* 0x000fe400020006ff */
[----:B------:R-:W-:-:S03]  /*c5bb0*/  F2FP.F16.E4M3.UNPACK_B R37, R37 ;  /* 0x00000025ff25723e */ /* 0x000fc600020006ff */
[----:B------:R-:W-:Y:S04]  /*c5bc0*/  STL [R1+0x8b1c], R30 ;  /* 0x008b1c1e01007387 */ /* 0x000fe80000100800 */
[----:B------:R-:W-:Y:S01]  /*c5bd0*/  STL [R1+0x120], R2 ;  /* 0x0001200201007387 */ /* 0x000fe20000100800 */
[----:B------:R-:W-:-:S12]  /*c5be0*/  F2FP.F16.E4M3.UNPACK_B R3, R61 ;  /* 0x0000003dff03723e */ /* 0x000fd800020006ff */
[----:B------:R-:W-:Y:S04]  /*c5bf0*/  STL.64 [R1+0x2140], R8 ;  /* 0x0021400801007387 */ /* 0x000fe80000100a00 */
[----:B------:R3:W-:Y:S04]  /*c5c00*/  STL.64 [R1+0x2148], R10 ;  /* 0x0021480a01007387 */ /* 0x0007e80000100a00 */
[----:B------:R-:W-:Y:S04]  /*c5c10*/  STL [R1+0x8b18], R31 ;  /* 0x008b181f01007387 */ /* 0x000fe80000100800 */
[----:B------:R-:W-:Y:S04]  /*c5c20*/  STL.64 [R1+0x8e70], R28 ;  /* 0x008e701c01007387 */ /* 0x000fe80000100a00 */
[----:B------:R-:W-:Y:S01]  /*c5c30*/  STL [R1+0x124], R3 ;  /* 0x0001240301007387 */ /* 0x000fe20000100800 */
[----:B---3--:R-:W-:Y:S03]  /*c5c40*/  HMMA.16816.F32 R8, R32, R36, R56 ;  /* 0x000000242008723c */ /* 0x008fe60000001838 */
[----:B------:R-:W2:Y:S04]  /*c5c50*/  LDL R58, [R1+0x80] ;  /* 0x00008000013a7983 */ /* 0x000ea80000100800 */
[----:B------:R-:W-:-:S15]  /*c5c60*/  IMAD.MOV.U32 R59, RZ, RZ, R0 ;  /* 0x000000ffff3b7224 */ /* 0x000fde00078e0000 */
[----:B------:R-:W-:-:S01]  /*c5c70*/  NOP ;  /* 0x0000000000007918 */ /* 0x000fc20000000000 */
[----:B------:R0:W-:Y:S04]  /*c5c80*/  STL.64 [R1+0x2130], R8 ;  /* 0x0021300801007387 */ /* 0x0001e80000100a00 */
[----:B------:R1:W-:Y:S04]  /*c5c90*/  STL.64 [R1+0x2138], R10 ;  /* 0x0021380a01007387 */ /* 0x0003e80000100a00 */
[----:B------:R-:W3:Y:S04]  /*c5ca0*/  LDL.LU R0, [R1+0x8eac] ;  /* 0x008eac0001007983 */ /* 0x000ee80000300800 */
[----:B------:R-:W4:Y:S04]  /*c5cb0*/  LDL.LU R52, [R1+0x34b0] ;  /* 0x0034b00001347983 */ /* 0x000f280000300800 */
[----:B------:R-:W4:Y:S04]  /*c5cc0*/  LDL.LU R53, [R1+0x34b4] ;  /* 0x0034b40001357983 */ /* 0x000f280000300800 */
[----:B------:R-:W2:Y:S04]  /*c5cd0*/  LDL.LU R54, [R1+0x34b8] ;  /* 0x0034b80001367983 */ /* 0x000ea80000300800 */
[----:B------:R-:W2:Y:S04]  /*c5ce0*/  LDL.LU R55, [R1+0x34bc] ;  /* 0x0034bc0001377983 */ /* 0x000ea80000300800 */
[----:B--2---:R-:W-:Y:S04]  /*c5cf0*/  STL.64 [R1+0x8d48], R54 ;  /* 0x008d483601007387 */ /* 0x004fe80000100a00 */
[----:B----4-:R-:W-:Y:S04]  /*c5d00*/  STL.64 [R1+0x8d40], R52 ;  /* 0x008d403401007387 */ /* 0x010fe80000100a00 */
[----:B------:R-:W2:Y:S01]  /*c5d10*/  LDL R56, [R1+0x88] ;  /* 0x0000880001387983 */ /* 0x000ea20000100800 */
[----:B---3--:R-:W-:-:S03]  /*c5d20*/  IMAD.MOV.U32 R57, RZ, RZ, R0 ;  /* 0x000000ffff397224 */ /* 0x008fc600078e0000 */
[----:B------:R-:W3:Y:S04]  /*c5d30*/  LDL.LU R0, [R1+0x8ea8] ;  /* 0x008ea80001007983 */ /* 0x000ee80000300800 */
[----:B------:R-:W-:Y:S04]  /*c5d40*/  STL.64 [R1+0x8d58], R58 ;  /* 0x008d583a01007387 */ /* 0x000fe80000100a00 */
[----:B--2---:R-:W-:Y:S04]  /*c5d50*/  STL.64 [R1+0x8d50], R56 ;  /* 0x008d503801007387 */ /* 0x004fe80000100a00 */
[----:B------:R-:W2:Y:S04]  /*c5d60*/  LDL.LU R48, [R1+0x34c0] ;  /* 0x0034c00001307983 */ /* 0x000ea80000300800 */
[----:B------:R-:W2:Y:S04]  /*c5d70*/  LDL.LU R49, [R1+0x34c4] ;  /* 0x0034c40001317983 */ /* 0x000ea80000300800 */
[----:B------:R-:W4:Y:S04]  /*c5d80*/  LDL.LU R50, [R1+0x34c8] ;  /* 0x0034c80001327983 */ /* 0x000f280000300800 */
[----:B------:R-:W4:Y:S01]  /*c5d90*/  LDL.LU R51, [R1+0x34cc] ;  /* 0x0034cc0001337983 */ /* 0x000f220000300800 */
[----:B------:R-:W-:-:S02]  /*c5da0*/  IMAD R6, R6, 0x100, R46 ;  /* 0x0000010006067824 */ /* 0x000fc400078e022e */
[----:B------:R-:W-:Y:S02]  /*c5db0*/  IMAD R7, R7, 0x100, R47 ;  /* 0x0000010007077824 */ /* 0x000fe400078e022f */
[----:B---3--:R-:W-:Y:S01]  /*c5dc0*/  IMAD.MOV.U32 R47, RZ, RZ, R0 ;  /* 0x000000ffff2f7224 */ /* 0x008fe200078e0000 */
[----:B----4-:R-:W-:Y:S04]  /*c5dd0*/  STL.64 [R1+0x8d68], R50 ;  /* 0x008d683201007387 */ /* 0x010fe80000100a00 */
[----:B--2---:R-:W-:Y:S04]  /*c5de0*/  STL.64 [R1+0x8d60], R48 ;  /* 0x008d603001007387 */ /* 0x004fe80000100a00 */
[----:B------:R-:W2:Y:S04]  /*c5df0*/  LDL R46, [R1+0x90] ;  /* 0x00009000012e7983 */ /* 0x000ea80000100800 */
[----:B------:R-:W3:Y:S04]  /*c5e00*/  LDL.LU R0, [R1+0x8ea4] ;  /* 0x008ea40001007983 */ /* 0x000ee80000300800 */
[----:B------:R-:W4:Y:S04]  /*c5e10*/  LDL.LU R40, [R1+0x34d0] ;  /* 0x0034d00001287983 */ /* 0x000f280000300800 */
[----:B------:R-:W4:Y:S04]  /*c5e20*/  LDL.LU R41, [R1+0x34d4] ;  /* 0x0034d40001297983 */ /* 0x000f280000300800 */
[----:B------:R-:W2:Y:S04]  /*c5e30*/  LDL.LU R42, [R1+0x34d8] ;  /* 0x0034d800012a7983 */ /* 0x000ea80000300800 */
[----:B------:R-:W2:Y:S01]  /*c5e40*/  LDL.LU R43, [R1+0x34dc] ;  /* 0x0034dc00012b7983 */ /* 0x000ea20000300800 */
[----:B------:R-:W-:-:S02]  /*c5e50*/  IMAD R4, R4, 0x100, R44 ;  /* 0x0000010004047824 */ /* 0x000fc400078e022c */
[----:B------:R-:W-:Y:S01]  /*c5e60*/  IMAD R5, R5, 0x100, R45 ;  /* 0x0000010005057824 */ /* 0x000fe200078e022d */
[----:B--2---:R-:W-:Y:S04]  /*c5e70*/  STL.64 [R1+0x8d78], R42 ;  /* 0x008d782a01007387 */ /* 0x004fe80000100a00 */
[----:B----4-:R-:W-:Y:S04]  /*c5e80*/  STL.64 [R1+0x8d70], R40 ;  /* 0x008d702801007387 */ /* 0x010fe80000100a00 */
[----:B------:R-:W2:Y:S01]  /*c5e90*/  LDL R44, [R1+0x98] ;  /* 0x00009800012c7983 */ /* 0x000ea20000100800 */
[----:B---3--:R-:W-:-:S03]  /*c5ea0*/  IMAD.MOV.U32 R45, RZ, RZ, R0 ;  /* 0x000000ffff2d7224 */ /* 0x008fc600078e0000 */
[----:B------:R-:W3:Y:S04]  /*c5eb0*/  LDL.LU R0, [R1+0x8ea0] ;  /* 0x008ea00001007983 */ /* 0x000ee80000300800 */
[----:B------:R-:W-:Y:S04]  /*c5ec0*/  STL.64 [R1+0x8d88], R46 ;  /* 0x008d882e01007387 */ /* 0x000fe80000100a00 */
[----:B--2---:R-:W-:Y:S04]  /*c5ed0*/  STL.64 [R1+0x8d80], R44 ;  /* 0x008d802c01007387 */ /* 0x004fe80000100a00 */
[----:B0-----:R-:W2:Y:S04]  /*c5ee0*/  LDL.LU R8, [R1+0x34e0] ;  /* 0x0034e00001087983 */ /* 0x001ea80000300800 */
[----:B------:R-:W2:Y:S04]  /*c5ef0*/  LDL.LU R9, [R1+0x34e4] ;  /* 0x0034e40001097983 */ /* 0x000ea80000300800 */
[----:B-1----:R-:W4:Y:S04]  /*c5f00*/  LDL.LU R10, [R1+0x34e8] ;  /* 0x0034e800010a7983 */ /* 0x002f280000300800 */
[----:B------:R-:W4:Y:S01]  /*c5f10*/  LDL.LU R11, [R1+0x34ec] ;  /* 0x0034ec00010b7983 */ /* 0x000f220000300800 */
[----:B---3--:R-:W-:-:S03]  /*c5f20*/  IMAD.MOV.U32 R13, RZ, RZ, R0 ;  /* 0x000000ffff0d7224 */ /* 0x008fc600078e0000 */
[----:B----4-:R-:W-:Y:S04]  /*c5f30*/  STL.64 [R1+0x8d98], R10 ;  /* 0x008d980a01007387 */ /* 0x010fe80000100a00 */
        /* <DEDUP_REMOVED lines=27> */
[----:B------:R-:W-:Y:S04]  /*c60f0*/  STL.64 [R1+0x8b90], R38 ;  /* 0x008b902601007387 */ /* 0x000fe80000100a00 */
[----:B------:R0:W-:Y:S04]  /*c6100*/  STL.64 [R1+0x8b88], R36 ;  /* 0x008b882401007387 */ /* 0x0001e80000100a00 */
[----:B0-----:R-:W2:Y:S04]  /*c6110*/  LDL.LU R36, [R1+0x3510] ;  /* 0x0035100001247983 */ /* 0x001ea80000300800 */
[----:B------:R-:W2:Y:S04]  /*c6120*/  LDL.LU R37, [R1+0x3514] ;  /* 0x0035140001257983 */ /* 0x000ea80000300800 */
[----:B------:R-:W4:Y:S04]  /*c6130*/  LDL.LU R38, [R1+0x3518] ;  /* 0x0035180001267983 */ /* 0x000f280000300800 */
[----:B------:R-:W4:Y:S01]  /*c6140*/  LDL.LU R39, [R1+0x351c] ;  /* 0x00351c0001277983 */ /* 0x000f220000300800 */
[----:B---3--:R-:W-:-:S03]  /*c6150*/  IMAD.MOV.U32 R59, RZ, RZ, R0 ;  /* 0x000000ffff3b7224 */ /* 0x008fc600078e0000 */
[----:B----4-:R0:W-:Y:S04]  /*c6160*/  STL.64 [R1+0x8de8], R38 ;  /* 0x008de82601007387 */ /* 0x0101e80000100a00 */
        /* <DEDUP_REMOVED lines=8> */
[----:B----4-:R1:W-:Y:S04]  /*c61f0*/  STL.64 [R1+0x8df0], R48 ;  /* 0x008df03001007387 */ /* 0x0103e80000100a00 */
        /* <DEDUP_REMOVED lines=22> */
[----:B------:R-:W-:Y:S01]  /*c6360*/  STL.64 [R1+0x8e38], R46 ;  /* 0x008e382e01007387 */ /* 0x000fe20000100a00 */
[----:B----4-:R-:W-:-:S03]  /*c6370*/  IMAD.MOV.U32 R23, RZ, RZ, R0 ;  /* 0x000000ffff177224 */ /* 0x010fc600078e0000 */
        /* <DEDUP_REMOVED lines=13> */
[----:B--2---:R2:W-:Y:S04]  /*c6450*/  STL.64 [R1+0x8e58], R20 ;  /* 0x008e581401007387 */ /* 0x0045e80000100a00 */
[----:B------:R-:W4:Y:S04]  /*c6460*/  LDL.LU R24, [R1+0x3590] ;  /* 0x0035900001187983 */ /* 0x000f280000300800 */
[----:B------:R-:W4:Y:S04]  /*c6470*/  LDL.LU R25, [R1+0x3594] ;  /* 0x0035940001197983 */ /* 0x000f280000300800 */
[----:B------:R-:W4:Y:S04]  /*c6480*/  LDL.LU R26, [R1+0x3598] ;  /* 0x00359800011a7983 */ /* 0x000f280000300800 */
[----:B------:R-:W4:Y:S04]  /*c6490*/  LDL.LU R27, [R1+0x359c] ;  /* 0x00359c00011b7983 */ /* 0x000f280000300800 */
[----:B0-----:R-:W4:Y:S01]  /*c64a0*/  LDL R38, [R1+0xf8] ;  /* 0x0000f80001267983 */ /* 0x001f220000100800 */
[----:B---3--:R-:W-:-:S03]  /*c64b0*/  IMAD.MOV.U32 R39, RZ, RZ, R0 ;  /* 0x000000ffff277224 */ /* 0x008fc600078e0000 */
[----:B------:R-:W3:Y:S04]  /*c64c0*/  LDL.LU R0, [R1+0x8e7c] ;  /* 0x008e7c0001007983 */ /* 0x000ee80000300800 */
[----:B-1----:R-:W4:Y:S04]  /*c64d0*/  LDL.LU R48, [R1+0x35a0] ;  /* 0x0035a00001307983 */ /* 0x002f280000300800 */
[----:B------:R-:W4:Y:S04]  /*c64e0*/  LDL.LU R49, [R1+0x35a4] ;  /* 0x0035a40001317983 */ /* 0x000f280000300800 */
[----:B------:R-:W4:Y:S04]  /*c64f0*/  LDL.LU R50, [R1+0x35a8] ;  /* 0x0035a80001327983 */ /* 0x000f280000300800 */
[----:B------:R-:W4:Y:S04]  /*c6500*/  LDL.LU R51, [R1+0x35ac] ;  /* 0x0035ac0001337983 */ /* 0x000f280000300800 */
[----:B------:R-:W4:Y:S04]  /*c6510*/  LDL R36, [R1+0x100] ;  /* 0x0001000001247983 */ /* 0x000f280000100800 */
[----:B------:R-:W4:Y:S04]  /*c6520*/  LDL R37, [R1+0x104] ;  /* 0x0001040001257983 */ /* 0x000f280000100800 */
[----:B------:R-:W4:Y:S01]  /*c6530*/  LDL R42, [R1+0x108] ;  /* 0x00010800012a7983 */ /* 0x000f220000100800 */
[----:B---3--:R-:W-:-:S03]  /*c6540*/  IMAD.MOV.U32 R43, RZ, RZ, R0 ;  /* 0x000000ffff2b7224 */ /* 0x008fc600078e0000 */
        /* <DEDUP_REMOVED lines=17> */
[----:B------:R-:W2:Y:S04]  /*c6660*/  LDL.64 R60, [R1+0x118] ;  /* 0x00011800013c7983 */ /* 0x000ea80000100a00 */
[----:B------:R-:W2:Y:S04]  /*c6670*/  LDL R40, [R1+0x110] ;  /* 0x0001100001287983 */ /* 0x000ea80000100800 */
        /* <DEDUP_REMOVED lines=18> */
[----:B------:R-:W-:-:S02]  /*c67a0*/  IMAD.MOV.U32 R30, RZ, RZ, R2 ;  /* 0x000000ffff1e7224 */ /* 0x000fc400078e0002 */
[----:B------:R-:W-:-:S14]  /*c67b0*/  IMAD.MOV.U32 R31, RZ, RZ, R3 ;  /* 0x000000ffff1f7224 */ /* 0x000fdc00078e0003 */
[----:B------:R0:W-:Y:S04]  /*c67c0*/  STL.64 [R1+0x1ca0], R32 ;  /* 0x001ca02001007387 */ /* 0x0001e80000100a00 */
[----:B------:R-:W-:Y:S04]  /*c67d0*/  STL.64 [R1+0x1ca8], R34 ;  /* 0x001ca82201007387 */ /* 0x000fe80000100a00 */
[----:B------:R-:W4:Y:S04]  /*c67e0*/  LDL.LU.64 R2, [R1+0x8e68] ;  /* 0x008e680001027983 */ /* 0x000f280000300a00 */
[----:B0-----:R-:W4:Y:S01]  /*c67f0*/  LDL.64 R32, [R1+0x128] ;  /* 0x0001280001207983 */ /* 0x001f220000100a00 */
[----:B------:R-:W-:-:S02]  /*c6800*/  F2FP.F16.E4M3.UNPACK_B R4, R4 ;  /* 0x00000004ff04723e */ /* 0x000fc400020006ff */
[----:B------:R-:W-:Y:S02]  /*c6810*/  F2FP.F16.E4M3.UNPACK_B R5, R5 ;  /* 0x00000005ff05723e */ /* 0x000fe400020006ff */
[----:B------:R-:W-:Y:S02]  /*c6820*/  F2FP.F16.E4M3.UNPACK_B R6, R6 ;  /* 0x00000006ff06723e */ /* 0x000fe400020006ff */
[----:B------:R-:W-:Y:S01]  /*c6830*/  F2FP.F16.E4M3.UNPACK_B R7, R7 ;  /* 0x00000007ff07723e */ /* 0x000fe200020006ff */
[----:B---3--:R-:W-:-:S06]  /*c6840*/  IMAD.MOV.U32 R41, RZ, RZ, R0 ;  /* 0x000000ffff297224 */ /* 0x008fcc00078e0000 */
[C---:B--2---:R-:W-:Y:S06]  /*c6850*/  HMMA.16816.F32 R16, R4.reuse, R60, R16 ;  /* 0x0000003c0410723c */ /* 0x044fec0000001810 */
[C---:B------:R-:W-:Y:S01]  /*c6860*/  HMMA.16816.F32 R44, R4.reuse, R40, R44 ;  /* 0x00000028042c723c */ /* 0x040fe2000000182c */
[----:B------:R0:W-:Y:S04]  /*c6870*/  STL [R1+0x8b24], R31 ;  /* 0x008b241f01007387 */ /* 0x0001e80000100800 */
[----:B------:R1:W-:Y:S01]  /*c6880*/  STL [R1+0x8b20], R30 ;  /* 0x008b201e01007387 */ /* 0x0003e20000100800 */
[----:B------:R-:W-:Y:S01]  /*c6890*/  HMMA.16816.F32 R40, R4, R42, R8 ;  /* 0x0000002a0428723c */ /* 0x000fe20000001808 */
[----:B0-----:R-:W-:-:S02]  /*c68a0*/  IMAD.MOV.U32 R31, RZ, RZ, R60 ;  /* 0x000000ffff1f7224 */ /* 0x001fc400078e003c */
[----:B-1----:R-:W-:-:S03]  /*c68b0*/  IMAD.MOV.U32 R30, RZ, RZ, R61 ;  /* 0x000000ffff1e7224 */ /* 0x002fc600078e003d */
[C---:B------:R-:W-:Y:S06]  /*c68c0*/  HMMA.16816.F32 R56, R4.reuse, R36, R56 ;  /* 0x000000240438723c */ /* 0x040fec0000001838 */
[C---:B------:R-:W-:Y:S06]  /*c68d0*/  HMMA.16816.F32 R36, R4.reuse, R38, R48 ;  /* 0x000000260424723c */ /* 0x040fec0000001830 */
[----:B----4-:R-:W-:Y:S06]  /*c68e0*/  HMMA.16816.F32 R20, R4, R32, R20 ;  /* 0x000000200414723c */ /* 0x010fec0000001814 */
[----:B------:R-:W-:-:S02]  /*c68f0*/  IMAD.MOV.U32 R35, RZ, RZ, R32 ;  /* 0x000000ffff237224 */ /* 0x000fc400078e0020 */
[----:B------:R-:W-:-:S15]  /*c6900*/  IMAD.MOV.U32 R0, RZ, RZ, R33 ;  /* 0x000000ffff007224 */ /* 0x000fde00078e0021 */
[----:B------:R-:W-:Y:S04]  /*c6910*/  STL.64 [R1+0x1c90], R20 ;  /* 0x001c901401007387 */ /* 0x000fe80000100a00 */
[----:B------:R0:W-:Y:S04]  /*c6920*/  STL.64 [R1+0x1c98], R22 ;  /* 0x001c981601007387 */ /* 0x0001e80000100a00 */
[----:B0-----:R-:W2:Y:S04]  /*c6930*/  LDL.LU.64 R22, [R1+0x8e60] ;  /* 0x008e600001167983 */ /* 0x001ea80000300a00 */
[----:B------:R-:W3:Y:S04]  /*c6940*/  LDL.LU.64 R20, [R1+0x8e58] ;  /* 0x008e580001147983 */ /* 0x000ee80000300a00 */
[----:B------:R0:W-:Y:S04]  /*c6950*/  STL [R1+0x8bf8], R35 ;  /* 0x008bf82301007387 */ /* 0x0001e80000100800 */
[----:B------:R-:W4:Y:S04]  /*c6960*/  LDL.LU R32, [R1+0x3520] ;  /* 0x0035200001207983 */ /* 0x000f280000300800 */
[----:B------:R-:W4:Y:S04]  /*c6970*/  LDL.LU R33, [R1+0x3524] ;  /* 0x0035240001217983 */ /* 0x000f280000300800 */
[----:B------:R-:W4:Y:S04]  /*c6980*/  LDL.LU R34, [R1+0x3528] ;  /* 0x0035280001227983 */ /* 0x000f280000300800 */
[----:B0-----:R-:W4:Y:S04]  /*c6990*/  LDL.LU R35, [R1+0x352c] ;  /* 0x00352c0001237983 */ /* 0x001f280000300800 */
[----:B------:R-:W-:Y:S04]  /*c69a0*/  STL.64 [R1+0x1c80], R16 ;  /* 0x001c801001007387 */ /* 0x000fe80000100a00 */
[----:B------:R0:W-:Y:S04]  /*c69b0*/  STL.64 [R1+0x1c88], R18 ;  /* 0x001c881201007387 */ /* 0x0001e80000100a00 */
[----:B0-----:R-:W2:Y:S04]  /*c69c0*/  LDL.LU.64 R18, [R1+0x8e50] ;  /* 0x008e500001127983 */ /* 0x001ea80000300a00 */
[----:B------:R-:W2:Y:S04]  /*c69d0*/  LDL.LU.64 R16, [R1+0x8e48] ;  /* 0x008e480001107983 */ /* 0x000ea80000300a00 */
[----:B------:R-:W4:Y:S04]  /*c69e0*/  LDL.LU.64 R60, [R1+0x8e40] ;  /* 0x008e4000013c7983 */ /* 0x000f280000300a00 */
[----:B------:R0:W-:Y:S04]  /*c69f0*/  STL.64 [R1+0x8b80], R30 ;  /* 0x008b801e01007387 */ /* 0x0001e80000100a00 */
[----:B0-----:R-:W4:Y:S04]  /*c6a00*/  LDL R30, [R1+0xc0] ;  /* 0x0000c000011e7983 */ /* 0x001f280000100800 */
[----:B------:R-:W4:Y:S04]  /*c6a10*/  LDL R31, [R1+0xc4] ;  /* 0x0000c400011f7983 */ /* 0x000f280000100800 */
[----:B------:R-:W-:Y:S04]  /*c6a20*/  STL.64 [R1+0x8b78], R28 ;  /* 0x008b781c01007387 */ /* 0x000fe80000100a00 */
        /* <DEDUP_REMOVED lines=28> */
[----:B------:R-:W2:Y:S01]  /*c6bf0*/  LDL.LU.64 R16, [R1+0x8dc0] ;  /* 0x008dc00001107983 */ /* 0x000ea20000300a00 */
[C---:B----4-:R-:W-:Y:S06]  /*c6c00*/  HMMA.16816.F32 R12, R4.reuse, R44, R12 ;  /* 0x0000002c040c723c */ /* 0x050fec000000180c */
[C---:B------:R-:W-:Y:S01]  /*c6c10*/  HMMA.16816.F32 R44, R4.reuse, R46, R8 ;  /* 0x0000002e042c723c */ /* 0x040fe20000001808 */
[----:B------:R-:W-:Y:S04]  /*c6c20*/  STL.64 [R1+0x1c20], R20 ;  /* 0x001c201401007387 */ /* 0x000fe80000100a00 */
[----:B------:R0:W-:Y:S04]  /*c6c30*/  STL.64 [R1+0x1c28], R22 ;  /* 0x001c281601007387 */ /* 0x0001e80000100a00 */
[----:B0-----:R-:W4:Y:S04]  /*c6c40*/  LDL.LU.64 R22, [R1+0x8db8] ;  /* 0x008db80001167983 */ /* 0x001f280000300a00 */
[----:B------:R-:W4:Y:S04]  /*c6c50*/  LDL.LU.64 R20, [R1+0x8db0] ;  /* 0x008db00001147983 */ /* 0x000f280000300a00 */
[----:B------:R-:W-:Y:S04]  /*c6c60*/  STL.64 [R1+0x1c10], R12 ;  /* 0x001c100c01007387 */ /* 0x000fe80000100a00 */
[----:B------:R0:W-:Y:S01]  /*c6c70*/  STL.64 [R1+0x1c18], R14 ;  /* 0x001c180e01007387 */ /* 0x0001e20000100a00 */
[C---:B------:R-:W-:Y:S03]  /*c6c80*/  HMMA.16816.F32 R40, R4.reuse, R56, R40 ;  /* 0x000000380428723c */ /* 0x040fe60000001828 */
[----:B0-----:R-:W4:Y:S04]  /*c6c90*/  LDL.LU.64 R14, [R1+0x8da8] ;  /* 0x008da800010e7983 */ /* 0x001f280000300a00 */
[----:B------:R-:W4:Y:S04]  /*c6ca0*/  LDL.LU.64 R12, [R1+0x8da0] ;  /* 0x008da000010c7983 */ /* 0x000f280000300a00 */
[----:B------:R-:W4:Y:S04]  /*c6cb0*/  LDL.LU.64 R10, [R1+0x8d98] ;  /* 0x008d9800010a7983 */ /* 0x000f280000300a00 */
[----:B------:R-:W4:Y:S04]  /*c6cc0*/  LDL.LU.64 R8, [R1+0x8d90] ;  /* 0x008d900001087983 */ /* 0x000f280000300a00 */
[----:B------:R-:W-:Y:S01]  /*c6cd0*/  STL.64 [R1+0x1c00], R44 ;  /* 0x001c002c01007387 */ /* 0x000fe20000100a00 */
[C---:B------:R-:W-:Y:S03]  /*c6ce0*/  HMMA.16816.F32 R56, R4.reuse, R58, R48 ;  /* 0x0000003a0438723c */ /* 0x040fe60000001830 */
        /* <DEDUP_REMOVED lines=17> */
[----:B------:R3:W-:Y:S02]  /*c6e00*/  STL.64 [R1+0x1bd8], R30 ;  /* 0x001bd81e01007387 */ /* 0x0007e40000100a00 */
[C---:B---3--:R-:W-:Y:S06]  /*c6e10*/  HMMA.16816.F32 R28, R4.reuse, R24, R32 ;  /* 0x00000018041c723c */ /* 0x048fec0000001820 */
[----:B--2---:R-:W-:-:S15]  /*c6e20*/  HMMA.16816.F32 R24, R4, R26, R36 ;  /* 0x0000001a0418723c */ /* 0x004fde0000001824 */
[----:B------:R-:W-:-:S02]  /*c6e30*/  NOP ;  /* 0x0000000000007918 */ /* 0x000fc40000000000 */
[----:B------:R-:W-:Y:S04]  /*c6e40*/  STL.64 [R1+0x1bc0], R28 ;  /* 0x001bc01c01007387 */ /* 0x000fe80000100a00 */
[----:B------:R-:W-:Y:S04]  /*c6e50*/  STL.64 [R1+0x1bc8], R30 ;  /* 0x001bc81e01007387 */ /* 0x000fe80000100a00 */
[----:B------:R-:W-:Y:S04]  /*c6e60*/  STL.64 [R1+0x1bb0], R24 ;  /* 0x001bb01801007387 */ /* 0x000fe80000100a00 */
[----:B------:R-:W-:Y:S01]  /*c6e70*/  STL.64 [R1+0x1bb8], R26 ;  /* 0x001bb81a01007387 */ /* 0x000fe20000100a00 */
[C---:B----4-:R-:W-:Y:S06]  /*c6e80*/  HMMA.16816.F32 R20, R4.reuse, R12, R20 ;  /* 0x0000000c0414723c */ /* 0x050fec0000001814 */
[C---:B------:R-:W-:Y:S06]  /*c6e90*/  HMMA.16816.F32 R16, R4.reuse, R14, R16 ;  /* 0x0000000e0410723c */ /* 0x040fec0000001810 */
[C---:B------:R-:W-:Y:S11]  /*c6ea0*/  HMMA.16816.F32 R8, R4.reuse, R44, R8 ;  /* 0x0000002c0408723c */ /* 0x040ff60000001808 */
[----:B------:R-:W-:Y:S04]  /*c6eb0*/  STL.64 [R1+0x1ba0], R20 ;  /* 0x001ba01401007387 */ /* 0x000fe80000100a00 */
[----:B------:R-:W-:Y:S04]  /*c6ec0*/  STL.64 [R1+0x1ba8], R22 ;  /* 0x001ba81601007387 */ /* 0x000fe80000100a00 */
[----:B------:R-:W-:Y:S04]  /*c6ed0*/  STL.64 [R1+0x1b90], R16 ;  /* 0x001b901001007387 */ /* 0x000fe80000100a00 */
[----:B------:R0:W-:Y:S01]  /*c6ee0*/  STL.64 [R1+0x1b98], R18 ;  /* 0x001b981201007387 */ /* 0x0001e20000100a00 */
[C---:B------:R-:W-:Y:S03]  /*c6ef0*/  HMMA.16816.F32 R12, R4.reuse, R46, R40 ;  /* 0x0000002e040c723c */ /* 0x040fe60000001828 */
[----:B------:R-:W-:Y:S04]  /*c6f00*/  STL.64 [R1+0x1b80], R8 ;  /* 0x001b800801007387 */ /* 0x000fe80000100a00 */
[----:B------:R1:W-:Y:S01]  /*c6f10*/  STL.64 [R1+0x1b88], R10 ;  /* 0x001b880a01007387 */ /* 0x0003e20000100a00 */
[C---:B0-----:R-:W-:Y:S06]  /*c6f20*/  HMMA.16816.F32 R16, R4.reuse, R56, R48 ;  /* 0x000000380410723c */ /* 0x041fec0000001830 */
[C---:B-1----:R-:W-:Y:S09]  /*c6f30*/  HMMA.16816.F32 R8, R4.reuse, R58, R52 ;  /* 0x0000003a0408723c */ /* 0x042ff20000001834 */
        /* <DEDUP_REMOVED lines=34> */
[----:B---3--:R-:W-:Y:S04]  /*c7160*/  STL.64 [R1+0x8c48], R58 ;  /* 0x008c483a01007387 */ /* 0x008fe80000100a00 */
[----:B----4-:R-:W-:Y:S04]  /*c7170*/  STL.64 [R1+0x8c40], R56 ;  /* 0x008c403801007387 */ /* 0x010fe80000100a00 */
[----:B------:R-:W3:Y:S04]  /*c7180*/  LDL R50, [R1] ;  /* 0x0000000001327983 */ /* 0x000ee80000100800 */
[----:B------:R-:W3:Y:S04]  /*c7190*/  LDL R51, [R1+0x4] ;  /* 0x0000040001337983 */ /* 0x000ee80000100800 */
[----:B------:R-:W4:Y:S04]  /*c71a0*/  LDL.LU R44, [R1+0x33b0] ;  /* 0x0033b000012c7983 */ /* 0x000f280000300800 */
[----:B------:R-:W4:Y:S04]  /*c71b0*/  LDL.LU R45, [R1+0x33b4] ;  /* 0x0033b400012d7983 */ /* 0x000f280000300800 */
[----:B------:R-:W2:Y:S04]  /*c71c0*/  LDL.LU R46, [R1+0x33b8] ;  /* 0x0033b800012e7983 */ /* 0x000ea80000300800 */
[----:B------:R-:W2:Y:S04]  /*c71d0*/  LDL.LU R47, [R1+0x33bc] ;  /* 0x0033bc00012f7983 */ /* 0x000ea80000300800 */
[----:B--2---:R2:W-:Y:S04]  /*c71e0*/  STL.64 [R1+0x8c58], R46 ;  /* 0x008c582e01007387 */ /* 0x0045e80000100a00 */
[----:B----4-:R-:W-:Y:S04]  /*c71f0*/  STL.64 [R1+0x8c50], R44 ;  /* 0x008c502c01007387 */ /* 0x010fe80000100a00 */
[----:B------:R-:W4:Y:S04]  /*c7200*/  LDL R48, [R1+0x8] ;  /* 0x0000080001307983 */ /* 0x000f280000100800 */
[----:B------:R-:W4:Y:S04]  /*c7210*/  LDL R49, [R1+0xc] ;  /* 0x00000c0001317983 */ /* 0x000f280000100800 */
[----:B---3--:R-:W-:Y:S04]  /*c7220*/  STL.64 [R1+0x8c68], R50 ;  /* 0x008c683201007387 */ /* 0x008fe80000100a00 */
        /* <DEDUP_REMOVED lines=9> */
[----:B------:R-:W2:Y:S04]  /*c72c0*/  LDL R34, [R1+0x18] ;  /* 0x0000180001227983 */ /* 0x000ea80000100800 */
[----:B------:R-:W2:Y:S04]  /*c72d0*/  LDL R35, [R1+0x1c] ;  /* 0x00001c0001237983 */ /* 0x000ea80000100800 */
[----:B--2---:R2:W-:Y:S04]  /*c72e0*/  STL.64 [R1+0x8c88], R34 ;  /* 0x008c882201007387 */ /* 0x0045e80000100a00 */
[----:B----4-:R-:W-:Y:S04]  /*c72f0*/  STL.64 [R1+0x8c80], R32 ;  /* 0x008c802001007387 */ /* 0x010fe80000100a00 */
[----:B-1----:R-:W3:Y:S04]  /*c7300*/  LDL.LU R20, [R1+0x33e0] ;  /* 0x0033e00001147983 */ /* 0x002ee80000300800 */
[----:B------:R-:W3:Y:S04]  /*c7310*/  LDL.LU R21, [R1+0x33e4] ;  /* 0x0033e40001157983 */ /* 0x000ee80000300800 */
[----:B------:R-:W4:Y:S04]  /*c7320*/  LDL.LU R22, [R1+0x33e8] ;  /* 0x0033e80001167983 */ /* 0x000f280000300800 */
[----:B------:R-:W4:Y:S04]  /*c7330*/  LDL.LU R23, [R1+0x33ec] ;  /* 0x0033ec0001177983 */ /* 0x000f280000300800 */
[----:B----4-:R-:W-:Y:S04]  /*c7340*/  STL.64 [R1+0x8c98], R22 ;  /* 0x008c981601007387 */ /* 0x010fe80000100a00 */
[----:B---3--:R1:W-:Y:S04]  /*c7350*/  STL.64 [R1+0x8c90], R20 ;  /* 0x008c901401007387 */ /* 0x0083e80000100a00 */
[----:B------:R-:W3:Y:S04]  /*c7360*/  LDL R38, [R1+0x20] ;  /* 0x0000200001267983 */ /* 0x000ee80000100800 */
        /* <DEDUP_REMOVED lines=23> */
[----:B0-----:R-:W4:Y:S04]  /*c74e0*/  LDL.LU R12, [R1+0x3420] ;  /* 0x00342000010c7983 */ /* 0x001f280000300800 */
[----:B------:R-:W4:Y:S04]  /*c74f0*/  LDL.LU R13, [R1+0x3424] ;  /* 0x00342400010d7983 */ /* 0x000f280000300800 */
[----:B------:R-:W3:Y:S04]  /*c7500*/  LDL.LU R14, [R1+0x3428] ;  /* 0x00342800010e7983 */ /* 0x000ee80000300800 */
[----:B------:R-:W3:Y:S04]  /*c7510*/  LDL.LU R15, [R1+0x342c] ;  /* 0x00342c00010f7983 */ /* 0x000ee80000300800 */
[----:B---3--:R0:W-:Y:S04]  /*c7520*/  STL.64 [R1+0x8ce8], R14 ;  /* 0x008ce80e01007387 */ /* 0x0081e80000100a00 */
[----:B----4-:R-:W-:Y:S04]  /*c7530*/  STL.64 [R1+0x8ce0], R12 ;  /* 0x008ce00c01007387 */ /* 0x010fe80000100a00 */
[----:B------:R-:W3:Y:S04]  /*c7540*/  LDL R34, [R1+0x40] ;  /* 0x0000400001227983 */ /* 0x000ee80000100800 */
        /* <DEDUP_REMOVED lines=31> */
[----:B-1----:R-:W4:Y:S04]  /*c7740*/  LDL.LU R20, [R1+0x3470] ;  /* 0x0034700001147983 */ /* 0x002f280000300800 */
[----:B------:R-:W4:Y:S04]  /*c7750*/  LDL.LU R21, [R1+0x3474] ;  /* 0x0034740001157983 */ /* 0x000f280000300800 */
[----:B------:R-:W4:Y:S04]  /*c7760*/  LDL.LU R22, [R1+0x3478] ;  /* 0x0034780001167983 */ /* 0x000f280000300800 */
[----:B------:R-:W4:Y:S04]  /*c7770*/  LDL.LU R23, [R1+0x347c] ;  /* 0x00347c0001177983 */ /* 0x000f280000300800 */
[----:B------:R-:W4:Y:S04]  /*c7780*/  LDL R12, [R1+0x68] ;  /* 0x00006800010c7983 */ /* 0x000f280000100800 */
[----:B------:R-:W4:Y:S04]  /*c7790*/  LDL R13, [R1+0x6c] ;  /* 0x00006c00010d7983 */ /* 0x000f280000100800 */
[----:B------:R-:W4:Y:S04]  /*c77a0*/  LDL R50, [R1+0x70] ;  /* 0x0000700001327983 */ /* 0x000f280000100800 */
        /* <DEDUP_REMOVED lines=44> */
[----:B----4-:R-:W-:-:S15]  /*c7a70*/  HMMA.16816.F32 R48, R4, R50, R36 ;  /* 0x000000320430723c */ /* 0x010fde0000001824 */
[----:B------:R-:W-:-:S02]  /*c7a80*/  NOP ;  /* 0x0000000000007918 */ /* 0x000fc40000000000 */
        /* <DEDUP_REMOVED lines=8> */
[----:B0-----:R-:W4:Y:S04]  /*c7b10*/  LDL.LU.64 R50, [R1+0x8d18] ;  /* 0x008d180001327983 */ /* 0x001f280000300a00 */
[----:B------:R-:W4:Y:S01]  /*c7b20*/  LDL.LU.64 R48, [R1+0x8d10] ;  /* 0x008d100001307983 */ /* 0x000f220000300a00 */
[C---:B---3--:R-:W-:Y:S06]  /*c7b30*/  HMMA.16816.F32 R32, R4.reuse, R12, R32 ;  /* 0x0000000c0420723c */ /* 0x048fec0000001820 */
[----:B------:R-:W-:-:S15]  /*c7b40*/  HMMA.16816.F32 R12, R4, R14, R20 ;  /* 0x0000000e040c723c */ /* 0x000fde0000001814 */
[----:B------:R-:W-:-:S02]  /*c7b50*/  NOP ;  /* 0x0000000000007918 */ /* 0x000fc40000000000 */
        /* <DEDUP_REMOVED lines=10> */
[C---:B--2---:R-:W-:Y:S06]  /*c7c00*/  HMMA.16816.F32 R44, R4.reuse, R36, R44 ;  /* 0x00000024042c723c */ /* 0x044fec000000182c */
[----:B----4-:R-:W-:-:S15]  /*c7c10*/  HMMA.16816.F32 R36, R4, R38, R48 ;  /* 0x000000260424723c */ /* 0x010fde0000001830 */
[----:B------:R-:W-:-:S02]  /*c7c20*/  NOP ;  /* 0x0000000000007918 */ /* 0x000fc40000000000 */
[----:B------:R-:W-:Y:S04]  /*c7c30*/  STL.64 [R1+0x1b00], R44 ;  /* 0x001b002c01007387 */ /* 0x000fe80000100a00 */
[----:B------:R0:W-:Y:S04]  /*c7c40*/  STL.64 [R1+0x1b08], R46 ;  /* 0x001b082e01007387 */ /* 0x0001e80000100a00 */
[----:B0-----:R-:W2:Y:S04]  /*c7c50*/  LDL.LU.64 R46, [R1+0x8cd8] ;  /* 0x008cd800012e7983 */ /* 0x001ea80000300a00 */
[----:B------:R-:W4:Y:S04]  /*c7c60*/  LDL.LU.64 R44, [R1+0x8cd0] ;  /* 0x008cd000012c7983 */ /* 0x000f280000300a00 */
[----:B------:R-:W2:Y:S04]  /*c7c70*/  LDL.LU.64 R50, [R1+0x8cc8] ;  /* 0x008cc80001327983 */ /* 0x000ea80000300a00 */
[----:B------:R-:W2:Y:S04]  /*c7c80*/  LDL.LU.64 R48, [R1+0x8cc0] ;  /* 0x008cc00001307983 */ /* 0x000ea80000300a00 */
[----:B------:R-:W-:Y:S04]  /*c7c90*/  STL.64 [R1+0x1af0], R36 ;  /* 0x001af02401007387 */ /* 0x000fe80000100a00 */
[----:B------:R0:W-:Y:S04]  /*c7ca0*/  STL.64 [R1+0x1af8], R38 ;  /* 0x001af82601007387 */ /* 0x0001e80000100a00 */
[----:B0-----:R-:W2:Y:S04]  /*c7cb0*/  LDL.LU.64 R38, [R1+0x8cb8] ;  /* 0x008cb80001267983 */ /* 0x001ea80000300a00 */
[----:B------:R-:W2:Y:S01]  /*c7cc0*/  LDL.LU.64 R36, [R1+0x8cb0] ;  /* 0x008cb00001247983 */ /* 0x000ea20000300a00 */
        /* <DEDUP_REMOVED lines=17> */
[----:B------:R0:W-:Y:S04]  /*c7de0*/  STL.64 [R1+0x1ac8], R14 ;  /* 0x001ac80e01007387 */ /* 0x0001e80000100a00 */
        /* <DEDUP_REMOVED lines=12> */
[C---:B---3--:R-:W-:Y:S06]  /*c7eb0*/  HMMA.16816.F32 R36, R4.reuse, R38, R52 ;  /* 0x000000260424723c */ /* 0x048fec0000001834 */
[----:B------:R-:W-:Y:S01]  /*c7ec0*/  HMMA.16816.F32 R20, R4, R34, R20 ;  /* 0x000000220414723c */ /* 0x000fe20000001814 */
[----:B------:R-:W3:Y:S04]  /*c7ed0*/  LDL.LU.64 R54, [R1+0x8c38] ;  /* 0x008c380001367983 */ /* 0x000ee80000300a00 */
[----:B------:R-:W3:-:S12]  /*c7ee0*/  LDL.LU.64 R52, [R1+0x8c30] ;  /* 0x008c300001347983 */ /* 0x000ed80000300a00 */
        /* <DEDUP_REMOVED lines=12> */
[C---:B------:R-:W-:Y:S06]  /*c7fb0*/  HMMA.16816.F32 R48, R4.reuse, R50, R44 ;  /* 0x000000320430723c */ /* 0x040fec000000182c */
[C---:B------:R-:W-:Y:S05]  /*c7fc0*/  HMMA.16816.F32 R56, R4.reuse, R60, R56 ;  /* 0x0000003c0438723c */ /* 0x040fea0000001838 */
[----:B------:R-:W-:Y:S04]  /*c7fd0*/  STL.64 [R1+0x1a70], R32 ;  /* 0x001a702001007387 */ /* 0x000fe80000100a00 */
[----:B------:R0:W-:Y:S04]  /*c7fe0*/  STL.64 [R1+0x1a78], R34 ;  /* 0x001a782201007387 */ /* 0x0001e80000100a00 */
[----:B0-----:R-:W4:Y:S04]  /*c7ff0*/  LDL.LU R35, [R1+0x8bf8] ;  /* 0x008bf80001237983 */ /* 0x001f280000300800 */
[----:B------:R-:W-:Y:S04]  /*c8000*/  STL.64 [R1+0x1a60], R40 ;  /* 0x001a602801007387 */ /* 0x000fe80000100a00 */
[----:B------:R0:W-:Y:S04]  /*c8010*/  STL.64 [R1+0x1a68], R42 ;  /* 0x001a682a01007387 */ /* 0x0001e80000100a00 */
[----:B0-----:R-:W4:Y:S04]  /*c8020*/  LDL.LU.64 R42, [R1+0x8bf0] ;  /* 0x008bf000012a7983 */ /* 0x001f280000300a00 */
[----:B------:R-:W4:Y:S04]  /*c8030*/  LDL.LU.64 R40, [R1+0x8be8] ;  /* 0x008be80001287983 */ /* 0x000f280000300a00 */
[----:B------:R-:W2:Y:S04]  /*c8040*/  LDL.LU.64 R46, [R1+0x8be0] ;  /* 0x008be000012e7983 */ /* 0x000ea80000300a00 */
[----:B------:R-:W4:Y:S04]  /*c8050*/  LDL.LU.64 R44, [R1+0x8bd8] ;  /* 0x008bd800012c7983 */ /* 0x000f280000300a00 */
[----:B------:R-:W-:Y:S04]  /*c8060*/  STL.64 [R1+0x1a50], R48 ;  /* 0x001a503001007387 */ /* 0x000fe80000100a00 */
[----:B------:R0:W-:Y:S04]  /*c8070*/  STL.64 [R1+0x1a58], R50 ;  /* 0x001a583201007387 */ /* 0x0001e80000100a00 */
[----:B0-----:R-:W2:Y:S04]  /*c8080*/  LDL.LU.64 R50, [R1+0x8bd0] ;  /* 0x008bd00001327983 */ /* 0x001ea80000300a00 */
[----:B------:R-:W4:Y:S04]  /*c8090*/  LDL.LU.64 R48, [R1+0x8bc8] ;  /* 0x008bc80001307983 */ /* 0x000f280000300a00 */
[----:B------:R-:W-:Y:S04]  /*c80a0*/  STL.64 [R1+0x1a40], R56 ;  /* 0x001a403801007387 */ /* 0x000fe80000100a00 */
[----:B------:R0:W-:Y:S04]  /*c80b0*/  STL.64 [R1+0x1a48], R58 ;  /* 0x001a483a01007387 */ /* 0x0001e80000100a00 */
[----:B0-----:R-:W3:Y:S04]  /*c80c0*/  LDL.LU.64 R58, [R1+0x8bc0] ;  /* 0x008bc000013a7983 */ /* 0x001ee80000300a00 */
[----:B------:R-:W2:Y:S01]  /*c80d0*/  LDL.LU.64 R56, [R1+0x8bb8] ;  /* 0x008bb80001387983 */ /* 0x000ea20000300a00 */
[----:B---3--:R-:W-:-:S15]  /*c80e0*/  HMMA.16816.F32 R52, R4, R58, R52 ;  /* 0x0000003a0434723c */ /* 0x008fde0000001834 */
[----:B------:R-:W-:-:S08]  /*c80f0*/  NOP ;  /* 0x0000000000007918 */ /* 0x000fd00000000000 */
[----:B------:R-:W-:Y:S04]  /*c8100*/  STL.64 [R1+0x1a30], R52 ;  /* 0x001a303401007387 */ /* 0x000fe80000100a00 */
[----:B------:R0:W-:Y:S04]  /*c8110*/  STL.64 [R1+0x1a38], R54 ;  /* 0x001a383601007387 */ /* 0x0001e80000100a00 */
[----:B0-----:R-:W3:Y:S04]  /*c8120*/  LDL.LU.64 R54, [R1+0x8bb0] ;  /* 0x008bb00001367983 */ /* 0x001ee80000300a00 */
[----:B------:R-:W3:Y:S01]  /*c8130*/  LDL.LU.64 R52, [R1+0x8ba8] ;  /* 0x008ba80001347983 */ /* 0x000ee20000300a00 */
[C---:B--2---:R-:W-:Y:S03]  /*c8140*/  HMMA.16816.F32 R28, R4.reuse, R56, R28 ;  /* 0x00000038041c723c */ /* 0x044fe6000000181c */
[----:B------:R-:W-:Y:S04]  /*c8150*/  STL.64 [R1+0x88f0], R58 ;  /* 0x0088f03a01007387 */ /* 0x000fe80000100a00 */
[----:B------:R-:W-:Y:S01]  /*c8160*/  STL.64 [R1+0x88e8], R56 ;  /* 0x0088e83801007387 */ /* 0x000fe20000100a00 */
[C---:B------:R-:W-:Y:S06]  /*c8170*/  HMMA.16816.F32 R20, R4.reuse, R50, R20 ;  /* 0x000000320414723c */ /* 0x040fec0000001814 */
[C---:B----4-:R-:W-:Y:S06]  /*c8180*/  HMMA.16816.F32 R16, R4.reuse, R48, R16 ;  /* 0x000000300410723c */ /* 0x050fec0000001810 */
[C---:B------:R-:W-:Y:S06]  /*c8190*/  HMMA.16816.F32 R12, R4.reuse, R46, R12 ;  /* 0x0000002e040c723c */ /* 0x040fec000000180c */
[C---:B------:R-:W-:Y:S01]  /*c81a0*/  HMMA.16816.F32 R8, R4.reuse, R44, R8 ;  /* 0x0000002c0408723c */ /* 0x040fe20000001808 */
[----:B------:R-:W-:Y:S04]  /*c81b0*/  STL.64 [R1+0x1a20], R28 ;  /* 0x001a201c01007387 */ /* 0x000fe80000100a00 */
[----:B------:R3:W-:Y:S02]  /*c81c0*/  STL.64 [R1+0x1a28], R30 ;  /* 0x001a281e01007387 */ /* 0x0007e40000100a00 */
[C---:B---3--:R-:W-:Y:S06]  /*c81d0*/  HMMA.16816.F32 R28, R4.reuse, R54, R36 ;  /* 0x00000036041c723c */ /* 0x048fec0000001824 */
[----:B------:R-:W-:Y:S01]  /*c81e0*/  HMMA.16816.F32 R24, R4, R52, R24 ;  /* 0x000000340418723c */ /* 0x000fe20000001818 */
[----:B------:R-:W-:-:S15]  /*c81f0*/  STL.64 [R1+0x88e0], R54 ;  /* 0x0088e03601007387 */ /* 0x000fde0000100a00 */
[----:B------:R-:W-:-:S01]  /*c8200*/  NOP ;  /* 0x0000000000007918 */ /* 0x000fc20000000000 */
        /* <DEDUP_REMOVED lines=10> */
[----:B------:R2:W-:Y:S04]  /*c82b0*/  STL.64 [R1+0x19e8], R18 ;  /* 0x0019e81201007387 */ /* 0x0005e80000100a00 */
[----:B------:R-:W3:Y:S04]  /*c82c0*/  LDL.LU R56, [R1+0x2110] ;  /* 0x0021100001387983 */ /* 0x000ee80000300800 */
[----:B------:R-:W-:Y:S04]  /*c82d0*/  STL.64 [R1+0x19d0], R12 ;  /* 0x0019d00c01007387 */ /* 0x000fe80000100a00 */
[----:B------:R-:W-:Y:S04]  /*c82e0*/  STL.64 [R1+0x19d8], R14 ;  /* 0x0019d80e01007387 */ /* 0x000fe80000100a00 */
[----:B------:R-:W-:Y:S04]  /*c82f0*/  STL.64 [R1+0x19c0], R8 ;  /* 0x0019c00801007387 */ /* 0x000fe80000100a00 */
[----:B------:R-:W-:Y:S04]  /*c8300*/  STL.64 [R1+0x19c8], R10 ;  /* 0x0019c80a01007387 */ /* 0x000fe80000100a00 */
[----:B------:R-:W3:Y:S04]  /*c8310*/  LDL.LU R57, [R1+0x2114] ;  /* 0x0021140001397983 */ /* 0x000ee80000300800 */
[----:B------:R-:W4:Y:S04]  /*c8320*/  LDL.LU R58, [R1+0x2118] ;  /* 0x00211800013a7983 */ /* 0x000f280000300800 */
[----:B------:R-:W4:Y:S04]  /*c8330*/  LDL.LU R59, [R1+0x211c] ;  /* 0x00211c00013b7983 */ /* 0x000f280000300800 */
[----:B----4-:R-:W-:Y:S04]  /*c8340*/  STL.64 [R1+0x8ba0], R58 ;  /* 0x008ba03a01007387 */ /* 0x010fe80000100a00 */
[----:B---3--:R3:W-:Y:S04]  /*c8350*/  STL.64 [R1+0x8b98], R56 ;  /* 0x008b983801007387 */ /* 0x0087e80000100a00 */
[----:B0-----:R-:W4:Y:S04]  /*c8360*/  LDL.LU R48, [R1+0x2120] ;  /* 0x0021200001307983 */ /* 0x001f280000300800 */
[----:B------:R-:W4:Y:S04]  /*c8370*/  LDL.LU R49, [R1+0x2124] ;  /* 0x0021240001317983 */ /* 0x000f280000300800 */
[----:B------:R-:W4:Y:S04]  /*c8380*/  LDL.LU R50, [R1+0x2128] ;  /* 0x0021280001327983 */ /* 0x000f280000300800 */
        /* <DEDUP_REMOVED lines=54> */
[C---:B----4-:R-:W-:Y:S03]  /*c86f0*/  HMMA.16816.F32 R8, R4.reuse, R2, R8 ;  /* 0x000000020408723c */ /* 0x050fe60000001808 */
[----:B------:R-:W-:Y:S04]  /*c8700*/  STL.64 [R1+0x8920], R42 ;  /* 0x0089202a01007387 */ /* 0x000fe80000100a00 */
[----:B------:R0:W-:Y:S04]  /*c8710*/  STL.64 [R1+0x8918], R40 ;  /* 0x0089182801007387 */ /* 0x0001e80000100a00 */
[----:B0-----:R-:W4:Y:S04]  /*c8720*/  LDL.LU R40, [R1+0x3260] ;  /* 0x0032600001287983 */ /* 0x001f280000300800 */
[----:B------:R-:W4:Y:S04]  /*c8730*/  LDL.LU R41, [R1+0x3264] ;  /* 0x0032640001297983 */ /* 0x000f280000300800 */
[----:B------:R-:W4:Y:S04]  /*c8740*/  LDL.LU R42, [R1+0x3268] ;  /* 0x00326800012a7983 */ /* 0x000f280000300800 */
[----:B------:R-:W4:Y:S01]  /*c8750*/  LDL.LU R43, [R1+0x326c] ;  /* 0x00326c00012b7983 */ /* 0x000f220000300800 */
[----:B---3--:R-:W-:-:S15]  /*c8760*/  HMMA.16816.F32 R28, R4, R38, R28 ;  /* 0x00000026041c723c */ /* 0x008fde000000181c */
[----:B------:R-:W-:-:S08]  /*c8770*/  NOP ;  /* 0x0000000000007918 */ /* 0x000fd00000000000 */
[----:B------:R-:W-:Y:S04]  /*c8780*/  STL.64 [R1+0x1990], R28 ;  /* 0x0019901c01007387 */ /* 0x000fe80000100a00 */
[----:B------:R0:W-:Y:S04]  /*c8790*/  STL.64 [R1+0x1998], R30 ;  /* 0x0019981e01007387 */ /* 0x0001e80000100a00 */
[----:B0-----:R-:W3:Y:S04]  /*c87a0*/  LDL.LU.64 R30, [R1+0x8b80] ;  /* 0x008b8000011e7983 */ /* 0x001ee80000300a00 */
[----:B------:R-:W3:Y:S04]  /*c87b0*/  LDL.LU.64 R28, [R1+0x8b78] ;  /* 0x008b7800011c7983 */ /* 0x000ee80000300a00 */
        /* <DEDUP_REMOVED lines=43> */
[----:B------:R-:W2:Y:S02]  /*c8a70*/  LDL.LU R15, [R1+0x329c] ;  /* 0x00329c00010f7983 */ /* 0x000ea40000300800 */
[C---:B--2---:R-:W-:Y:S06]  /*c8a80*/  HMMA.16816.F32 R12, R4.reuse, R16, R12 ;  /* 0x00000010040c723c */ /* 0x044fec000000180c */
[C---:B----4-:R-:W-:Y:S06]  /*c8a90*/  HMMA.16816.F32 R8, R4.reuse, R18, R8 ;  /* 0x000000120408723c */ /* 0x050fec0000001808 */
[----:B------:R-:W-:Y:S11]  /*c8aa0*/  STL.64 [R1+0x8860], R18 ;  /* 0x0088601201007387 */ /* 0x000ff60000100a00 */
[----:B------:R-:W-:Y:S04]  /*c8ab0*/  STL.64 [R1+0x1930], R12 ;  /* 0x0019300c01007387 */ /* 0x000fe80000100a00 */
[----:B------:R3:W-:Y:S02]  /*c8ac0*/  STL.64 [R1+0x1938], R14 ;  /* 0x0019380e01007387 */ /* 0x0007e40000100a00 */
[C---:B---3--:R-:W-:Y:S02]  /*c8ad0*/  HMMA.16816.F32 R12, R4.reuse, R20, R36 ;  /* 0x00000014040c723c */ /* 0x048fe40000001824 */
[----:B------:R-:W-:Y:S04]  /*c8ae0*/  STL.64 [R1+0x8858], R16 ;  /* 0x0088581001007387 */ /* 0x000fe80000100a00 */
[----:B------:R-:W-:Y:S04]  /*c8af0*/  STL.64 [R1+0x1920], R8 ;  /* 0x0019200801007387 */ /* 0x000fe80000100a00 */
[----:B------:R0:W-:Y:S04]  /*c8b00*/  STL.64 [R1+0x1928], R10 ;  /* 0x0019280a01007387 */ /* 0x0001e80000100a00 */
[----:B------:R-:W-:Y:S01]  /*c8b10*/  STL.64 [R1+0x8870], R22 ;  /* 0x0088701601007387 */ /* 0x000fe20000100a00 */
[C---:B0-----:R-:W-:Y:S08]  /*c8b20*/  HMMA.16816.F32 R8, R4.reuse, R22, R40 ;  /* 0x000000160408723c */ /* 0x041ff00000001828 */
[----:B------:R-:W-:Y:S04]  /*c8b30*/  STL.64 [R1+0x1910], R12 ;  /* 0x0019100c01007387 */ /* 0x000fe80000100a00 */
[----:B------:R0:W-:Y:S02]  /*c8b40*/  STL.64 [R1+0x1918], R14 ;  /* 0x0019180e01007387 */ /* 0x0001e40000100a00 */
[C---:B0-----:R-:W-:Y:S02]  /*c8b50*/  HMMA.16816.F32 R12, R4.reuse, R24, R44 ;  /* 0x00000018040c723c */ /* 0x041fe4000000182c */
[----:B------:R-:W-:Y:S07]  /*c8b60*/  STL.64 [R1+0x8868], R20 ;  /* 0x0088681401007387 */ /* 0x000fee0000100a00 */
[----:B------:R-:W-:Y:S04]  /*c8b70*/  STL.64 [R1+0x1900], R8 ;  /* 0x0019000801007387 */ /* 0x000fe80000100a00 */
[----:B------:R0:W-:Y:S04]  /*c8b80*/  STL.64 [R1+0x1908], R10 ;  /* 0x0019080a01007387 */ /* 0x0001e80000100a00 */
[----:B------:R-:W-:Y:S01]  /*c8b90*/  STL.64 [R1+0x8890], R26 ;  /* 0x0088901a01007387 */ /* 0x000fe20000100a00 */
[C---:B0-----:R-:W-:Y:S05]  /*c8ba0*/  HMMA.16816.F32 R8, R4.reuse, R26, R48 ;  /* 0x0000001a0408723c */ /* 0x041fea0000001830 */
[----:B------:R-:W-:Y:S04]  /*c8bb0*/  STL.64 [R1+0x18f0], R12 ;  /* 0x0018f00c01007387 */ /* 0x000fe80000100a00 */
[----:B------:R0:W-:Y:S02]  /*c8bc0*/  STL.64 [R1+0x18f8], R14 ;  /* 0x0018f80e01007387 */ /* 0x0001e40000100a00 */
[----:B0-----:R-:W-:Y:S02]  /*c8bd0*/  HMMA.16816.F32 R12, R4, R28, R56 ;  /* 0x0000001c040c723c */ /* 0x001fe40000001838 */
[----:B------:R-:W-:Y:S10]  /*c8be0*/  STL.64 [R1+0x8888], R24 ;  /* 0x0088881801007387 */ /* 0x000ff40000100a00 */
[----:B------:R0:W-:Y:S04]  /*c8bf0*/  STL.64 [R1+0x18e0], R8 ;  /* 0x0018e00801007387 */ /* 0x0001e80000100a00 */
[----:B------:R1:W-:Y:S04]  /*c8c00*/  STL.64 [R1+0x18e8], R10 ;  /* 0x0018e80a01007387 */ /* 0x0003e80000100a00 */
[----:B0-----:R-:W2:Y:S04]  /*c8c10*/  LDL.LU R8, [R1+0x3210] ;  /* 0x0032100001087983 */ /* 0x001ea80000300800 */
[----:B------:R-:W-:Y:S04]  /*c8c20*/  STL.64 [R1+0x18d0], R12 ;  /* 0x0018d00c01007387 */ /* 0x000fe80000100a00 */
[----:B------:R0:W-:Y:S04]  /*c8c30*/  STL.64 [R1+0x18d8], R14 ;  /* 0x0018d80e01007387 */ /* 0x0001e80000100a00 */
[----:B------:R-:W2:Y:S04]  /*c8c40*/  LDL.LU R9, [R1+0x3214] ;  /* 0x0032140001097983 */ /* 0x000ea80000300800 */
[----:B-1----:R-:W3:Y:S04]  /*c8c50*/  LDL.LU R10, [R1+0x3218] ;  /* 0x00321800010a7983 */ /* 0x002ee80000300800 */
[----:B------:R-:W3:Y:S01]  /*c8c60*/  LDL.LU R11, [R1+0x321c] ;  /* 0x00321c00010b7983 */ /* 0x000ee20000300800 */
[----:B------:R-:W-:-:S03]  /*c8c70*/  IMAD R33, R34, 0x100, R33 ;  /* 0x0000010022217824 */ /* 0x000fc600078e0221 */
[----:B------:R-:W4:Y:S04]  /*c8c80*/  LDL.LU R59, [R1+0x6390] ;  /* 0x00639000013b7983 */ /* 0x000f280000300800 */
[----:B------:R-:W4:Y:S01]  /*c8c90*/  LDL.LU R34, [R1+0x638c] ;  /* 0x00638c0001227983 */ /* 0x000f220000300800 */
[----:B0-----:R-:W-:Y:S02]  /*c8ca0*/  IMAD.MOV.U32 R14, RZ, RZ, R31 ;  /* 0x000000ffff0e7224 */ /* 0x001fe400078e001f */
[----:B------:R-:W-:Y:S01]  /*c8cb0*/  IMAD.MOV.U32 R15, RZ, RZ, R30 ;  /* 0x000000ffff0f7224 */ /* 0x000fe200078e001e */
[----:B---3--:R-:W-:Y:S04]  /*c8cc0*/  STL.64 [R1+0x8b00], R10 ;  /* 0x008b000a01007387 */ /* 0x008fe80000100a00 */
[----:B--2---:R0:W-:Y:S04]  /*c8cd0*/  STL.64 [R1+0x8af8], R8 ;  /* 0x008af80801007387 */ /* 0x0041e80000100a00 */
[----:B------:R-:W2:Y:S04]  /*c8ce0*/  LDL.LU R31, [R1+0x8b24] ;  /* 0x008b2400011f7983 */ /* 0x000ea80000300800 */
[----:B------:R-:W3:Y:S04]  /*c8cf0*/  LDL.LU R30, [R1+0x8b20] ;  /* 0x008b2000011e7983 */ /* 0x000ee80000300800 */
[----:B------:R-:W4:Y:S04]  /*c8d00*/  LDL.LU R20, [R1+0x3230] ;  /* 0x0032300001147983 */ /* 0x000f280000300800 */
[----:B------:R-:W4:Y:S04]  /*c8d10*/  LDL.LU R21, [R1+0x3234] ;  /* 0x0032340001157983 */ /* 0x000f280000300800 */
[----:B------:R-:W4:Y:S01]  /*c8d20*/  LDL.LU R22, [R1+0x3238] ;  /* 0x0032380001167983 */ /* 0x000f220000300800 */
[----:B------:R-:W-:-:S03]  /*c8d30*/  IMAD.MOV.U32 R12, RZ, RZ, R35 ;  /* 0x000000ffff0c7224 */ /* 0x000fc600078e0023 */
        /* <DEDUP_REMOVED lines=8> */
[----:B0-----:R-:W4:Y:S04]  /*c8dc0*/  LDL.LU R8, [R1+0x36b0] ;  /* 0x0036b00001087983 */ /* 0x001f280000300800 */
[----:B------:R-:W4:Y:S04]  /*c8dd0*/  LDL.LU R9, [R1+0x36b4] ;  /* 0x0036b40001097983 */ /* 0x000f280000300800 */
[----:B------:R-:W4:Y:S04]  /*c8de0*/  LDL.LU R10, [R1+0x36b8] ;  /* 0x0036b800010a7983 */ /* 0x000f280000300800 */
[----:B------:R-:W4:Y:S01]  /*c8df0*/  LDL.LU R11, [R1+0x36bc] ;  /* 0x0036bc00010b7983 */ /* 0x000f220000300800 */
[----:B--2---:R-:W-:-:S02]  /*c8e00*/  IMAD.MOV.U32 R27, RZ, RZ, R31 ;  /* 0x000000ffff1b7224 */ /* 0x004fc400078e001f */
[----:B---3--:R-:W-:Y:S02]  /*c8e10*/  IMAD.MOV.U32 R26, RZ, RZ, R30 ;  /* 0x000000ffff1a7224 */ /* 0x008fe400078e001e */
[----:B------:R-:W2:Y:S04]  /*c8e20*/  LDL.LU R30, [R1+0x8b1c] ;  /* 0x008b1c00011e7983 */ /* 0x000ea80000300800 */
[----:B------:R-:W2:Y:S04]  /*c8e30*/  LDL.LU R31, [R1+0x8b18] ;  /* 0x008b1800011f7983 */ /* 0x000ea80000300800 */
        /* <DEDUP_REMOVED lines=16> */
[----:B------:R-:W3:Y:S01]  /*c8f40*/  LDL.LU R53, [R1+0x31e4] ;  /* 0x0031e40001357983 */ /* 0x000ee20000300800 */
[----:B------:R-:W-:-:S03]  /*c8f50*/  IMAD R32, R32, 0x100, R55 ;  /* 0x0000010020207824 */ /* 0x000fc600078e0237 */
[----:B------:R-:W3:Y:S01]  /*c8f60*/  LDL.LU R54, [R1+0x31e8] ;  /* 0x0031e80001367983 */ /* 0x000ee20000300800 */
[----:B----4-:R-:W-:-:S03]  /*c8f70*/  IMAD R34, R34, 0x100, R59 ;  /* 0x0000010022227824 */ /* 0x010fc600078e023b */
[----:B------:R-:W4:Y:S04]  /*c8f80*/  LDL.LU R55, [R1+0x31ec] ;  /* 0x0031ec0001377983 */ /* 0x000f280000300800 */
[----:B------:R-:W4:Y:S01]  /*c8f90*/  LDL.64 R58, [R1+0xf8] ;  /* 0x0000f800013a7983 */ /* 0x000f220000100a00 */
[----:B--2---:R-:W-:-:S15]  /*c8fa0*/  HMMA.16816.F32 R36, R4, R30, R36 ;  /* 0x0000001e0424723c */ /* 0x004fde0000001824 */
[----:B------:R-:W-:-:S08]  /*c8fb0*/  NOP ;  /* 0x0000000000007918 */ /* 0x000fd00000000000 */
[----:B------:R-:W-:Y:S04]  /*c8fc0*/  STL.64 [R1+0x2120], R36 ;  /* 0x0021202401007387 */ /* 0x000fe80000100a00 */
[----:B------:R0:W-:Y:S04]  /*c8fd0*/  STL.64 [R1+0x2128], R38 ;  /* 0x0021282601007387 */ /* 0x0001e80000100a00 */
[----:B0-----:R-:W2:Y:S04]  /*c8fe0*/  LDL.LU.64 R38, [R1+0x8b10] ;  /* 0x008b100001267983 */ /* 0x001ea80000300a00 */
[----:B------:R-:W3:Y:S04]  /*c8ff0*/  LDL.LU.64 R36, [R1+0x8b08] ;  /* 0x008b080001247983 */ /* 0x000ee80000300a00 */
[----:B------:R-:W-:Y:S04]  /*c9000*/  STL [R1+0x8824], R30 ;  /* 0x0088241e01007387 */ /* 0x000fe80000100800 */
[----:B------:R-:W-:Y:S01]  /*c9010*/  STL [R1+0x8820], R31 ;  /* 0x0088201f01007387 */ /* 0x000fe20000100800 */
[----:B---3--:R-:W-:-:S15]  /*c9020*/  HMMA.16816.F32 R8, R4, R36, R8 ;  /* 0x000000240408723c */ /* 0x008fde0000001808 */
[----:B------:R-:W-:-:S08]  /*c9030*/  NOP ;  /* 0x0000000000007918 */ /* 0x000fd00000000000 */
[----:B------:R-:W-:Y:S04]  /*c9040*/  STL.64 [R1+0x2110], R8 ;  /* 0x0021100801007387 */ /* 0x000fe80000100a00 */
[----:B------:R0:W-:Y:S04]  /*c9050*/  STL.64 [R1+0x2118], R10 ;  /* 0x0021180a01007387 */ /* 0x0001e80000100a00 */
[----:B0-----:R-:W3:Y:S04]  /*c9060*/  LDL.LU.64 R10, [R1+0x8b00] ;  /* 0x008b0000010a7983 */ /* 0x001ee80000300a00 */
[----:B------:R-:W3:Y:S04]  /*c9070*/  LDL.LU.64 R8, [R1+0x8af8] ;  /* 0x008af80001087983 */ /* 0x000ee80000300a00 */
[----:B--2---:R-:W-:Y:S04]  /*c9080*/  STL.64 [R1+0x88c0], R38 ;  /* 0x0088c02601007387 */ /* 0x004fe80000100a00 */
[----:B------:R0:W-:Y:S04]  /*c9090*/  STL.64 [R1+0x88b8], R36 ;  /* 0x0088b82401007387 */ /* 0x0001e80000100a00 */
[----:B0-----:R-:W2:Y:S04]  /*c90a0*/  LDL.LU R36, [R1+0x3240] ;  /* 0x0032400001247983 */ /* 0x001ea80000300800 */
[----:B------:R-:W2:Y:S04]  /*c90b0*/  LDL.LU R37, [R1+0x3244] ;  /* 0x0032440001257983 */ /* 0x000ea80000300800 */
[----:B------:R-:W2:Y:S04]  /*c90c0*/  LDL.LU R38, [R1+0x3248] ;  /* 0x0032480001267983 */ /* 0x000ea80000300800 */
[----:B------:R-:W2:Y:S01]  /*c90d0*/  LDL.LU R39, [R1+0x324c] ;  /* 0x00324c0001277983 */ /* 0x000ea20000300800 */
[----:B------:R-:W-:Y:S01]  /*c90e0*/  IMAD R35, R0, 0x100, R35 ;  /* 0x0000010000237824 */ /* 0x000fe200078e0223 */
[----:B------:R-:W-:-:S02]  /*c90f0*/  F2FP.F16.E4M3.UNPACK_B R32, R32 ;  /* 0x00000020ff20723e */ /* 0x000fc400020006ff */
[----:B------:R-:W-:Y:S02]  /*c9100*/  F2FP.F16.E4M3.UNPACK_B R33, R33 ;  /* 0x00000021ff21723e */ /* 0x000fe400020006ff */
[----:B------:R-:W-:Y:S02]  /*c9110*/  F2FP.F16.E4M3.UNPACK_B R34, R34 ;  /* 0x00000022ff22723e */ /* 0x000fe400020006ff */
[----:B------:R-:W-:Y:S01]  /*c9120*/  F2FP.F16.E4M3.UNPACK_B R35, R35 ;  /* 0x00000023ff23723e */ /* 0x000fe200020006ff */
[----:B------:R-:W-:Y:S02]  /*c9130*/  IMAD.MOV.U32 R30, RZ, RZ, R47 ;  /* 0x000000ffff1e7224 */ /* 0x000fe400078e002f */
[----:B------:R-:W-:Y:S02]  /*c9140*/  IMAD.MOV.U32 R31, RZ, RZ, R46 ;  /* 0x000000ffff1f7224 */ /* 0x000fe400078e002e */
[----:B----4-:R-:W-:Y:S02]  /*c9150*/  IMAD.MOV.U32 R0, RZ, RZ, R59 ;  /* 0x000000ffff007224 */ /* 0x010fe400078e003b */
[----:B---3--:R-:W-:Y:S06]  /*c9160*/  HMMA.16816.F32 R8, R32, R44, R8 ;  /* 0x0000002c2008723c */ /* 0x008fec0000001808 */
[----:B--2---:R-:W-:Y:S06]  /*c9170*/  HMMA.16816.F32 R24, R4, R26, R36 ;  /* 0x0000001a0418723c */ /* 0x004fec0000001824 */
[C---:B------:R-:W-:Y:S06]  /*c9180*/  HMMA.16816.F32 R4, R32.reuse, R12, R20 ;  /* 0x0000000c2004723c */ /* 0x040fec0000001814 */
[----:B------:R-:W-:Y:S11]  /*c9190*/  HMMA.16816.F32 R12, R32, R14, R16 ;  /* 0x0000000e200c723c */ /* 0x000ff60000001810 */
[----:B------:R-:W-:Y:S04]  /*c91a0*/  STL.64 [R1+0x18c0], R24 ;  /* 0x0018c01801007387 */ /* 0x000fe80000100a00 */
[----:B------:R-:W-:Y:S04]  /*c91b0*/  STL.64 [R1+0x18c8], R26 ;  /* 0x0018c81a01007387 */ /* 0x000fe80000100a00 */
[----:B------:R-:W-:Y:S04]  /*c91c0*/  STL.64 [R1+0x18b0], R4 ;  /* 0x0018b00401007387 */ /* 0x000fe80000100a00 */
[----:B------:R0:W-:Y:S04]  /*c91d0*/  STL.64 [R1+0x18b8], R6 ;  /* 0x0018b80601007387 */ /* 0x0001e80000100a00 */
[----:B------:R-:W-:Y:S04]  /*c91e0*/  STL.64 [R1+0x18a0], R12 ;  /* 0x0018a00c01007387 */ /* 0x000fe80000100a00 */
[----:B------:R-:W-:Y:S04]  /*c91f0*/  STL.64 [R1+0x18a8], R14 ;  /* 0x0018a80e01007387 */ /* 0x000fe80000100a00 */
[----:B------:R-:W-:Y:S04]  /*c9200*/  STL.64 [R1+0x1890], R8 ;  /* 0x0018900801007387 */ /* 0x000fe80000100a00 */
[----:B------:R1:W-:Y:S01]  /*c9210*/  STL.64 [R1+0x1898], R10 ;  /* 0x0018980a01007387 */ /* 0x0003e20000100a00 */
[----:B0-----:R-:W-:-:S02]  /*c9220*/  IMAD.MOV.U32 R6, RZ, RZ, R45 ;  /* 0x000000ffff067224 */ /* 0x001fc400078e002d */
[----:B------:R-:W-:-:S03]  /*c9230*/  IMAD.MOV.U32 R7, RZ, RZ, R44 ;  /* 0x000000ffff077224 */ /* 0x000fc600078e002c */
[----:B------:R-:W-:Y:S04]  /*c9240*/  STL [R1+0x882c], R6 ;  /* 0x00882c0601007387 */ /* 0x000fe80000100800 */
[----:B------:R0:W-:Y:S01]  /*c9250*/  STL [R1+0x8828], R7 ;  /* 0x0088280701007387 */ /* 0x0001e20000100800 */
[C---:B-1----:R-:W-:Y:S06]  /*c9260*/  HMMA.16816.F32 R8, R32.reuse, R56, R48 ;  /* 0x000000382008723c */ /* 0x042fec0000001830 */
[----:B0-----:R-:W-:-:S15]  /*c9270*/  HMMA.16816.F32 R4, R32, R46, R40 ;  /* 0x0000002e2004723c */ /* 0x001fde0000001828 */
[----:B------:R-:W-:-:S08]  /*c9280*/  NOP ;  /* 0x0000000000007918 */ /* 0x000fd00000000000 */
[----:B------:R-:W-:Y:S04]  /*c9290*/  STL.64 [R1+0x1880], R4 ;  /* 0x0018800401007387 */ /* 0x000fe80000100a00 */
[----:B------:R0:W-:Y:S04]  /*c92a0*/  STL.64 [R1+0x1888], R6 ;  /* 0x0018880601007387 */ /* 0x0001e80000100a00 */
[----:B------:R-:W-:Y:S04]  /*c92b0*/  STL [R1+0x8834], R30 ;  /* 0x0088341e01007387 */ /* 0x000fe80000100800 */
[----:B------:R-:W-:Y:S04]  /*c92c0*/  STL [R1+0x8830], R31 ;  /* 0x0088301f01007387 */ /* 0x000fe80000100800 */
[----:B------:R-:W-:Y:S04]  /*c92d0*/  STL.64 [R1+0x8af0], R28 ;  /* 0x008af01c01007387 */ /* 0x000fe80000100a00 */
[----:B------:R-:W-:Y:S04]  /*c92e0*/  STL.64 [R1+0x1870], R8 ;  /* 0x0018700801007387 */ /* 0x000fe80000100a00 */
[----:B------:R-:W-:Y:S01]  /*c92f0*/  STL.64 [R1+0x1878], R10 ;  /* 0x0018780a01007387 */ /* 0x000fe20000100a00 */
[----:B0-----:R-:W-:-:S02]  /*c9300*/  IMAD.MOV.U32 R7, RZ, RZ, R57 ;  /* 0x000000ffff077224 */ /* 0x001fc400078e0039 */
[----:B------:R-:W-:-:S03]  /*c9310*/  IMAD.MOV.U32 R6, RZ, RZ, R56 ;  /* 0x000000ffff067224 */ /* 0x000fc600078e0038 */
[----:B------:R-:W-:Y:S04]  /*c9320*/  STL [R1+0x883c], R7 ;  /* 0x00883c0701007387 */ /* 0x000fe80000100800 */
[----:B------:R0:W-:Y:S02]  /*c9330*/  STL [R1+0x8838], R6 ;  /* 0x0088380601007387 */ /* 0x0001e40000100800 */
[----:B0-----:R-:W-:Y:S02]  /*c9340*/  HMMA.16816.F32 R4, R32, R58, R52 ;  /* 0x0000003a2004723c */ /* 0x001fe40000001834 */
[----:B------:R-:W2:-:S15]  /*c9350*/  LDL R58, [R1+0x80] ;  /* 0x00008000013a7983 */ /* 0x000e9e0000100800 */
[----:B------:R-:W-:-:S06]  /*c9360*/  NOP ;  /* 0x0000000000007918 */ /* 0x000fcc0000000000 */
[----:B------:R-:W-:Y:S04]  /*c9370*/  STL.64 [R1+0x1860], R4 ;  /* 0x0018600401007387 */ /* 0x000fe80000100a00 */
[----:B------:R-:W-:Y:S04]  /*c9380*/  STL.64 [R1+0x1868], R6 ;  /* 0x0018680601007387 */ /* 0x000fe80000100a00 */
        /* <DEDUP_REMOVED lines=10> */
[----:B---3--:R0:W-:Y:S04]  /*c9430*/  STL.64 [R1+0x8a80], R56 ;  /* 0x008a803801007387 */ /* 0x0081e80000100a00 */
[----:B------:R-:W2:Y:S04]  /*c9440*/  LDL.LU R48, [R1+0x3100] ;  /* 0x0031000001307983 */ /* 0x000ea80000300800 */
[----:B------:R-:W2:Y:S04]  /*c9450*/  LDL.LU R49, [R1+0x3104] ;  /* 0x0031040001317983 */ /* 0x000ea80000300800 */
[----:B------:R-:W3:Y:S04]  /*c9460*/  LDL.LU R50, [R1+0x3108] ;  /* 0x0031080001327983 */ /* 0x000ee80000300800 */
[----:B------:R-:W3:Y:S04]  /*c9470*/  LDL.LU R51, [R1+0x310c] ;  /* 0x00310c0001337983 */ /* 0x000ee80000300800 */
[----:B---3--:R1:W-:Y:S04]  /*c9480*/  STL.64 [R1+0x8a98], R50 ;  /* 0x008a983201007387 */ /* 0x0083e80000100a00 */
        /* <DEDUP_REMOVED lines=13> */
[----:B------:R-:W3:Y:S04]  /*c9560*/  LDL R14, [R1+0xa0] ;  /* 0x0000a000010e7983 */ /* 0x000ee80000100800 */
        /* <DEDUP_REMOVED lines=10> */
[----:B----4-:R-:W-:Y:S04]  /*c9610*/  STL.64 [R1+0x8ad0], R12 ;  /* 0x008ad00c01007387 */ /* 0x010fe80000100a00 */
        /* <DEDUP_REMOVED lines=8> */
[----:B0-----:R-:W4:Y:S04]  /*c96a0*/  LDL.LU R56, [R1+0x3180] ;  /* 0x0031800001387983 */ /* 0x001f280000300800 */
[----:B------:R-:W4:Y:S04]  /*c96b0*/  LDL.LU R57, [R1+0x3184] ;  /* 0x0031840001397983 */ /* 0x000f280000300800 */
[----:B------:R-:W4:Y:S04]  /*c96c0*/  LDL.LU R58, [R1+0x3188] ;  /* 0x00318800013a7983 */ /* 0x000f280000300800 */
[----:B------:R-:W4:Y:S04]  /*c96d0*/  LDL.LU R59, [R1+0x318c] ;  /* 0x00318c00013b7983 */ /* 0x000f280000300800 */
[----:B-1----:R-:W4:Y:S04]  /*c96e0*/  LDL R50, [R1+0xd0] ;  /* 0x0000d00001327983 */ /* 0x002f280000100800 */
[----:B------:R-:W4:Y:S04]  /*c96f0*/  LDL R51, [R1+0xd4] ;  /* 0x0000d40001337983 */ /* 0x000f280000100800 */
[----:B------:R-:W4:Y:S04]  /*c9700*/  LDL.LU R44, [R1+0x31a0] ;  /* 0x0031a000012c7983 */ /* 0x000f280000300800 */
[----:B------:R-:W4:Y:S04]  /*c9710*/  LDL.LU R45, [R1+0x31a4] ;  /* 0x0031a400012d7983 */ /* 0x000f280000300800 */
[----:B------:R-:W4:Y:S04]  /*c9720*/  LDL.LU R46, [R1+0x31a8] ;  /* 0x0031a800012e7983 */ /* 0x000f280000300800 */
[----:B------:R-:W4:Y:S04]  /*c9730*/  LDL.LU R47, [R1+0x31ac] ;  /* 0x0031ac00012f7983 */ /* 0x000f280000300800 */
[----:B--2---:R-:W2:Y:S04]  /*c9740*/  LDL R18, [R1+0xe0] ;  /* 0x0000e00001127983 */ /* 0x004ea80000100800 */
[----:B------:R-:W2:Y:S04]  /*c9750*/  LDL R19, [R1+0xe4] ;  /* 0x0000e40001137983 */ /* 0x000ea80000100800 */
[----:B------:R-:W4:Y:S04]  /*c9760*/  LDL.LU R28, [R1+0x31d0] ;  /* 0x0031d000011c7983 */ /* 0x000f280000300800 */
[----:B------:R-:W4:Y:S04]  /*c9770*/  LDL.LU R29, [R1+0x31d4] ;  /* 0x0031d400011d7983 */ /* 0x000f280000300800 */
[----:B------:R-:W4:Y:S04]  /*c9780*/  LDL.LU R30, [R1+0x31d8] ;  /* 0x0031d800011e7983 */ /* 0x000f280000300800 */
[----:B------:R-:W4:Y:S04]  /*c9790*/  LDL.LU R31, [R1+0x31dc] ;  /* 0x0031dc00011f7983 */ /* 0x000f280000300800 */
[----:B------:R-:W4:Y:S04]  /*c97a0*/  LDL.64 R6, [R1+0xf0] ;  /* 0x0000f00001067983 */ /* 0x000f280000100a00 */
[----:B---3--:R-:W3:Y:S04]  /*c97b0*/  LDL.LU R20, [R1+0x31c0] ;  /* 0x0031c00001147983 */ /* 0x008ee80000300800 */
[----:B------:R-:W3:Y:S04]  /*c97c0*/  LDL.LU R21, [R1+0x31c4] ;  /* 0x0031c40001157983 */ /* 0x000ee80000300800 */
[----:B------:R-:W3:Y:S04]  /*c97d0*/  LDL.LU R22, [R1+0x31c8] ;  /* 0x0031c80001167983 */ /* 0x000ee80000300800 */
[----:B------:R-:W3:Y:S04]  /*c97e0*/  LDL.LU R23, [R1+0x31cc] ;  /* 0x0031cc0001177983 */ /* 0x000ee80000300800 */
[----:B------:R-:W3:Y:S04]  /*c97f0*/  LDL.64 R16, [R1+0xe8] ;  /* 0x0000e80001107983 */ /* 0x000ee80000100a00 */
        /* <DEDUP_REMOVED lines=24> */
[----:B------:R-:W-:Y:S01]  /*c9980*/  STL [R1+0x8840], R0 ;  /* 0x0088400001007387 */ /* 0x000fe20000100800 */
[C---:B----4-:R-:W-:Y:S06]  /*c9990*/  HMMA.16816.F32 R28, R32.reuse, R6, R28 ;  /* 0x00000006201c723c */ /* 0x050fec000000181c */
[C---:B---3--:R-:W-:Y:S06]  /*c99a0*/  HMMA.16816.F32 R20, R32.reuse, R16, R20 ;  /* 0x000000102014723c */ /* 0x048fec0000001814 */
[----:B--2---:R-:W-:Y:S11]  /*c99b0*/  HMMA.16816.F32 R44, R32, R48, R44 ;  /* 0x00000030202c723c */ /* 0x004ff6000000182c */
[----:B------:R0:W-:Y:S04]  /*c99c0*/  STL.64 [R1+0x1850], R28 ;  /* 0x0018501c01007387 */ /* 0x0001e80000100a00 */
[----:B------:R1:W-:Y:S04]  /*c99d0*/  STL.64 [R1+0x1858], R30 ;  /* 0x0018581e01007387 */ /* 0x0003e80000100a00 */
[----:B0-----:R-:W2:Y:S01]  /*c99e0*/  LDL.LU.64 R28, [R1+0x8af0] ;  /* 0x008af000011c7983 */ /* 0x001ea20000300a00 */
[----:B-1----:R-:W-:-:S02]  /*c99f0*/  IMAD.MOV.U32 R30, RZ, RZ, R6 ;  /* 0x000000ffff1e7224 */ /* 0x002fc400078e0006 */
[----:B------:R-:W-:Y:S02]  /*c9a00*/  IMAD.MOV.U32 R31, RZ, RZ, R7 ;  /* 0x000000ffff1f7224 */ /* 0x000fe400078e0007 */
[----:B------:R-:W-:Y:S02]  /*c9a10*/  IMAD.MOV.U32 R7, RZ, RZ, R16 ;  /* 0x000000ffff077224 */ /* 0x000fe400078e0010 */
[----:B------:R-:W-:Y:S02]  /*c9a20*/  IMAD.MOV.U32 R6, RZ, RZ, R17 ;  /* 0x000000ffff067224 */ /* 0x000fe400078e0011 */
[----:B------:R-:W-:Y:S01]  /*c9a30*/  HMMA.16816.F32 R16, R32, R18, R12 ;  /* 0x000000122010723c */ /* 0x000fe2000000180c */
[----:B------:R-:W-:Y:S04]  /*c9a40*/  STL [R1+0x8848], R31 ;  /* 0x0088481f01007387 */ /* 0x000fe80000100800 */
[----:B------:R-:W-:Y:S04]  /*c9a50*/  STL [R1+0x8844], R30 ;  /* 0x0088441e01007387 */ /* 0x000fe80000100800 */
[----:B------:R-:W-:Y:S04]  /*c9a60*/  STL.64 [R1+0x1840], R20 ;  /* 0x0018401401007387 */ /* 0x000fe80000100a00 */
[----:B------:R0:W-:Y:S04]  /*c9a70*/  STL.64 [R1+0x1848], R22 ;  /* 0x0018481601007387 */ /* 0x0001e80000100a00 */
[----:B0-----:R-:W3:Y:S04]  /*c9a80*/  LDL.LU.64 R22, [R1+0x8ae8] ;  /* 0x008ae80001167983 */ /* 0x001ee80000300a00 */
[----:B------:R-:W3:Y:S04]  /*c9a90*/  LDL.LU.64 R20, [R1+0x8ae0] ;  /* 0x008ae00001147983 */ /* 0x000ee80000300a00 */
[----:B------:R-:W-:Y:S04]  /*c9aa0*/  STL [R1+0x8850], R6 ;  /* 0x0088500601007387 */ /* 0x000fe80000100800 */
[----:B------:R-:W-:Y:S04]  /*c9ab0*/  STL [R1+0x884c], R7 ;  /* 0x00884c0701007387 */ /* 0x000fe80000100800 */
[----:B------:R-:W4:Y:S04]  /*c9ac0*/  LDL.LU.64 R14, [R1+0x8ad8] ;  /* 0x008ad800010e7983 */ /* 0x000f280000300a00 */
[----:B------:R-:W3:Y:S04]  /*c9ad0*/  LDL.LU.64 R12, [R1+0x8ad0] ;  /* 0x008ad000010c7983 */ /* 0x000ee80000300a00 */
[----:B------:R-:W-:Y:S04]  /*c9ae0*/  STL.64 [R1+0x1830], R16 ;  /* 0x0018301001007387 */ /* 0x000fe80000100a00 */
[----:B------:R0:W-:Y:S01]  /*c9af0*/  STL.64 [R1+0x1838], R18 ;  /* 0x0018381201007387 */ /* 0x0001e20000100a00 */
[----:B------:R-:W-:-:S03]  /*c9b00*/  IMAD.MOV.U32 R30, RZ, RZ, R48 ;  /* 0x000000ffff1e7224 */ /* 0x000fc600078e0030 */
[----:B0-----:R-:W4:Y:S04]  /*c9b10*/  LDL.LU.64 R18, [R1+0x8ac8] ;  /* 0x008ac80001127983 */ /* 0x001f280000300a00 */
[----:B------:R-:W4:Y:S04]  /*c9b20*/  LDL.LU.64 R16, [R1+0x8ac0] ;  /* 0x008ac00001107983 */ /* 0x000f280000300a00 */
[----:B------:R-:W-:Y:S04]  /*c9b30*/  STL.64 [R1+0x1820], R44 ;  /* 0x0018202c01007387 */ /* 0x000fe80000100a00 */
[----:B------:R0:W-:Y:S04]  /*c9b40*/  STL.64 [R1+0x1828], R46 ;  /* 0x0018282e01007387 */ /* 0x0001e80000100a00 */
[----:B0-----:R-:W4:Y:S04]  /*c9b50*/  LDL.LU.64 R46, [R1+0x8ab8] ;  /* 0x008ab800012e7983 */ /* 0x001f280000300a00 */
[----:B------:R-:W4:Y:S04]  /*c9b60*/  LDL.LU.64 R44, [R1+0x8ab0] ;  /* 0x008ab000012c7983 */ /* 0x000f280000300a00 */
[----:B------:R0:W-:Y:S04]  /*c9b70*/  STL [R1+0x8854], R30 ;  /* 0x0088541e01007387 */ /* 0x0001e80000100800 */
[----:B0-----:R-:W2:Y:S01]  /*c9b80*/  LDL.64 R30, [R1+0xc8] ;  /* 0x0000c800011e7983 */ /* 0x001ea20000100a00 */
[----:B------:R-:W-:-:S02]  /*c9b90*/  IMAD.MOV.U32 R0, RZ, RZ, R49 ;  /* 0x000000ffff007224 */ /* 0x000fc400078e0031 */
[C---:B------:R-:W-:Y:S06]  /*c9ba0*/  HMMA.16816.F32 R48, R32.reuse, R50, R40 ;  /* 0x000000322030723c */ /* 0x040fec0000001828 */
[----:B------:R-:W-:Y:S01]  /*c9bb0*/  HMMA.16816.F32 R52, R32, R4, R52 ;  /* 0x000000042034723c */ /* 0x000fe20000001834 */
[----:B------:R-:W4:Y:S04]  /*c9bc0*/  LDL.LU.64 R42, [R1+0x8aa8] ;  /* 0x008aa800012a7983 */ /* 0x000f280000300a00 */
[----:B------:R-:W4:Y:S01]  /*c9bd0*/  LDL.LU.64 R40, [R1+0x8aa0] ;  /* 0x008aa00001287983 */ /* 0x000f220000300a00 */
[----:B------:R-:W-:-:S11]  /*c9be0*/  IMAD.MOV.U32 R6, RZ, RZ, R5 ;  /* 0x000000ffff067224 */ /* 0x000fd600078e0005 */
[----:B------:R-:W-:Y:S04]  /*c9bf0*/  STL.64 [R1+0x1810], R48 ;  /* 0x0018103001007387 */ /* 0x000fe80000100a00 */
[----:B------:R0:W-:Y:S04]  /*c9c00*/  STL.64 [R1+0x1818], R50 ;  /* 0x0018183201007387 */ /* 0x0001e80000100a00 */
[----:B0-----:R-:W4:Y:S04]  /*c9c10*/  LDL.LU.64 R50, [R1+0x8a98] ;  /* 0x008a980001327983 */ /* 0x001f280000300a00 */
        /* <DEDUP_REMOVED lines=12> */
[----:B------:R0:W-:Y:S04]  /*c9ce0*/  STL.64 [R1+0x8928], R6 ;  /* 0x0089280601007387 */ /* 0x0001e80000100a00 */
[----:B------:R-:W2:Y:S04]  /*c9cf0*/  LDL.LU R4, [R1+0x3160] ;  /* 0x0031600001047983 */ /* 0x000ea80000300800 */
[----:B------:R-:W2:Y:S04]  /*c9d00*/  LDL.LU R5, [R1+0x3164] ;  /* 0x0031640001057983 */ /* 0x000ea80000300800 */
[----:B0-----:R-:W2:Y:S04]  /*c9d10*/  LDL.LU R6, [R1+0x3168] ;  /* 0x0031680001067983 */ /* 0x001ea80000300800 */
[----:B------:R-:W2:Y:S04]  /*c9d20*/  LDL.LU R7, [R1+0x316c] ;  /* 0x00316c0001077983 */ /* 0x000ea80000300800 */
[----:B------:R-:W-:Y:S04]  /*c9d30*/  STL.64 [R1+0x88b0], R30 ;  /* 0x0088b01e01007387 */ /* 0x000fe80000100a00 */
[----:B------:R2:W-:Y:S01]  /*c9d40*/  STL.64 [R1+0x88a8], R28 ;  /* 0x0088a81c01007387 */ /* 0x0005e20000100a00 */
[C---:B---3--:R-:W-:Y:S06]  /*c9d50*/  HMMA.16816.F32 R20, R32.reuse, R12, R20 ;  /* 0x0000000c2014723c */ /* 0x048fec0000001814 */
[C---:B----4-:R-:W-:Y:S06]  /*c9d60*/  HMMA.16816.F32 R16, R32.reuse, R14, R16 ;  /* 0x0000000e2010723c */ /* 0x050fec0000001810 */
[C---:B------:R-:W-:Y:S06]  /*c9d70*/  HMMA.16816.F32 R12, R32.reuse, R46, R40 ;  /* 0x0000002e200c723c */ /* 0x040fec0000001828 */
[C---:B--2---:R-:W-:Y:S06]  /*c9d80*/  HMMA.16816.F32 R28, R32.reuse, R24, R4 ;  /* 0x00000018201c723c */ /* 0x044fec0000001804 */
[----:B------:R-:W-:-:S15]  /*c9d90*/  HMMA.16816.F32 R4, R32, R26, R36 ;  /* 0x0000001a2004723c */ /* 0x000fde0000001824 */
[----:B------:R-:W-:-:S02]  /*c9da0*/  NOP ;  /* 0x0000000000007918 */ /* 0x000fc40000000000 */
        /* <DEDUP_REMOVED lines=61> */
[----:B0-----:R-:W4:Y:S04]  /*ca180*/  LDL R4, [R1+0x10] ;  /* 0x0000100001047983 */ /* 0x001f280000100800 */
[----:B------:R-:W4:Y:S04]  /*ca190*/  LDL R5, [R1+0x14] ;  /* 0x0000140001057983 */ /* 0x000f280000100800 */
[----:B-1----:R-:W2:Y:S04]  /*ca1a0*/  LDL.LU R12, [R1+0x3010] ;  /* 0x00301000010c7983 */ /* 0x002ea80000300800 */
        /* <DEDUP_REMOVED lines=45> */
[----:B-1----:R-:W3:Y:S04]  /*ca480*/  LDL R6, [R1+0x40] ;  /* 0x0000400001067983 */ /* 0x002ee80000100800 */
        /* <DEDUP_REMOVED lines=170> */
[----:B0-----:R-:W4:Y:S04]  /*caf30*/  LDL.LU.64 R6, [R1+0x8928] ;  /* 0x0089280001067983 */ /* 0x001f280000300a00 */
        /* <DEDUP_REMOVED lines=203> */
[----:B------:R-:W3:Y:S04]  /*cbbf0*/  LDL.LU R31, [R1+0x8848] ;  /* 0x00884800011f7983 */ /* 0x000ee80000300800 */
[----:B------:R1:W-:Y:S04]  /*cbc00*/  STL.64 [R1+0x8780], R58 ;  /* 0x0087803a01007387 */ /* 0x0003e80000100a00 */
[----:B------:R-:W-:Y:S04]  /*cbc10*/  STL.64 [R1+0x8778], R56 ;  /* 0x0087783801007387 */ /* 0x000fe80000100a00 */
        /* <DEDUP_REMOVED lines=9> */
[----:B------:R-:W3:Y:S01]  /*cbcb0*/  LDL.LU R43, [R1+0x2ddc] ;  /* 0x002ddc00012b7983 */ /* 0x000ee20000300800 */
[----:B------:R-:W-:-:S02]  /*cbcc0*/  IMAD.MOV.U32 R44, RZ, RZ, R30 ;  /* 0x000000ffff2c7224 */ /* 0x000fc400078e001e */
[----:B------:R-:W-:Y:S01]  /*cbcd0*/  IMAD.MOV.U32 R45, RZ, RZ, R0 ;  /* 0x000000ffff2d7224 */ /* 0x000fe200078e0000 */
[----:B---3--:R-:W-:Y:S04]  /*cbce0*/  STL.64 [R1+0x87a0], R42 ;  /* 0x0087a02a01007387 */ /* 0x008fe80000100a00 */
[----:B----4-:R3:W-:Y:S04]  /*cbcf0*/  STL.64 [R1+0x8798], R40 ;  /* 0x0087982801007387 */ /* 0x0107e80000100a00 */
[----:B------:R-:W4:Y:S04]  /*cbd00*/  LDL.LU R30, [R1+0x8844] ;  /* 0x00884400011e7983 */ /* 0x000f280000300800 */
[----:B------:R-:W3:Y:S04]  /*cbd10*/  LDL.LU R0, [R1+0x8840] ;  /* 0x0088400001007983 */ /* 0x000ee80000300800 */
[----:B------:R-:W2:Y:S04]  /*cbd20*/  LDL.LU R16, [R1+0x2df0] ;  /* 0x002df00001107983 */ /* 0x000ea80000300800 */
[----:B------:R-:W2:Y:S04]  /*cbd30*/  LDL.LU R17, [R1+0x2df4] ;  /* 0x002df40001117983 */ /* 0x000ea80000300800 */
[----:B------:R-:W4:Y:S04]  /*cbd40*/  LDL.LU R18, [R1+0x2df8] ;  /* 0x002df80001127983 */ /* 0x000f280000300800 */
[----:B------:R-:W4:Y:S01]  /*cbd50*/  LDL.LU R19, [R1+0x2dfc] ;  /* 0x002dfc0001137983 */ /* 0x000f220000300800 */
[----:B------:R-:W-:-:S02]  /*cbd60*/  IMAD.MOV.U32 R12, RZ, RZ, R7 ;  /* 0x000000ffff0c7224 */ /* 0x000fc400078e0007 */
[----:B------:R-:W-:Y:S01]  /*cbd70*/  IMAD.MOV.U32 R13, RZ, RZ, R6 ;  /* 0x000000ffff0d7224 */ /* 0x000fe200078e0006 */
[----:B----4-:R-:W-:Y:S04]  /*cbd80*/  STL.64 [R1+0x87b0], R18 ;  /* 0x0087b01201007387 */ /* 0x010fe80000100a00 */
[----:B--2---:R-:W-:Y:S04]  /*cbd90*/  STL.64 [R1+0x87a8], R16 ;  /* 0x0087a81001007387 */ /* 0x004fe80000100a00 */
[----:B------:R-:W2:Y:S04]  /*cbda0*/  LDL.LU R7, [R1+0x883c] ;  /* 0x00883c0001077983 */ /* 0x000ea80000300800 */
[----:B------:R-:W4:Y:S04]  /*cbdb0*/  LDL.LU R6, [R1+0x8838] ;  /* 0x0088380001067983 */ /* 0x000f280000300800 */
        /* <DEDUP_REMOVED lines=9> */
[----:B------:R-:W2:Y:S04]  /*cbe50*/  LDL.LU R31, [R1+0x8830] ;  /* 0x00883000011f7983 */ /* 0x000ea80000300800 */
[----:B------:R-:W-:Y:S04]  /*cbe60*/  STL.64 [R1+0x87f8], R26 ;  /* 0x0087f81a01007387 */ /* 0x000fe80000100a00 */
[----:B------:R-:W4:Y:S04]  /*cbe70*/  LDL.64 R14, [R1+0xe0] ;  /* 0x0000e000010e7983 */ /* 0x000f280000100a00 */
[----:B----4-:R-:W-:Y:S04]  /*cbe80*/  STL.64 [R1+0x87d0], R14 ;  /* 0x0087d00e01007387 */ /* 0x010fe80000100a00 */
[----:B------:R-:W-:Y:S04]  /*cbe90*/  STL.64 [R1+0x87c8], R12 ;  /* 0x0087c80c01007387 */ /* 0x000fe80000100a00 */
[----:B0-----:R-:W4:Y:S04]  /*cbea0*/  LDL.LU R8, [R1+0x2de0] ;  /* 0x002de00001087983 */ /* 0x001f280000300800 */
[----:B------:R-:W4:Y:S04]  /*cbeb0*/  LDL.LU R9, [R1+0x2de4] ;  /* 0x002de40001097983 */ /* 0x000f280000300800 */
[----:B-1----:R-:W3:Y:S04]  /*cbec0*/  LDL.LU R10, [R1+0x2de8] ;  /* 0x002de800010a7983 */ /* 0x002ee80000300800 */
[----:B------:R-:W3:Y:S01]  /*cbed0*/  LDL.LU R11, [R1+0x2dec] ;  /* 0x002dec00010b7983 */ /* 0x000ee20000300800 */
[----:B------:R-:W-:-:S02]  /*cbee0*/  IMAD.MOV.U32 R58, RZ, RZ, R6 ;  /* 0x000000ffff3a7224 */ /* 0x000fc400078e0006 */
[----:B------:R-:W-:Y:S01]  /*cbef0*/  IMAD.MOV.U32 R59, RZ, RZ, R7 ;  /* 0x000000ffff3b7224 */ /* 0x000fe200078e0007 */
[----:B---3--:R-:W-:Y:S04]  /*cbf00*/  STL.64 [R1+0x87e0], R10 ;  /* 0x0087e00a01007387 */ /* 0x008fe80000100a00 */
[----:B----4-:R-:W-:Y:S04]  /*cbf10*/  STL.64 [R1+0x87d8], R8 ;  /* 0x0087d80801007387 */ /* 0x010fe80000100a00 */
[----:B------:R-:W3:Y:S04]  /*cbf20*/  LDL.LU R6, [R1+0x882c] ;  /* 0x00882c0001067983 */ /* 0x000ee80000300800 */
[----:B------:R-:W4:Y:S04]  /*cbf30*/  LDL.LU R7, [R1+0x8828] ;  /* 0x0088280001077983 */ /* 0x000f280000300800 */
[----:B------:R-:W3:Y:S04]  /*cbf40*/  LDL.LU R48, [R1+0x2e30] ;  /* 0x002e300001307983 */ /* 0x000ee80000300800 */
[----:B------:R-:W3:Y:S04]  /*cbf50*/  LDL.LU R49, [R1+0x2e34] ;  /* 0x002e340001317983 */ /* 0x000ee80000300800 */
[----:B------:R-:W4:Y:S04]  /*cbf60*/  LDL.LU R50, [R1+0x2e38] ;  /* 0x002e380001327983 */ /* 0x000f280000300800 */
[----:B------:R-:W4:Y:S01]  /*cbf70*/  LDL.LU R51, [R1+0x2e3c] ;  /* 0x002e3c0001337983 */ /* 0x000f220000300800 */
[----:B--2---:R-:W-:-:S02]  /*cbf80*/  IMAD.MOV.U32 R56, RZ, RZ, R31 ;  /* 0x000000ffff387224 */ /* 0x004fc400078e001f */
[----:B------:R-:W-:Y:S01]  /*cbf90*/  IMAD.MOV.U32 R57, RZ, RZ, R30 ;  /* 0x000000ffff397224 */ /* 0x000fe200078e001e */
[----:B----4-:R-:W-:Y:S04]  /*cbfa0*/  STL.64 [R1+0x87f0], R50 ;  /* 0x0087f03201007387 */ /* 0x010fe80000100a00 */
[----:B---3--:R-:W-:Y:S04]  /*cbfb0*/  STL.64 [R1+0x87e8], R48 ;  /* 0x0087e83001007387 */ /* 0x008fe80000100a00 */
[----:B------:R-:W-:Y:S04]  /*cbfc0*/  STL.64 [R1+0x8808], R58 ;  /* 0x0088083a01007387 */ /* 0x000fe80000100a00 */
[----:B------:R0:W-:Y:S04]  /*cbfd0*/  STL.64 [R1+0x8800], R56 ;  /* 0x0088003801007387 */ /* 0x0001e80000100a00 */
[----:B------:R-:W2:Y:S04]  /*cbfe0*/  LDL.LU R40, [R1+0x2e40] ;  /* 0x002e400001287983 */ /* 0x000ea80000300800 */
[----:B------:R-:W2:Y:S04]  /*cbff0*/  LDL.LU R41, [R1+0x2e44] ;  /* 0x002e440001297983 */ /* 0x000ea80000300800 */
[----:B------:R-:W2:Y:S04]  /*cc000*/  LDL.LU R42, [R1+0x2e48] ;  /* 0x002e4800012a7983 */ /* 0x000ea80000300800 */
[----:B------:R-:W2:Y:S04]  /*cc010*/  LDL.LU R43, [R1+0x2e4c] ;  /* 0x002e4c00012b7983 */ /* 0x000ea80000300800 */
[----:B------:R-:W3:Y:S04]  /*cc020*/  LDL.LU R20, [R1+0x2e50] ;  /* 0x002e500001147983 */ /* 0x000ee80000300800 */
[----:B------:R-:W3:Y:S04]  /*cc030*/  LDL.LU R21, [R1+0x2e54] ;  /* 0x002e540001157983 */ /* 0x000ee80000300800 */
[----:B------:R-:W3:Y:S04]  /*cc040*/  LDL.LU R22, [R1+0x2e58] ;  /* 0x002e580001167983 */ /* 0x000ee80000300800 */
[----:B------:R-:W3:Y:S01]  /*cc050*/  LDL.LU R23, [R1+0x2e5c] ;  /* 0x002e5c0001177983 */ /* 0x000ee20000300800 */
[----:B------:R-:W-:-:S03]  /*cc060*/  IMAD.MOV.U32 R19, RZ, RZ, R6 ;  /* 0x000000ffff137224 */ /* 0x000fc600078e0006 */
[----:B------:R-:W4:Y:S04]  /*cc070*/  LDL.LU R30, [R1+0x63b0] ;  /* 0x0063b000011e7983 */ /* 0x000f280000300800 */
[----:B------:R-:W4:Y:S01]  /*cc080*/  LDL.LU R6, [R1+0x63ac] ;  /* 0x0063ac0001067983 */ /* 0x000f220000300800 */
[----:B------:R-:W-:-:S03]  /*cc090*/  IMAD.MOV.U32 R18, RZ, RZ, R7 ;  /* 0x000000ffff127224 */ /* 0x000fc600078e0007 */
[----:B------:R-:W2:Y:S04]  /*cc0a0*/  LDL.LU R31, [R1+0x63b8] ;  /* 0x0063b800011f7983 */ /* 0x000ea80000300800 */
[----:B------:R-:W2:Y:S04]  /*cc0b0*/  LDL.LU R7, [R1+0x63b4] ;  /* 0x0063b40001077983 */ /* 0x000ea80000300800 */
[----:B------:R-:W3:Y:S04]  /*cc0c0*/  LDL.LU R36, [R1+0x36a0] ;  /* 0x0036a00001247983 */ /* 0x000ee80000300800 */
[----:B------:R-:W3:Y:S04]  /*cc0d0*/  LDL.LU R37, [R1+0x36a4] ;  /* 0x0036a40001257983 */ /* 0x000ee80000300800 */
[----:B------:R-:W3:Y:S04]  /*cc0e0*/  LDL.LU R38, [R1+0x36a8] ;  /* 0x0036a80001267983 */ /* 0x000ee80000300800 */
[----:B------:R-:W3:Y:S04]  /*cc0f0*/  LDL.LU R39, [R1+0x36ac] ;  /* 0x0036ac0001277983 */ /* 0x000ee80000300800 */
[----:B------:R-:W3:Y:S04]  /*cc100*/  LDL R16, [R1+0x118] ;  /* 0x0001180001107983 */ /* 0x000ee80000100800 */
[----:B------:R-:W3:Y:S04]  /*cc110*/  LDL R17, [R1+0x11c] ;  /* 0x00011c0001117983 */ /* 0x000ee80000100800 */
        /* <DEDUP_REMOVED lines=19> */
[----:B------:R-:W3:Y:S04]  /*cc250*/  LDL.64 R46, [R1+0xd0] ;  /* 0x0000d000012e7983 */ /* 0x000ee80000100a00 */
[----:B------:R-:W3:Y:S01]  /*cc260*/  LDL.LU R52, [R1+0x2db0] ;  /* 0x002db00001347983 */ /* 0x000ee20000300800 */
[----:B------:R-:W-:-:S03]  /*cc270*/  IMAD R4, R4, 0x100, R54 ;  /* 0x0000010004047824 */ /* 0x000fc600078e0236 */
[----:B------:R-:W3:Y:S01]  /*cc280*/  LDL.LU R53, [R1+0x2db4] ;  /* 0x002db40001357983 */ /* 0x000ee20000300800 */
[----:B------:R-:W-:-:S03]  /*cc290*/  IMAD R5, R5, 0x100, R55 ;  /* 0x0000010005057824 */ /* 0x000fc600078e0237 */
[----:B------:R-:W3:Y:S04]  /*cc2a0*/  LDL.LU R54, [R1+0x2db8] ;  /* 0x002db80001367983 */ /* 0x000ee80000300800 */
[----:B------:R-:W3:Y:S01]  /*cc2b0*/  LDL.LU R55, [R1+0x2dbc] ;  /* 0x002dbc0001377983 */ /* 0x000ee20000300800 */
[----:B----4-:R-:W-:-:S03]  /*cc2c0*/  IMAD R6, R6, 0x100, R30 ;  /* 0x0000010006067824 */ /* 0x010fc600078e021e */
[----:B------:R-:W3:Y:S01]  /*cc2d0*/  LDL.LU R30, [R1+0x8824] ;  /* 0x00882400011e7983 */ /* 0x000ee20000300800 */
[----:B--2---:R-:W-:-:S03]  /*cc2e0*/  IMAD R7, R7, 0x100, R31 ;  /* 0x0000010007077824 */ /* 0x004fc600078e021f */
[----:B------:R-:W3:Y:S02]  /*cc2f0*/  LDL.LU R31, [R1+0x8820] ;  /* 0x00882000011f7983 */ /* 0x000ee40000300800 */
[----:B---3--:R-:W-:-:S15]  /*cc300*/  HMMA.16816.F32 R36, R32, R30, R36 ;  /* 0x0000001e2024723c */ /* 0x008fde0000001824 */
[----:B------:R-:W-:-:S08]  /*cc310*/  NOP ;  /* 0x0000000000007918 */ /* 0x000fd00000000000 */
        /* <DEDUP_REMOVED lines=10> */
[----:B------:R-:W-:-:S02]  /*cc3c0*/  F2FP.F16.E4M3.UNPACK_B R4, R4 ;  /* 0x00000004ff04723e */ /* 0x000fc400020006ff */
[----:B------:R-:W-:Y:S02]  /*cc3d0*/  F2FP.F16.E4M3.UNPACK_B R5, R5 ;  /* 0x00000005ff05723e */ /* 0x000fe400020006ff */
[----:B------:R-:W-:Y:S02]  /*cc3e0*/  F2FP.F16.E4M3.UNPACK_B R6, R6 ;  /* 0x00000006ff06723e */ /* 0x000fe400020006ff */
[----:B------:R-:W-:Y:S01]  /*cc3f0*/  F2FP.F16.E4M3.UNPACK_B R7, R7 ;  /* 0x00000007ff07723e */ /* 0x000fe200020006ff */
[C---:B---3--:R-:W-:Y:S06]  /*cc400*/  HMMA.16816.F32 R56, R32.reuse, R36, R56 ;  /* 0x000000242038723c */ /* 0x048fec0000001838 */
[----:B------:R-:W-:-:S15]  /*cc410*/  HMMA.16816.F32 R32, R32, R8, R24 ;  /* 0x000000082020723c */ /* 0x000fde0000001818 */
[----:B------:R-:W-:-:S02]  /*cc420*/  NOP ;  /* 0x0000000000007918 */ /* 0x000fc40000000000 */
[----:B------:R-:W-:Y:S04]  /*cc430*/  STL.64 [R1+0x20f0], R56 ;  /* 0x0020f03801007387 */ /* 0x000fe80000100a00 */
[----:B------:R0:W-:Y:S04]  /*cc440*/  STL.64 [R1+0x20f8], R58 ;  /* 0x0020f83a01007387 */ /* 0x0001e80000100a00 */
[----:B0-----:R-:W3:Y:S04]  /*cc450*/  LDL.LU.64 R58, [R1+0x8808] ;  /* 0x00880800013a7983 */ /* 0x001ee80000300a00 */
[----:B------:R-:W4:Y:S04]  /*cc460*/  LDL.LU.64 R56, [R1+0x8800] ;  /* 0x0088000001387983 */ /* 0x000f280000300a00 */
[----:B--2---:R0:W-:Y:S01]  /*cc470*/  STL.64 [R1+0x85a0], R38 ;  /* 0x0085a02601007387 */ /* 0x0041e20000100a00 */
[----:B------:R-:W-:-:S02]  /*cc480*/  IMAD.MOV.U32 R25, RZ, RZ, R8 ;  /* 0x000000ffff197224 */ /* 0x000fc400078e0008 */
[----:B------:R-:W-:Y:S02]  /*cc490*/  IMAD.MOV.U32 R24, RZ, RZ, R9 ;  /* 0x000000ffff187224 */ /* 0x000fe400078e0009 */
[C---:B------:R-:W-:Y:S01]  /*cc4a0*/  HMMA.16816.F32 R8, R4.reuse, R10, R48 ;  /* 0x0000000a0408723c */ /* 0x040fe20000001830 */
[----:B0-----:R-:W2:Y:S04]  /*cc4b0*/  LDL R38, [R1+0xf8] ;  /* 0x0000f80001267983 */ /* 0x001ea80000100800 */
[----:B------:R-:W-:Y:S04]  /*cc4c0*/  STL.64 [R1+0x8598], R36 ;  /* 0x0085982401007387 */ /* 0x000fe80000100a00 */
[----:B------:R-:W2:Y:S04]  /*cc4d0*/  LDL.LU.64 R26, [R1+0x87f8] ;  /* 0x0087f800011a7983 */ /* 0x000ea80000300a00 */
[----:B------:R0:W-:Y:S04]  /*cc4e0*/  STL.64 [R1+0x14e0], R32 ;  /* 0x0014e02001007387 */ /* 0x0001e80000100a00 */
[----:B------:R1:W-:Y:S04]  /*cc4f0*/  STL.64 [R1+0x14e8], R34 ;  /* 0x0014e82201007387 */ /* 0x0003e80000100a00 */
[----:B0-----:R-:W2:Y:S04]  /*cc500*/  LDL.LU R32, [R1+0x2e20] ;  /* 0x002e200001207983 */ /* 0x001ea80000300800 */
[----:B------:R-:W2:Y:S04]  /*cc510*/  LDL.LU R33, [R1+0x2e24] ;  /* 0x002e240001217983 */ /* 0x000ea80000300800 */
[----:B-1----:R-:W2:Y:S04]  /*cc520*/  LDL.LU R34, [R1+0x2e28] ;  /* 0x002e280001227983 */ /* 0x002ea80000300800 */
[----:B------:R-:W2:Y:S04]  /*cc530*/  LDL.LU R35, [R1+0x2e2c] ;  /* 0x002e2c0001237983 */ /* 0x000ea80000300800 */
[----:B------:R-:W3:Y:S04]  /*cc540*/  LDL.LU.64 R50, [R1+0x87f0] ;  /* 0x0087f00001327983 */ /* 0x000ee80000300a00 */
[----:B------:R-:W3:Y:S01]  /*cc550*/  LDL.LU.64 R48, [R1+0x87e8] ;  /* 0x0087e80001307983 */ /* 0x000ee20000300a00 */
[C---:B------:R-:W-:Y:S06]  /*cc560*/  HMMA.16816.F32 R12, R4.reuse, R16, R12 ;  /* 0x00000010040c723c */ /* 0x040fec000000180c */
[C---:B------:R-:W-:Y:S01]  /*cc570*/  HMMA.16816.F32 R16, R4.reuse, R18, R20 ;  /* 0x000000120410723c */ /* 0x040fe20000001814 */
        /* <DEDUP_REMOVED lines=18> */
[C---:B---3--:R-:W-:Y:S03]  /*cc6a0*/  HMMA.16816.F32 R56, R4.reuse, R58, R48 ;  /* 0x0000003a0438723c */ /* 0x048fe60000001830 */
[----:B0-----:R-:W3:Y:S04]  /*cc6b0*/  LDL.LU.64 R42, [R1+0x87a0] ;  /* 0x0087a000012a7983 */ /* 0x001ee80000300a00 */
[----:B------:R-:W3:Y:S04]  /*cc6c0*/  LDL.LU.64 R40, [R1+0x8798] ;  /* 0x0087980001287983 */ /* 0x000ee80000300a00 */
[----:B------:R-:W4:Y:S04]  /*cc6d0*/  LDL.LU.64 R50, [R1+0x8790] ;  /* 0x0087900001327983 */ /* 0x000f280000300a00 */
[----:B------:R-:W4:Y:S08]  /*cc6e0*/  LDL.LU.64 R48, [R1+0x8788] ;  /* 0x0087880001307983 */ /* 0x000f300000300a00 */
[----:B------:R-:W-:Y:S04]  /*cc6f0*/  STL.64 [R1+0x1490], R56 ;  /* 0x0014903801007387 */ /* 0x000fe80000100a00 */
[----:B------:R0:W-:Y:S04]  /*cc700*/  STL.64 [R1+0x1498], R58 ;  /* 0x0014983a01007387 */ /* 0x0001e80000100a00 */
[----:B0-----:R-:W4:Y:S04]  /*cc710*/  LDL.LU.64 R58, [R1+0x8780] ;  /* 0x00878000013a7983 */ /* 0x001f280000300a00 */
[----:B------:R-:W4:Y:S01]  /*cc720*/  LDL.LU.64 R56, [R1+0x8778] ;  /* 0x0087780001387983 */ /* 0x000f220000300a00 */
[----:B------:R-:W-:Y:S01]  /*cc730*/  IMAD.MOV.U32 R39, RZ, RZ, R0 ;  /* 0x000000ffff277224 */ /* 0x000fe200078e0000 */
[C---:B--2---:R-:W-:Y:S06]  /*cc740*/  HMMA.16816.F32 R28, R4.reuse, R26, R28 ;  /* 0x0000001a041c723c */ /* 0x044fec000000181c */
[C---:B------:R-:W-:Y:S06]  /*cc750*/  HMMA.16816.F32 R20, R4.reuse, R12, R20 ;  /* 0x0000000c0414723c */ /* 0x040fec0000001814 */
[----:B------:R-:W-:Y:S01]  /*cc760*/  HMMA.16816.F32 R32, R4, R38, R32 ;  /* 0x000000260420723c */ /* 0x000fe20000001820 */
[----:B------:R-:W-:-:S05]  /*cc770*/  IMAD.MOV.U32 R0, RZ, RZ, R15 ;  /* 0x000000ffff007224 */ /* 0x000fca00078e000f */
[C---:B------:R-:W-:Y:S06]  /*cc780*/  HMMA.16816.F32 R16, R4.reuse, R14, R16 ;  /* 0x0000000e0410723c */ /* 0x040fec0000001810 */
[C---:B------:R-:W-:Y:S11]  /*cc790*/  HMMA.16816.F32 R12, R4.reuse, R44, R8 ;  /* 0x0000002c040c723c */ /* 0x040ff60000001808 */
[----:B------:R-:W-:Y:S04]  /*cc7a0*/  STL.64 [R1+0x1480], R32 ;  /* 0x0014802001007387 */ /* 0x000fe80000100a00 */
[----:B------:R-:W-:Y:S04]  /*cc7b0*/  STL.64 [R1+0x1488], R34 ;  /* 0x0014882201007387 */ /* 0x000fe80000100a00 */
[----:B------:R-:W-:Y:S04]  /*cc7c0*/  STL.64 [R1+0x1470], R28 ;  /* 0x0014701c01007387 */ /* 0x000fe80000100a00 */
[----:B------:R-:W-:Y:S04]  /*cc7d0*/  STL.64 [R1+0x1478], R30 ;  /* 0x0014781e01007387 */ /* 0x000fe80000100a00 */
[----:B------:R-:W-:Y:S04]  /*cc7e0*/  STL.64 [R1+0x1460], R20 ;  /* 0x0014601401007387 */ /* 0x000fe80000100a00 */
[----:B------:R-:W-:Y:S04]  /*cc7f0*/  STL.64 [R1+0x1468], R22 ;  /* 0x0014681601007387 */ /* 0x000fe80000100a00 */
[----:B------:R-:W-:Y:S04]  /*cc800*/  STL [R1+0x8510], R0 ;  /* 0x0085100001007387 */ /* 0x000fe80000100800 */
[----:B------:R-:W-:Y:S04]  /*cc810*/  STL.64 [R1+0x1450], R16 ;  /* 0x0014501001007387 */ /* 0x000fe80000100a00 */
[----:B------:R-:W-:Y:S04]  /*cc820*/  STL.64 [R1+0x1458], R18 ;  /* 0x0014581201007387 */ /* 0x000fe80000100a00 */
[----:B------:R-:W-:Y:S04]  /*cc830*/  STL.64 [R1+0x1440], R12 ;  /* 0x0014400c01007387 */ /* 0x000fe80000100a00 */
[----:B------:R4:W-:Y:S01]  /*cc840*/  STL.64 [R1+0x1448], R14 ;  /* 0x0014480e01007387 */ /* 0x0009e20000100a00 */
[----:B---3--:R-:W-:-:S15]  /*cc850*/  HMMA.16816.F32 R8, R4, R46, R40 ;  /* 0x0000002e0408723c */ /* 0x008fde0000001828 */
[----:B------:R-:W-:-:S08]  /*cc860*/  NOP ;  /* 0x0000000000007918 */ /* 0x000fd00000000000 */
[----:B------:R-:W-:Y:S04]  /*cc870*/  STL.64 [R1+0x1430], R8 ;  /* 0x0014300801007387 */ /* 0x000fe80000100a00 */
[----:B------:R0:W-:Y:S04]  /*cc880*/  STL.64 [R1+0x1438], R10 ;  /* 0x0014380a01007387 */ /* 0x0001e80000100a00 */
[----:B------:R-:W2:Y:S01]  /*cc890*/  LDL.LU R40, [R1+0x2c20] ;  /* 0x002c200001287983 */ /* 0x000ea20000300800 */
[C---:B----4-:R-:W-:Y:S06]  /*cc8a0*/  HMMA.16816.F32 R12, R4.reuse, R56, R48 ;  /* 0x00000038040c723c */ /* 0x050fec0000001830 */
[----:B0-----:R-:W-:-:S15]  /*cc8b0*/  HMMA.16816.F32 R8, R4, R58, R52 ;  /* 0x0000003a0408723c */ /* 0x001fde0000001834 */
[----:B------:R-:W-:-:S02]  /*cc8c0*/  NOP ;  /* 0x0000000000007918 */ /* 0x000fc40000000000 */
        /* <DEDUP_REMOVED lines=9> */
[----:B0-----:R-:W2:Y:S04]  /*cc960*/  LDL R10, [R1] ;  /* 0x00000000010a7983 */ /* 0x001ea80000100800 */
        /* <DEDUP_REMOVED lines=21> */
[----:B---3--:R3:W-:Y:S04]  /*ccac0*/  STL.64 [R1+0x8620], R22 ;  /* 0x0086201601007387 */ /* 0x0087e80000100a00 */
[----:B----4-:R4:W-:Y:S04]  /*ccad0*/  STL.64 [R1+0x8618], R20 ;  /* 0x0086181401007387 */ /* 0x0109e80000100a00 */
        /* <DEDUP_REMOVED lines=8> */
[----:B--2---:R-:W-:Y:S04]  /*ccb60*/  STL.64 [R1+0x8640], R26 ;  /* 0x0086401a01007387 */ /* 0x004fe80000100a00 */
[----:B------:R2:W-:Y:S04]  /*ccb70*/  STL.64 [R1+0x8638], R24 ;  /* 0x0086381801007387 */ /* 0x0005e80000100a00 */
        /* <DEDUP_REMOVED lines=8> */
[----:B------:R-:W2:Y:S04]  /*ccc00*/  LDL R56, [R1+0x30] ;  /* 0x0000300001387983 */ /* 0x000ea80000100800 */
[----:B------:R-:W2:Y:S04]  /*ccc10*/  LDL R57, [R1+0x34] ;  /* 0x0000340001397983 */ /* 0x000ea80000100800 */
[----:B---3--:R-:W-:Y:S04]  /*ccc20*/  STL.64 [R1+0x8660], R58 ;  /* 0x0086603a01007387 */ /* 0x008fe80000100a00 */
[----:B--2---:R2:W-:Y:S04]  /*ccc30*/  STL.64 [R1+0x8658], R56 ;  /* 0x0086583801007387 */ /* 0x0045e80000100a00 */
[----:B-1----:R-:W3:Y:S04]  /*ccc40*/  LDL.LU R40, [R1+0x2c90] ;  /* 0x002c900001287983 */ /* 0x002ee80000300800 */
[----:B------:R-:W3:Y:S04]  /*ccc50*/  LDL.LU R41, [R1+0x2c94] ;  /* 0x002c940001297983 */ /* 0x000ee80000300800 */
[----:B------:R-:W4:Y:S04]  /*ccc60*/  LDL.LU R42, [R1+0x2c98] ;  /* 0x002c9800012a7983 */ /* 0x000f280000300800 */
[----:B------:R-:W4:Y:S04]  /*ccc70*/  LDL.LU R43, [R1+0x2c9c] ;  /* 0x002c9c00012b7983 */ /* 0x000f280000300800 */
[----:B----4-:R-:W-:Y:S04]  /*ccc80*/  STL.64 [R1+0x8670], R42 ;  /* 0x0086702a01007387 */ /* 0x010fe80000100a00 */
[----:B---3--:R1:W-:Y:S04]  /*ccc90*/  STL.64 [R1+0x8668], R40 ;  /* 0x0086682801007387 */ /* 0x0083e80000100a00 */
[----:B0-----:R-:W3:Y:S04]  /*ccca0*/  LDL R14, [R1+0x38] ;  /* 0x00003800010e7983 */ /* 0x001ee80000100800 */
[----:B------:R-:W3:Y:S04]  /*cccb0*/  LDL R15, [R1+0x3c] ;  /* 0x00003c00010f7983 */ /* 0x000ee80000100800 */
[----:B------:R-:W4:Y:S04]  /*cccc0*/  LDL.LU R8, [R1+0x2ca0] ;  /* 0x002ca00001087983 */ /* 0x000f280000300800 */
[----:B------:R-:W4:Y:S04]  /*cccd0*/  LDL.LU R9, [R1+0x2ca4] ;  /* 0x002ca40001097983 */ /* 0x000f280000300800 */
[----:B------:R-:W2:Y:S04]  /*ccce0*/  LDL.LU R10, [R1+0x2ca8] ;  /* 0x002ca800010a7983 */ /* 0x000ea80000300800 */
[----:B------:R-:W2:Y:S04]  /*cccf0*/  LDL.LU R11, [R1+0x2cac] ;  /* 0x002cac00010b7983 */ /* 0x000ea80000300800 */
[----:B--2---:R0:W-:Y:S04]  /*ccd00*/  STL.64 [R1+0x8680], R10 ;  /* 0x0086800a01007387 */ /* 0x0041e80000100a00 */
[----:B----4-:R2:W-:Y:S04]  /*ccd10*/  STL.64 [R1+0x8678], R8 ;  /* 0x0086780801007387 */ /* 0x0105e80000100a00 */
        /* <DEDUP_REMOVED lines=12> */
[----:B------:R-:W2:Y:S04]  /*ccde0*/  LDL R20, [R1+0x50] ;  /* 0x0000500001147983 */ /* 0x000ea80000100800 */
[----:B------:R-:W2:Y:S04]  /*ccdf0*/  LDL R21, [R1+0x54] ;  /* 0x0000540001157983 */ /* 0x000ea80000100800 */
[----:B----4-:R4:W-:Y:S04]  /*cce00*/  STL.64 [R1+0x86b0], R22 ;  /* 0x0086b01601007387 */ /* 0x0109e80000100a00 */
        /* <DEDUP_REMOVED lines=19> */
[----:B-1----:R-:W2:Y:S04]  /*ccf40*/  LDL.LU R40, [R1+0x2cf0] ;  /* 0x002cf00001287983 */ /* 0x002ea80000300800 */
[----:B------:R-:W2:Y:S04]  /*ccf50*/  LDL.LU R41, [R1+0x2cf4] ;  /* 0x002cf40001297983 */ /* 0x000ea80000300800 */
[----:B------:R-:W3:Y:S04]  /*ccf60*/  LDL.LU R42, [R1+0x2cf8] ;  /* 0x002cf800012a7983 */ /* 0x000ee80000300800 */
[----:B------:R-:W3:Y:S04]  /*ccf70*/  LDL.LU R43, [R1+0x2cfc] ;  /* 0x002cfc00012b7983 */ /* 0x000ee80000300800 */
[----:B---3--:R-:W-:Y:S04]  /*ccf80*/  STL.64 [R1+0x86f0], R42 ;  /* 0x0086f02a01007387 */ /* 0x008fe80000100a00 */
[----:B--2---:R-:W-:Y:S04]  /*ccf90*/  STL.64 [R1+0x86e8], R40 ;  /* 0x0086e82801007387 */ /* 0x004fe80000100a00 */
[----:B0-----:R-:W2:Y:S04]  /*ccfa0*/  LDL R10, [R1+0x68] ;  /* 0x00006800010a7983 */ /* 0x001ea80000100800 */
        /* <DEDUP_REMOVED lines=21> */
[----:B--2---:R2:W-:Y:S04]  /*cd100*/  STL.64 [R1+0x8730], R22 ;  /* 0x0087301601007387 */ /* 0x0045e80000100a00 */
        /* <DEDUP_REMOVED lines=9> */
[----:B------:R-:W4:Y:S04]  /*cd1a0*/  LDL R32, [R1+0x90] ;  /* 0x0000900001207983 */ /* 0x000f280000100800 */
[----:B------:R-:W4:Y:S04]  /*cd1b0*/  LDL R33, [R1+0x94] ;  /* 0x0000940001217983 */ /* 0x000f280000100800 */
[----:B--2---:R-:W-:Y:S04]  /*cd1c0*/  STL.64 [R1+0x8750], R34 ;  /* 0x0087502201007387 */ /* 0x004fe80000100a00 */
[----:B----4-:R2:W-:Y:S04]  /*cd1d0*/  STL.64 [R1+0x8748], R32 ;  /* 0x0087482001007387 */ /* 0x0105e80000100a00 */
[----:B------:R-:W4:Y:S04]  /*cd1e0*/  LDL R50, [R1+0x98] ;  /* 0x0000980001327983 */ /* 0x000f280000100800 */
[----:B------:R-:W4:Y:S04]  /*cd1f0*/  LDL R51, [R1+0x9c] ;  /* 0x00009c0001337983 */ /* 0x000f280000100800 */
[----:B0-----:R-:W3:Y:S04]  /*cd200*/  LDL.LU R28, [R1+0x2d60] ;  /* 0x002d6000011c7983 */ /* 0x001ee80000300800 */
[----:B------:R-:W3:Y:S04]  /*cd210*/  LDL.LU R29, [R1+0x2d64] ;  /* 0x002d6400011d7983 */ /* 0x000ee80000300800 */
[----:B------:R-:W2:Y:S04]  /*cd220*/  LDL.LU R30, [R1+0x2d68] ;  /* 0x002d6800011e7983 */ /* 0x000ea80000300800 */
[----:B------:R-:W2:Y:S04]  /*cd230*/  LDL.LU R31, [R1+0x2d6c] ;  /* 0x002d6c00011f7983 */ /* 0x000ea80000300800 */
[----:B--2---:R0:W-:Y:S04]  /*cd240*/  STL.64 [R1+0x8760], R30 ;  /* 0x0087601e01007387 */ /* 0x0041e80000100a00 */
[----:B---3--:R-:W-:Y:S04]  /*cd250*/  STL.64 [R1+0x8758], R28 ;  /* 0x0087581c01007387 */ /* 0x008fe80000100a00 */
[----:B------:R-:W2:Y:S04]  /*cd260*/  LDL R48, [R1+0xa0] ;  /* 0x0000a00001307983 */ /* 0x000ea80000100800 */
[----:B------:R-:W2:Y:S04]  /*cd270*/  LDL R49, [R1+0xa4] ;  /* 0x0000a40001317983 */ /* 0x000ea80000100800 */
[----:B----4-:R-:W-:Y:S04]  /*cd280*/  STL.64 [R1+0x8770], R50 ;  /* 0x0087703201007387 */ /* 0x010fe80000100a00 */
[----:B--2---:R2:W-:Y:S04]  /*cd290*/  STL.64 [R1+0x8768], R48 ;  /* 0x0087683001007387 */ /* 0x0045e80000100a00 */
[----:B-1----:R-:W3:Y:S04]  /*cd2a0*/  LDL.LU R24, [R1+0x2d70] ;  /* 0x002d700001187983 */ /* 0x002ee80000300800 */
[----:B------:R-:W3:Y:S04]  /*cd2b0*/  LDL.LU R25, [R1+0x2d74] ;  /* 0x002d740001197983 */ /* 0x000ee80000300800 */
[----:B------:R-:W3:Y:S04]  /*cd2c0*/  LDL.LU R26, [R1+0x2d78] ;  /* 0x002d7800011a7983 */ /* 0x000ee80000300800 */
[----:B------:R-:W3:Y:S04]  /*cd2d0*/  LDL.LU R27, [R1+0x2d7c] ;  /* 0x002d7c00011b7983 */ /* 0x000ee80000300800 */
[----:B------:R-:W4:Y:S04]  /*cd2e0*/  LDL R22, [R1+0xa8] ;  /* 0x0000a80001167983 */ /* 0x000f280000100800 */
[----:B------:R-:W4:Y:S04]  /*cd2f0*/  LDL R23, [R1+0xac] ;  /* 0x0000ac0001177983 */ /* 0x000f280000100800 */
[----:B------:R-:W3:Y:S04]  /*cd300*/  LDL R20, [R1+0xb0] ;  /* 0x0000b00001147983 */ /* 0x000ee80000100800 */
[----:B------:R-:W3:Y:S04]  /*cd310*/  LDL R21, [R1+0xb4] ;  /* 0x0000b40001157983 */ /* 0x000ee80000100800 */
[----:B------:R-:W3:Y:S04]  /*cd320*/  LDL.LU R32, [R1+0x2d90] ;  /* 0x002d900001207983 */ /* 0x000ee80000300800 */
[----:B------:R-:W3:Y:S04]  /*cd330*/  LDL.LU R33, [R1+0x2d94] ;  /* 0x002d940001217983 */ /* 0x000ee80000300800 */
[----:B------:R-:W3:Y:S04]  /*cd340*/  LDL.LU R34, [R1+0x2d98] ;  /* 0x002d980001227983 */ /* 0x000ee80000300800 */
[----:B------:R-:W3:Y:S04]  /*cd350*/  LDL.LU R35, [R1+0x2d9c] ;  /* 0x002d9c0001237983 */ /* 0x000ee80000300800 */
[----:B0-----:R-:W4:Y:S04]  /*cd360*/  LDL R30, [R1+0xb8] ;  /* 0x0000b800011e7983 */ /* 0x001f280000100800 */
        /* <DEDUP_REMOVED lines=36> */
[----:B------:R-:W2:Y:S04]  /*cd5b0*/  LDL.LU R46, [R1+0x2c18] ;  /* 0x002c1800012e7983 */ /* 0x000ea80000300800 */
[----:B------:R-:W2:Y:S01]  /*cd5c0*/  LDL.LU R47, [R1+0x2c1c] ;  /* 0x002c1c00012f7983 */ /* 0x000ea20000300800 */
[C---:B---3--:R-:W-:Y:S06]  /*cd5d0*/  HMMA.16816.F32 R32, R4.reuse, R20, R32 ;  /* 0x000000140420723c */ /* 0x048fec0000001820 */
[----:B----4-:R-:W-:Y:S01]  /*cd5e0*/  HMMA.16816.F32 R28, R4, R30, R48 ;  /* 0x0000001e041c723c */ /* 0x010fe20000001830 */
[----:B------:R-:W3:Y:S04]  /*cd5f0*/  LDL.LU.64 R50, [R1+0x8770] ;  /* 0x0087700001327983 */ /* 0x000ee80000300a00 */
[----:B------:R-:W4:-:S15]  /*cd600*/  LDL.LU.64 R48, [R1+0x8768] ;  /* 0x0087680001307983 */ /* 0x000f1e0000300a00 */
[----:B------:R-:W-:-:S03]  /*cd610*/  NOP ;  /* 0x0000000000007918 */ /* 0x000fc60000000000 */
        /* <DEDUP_REMOVED lines=24> */
[----:B------:R-:W4:Y:S01]  /*cd7a0*/  LDL.LU.64 R28, [R1+0x8708] ;  /* 0x00870800011c7983 */ /* 0x000f220000300a00 */
[C---:B------:R-:W-:Y:S06]  /*cd7b0*/  HMMA.16816.F32 R8, R4.reuse, R32, R8 ;  /* 0x000000200408723c */ /* 0x040fec0000001808 */
[C---:B------:R-:W-:Y:S01]  /*cd7c0*/  HMMA.16816.F32 R32, R4.reuse, R34, R40 ;  /* 0x000000220420723c */ /* 0x040fe20000001828 */
[----:B------:R0:W-:Y:S04]  /*cd7d0*/  STL.64 [R1+0x13c0], R48 ;  /* 0x0013c03001007387 */ /* 0x0001e80000100a00 */
[----:B------:R1:W-:Y:S04]  /*cd7e0*/  STL.64 [R1+0x13c8], R50 ;  /* 0x0013c83201007387 */ /* 0x0003e80000100a00 */
[----:B0-----:R-:W4:Y:S04]  /*cd7f0*/  LDL.LU R48, [R1+0x2c00] ;  /* 0x002c000001307983 */ /* 0x001f280000300800 */
[----:B------:R-:W4:Y:S04]  /*cd800*/  LDL.LU R49, [R1+0x2c04] ;  /* 0x002c040001317983 */ /* 0x000f280000300800 */
[----:B-1----:R-:W4:Y:S04]  /*cd810*/  LDL.LU R50, [R1+0x2c08] ;  /* 0x002c080001327983 */ /* 0x002f280000300800 */
[----:B------:R-:W4:Y:S04]  /*cd820*/  LDL.LU R51, [R1+0x2c0c] ;  /* 0x002c0c0001337983 */ /* 0x000f280000300800 */
        /* <DEDUP_REMOVED lines=8> */
[----:B--2---:R-:W-:Y:S03]  /*cd8b0*/  HMMA.16816.F32 R56, R4, R20, R56 ;  /* 0x000000140438723c */ /* 0x004fe60000001838 */
[----:B0-----:R-:W2:Y:S04]  /*cd8c0*/  LDL.LU.64 R34, [R1+0x86e0] ;  /* 0x0086e00001227983 */ /* 0x001ea80000300a00 */
[----:B------:R-:W2:-:S15]  /*cd8d0*/  LDL.LU.64 R32, [R1+0x86d8] ;  /* 0x0086d80001207983 */ /* 0x000e9e0000300a00 */
[----:B------:R-:W-:-:S01]  /*cd8e0*/  NOP ;  /* 0x0000000000007918 */ /* 0x000fc20000000000 */
        /* <DEDUP_REMOVED lines=13> */
[C---:B------:R-:W-:Y:S06]  /*cd9c0*/  HMMA.16816.F32 R8, R4.reuse, R10, R12 ;  /* 0x0000000a0408723c */ /* 0x040fec000000180c */
[C---:B--2---:R-:W-:Y:S11]  /*cd9d0*/  HMMA.16816.F32 R40, R4.reuse, R32, R40 ;  /* 0x000000200428723c */ /* 0x044ff60000001828 */
[----:B------:R-:W-:Y:S04]  /*cd9e0*/  STL.64 [R1+0x1370], R28 ;  /* 0x0013701c01007387 */ /* 0x000fe80000100a00 */
[----:B------:R0:W-:Y:S04]  /*cd9f0*/  STL.64 [R1+0x1378], R30 ;  /* 0x0013781e01007387 */ /* 0x0001e80000100a00 */
[----:B0-----:R-:W2:Y:S04]  /*cda00*/  LDL.LU.64 R30, [R1+0x86a0] ;  /* 0x0086a000011e7983 */ /* 0x001ea80000300a00 */
[----:B------:R-:W2:Y:S04]  /*cda10*/  LDL.LU.64 R28, [R1+0x8698] ;  /* 0x00869800011c7983 */ /* 0x000ea80000300a00 */
[----:B------:R-:W4:Y:S04]  /*cda20*/  LDL.LU.64 R14, [R1+0x8690] ;  /* 0x00869000010e7983 */ /* 0x000f280000300a00 */
        /* <DEDUP_REMOVED lines=24> */
[----:B------:R-:W3:Y:S01]  /*cdbb0*/  LDL.LU.64 R36, [R1+0x8628] ;  /* 0x0086280001247983 */ /* 0x000ee20000300a00 */
[C---:B--2---:R-:W-:Y:S03]  /*cdbc0*/  HMMA.16816.F32 R28, R4.reuse, R12, R28 ;  /* 0x0000000c041c723c */ /* 0x044fe6000000181c */
[----:B------:R-:W-:Y:S03]  /*cdbd0*/  STL.64 [R1+0x1320], R20 ;  /* 0x0013201401007387 */ /* 0x000fe60000100a00 */
[C---:B----4-:R-:W-:Y:S01]  /*cdbe0*/  HMMA.16816.F32 R12, R4.reuse, R14, R8 ;  /* 0x0000000e040c723c */ /* 0x050fe20000001808 */
[----:B------:R0:W-:Y:S04]  /*cdbf0*/  STL.64 [R1+0x1328], R22 ;  /* 0x0013281601007387 */ /* 0x0001e80000100a00 */
[----:B0-----:R-:W2:Y:S04]  /*cdc00*/  LDL.LU.64 R22, [R1+0x8620] ;  /* 0x0086200001167983 */ /* 0x001ea80000300a00 */
[----:B------:R-:W4:Y:S01]  /*cdc10*/  LDL.LU.64 R20, [R1+0x8618] ;  /* 0x0086180001147983 */ /* 0x000f220000300a00 */
[C---:B------:R-:W-:Y:S07]  /*cdc20*/  HMMA.16816.F32 R40, R4.reuse, R56, R40 ;  /* 0x000000380428723c */ /* 0x040fee0000001828 */
[----:B------:R-:W-:Y:S04]  /*cdc30*/  STL.64 [R1+0x1310], R28 ;  /* 0x0013101c01007387 */ /* 0x000fe80000100a00 */
[----:B------:R0:W-:Y:S01]  /*cdc40*/  STL.64 [R1+0x1318], R30 ;  /* 0x0013181e01007387 */ /* 0x0001e20000100a00 */
[C---:B------:R-:W-:Y:S03]  /*cdc50*/  HMMA.16816.F32 R56, R4.reuse, R58, R52 ;  /* 0x0000003a0438723c */ /* 0x040fe60000001834 */
        /* <DEDUP_REMOVED lines=21> */
[----:B------:R4:W-:Y:S02]  /*cddb0*/  STL.64 [R1+0x12d8], R34 ;  /* 0x0012d82201007387 */ /* 0x0009e40000100a00 */
[C---:B----4-:R-:W-:Y:S06]  /*cddc0*/  HMMA.16816.F32 R32, R4.reuse, R20, R36 ;  /* 0x000000140420723c */ /* 0x050fec0000001824 */
[C---:B--2---:R-:W-:Y:S06]  /*cddd0*/  HMMA.16816.F32 R20, R4.reuse, R22, R28 ;  /* 0x000000160414723c */ /* 0x044fec000000181c */
[C---:B------:R-:W-:Y:S06]  /*cdde0*/  HMMA.16816.F32 R16, R4.reuse, R8, R16 ;  /* 0x000000080410723c */ /* 0x040fec0000001810 */
[C---:B------:R-:W-:Y:S05]  /*cddf0*/  HMMA.16816.F32 R8, R4.reuse, R10, R12 ;  /* 0x0000000a0408723c */ /* 0x040fea000000180c */
[----:B------:R-:W-:Y:S04]  /*cde00*/  STL.64 [R1+0x12c0], R32 ;  /* 0x0012c02001007387 */ /* 0x000fe80000100a00 */
[----:B------:R-:W-:Y:S04]  /*cde10*/  STL.64 [R1+0x12c8], R34 ;  /* 0x0012c82201007387 */ /* 0x000fe80000100a00 */
[----:B------:R-:W-:Y:S01]  /*cde20*/  STL.64 [R1+0x12b0], R20 ;  /* 0x0012b01401007387 */ /* 0x000fe20000100a00 */
[C---:B------:R-:W-:Y:S03]  /*cde30*/  HMMA.16816.F32 R12, R4.reuse, R60, R40 ;  /* 0x0000003c040c723c */ /* 0x040fe60000001828 */
[----:B------:R-:W-:Y:S04]  /*cde40*/  STL.64 [R1+0x12b8], R22 ;  /* 0x0012b81601007387 */ /* 0x000fe80000100a00 */
[----:B------:R-:W-:Y:S04]  /*cde50*/  STL.64 [R1+0x12a0], R16 ;  /* 0x0012a01001007387 */ /* 0x000fe80000100a00 */
[----:B------:R-:W-:Y:S04]  /*cde60*/  STL.64 [R1+0x12a8], R18 ;  /* 0x0012a81201007387 */ /* 0x000fe80000100a00 */
[----:B------:R-:W-:Y:S04]  /*cde70*/  STL.64 [R1+0x8448], R60 ;  /* 0x0084483c01007387 */ /* 0x000fe80000100a00 */
[----:B------:R-:W-:Y:S04]  /*cde80*/  STL.64 [R1+0x1290], R8 ;  /* 0x0012900801007387 */ /* 0x000fe80000100a00 */
[----:B------:R0:W-:Y:S02]  /*cde90*/  STL.64 [R1+0x1298], R10 ;  /* 0x0012980a01007387 */ /* 0x0001e40000100a00 */
[C---:B0-----:R-:W-:Y:S02]  /*cdea0*/  HMMA.16816.F32 R8, R4.reuse, R58, R44 ;  /* 0x0000003a0408723c */ /* 0x041fe4000000182c */
[----:B------:R-:W-:Y:S04]  /*cdeb0*/  STL.64 [R1+0x1280], R12 ;  /* 0x0012800c01007387 */ /* 0x000fe80000100a00 */
[----:B------:R0:W-:Y:S04]  /*cdec0*/  STL.64 [R1+0x1288], R14 ;  /* 0x0012880e01007387 */ /* 0x0001e80000100a00 */
[----:B------:R-:W2:Y:S01]  /*cded0*/  LDL.LU R32, [R1+0x2b10] ;  /* 0x002b100001207983 */ /* 0x000ea20000300800 */
[----:B0-----:R-:W-:-:S12]  /*cdee0*/  HMMA.16816.F32 R12, R4, R56, R48 ;  /* 0x00000038040c723c */ /* 0x001fd80000001830 */
        /* <DEDUP_REMOVED lines=9> */
[----:B0-----:R-:W4:Y:S04]  /*cdf80*/  LDL.LU R8, [R1+0x2be0] ;  /* 0x002be00001087983 */ /* 0x001f280000300800 */
[----:B------:R0:W-:Y:S04]  /*cdf90*/  STL.64 [R1+0x1260], R12 ;  /* 0x0012600c01007387 */ /* 0x0001e80000100a00 */
[----:B------:R0:W-:Y:S04]  /*cdfa0*/  STL.64 [R1+0x1268], R14 ;  /* 0x0012680e01007387 */ /* 0x0001e80000100a00 */
[----:B------:R-:W4:Y:S04]  /*cdfb0*/  LDL.LU R9, [R1+0x2be4] ;  /* 0x002be40001097983 */ /* 0x000f280000300800 */
[----:B-1----:R-:W4:Y:S04]  /*cdfc0*/  LDL.LU R10, [R1+0x2be8] ;  /* 0x002be800010a7983 */ /* 0x002f280000300800 */
        /* <DEDUP_REMOVED lines=35> */
[----:B--2---:R-:W-:-:S15]  /*ce200*/  HMMA.16816.F32 R48, R4, R54, R48 ;  /* 0x000000360430723c */ /* 0x004fde0000001830 */
[----:B------:R-:W-:-:S08]  /*ce210*/  NOP ;  /* 0x0000000000007918 */ /* 0x000fd00000000000 */
[----:B------:R-:W-:Y:S04]  /*ce220*/  STL.64 [R1+0x1250], R48 ;  /* 0x0012503001007387 */ /* 0x000fe80000100a00 */
[----:B------:R0:W-:Y:S04]  /*ce230*/  STL.64 [R1+0x1258], R50 ;  /* 0x0012583201007387 */ /* 0x0001e80000100a00 */
[----:B0-----:R-:W3:Y:S04]  /*ce240*/  LDL.LU.64 R50, [R1+0x85b0] ;  /* 0x0085b00001327983 */ /* 0x001ee80000300a00 */
[----:B------:R-:W2:Y:S01]  /*ce250*/  LDL.LU.64 R48, [R1+0x85a8] ;  /* 0x0085a80001307983 */ /* 0x000ea20000300a00 */
[----:B----4-:R-:W-:-:S15]  /*ce260*/  HMMA.16816.F32 R8, R4, R52, R8 ;  /* 0x000000340408723c */ /* 0x010fde0000001808 */
[----:B------:R-:W-:-:S08]  /*ce270*/  NOP ;  /* 0x0000000000007918 */ /* 0x000fd00000000000 */
        /* <DEDUP_REMOVED lines=17> */
[----:B0-----:R-:W4:Y:S04]  /*ce390*/  LDL.LU.64 R38, [R1+0x85a0] ;  /* 0x0085a00001267983 */ /* 0x001f280000300a00 */
        /* <DEDUP_REMOVED lines=28> */
[C---:B------:R-:W-:Y:S06]  /*ce560*/  HMMA.16816.F32 R8, R4.reuse, R38, R8 ;  /* 0x000000260408723c */ /* 0x040fec0000001808 */
        /* <DEDUP_REMOVED lines=16> */
[----:B------:R-:W4:Y:S04]  /*ce670*/  LDL.LU R43, [R1+0x2b6c] ;  /* 0x002b6c00012b7983 */ /* 0x000f280000300800 */
[----:B------:R-:W-:Y:S04]  /*ce680*/  STL.64 [R1+0x11d0], R8 ;  /* 0x0011d00801007387 */ /* 0x000fe80000100a00 */
[----:B------:R0:W-:Y:S04]  /*ce690*/  STL.64 [R1+0x11d8], R10 ;  /* 0x0011d80a01007387 */ /* 0x0001e80000100a00 */
[----:B0-----:R-:W2:Y:S04]  /*ce6a0*/  LDL.LU.64 R10, [R1+0x8540] ;  /* 0x00854000010a7983 */ /* 0x001ea80000300a00 */
[----:B------:R-:W3:Y:S01]  /*ce6b0*/  LDL.LU.64 R8, [R1+0x8538] ;  /* 0x0085380001087983 */ /* 0x000ee20000300a00 */
[C---:B----4-:R-:W-:Y:S06]  /*ce6c0*/  HMMA.16816.F32 R40, R4.reuse, R2, R40 ;  /* 0x000000020428723c */ /* 0x050fec0000001828 */
[----:B---3--:R-:W-:-:S15]  /*ce6d0*/  HMMA.16816.F32 R44, R4, R8, R44 ;  /* 0x00000008042c723c */ /* 0x008fde000000182c */
[----:B------:R-:W-:-:S02]  /*ce6e0*/  NOP ;  /* 0x0000000000007918 */ /* 0x000fc40000000000 */
[----:B------:R-:W-:Y:S04]  /*ce6f0*/  STL.64 [R1+0x11c0], R40 ;  /* 0x0011c02801007387 */ /* 0x000fe80000100a00 */
[----:B------:R2:W-:Y:S02]  /*ce700*/  STL.64 [R1+0x11c8], R42 ;  /* 0x0011c82a01007387 */ /* 0x0005e40000100a00 */
[C---:B--2---:R-:W-:Y:S06]  /*ce710*/  HMMA.16816.F32 R40, R4.reuse, R10, R48 ;  /* 0x0000000a0428723c */ /* 0x044fec0000001830 */
[----:B------:R-:W-:Y:S04]  /*ce720*/  STL.64 [R1+0x8320], R10 ;  /* 0x0083200a01007387 */ /* 0x000fe80000100a00 */
[----:B------:R-:W-:Y:S04]  /*ce730*/  STL.64 [R1+0x11b0], R44 ;  /* 0x0011b02c01007387 */ /* 0x000fe80000100a00 */
[----:B------:R-:W-:Y:S04]  /*ce740*/  STL.64 [R1+0x11b8], R46 ;  /* 0x0011b82e01007387 */ /* 0x000fe80000100a00 */
[----:B------:R0:W-:Y:S02]  /*ce750*/  STL.64 [R1+0x8318], R8 ;  /* 0x0083180801007387 */ /* 0x0001e40000100a00 */
[C---:B0-----:R-:W-:Y:S03]  /*ce760*/  HMMA.16816.F32 R8, R4.reuse, R14, R56 ;  /* 0x0000000e0408723c */ /* 0x041fe60000001838 */
[----:B------:R-:W-:Y:S04]  /*ce770*/  STL.64 [R1+0x11a0], R40 ;  /* 0x0011a02801007387 */ /* 0x000fe80000100a00 */
[----:B------:R0:W-:Y:S02]  /*ce780*/  STL.64 [R1+0x11a8], R42 ;  /* 0x0011a82a01007387 */ /* 0x0001e40000100a00 */
[----:B0-----:R-:W-:Y:S02]  /*ce790*/  HMMA.16816.F32 R40, R4, R12, R52 ;  /* 0x0000000c0428723c */ /* 0x001fe40000001834 */
[----:B------:R-:W-:-:S15]  /*ce7a0*/  STL.64 [R1+0x8300], R14 ;  /* 0x0083000e01007387 */ /* 0x000fde0000100a00 */
[----:B------:R-:W-:-:S06]  /*ce7b0*/  NOP ;  /* 0x0000000000007918 */ /* 0x000fcc0000000000 */
[----:B------:R-:W-:Y:S04]  /*ce7c0*/  STL.64 [R1+0x1190], R40 ;  /* 0x0011902801007387 */ /* 0x000fe80000100a00 */
[----:B------:R-:W-:Y:S04]  /*ce7d0*/  STL.64 [R1+0x1198], R42 ;  /* 0x0011982a01007387 */ /* 0x000fe80000100a00 */
[----:B------:R0:W-:Y:S04]  /*ce7e0*/  STL.64 [R1+0x82f8], R12 ;  /* 0x0082f80c01007387 */ /* 0x0001e80000100a00 */
[----:B------:R-:W-:Y:S04]  /*ce7f0*/  STL.64 [R1+0x1180], R8 ;  /* 0x0011800801007387 */ /* 0x000fe80000100a00 */
[----:B------:R1:W-:Y:S04]  /*ce800*/  STL.64 [R1+0x1188], R10 ;  /* 0x0011880a01007387 */ /* 0x0003e80000100a00 */
[----:B------:R-:W2:Y:S01]  /*ce810*/  LDL.LU R56, [R1+0x2ab0] ;  /* 0x002ab00001387983 */ /* 0x000ea20000300800 */
[C---:B0-----:R-:W-:Y:S06]  /*ce820*/  HMMA.16816.F32 R12, R4.reuse, R16, R32 ;  /* 0x00000010040c723c */ /* 0x041fec0000001820 */
[----:B-1----:R-:W-:Y:S01]  /*ce830*/  HMMA.16816.F32 R8, R4, R18, R28 ;  /* 0x000000120408723c */ /* 0x002fe2000000181c */
[----:B------:R-:W-:-:S02]  /*ce840*/  IMAD.MOV.U32 R55, RZ, RZ, R24 ;  /* 0x000000ffff377224 */ /* 0x000fc400078e0018 */
[----:B------:R-:W-:-:S14]  /*ce850*/  IMAD.MOV.U32 R54, RZ, RZ, R25 ;  /* 0x000000ffff367224 */ /* 0x000fdc00078e0019 */
[----:B------:R-:W-:Y:S04]  /*ce860*/  STL.64 [R1+0x1170], R12 ;  /* 0x0011700c01007387 */ /* 0x000fe80000100a00 */
[----:B------:R-:W-:Y:S04]  /*ce870*/  STL.64 [R1+0x1178], R14 ;  /* 0x0011780e01007387 */ /* 0x000fe80000100a00 */
        /* <DEDUP_REMOVED lines=54> */
[----:B------:R-:W3:Y:S04]  /*cebe0*/  LDL.LU.64 R24, [R1+0x8518] ;  /* 0x0085180001187983 */ /* 0x000ee80000300a00 */
[----:B------:R-:W-:Y:S04]  /*cebf0*/  STL.64 [R1+0x8330], R22 ;  /* 0x0083301601007387 */ /* 0x000fe80000100a00 */
[----:B------:R0:W-:Y:S04]  /*cec00*/  STL.64 [R1+0x8328], R20 ;  /* 0x0083281401007387 */ /* 0x0001e80000100a00 */
[----:B0-----:R-:W3:Y:S04]  /*cec10*/  LDL.LU R20, [R1+0x2ad0] ;  /* 0x002ad00001147983 */ /* 0x001ee80000300800 */
[----:B------:R-:W3:Y:S04]  /*cec20*/  LDL.LU R21, [R1+0x2ad4] ;  /* 0x002ad40001157983 */ /* 0x000ee80000300800 */
[----:B------:R-:W3:Y:S04]  /*cec30*/  LDL.LU R22, [R1+0x2ad8] ;  /* 0x002ad80001167983 */ /* 0x000ee80000300800 */
[----:B------:R-:W3:Y:S01]  /*cec40*/  LDL.LU R23, [R1+0x2adc] ;  /* 0x002adc0001177983 */ /* 0x000ee20000300800 */
[----:B--2---:R-:W-:-:S02]  /*cec50*/  IMAD R32, R32, 0x100, R14 ;  /* 0x0000010020207824 */ /* 0x004fc400078e020e */
[----:B------:R-:W-:Y:S02]  /*cec60*/  IMAD R33, R33, 0x100, R15 ;  /* 0x0000010021217824 */ /* 0x000fe400078e020f */
[----:B------:R-:W-:Y:S02]  /*cec70*/  IMAD R34, R34, 0x100, R52 ;  /* 0x0000010022227824 */ /* 0x000fe400078e0234 */
[----:B------:R-:W-:Y:S01]  /*cec80*/  IMAD R35, R35, 0x100, R53 ;  /* 0x0000010023237824 */ /* 0x000fe200078e0235 */
[----:B------:R-:W-:Y:S02]  /*cec90*/  F2FP.F16.E4M3.UNPACK_B R32, R32 ;  /* 0x00000020ff20723e */ /* 0x000fe400020006ff */
[----:B------:R-:W-:Y:S02]  /*ceca0*/  F2FP.F16.E4M3.UNPACK_B R33, R33 ;  /* 0x00000021ff21723e */ /* 0x000fe400020006ff */
[----:B------:R-:W-:Y:S02]  /*cecb0*/  F2FP.F16.E4M3.UNPACK_B R34, R34 ;  /* 0x00000022ff22723e */ /* 0x000fe400020006ff */
[----:B------:R-:W-:Y:S01]  /*cecc0*/  F2FP.F16.E4M3.UNPACK_B R35, R35 ;  /* 0x00000023ff23723e */ /* 0x000fe200020006ff */
[C---:B----4-:R-:W-:Y:S06]  /*cecd0*/  HMMA.16816.F32 R8, R4.reuse, R28, R8 ;  /* 0x0000001c0408723c */ /* 0x050fec0000001808 */
[C---:B---3--:R-:W-:Y:S06]  /*cece0*/  HMMA.16816.F32 R16, R4.reuse, R26, R16 ;  /* 0x0000001a0410723c */ /* 0x048fec0000001810 */
[----:B------:R-:W-:Y:S06]  /*cecf0*/  HMMA.16816.F32 R20, R4, R24, R20 ;  /* 0x000000180414723c */ /* 0x000fec0000001814 */
[----:B------:R-:W-:Y:S04]  /*ced00*/  STL [R1+0x82e4], R24 ;  /* 0x0082e41801007387 */ /* 0x000fe80000100800 */
[----:B------:R-:W-:-:S13]  /*ced10*/  STL [R1+0x82e0], R25 ;  /* 0x0082e01901007387 */ /* 0x000fda0000100800 */
        /* <DEDUP_REMOVED lines=9> */
[----:B------:R0:W-:Y:S02]  /*cedb0*/  STL.64 [R1+0x1118], R10 ;  /* 0x0011180a01007387 */ /* 0x0001e40000100a00 */
[----:B0-----:R-:W-:Y:S06]  /*cedc0*/  HMMA.16816.F32 R8, R4, R30, R40 ;  /* 0x0000001e0408723c */ /* 0x001fec0000001828 */
[----:B------:R-:W-:Y:S04]  /*cedd0*/  STL [R1+0x82ec], R30 ;  /* 0x0082ec1e01007387 */ /* 0x000fe80000100800 */
[----:B------:R-:W-:-:S13]  /*cede0*/  STL [R1+0x82d8], R31 ;  /* 0x0082d81f01007387 */ /* 0x000fda0000100800 */
[----:B------:R-:W-:Y:S04]  /*cedf0*/  STL.64 [R1+0x20e0], R8 ;  /* 0x0020e00801007387 */ /* 0x000fe80000100a00 */
[----:B------:R0:W-:Y:S02]  /*cee00*/  STL.64 [R1+0x20e8], R10 ;  /* 0x0020e80a01007387 */ /* 0x0001e40000100a00 */
[----:B0-----:R-:W-:Y:S02]  /*cee10*/  HMMA.16816.F32 R8, R4, R36, R44 ;  /* 0x000000240408723c */ /* 0x001fe4000000182c */
[----:B------:R-:W-:Y:S04]  /*cee20*/  STL.64 [R1+0x8340], R38 ;  /* 0x0083402601007387 */ /* 0x000fe80000100a00 */
[----:B------:R-:W-:-:S15]  /*cee30*/  STL.64 [R1+0x8338], R36 ;  /* 0x0083382401007387 */ /* 0x000fde0000100a00 */
[----:B------:R-:W-:-:S02]  /*cee40*/  NOP ;  /* 0x0000000000007918 */ /* 0x000fc40000000000 */
[----:B------:R-:W-:Y:S04]  /*cee50*/  STL.64 [R1+0x20d0], R8 ;  /* 0x0020d00801007387 */ /* 0x000fe80000100a00 */
[----:B------:R0:W-:Y:S02]  /*cee60*/  STL.64 [R1+0x20d8], R10 ;  /* 0x0020d80a01007387 */ /* 0x0001e40000100a00 */
[----:B0-----:R-:W-:Y:S06]  /*cee70*/  HMMA.16816.F32 R8, R4, R54, R48 ;  /* 0x000000360408723c */ /* 0x001fec0000001830 */
[----:B------:R-:W-:-:S15]  /*cee80*/  HMMA.16816.F32 R4, R32, R60, R56 ;  /* 0x0000003c2004723c */ /* 0x000fde0000001838 */
        /* <DEDUP_REMOVED lines=9> */
[----:B------:R-:W-:-:S03]  /*cef20*/  IMAD.MOV.U32 R55, RZ, RZ, R0 ;  /* 0x000000ffff377224 */ /* 0x000fc600078e0000 */
        /* <DEDUP_REMOVED lines=45> */
[----:B------:R-:W4:Y:S01]  /*cf200*/  LDL.64 R40, [R1+0xe8] ;  /* 0x0000e80001287983 */ /* 0x000f220000100a00 */
[----:B------:R-:W-:-:S03]  /*cf210*/  IMAD.MOV.U32 R31, RZ, RZ, R61 ;  /* 0x000000ffff1f7224 */ /* 0x000fc600078e003d */
[----:B------:R-:W4:Y:S04]  /*cf220*/  LDL.LU R8, [R1+0x2a30] ;  /* 0x002a300001087983 */ /* 0x000f280000300800 */
[----:B------:R-:W4:Y:S01]  /*cf230*/  LDL.LU R9, [R1+0x2a34] ;  /* 0x002a340001097983 */ /* 0x000f220000300800 */
[----:B------:R-:W-:-:S03]  /*cf240*/  IMAD.MOV.U32 R27, RZ, RZ, R60 ;  /* 0x000000ffff1b7224 */ /* 0x000fc600078e003c */
[----:B------:R-:W4:Y:S04]  /*cf250*/  LDL.LU R10, [R1+0x2a38] ;  /* 0x002a3800010a7983 */ /* 0x000f280000300800 */
[----:B------:R-:W4:Y:S04]  /*cf260*/  LDL.LU R11, [R1+0x2a3c] ;  /* 0x002a3c00010b7983 */ /* 0x000f280000300800 */
[----:B------:R-:W4:Y:S04]  /*cf270*/  LDL.64 R52, [R1+0xd8] ;  /* 0x0000d80001347983 */ /* 0x000f280000100a00 */
[----:B------:R-:W4:Y:S04]  /*cf280*/  LDL.64 R60, [R1+0xc8] ;  /* 0x0000c800013c7983 */ /* 0x000f280000100a00 */
[----:B------:R0:W-:Y:S04]  /*cf290*/  STL [R1+0x82f4], R31 ;  /* 0x0082f41f01007387 */ /* 0x0001e80000100800 */
[----:B0-----:R-:W4:Y:S04]  /*cf2a0*/  LDL.64 R30, [R1+0x100] ;  /* 0x00010000011e7983 */ /* 0x001f280000100a00 */
[----:B------:R0:W-:Y:S04]  /*cf2b0*/  STL [R1+0x82f0], R27 ;  /* 0x0082f01b01007387 */ /* 0x0001e80000100800 */
[----:B------:R-:W4:Y:S04]  /*cf2c0*/  LDL.LU R24, [R1+0x2a70] ;  /* 0x002a700001187983 */ /* 0x000f280000300800 */
[----:B------:R-:W4:Y:S04]  /*cf2d0*/  LDL.LU R25, [R1+0x2a74] ;  /* 0x002a740001197983 */ /* 0x000f280000300800 */
[----:B------:R-:W4:Y:S04]  /*cf2e0*/  LDL.LU R26, [R1+0x2a78] ;  /* 0x002a7800011a7983 */ /* 0x000f280000300800 */
[----:B0-----:R-:W4:Y:S01]  /*cf2f0*/  LDL.LU R27, [R1+0x2a7c] ;  /* 0x002a7c00011b7983 */ /* 0x001f220000300800 */
[C---:B---3--:R-:W-:Y:S06]  /*cf300*/  HMMA.16816.F32 R44, R32.reuse, R6, R44 ;  /* 0x00000006202c723c */ /* 0x048fec000000182c */
[----:B--2---:R-:W-:Y:S01]  /*cf310*/  HMMA.16816.F32 R48, R32, R28, R48 ;  /* 0x0000001c2030723c */ /* 0x004fe20000001830 */
[----:B------:R-:W-:-:S02]  /*cf320*/  IMAD.MOV.U32 R5, RZ, RZ, R6 ;  /* 0x000000ffff057224 */ /* 0x000fc400078e0006 */
[----:B------:R-:W-:-:S03]  /*cf330*/  IMAD.MOV.U32 R4, RZ, RZ, R7 ;  /* 0x000000ffff047224 */ /* 0x000fc600078e0007 */
[----:B------:R-:W-:Y:S02]  /*cf340*/  IMAD.MOV.U32 R7, RZ, RZ, R28 ;  /* 0x000000ffff077224 */ /* 0x000fe400078e001c */
[----:B------:R-:W-:-:S09]  /*cf350*/  IMAD.MOV.U32 R6, RZ, RZ, R29 ;  /* 0x000000ffff067224 */ /* 0x000fd200078e001d */
[----:B------:R-:W-:Y:S04]  /*cf360*/  STL.64 [R1+0x10e0], R44 ;  /* 0x0010e02c01007387 */ /* 0x000fe80000100a00 */
[----:B------:R0:W-:Y:S04]  /*cf370*/  STL.64 [R1+0x10e8], R46 ;  /* 0x0010e82e01007387 */ /* 0x0001e80000100a00 */
[----:B0-----:R-:W2:Y:S04]  /*cf380*/  LDL.LU.64 R46, [R1+0x8508] ;  /* 0x00850800012e7983 */ /* 0x001ea80000300a00 */
[----:B------:R-:W2:Y:S04]  /*cf390*/  LDL.LU.64 R44, [R1+0x8500] ;  /* 0x00850000012c7983 */ /* 0x000ea80000300a00 */
[----:B------:R-:W-:Y:S04]  /*cf3a0*/  STL.64 [R1+0x10d0], R48 ;  /* 0x0010d03001007387 */ /* 0x000fe80000100a00 */
[----:B------:R0:W-:Y:S04]  /*cf3b0*/  STL.64 [R1+0x10d8], R50 ;  /* 0x0010d83201007387 */ /* 0x0001e80000100a00 */
[----:B0-----:R-:W3:Y:S04]  /*cf3c0*/  LDL.LU.64 R50, [R1+0x84f8] ;  /* 0x0084f80001327983 */ /* 0x001ee80000300a00 */
[----:B------:R-:W3:Y:S04]  /*cf3d0*/  LDL.LU.64 R48, [R1+0x84f0] ;  /* 0x0084f00001307983 */ /* 0x000ee80000300a00 */
[----:B------:R0:W-:Y:S04]  /*cf3e0*/  STL.64 [R1+0x8350], R6 ;  /* 0x0083500601007387 */ /* 0x0001e80000100a00 */
[----:B0-----:R-:W2:Y:S04]  /*cf3f0*/  LDL.64 R6, [R1+0x108] ;  /* 0x0001080001067983 */ /* 0x001ea80000100a00 */
[----:B------:R-:W-:Y:S01]  /*cf400*/  STL.64 [R1+0x8348], R4 ;  /* 0x0083480401007387 */ /* 0x000fe20000100a00 */
[----:B------:R-:W-:-:S02]  /*cf410*/  IMAD.MOV.U32 R43, RZ, RZ, R0 ;  /* 0x000000ffff2b7224 */ /* 0x000fc400078e0000 */
[----:B----4-:R-:W-:Y:S01]  /*cf420*/  IMAD.MOV.U32 R0, RZ, RZ, R41 ;  /* 0x000000ffff007224 */ /* 0x010fe200078e0029 */
[----:B--2---:R-:W-:-:S15]  /*cf430*/  HMMA.16816.F32 R56, R32, R6, R56 ;  /* 0x000000062038723c */ /* 0x004fde0000001838 */
[----:B------:R-:W-:-:S08]  /*cf440*/  NOP ;  /* 0x0000000000007918 */ /* 0x000fd00000000000 */
[----:B------:R-:W-:Y:S04]  /*cf450*/  STL.64 [R1+0x10c0], R56 ;  /* 0x0010c03801007387 */ /* 0x000fe80000100a00 */
[----:B------:R0:W-:Y:S04]  /*cf460*/  STL.64 [R1+0x10c8], R58 ;  /* 0x0010c83a01007387 */ /* 0x0001e80000100a00 */
[----:B0-----:R-:W2:Y:S04]  /*cf470*/  LDL.LU.64 R58, [R1+0x84e8] ;  /* 0x0084e800013a7983 */ /* 0x001ea80000300a00 */
[----:B------:R-:W2:Y:S01]  /*cf480*/  LDL.LU.64 R56, [R1+0x84e0] ;  /* 0x0084e00001387983 */ /* 0x000ea20000300a00 */
[----:B------:R-:W-:-:S02]  /*cf490*/  IMAD.MOV.U32 R29, RZ, RZ, R6 ;  /* 0x000000ffff1d7224 */ /* 0x000fc400078e0006 */
[----:B------:R-:W-:Y:S02]  /*cf4a0*/  IMAD.MOV.U32 R28, RZ, RZ, R7 ;  /* 0x000000ffff1c7224 */ /* 0x000fe400078e0007 */
[----:B------:R-:W-:-:S15]  /*cf4b0*/  HMMA.16816.F32 R4, R32, R30, R24 ;  /* 0x0000001e2004723c */ /* 0x000fde0000001818 */
[----:B------:R-:W-:-:S08]  /*cf4c0*/  NOP ;  /* 0x0000000000007918 */ /* 0x000fd00000000000 */
[----:B------:R-:W-:Y:S04]  /*cf4d0*/  STL.64 [R1+0x10b0], R4 ;  /* 0x0010b00401007387 */ /* 0x000fe80000100a00 */
[----:B------:R0:W-:Y:S02]  /*cf4e0*/  STL.64 [R1+0x10b8], R6 ;  /* 0x0010b80601007387 */ /* 0x0001e40000100a00 */
[----:B0-----:R-:W-:-:S15]  /*cf4f0*/  HMMA.16816.F32 R4, R32, R16, R36 ;  /* 0x000000102004723c */ /* 0x001fde0000001824 */
[----:B------:R-:W-:-:S08]  /*cf500*/  NOP ;  /* 0x0000000000007918 */ /* 0x000fd00000000000 */
[----:B------:R-:W-:Y:S04]  /*cf510*/  STL.64 [R1+0x10a0], R4 ;  /* 0x0010a00401007387 */ /* 0x000fe80000100a00 */
[----:B------:R0:W-:Y:S02]  /*cf520*/  STL.64 [R1+0x10a8], R6 ;  /* 0x0010a80601007387 */ /* 0x0001e40000100a00 */
[----:B0-----:R-:W-:Y:S01]  /*cf530*/  HMMA.16816.F32 R4, R32, R18, R20 ;  /* 0x000000122004723c */ /* 0x001fe20000001814 */
[----:B------:R-:W-:-:S05]  /*cf540*/  IMAD.MOV.U32 R26, RZ, RZ, R17 ;  /* 0x000000ffff1a7224 */ /* 0x000fca00078e0011 */
[----:B------:R-:W-:Y:S02]  /*cf550*/  IMAD.MOV.U32 R27, RZ, RZ, R19 ;  /* 0x000000ffff1b7224 */ /* 0x000fe400078e0013 */
[----:B------:R-:W-:Y:S02]  /*cf560*/  IMAD.MOV.U32 R24, RZ, RZ, R30 ;  /* 0x000000ffff187224 */ /* 0x000fe400078e001e */
[----:B------:R-:W-:Y:S02]  /*cf570*/  IMAD.MOV.U32 R25, RZ, RZ, R31 ;  /* 0x000000ffff197224 */ /* 0x000fe400078e001f */
[----:B------:R-:W-:Y:S02]  /*cf580*/  IMAD.MOV.U32 R30, RZ, RZ, R16 ;  /* 0x000000ffff1e7224 */ /* 0x000fe400078e0010 */
[----:B------:R-:W-:-:S09]  /*cf590*/  IMAD.MOV.U32 R31, RZ, RZ, R18 ;  /* 0x000000ffff1f7224 */ /* 0x000fd200078e0012 */
[----:B------:R-:W-:Y:S04]  /*cf5a0*/  STL.64 [R1+0x1090], R4 ;  /* 0x0010900401007387 */ /* 0x000fe80000100a00 */
[----:B------:R0:W-:Y:S02]  /*cf5b0*/  STL.64 [R1+0x1098], R6 ;  /* 0x0010980601007387 */ /* 0x0001e40000100a00 */
[C---:B0-----:R-:W-:Y:S02]  /*cf5c0*/  HMMA.16816.F32 R4, R32.reuse, R40, R12 ;  /* 0x000000282004723c */ /* 0x041fe4000000180c */
[----:B------:R-:W-:Y:S04]  /*cf5d0*/  STL.64 [R1+0x83c0], R26 ;  /* 0x0083c01a01007387 */ /* 0x000fe80000100a00 */
[----:B------:R-:W-:Y:S04]  /*cf5e0*/  STL.64 [R1+0x83b8], R24 ;  /* 0x0083b81801007387 */ /* 0x000fe80000100a00 */
[----:B------:R-:W-:Y:S04]  /*cf5f0*/  STL.64 [R1+0x8370], R30 ;  /* 0x0083701e01007387 */ /* 0x000fe80000100a00 */
[----:B------:R-:W-:Y:S04]  /*cf600*/  STL.64 [R1+0x8368], R28 ;  /* 0x0083681c01007387 */ /* 0x000fe80000100a00 */
[----:B------:R-:W-:Y:S01]  /*cf610*/  STL [R1+0x8234], R0 ;  /* 0x0082340001007387 */ /* 0x000fe20000100800 */
[C---:B------:R-:W-:Y:S04]  /*cf620*/  HMMA.16816.F32 R8, R32.reuse, R42, R8 ;  /* 0x0000002a2008723c */ /* 0x040fe80000001808 */
[----:B------:R-:W-:Y:S04]  /*cf630*/  STL.64 [R1+0x1080], R4 ;  /* 0x0010800401007387 */ /* 0x000fe80000100a00 */
[----:B------:R0:W-:Y:S02]  /*cf640*/  STL.64 [R1+0x1088], R6 ;  /* 0x0010880601007387 */ /* 0x0001e40000100a00 */
[----:B0-----:R-:W-:Y:S06]  /*cf650*/  HMMA.16816.F32 R4, R32, R52, R44 ;  /* 0x000000342004723c */ /* 0x001fec000000182c */
[----:B------:R-:W-:-:S07]  /*cf660*/  IMAD.MOV.U32 R0, RZ, RZ, R53 ;  /* 0x000000ffff007224 */ /* 0x000fce00078e0035 */
[----:B------:R-:W-:Y:S04]  /*cf670*/  STL.64 [R1+0x1070], R8 ;  /* 0x0010700801007387 */ /* 0x000fe80000100a00 */
[----:B------:R3:W-:Y:S04]  /*cf680*/  STL.64 [R1+0x1078], R10 ;  /* 0x0010780a01007387 */ /* 0x0007e80000100a00 */
[----:B------:R-:W-:Y:S01]  /*cf690*/  STL [R1+0x8238], R0 ;  /* 0x0082380001007387 */ /* 0x000fe20000100800 */
[----:B---3--:R-:W-:Y:S03]  /*cf6a0*/  HMMA.16816.F32 R8, R32, R54, R48 ;  /* 0x000000362008723c */ /* 0x008fe60000001830 */
[----:B------:R-:W-:Y:S04]  /*cf6b0*/  STL.64 [R1+0x1060], R4 ;  /* 0x0010600401007387 */ /* 0x000fe80000100a00 */
[----:B------:R2:W-:-:S15]  /*cf6c0*/  STL.64 [R1+0x1068], R6 ;  /* 0x0010680601007387 */ /* 0x0005de0000100a00 */
[----:B------:R-:W-:-:S01]  /*cf6d0*/  NOP ;  /* 0x0000000000007918 */ /* 0x000fc20000000000 */
[----:B------:R-:W-:Y:S04]  /*cf6e0*/  STL.64 [R1+0x1050], R8 ;  /* 0x0010500801007387 */ /* 0x000fe80000100a00 */
[----:B------:R-:W-:Y:S04]  /*cf6f0*/  STL.64 [R1+0x1058], R10 ;  /* 0x0010580a01007387 */ /* 0x000fe80000100a00 */
[----:B------:R-:W3:Y:S01]  /*cf700*/  LDL.LU R52, [R1+0x2900] ;  /* 0x0029000001347983 */ /* 0x000ee20000300800 */
[----:B--2---:R-:W-:-:S15]  /*cf710*/  HMMA.16816.F32 R4, R32, R60, R56 ;  /* 0x0000003c2004723c */ /* 0x004fde0000001838 */
[----:B------:R-:W-:-:S08]  /*cf720*/  NOP ;  /* 0x0000000000007918 */ /* 0x000fd00000000000 */
[----:B------:R0:W-:Y:S04]  /*cf730*/  STL.64 [R1+0x1040], R4 ;  /* 0x0010400401007387 */ /* 0x0001e80000100a00 */
[----:B------:R1:W-:Y:S04]  /*cf740*/  STL.64 [R1+0x1048], R6 ;  /* 0x0010480601007387 */ /* 0x0003e80000100a00 */
[----:B------:R-:W3:Y:S04]  /*cf750*/  LDL.LU R53, [R1+0x2904] ;  /* 0x0029040001357983 */ /* 0x000ee80000300800 */
[----:B------:R-:W2:Y:S04]  /*cf760*/  LDL.LU R54, [R1+0x2908] ;  /* 0x0029080001367983 */ /* 0x000ea80000300800 */
[----:B------:R-:W2:Y:S04]  /*cf770*/  LDL.LU R55, [R1+0x290c] ;  /* 0x00290c0001377983 */ /* 0x000ea80000300800 */
        /* <DEDUP_REMOVED lines=20> */
[----:B0-----:R-:W2:Y:S04]  /*cf8c0*/  LDL.LU R4, [R1+0x2960] ;  /* 0x0029600001047983 */ /* 0x001ea80000300800 */
[----:B------:R-:W2:Y:S04]  /*cf8d0*/  LDL.LU R5, [R1+0x2964] ;  /* 0x0029640001057983 */ /* 0x000ea80000300800 */
[----:B-1----:R-:W3:Y:S04]  /*cf8e0*/  LDL.LU R6, [R1+0x2968] ;  /* 0x0029680001067983 */ /* 0x002ee80000300800 */
        /* <DEDUP_REMOVED lines=24> */
[----:B----4-:R4:W-:Y:S04]  /*cfa70*/  STL.64 [R1+0x8490], R16 ;  /* 0x0084901001007387 */ /* 0x0109e80000100a00 */
[----:B0-----:R-:W3:Y:S04]  /*cfa80*/  LDL R6, [R1+0xa0] ;  /* 0x0000a00001067983 */ /* 0x001ee80000100800 */
[----:B------:R-:W3:Y:S04]  /*cfa90*/  LDL R7, [R1+0xa4] ;  /* 0x0000a40001077983 */ /* 0x000ee80000100800 */
[----:B-1----:R-:W2:Y:S04]  /*cfaa0*/  LDL.LU R52, [R1+0x29c0] ;  /* 0x0029c00001347983 */ /* 0x002ea80000300800 */
[----:B------:R-:W2:Y:S04]  /*cfab0*/  LDL.LU R53, [R1+0x29c4] ;  /* 0x0029c40001357983 */ /* 0x000ea80000300800 */
[----:B------:R-:W4:Y:S04]  /*cfac0*/  LDL.LU R54, [R1+0x29c8] ;  /* 0x0029c80001367983 */ /* 0x000f280000300800 */
[----:B------:R-:W4:Y:S04]  /*cfad0*/  LDL.LU R55, [R1+0x29cc] ;  /* 0x0029cc0001377983 */ /* 0x000f280000300800 */
[----:B----4-:R-:W-:Y:S04]  /*cfae0*/  STL.64 [R1+0x84a8], R54 ;  /* 0x0084a83601007387 */ /* 0x010fe80000100a00 */
[----:B--2---:R0:W-:Y:S04]  /*cfaf0*/  STL.64 [R1+0x84a0], R52 ;  /* 0x0084a03401007387 */ /* 0x0041e80000100a00 */
[----:B------:R-:W2:Y:S04]  /*cfb00*/  LDL R18, [R1+0xb0] ;  /* 0x0000b00001127983 */ /* 0x000ea80000100800 */
[----:B------:R-:W2:Y:S04]  /*cfb10*/  LDL R19, [R1+0xb4] ;  /* 0x0000b40001137983 */ /* 0x000ea80000100800 */
[----:B------:R-:W4:Y:S04]  /*cfb20*/  LDL.64 R16, [R1+0xb8] ;  /* 0x0000b80001107983 */ /* 0x000f280000100a00 */
[----:B--2---:R1:W-:Y:S04]  /*cfb30*/  STL.64 [R1+0x84c8], R18 ;  /* 0x0084c81201007387 */ /* 0x0043e80000100a00 */
[----:B----4-:R-:W-:Y:S04]  /*cfb40*/  STL.64 [R1+0x84c0], R16 ;  /* 0x0084c01001007387 */ /* 0x010fe80000100a00 */
[----:B0-----:R-:W2:Y:S04]  /*cfb50*/  LDL.LU R52, [R1+0x29d0] ;  /* 0x0029d00001347983 */ /* 0x001ea80000300800 */
[----:B------:R-:W2:Y:S04]  /*cfb60*/  LDL.LU R53, [R1+0x29d4] ;  /* 0x0029d40001357983 */ /* 0x000ea80000300800 */
[----:B------:R-:W4:Y:S04]  /*cfb70*/  LDL.LU R54, [R1+0x29d8] ;  /* 0x0029d80001367983 */ /* 0x000f280000300800 */
[----:B------:R-:W4:Y:S04]  /*cfb80*/  LDL.LU R55, [R1+0x29dc] ;  /* 0x0029dc0001377983 */ /* 0x000f280000300800 */
[----:B-1----:R-:W3:Y:S04]  /*cfb90*/  LDL R18, [R1+0xc0] ;  /* 0x0000c00001127983 */ /* 0x002ee80000100800 */
[----:B------:R-:W3:Y:S04]  /*cfba0*/  LDL R19, [R1+0xc4] ;  /* 0x0000c40001137983 */ /* 0x000ee80000100800 */
[----:B----4-:R-:W-:Y:S04]  /*cfbb0*/  STL.64 [R1+0x84b8], R54 ;  /* 0x0084b83601007387 */ /* 0x010fe80000100a00 */
[----:B--2---:R0:W-:Y:S04]  /*cfbc0*/  STL.64 [R1+0x84b0], R52 ;  /* 0x0084b03401007387 */ /* 0x0041e80000100a00 */
[----:B0-----:R-:W2:Y:S04]  /*cfbd0*/  LDL.LU R52, [R1+0x29e0] ;  /* 0x0029e00001347983 */ /* 0x001ea80000300800 */
[----:B------:R-:W2:Y:S04]  /*cfbe0*/  LDL.LU R53, [R1+0x29e4] ;  /* 0x0029e40001357983 */ /* 0x000ea80000300800 */
[----:B------:R-:W4:Y:S04]  /*cfbf0*/  LDL.LU R54, [R1+0x29e8] ;  /* 0x0029e80001367983 */ /* 0x000f280000300800 */
[----:B------:R-:W4:Y:S04]  /*cfc00*/  LDL.LU R55, [R1+0x29ec] ;  /* 0x0029ec0001377983 */ /* 0x000f280000300800 */
[----:B----4-:R-:W-:Y:S04]  /*cfc10*/  STL.64 [R1+0x84d8], R54 ;  /* 0x0084d83601007387 */ /* 0x010fe80000100a00 */
[----:B--2---:R0:W-:Y:S04]  /*cfc20*/  STL.64 [R1+0x84d0], R52 ;  /* 0x0084d03401007387 */ /* 0x0041e80000100a00 */
[----:B0-----:R-:W3:Y:S04]  /*cfc30*/  LDL.LU R52, [R1+0x29f0] ;  /* 0x0029f00001347983 */ /* 0x001ee80000300800 */
[----:B------:R-:W3:Y:S04]  /*cfc40*/  LDL.LU R53, [R1+0x29f4] ;  /* 0x0029f40001357983 */ /* 0x000ee80000300800 */
[----:B------:R-:W3:Y:S04]  /*cfc50*/  LDL.LU R54, [R1+0x29f8] ;  /* 0x0029f80001367983 */ /* 0x000ee80000300800 */
[----:B------:R-:W3:Y:S04]  /*cfc60*/  LDL.LU R55, [R1+0x29fc] ;  /* 0x0029fc0001377983 */ /* 0x000ee80000300800 */
[----:B------:R-:W2:Y:S04]  /*cfc70*/  LDL.64 R4, [R1+0xa8] ;  /* 0x0000a80001047983 */ /* 0x000ea80000100a00 */
[----:B------:R-:W4:Y:S04]  /*cfc80*/  LDL.LU R24, [R1+0x29b0] ;  /* 0x0029b00001187983 */ /* 0x000f280000300800 */
[----:B------:R-:W4:Y:S04]  /*cfc90*/  LDL.LU R25, [R1+0x29b4] ;  /* 0x0029b40001197983 */ /* 0x000f280000300800 */
[----:B------:R-:W4:Y:S01]  /*cfca0*/  LDL.LU R26, [R1+0x29b8] ;  /* 0x0029b800011a7983 */ /* 0x000f220000300800 */
[----:B------:R-:W-:-:S03]  /*cfcb0*/  IMAD.MOV.U32 R0, RZ, RZ, R61 ;  /* 0x000000ffff007224 */ /* 0x000fc600078e003d */
[----:B------:R-:W4:Y:S04]  /*cfcc0*/  LDL.LU R27, [R1+0x29bc] ;  /* 0x0029bc00011b7983 */ /* 0x000f280000300800 */
[----:B------:R-:W4:Y:S04]  /*cfcd0*/  LDL.64 R60, [R1+0x98] ;  /* 0x00009800013c7983 */ /* 0x000f280000100a00 */
[----:B------:R-:W4:Y:S04]  /*cfce0*/  LDL.LU R40, [R1+0x2990] ;  /* 0x0029900001287983 */ /* 0x000f280000300800 */
[----:B------:R-:W4:Y:S04]  /*cfcf0*/  LDL.LU R41, [R1+0x2994] ;  /* 0x0029940001297983 */ /* 0x000f280000300800 */
[----:B------:R-:W4:Y:S04]  /*cfd00*/  LDL.LU R42, [R1+0x2998] ;  /* 0x00299800012a7983 */ /* 0x000f280000300800 */
[----:B------:R-:W4:Y:S04]  /*cfd10*/  LDL.LU R43, [R1+0x299c] ;  /* 0x00299c00012b7983 */ /* 0x000f280000300800 */
[----:B------:R-:W4:Y:S04]  /*cfd20*/  LDL.64 R30, [R1+0x88] ;  /* 0x00008800011e7983 */ /* 0x000f280000100a00 */
        /* <DEDUP_REMOVED lines=16> */
[----:B------:R-:W-:Y:S01]  /*cfe30*/  STL [R1+0x823c], R0 ;  /* 0x00823c0001007387 */ /* 0x000fe20000100800 */
[----:B---3--:R-:W-:Y:S03]  /*cfe40*/  HMMA.16816.F32 R16, R32, R18, R52 ;  /* 0x000000122010723c */ /* 0x008fe60000001834 */
[----:B------:R-:W3:Y:S04]  /*cfe50*/  LDL.LU.64 R54, [R1+0x84d8] ;  /* 0x0084d80001367983 */ /* 0x000ee80000300a00 */
[----:B------:R-:W3:-:S15]  /*cfe60*/  LDL.LU.64 R52, [R1+0x84d0] ;  /* 0x0084d00001347983 */ /* 0x000ede0000300a00 */
[----:B------:R-:W-:-:S01]  /*cfe70*/  NOP ;  /* 0x0000000000007918 */ /* 0x000fc20000000000 */
[----:B------:R-:W-:Y:S04]  /*cfe80*/  STL.64 [R1+0x1030], R16 ;  /* 0x0010301001007387 */ /* 0x000fe80000100a00 */
[----:B------:R0:W-:Y:S04]  /*cfe90*/  STL.64 [R1+0x1038], R18 ;  /* 0x0010381201007387 */ /* 0x0001e80000100a00 */
[----:B0-----:R-:W2:Y:S04]  /*cfea0*/  LDL.LU.64 R18, [R1+0x84c8] ;  /* 0x0084c80001127983 */ /* 0x001ea80000300a00 */
[----:B------:R-:W3:Y:S02]  /*cfeb0*/  LDL.LU.64 R16, [R1+0x84c0] ;  /* 0x0084c00001107983 */ /* 0x000ee40000300a00 */
[----:B---3--:R-:W-:-:S15]  /*cfec0*/  HMMA.16816.F32 R52, R32, R16, R52 ;  /* 0x000000102034723c */ /* 0x008fde0000001834 */
        /* <DEDUP_REMOVED lines=13> */
[----:B0-----:R-:W3:Y:S04]  /*cffa0*/  LDL.LU.64 R18, [R1+0x8498] ;  /* 0x0084980001127983 */ /* 0x001ee80000300a00 */
[----:B------:R-:W3:Y:S01]  /*cffb0*/  LDL.LU.64 R16, [R1+0x8490] ;  /* 0x0084900001107983 */ /* 0x000ee20000300a00 */
[----:B------:R-:W-:Y:S01]  /*cffc0*/  IMAD.MOV.U32 R0, RZ, RZ, R5 ;  /* 0x000000ffff007224 */ /* 0x000fe200078e0005 */
[----:B--2---:R-:W-:-:S15]  /*cffd0*/  HMMA.16816.F32 R52, R32, R4, R52 ;  /* 0x000000042034723c */ /* 0x004fde0000001834 */
[----:B------:R-:W-:-:S08]  /*cffe0*/  NOP ;  /* 0x0000000000007918 */ /* 0x000fd00000000000 */
[----:B------:R-:W-:Y:S04]  /*cfff0*/  STL.64 [R1+0x1000], R52 ;  /* 0x0010003401007387 */ /* 0x000fe80000100a00 */
[----:B------:R0:W-:Y:S04]  /*d0000*/  STL.64 [R1+0x1008], R54 ;  /* 0x0010083601007387 */ /* 0x0001e80000100a00 */
[----:B0-----:R-:W2:Y:S04]  /*d0010*/  LDL.LU.64 R54, [R1+0x8488] ;  /* 0x0084880001367983 */ /* 0x001ea80000300a00 */
[----:B------:R-:W2:Y:S01]  /*d0020*/  LDL.LU.64 R52, [R1+0x8480] ;  /* 0x0084800001347983 */ /* 0x000ea20000300a00 */
[C---:B----4-:R-:W-:Y:S03]  /*d0030*/  HMMA.16816.F32 R4, R32.reuse, R6, R24 ;  /* 0x000000062004723c */ /* 0x050fe60000001818 */
[----:B------:R-:W-:Y:S04]  /*d0040*/  STL [R1+0x8244], R0 ;  /* 0x0082440001007387 */ /* 0x000fe80000100800 */
[----:B------:R-:W4:Y:S04]  /*d0050*/  LDL.LU.64 R26, [R1+0x8478] ;  /* 0x00847800011a7983 */ /* 0x000f280000300a00 */
[----:B------:R-:W4:Y:S01]  /*d0060*/  LDL.LU.64 R24, [R1+0x8470] ;  /* 0x0084700001187983 */ /* 0x000f220000300a00 */
[C---:B---3--:R-:W-:Y:S11]  /*d0070*/  HMMA.16816.F32 R16, R32.reuse, R60, R16 ;  /* 0x0000003c2010723c */ /* 0x048ff60000001810 */
[----:B------:R-:W-:Y:S04]  /*d0080*/  STL.64 [R1+0xff0], R4 ;  /* 0x000ff00401007387 */ /* 0x000fe80000100a00 */
[----:B------:R0:W-:Y:S04]  /*d0090*/  STL.64 [R1+0xff8], R6 ;  /* 0x000ff80601007387 */ /* 0x0001e80000100a00 */
[----:B0-----:R-:W3:Y:S04]  /*d00a0*/  LDL.LU.64 R6, [R1+0x8468] ;  /* 0x0084680001067983 */ /* 0x001ee80000300a00 */
[----:B------:R-:W3:Y:S04]  /*d00b0*/  LDL.LU.64 R4, [R1+0x8460] ;  /* 0x0084600001047983 */ /* 0x000ee80000300a00 */
[----:B------:R-:W-:Y:S04]  /*d00c0*/  STL.64 [R1+0xfe0], R16 ;  /* 0x000fe01001007387 */ /* 0x000fe80000100a00 */
[----:B------:R0:W-:Y:S01]  /*d00d0*/  STL.64 [R1+0xfe8], R18 ;  /* 0x000fe81201007387 */ /* 0x0001e20000100a00 */
[----:B------:R-:W-:Y:S03]  /*d00e0*/  HMMA.16816.F32 R40, R32, R28, R40 ;  /* 0x0000001c2028723c */ /* 0x000fe60000001828 */
[----:B0-----:R-:W3:Y:S04]  /*d00f0*/  LDL.LU.64 R18, [R1+0x8458] ;  /* 0x0084580001127983 */ /* 0x001ee80000300a00 */
[----:B------:R-:W3:Y:S01]  /*d0100*/  LDL.LU.64 R16, [R1+0x8450] ;  /* 0x0084500001107983 */ /* 0x000ee20000300a00 */
[----:B------:R-:W-:-:S03]  /*d0110*/  IMAD.MOV.U32 R0, RZ, RZ, R61 ;  /* 0x000000ffff007224 */ /* 0x000fc600078e003d */
[----:B------:R-:W3:Y:S04]  /*d0120*/  LDL.LU.64 R60, [R1+0x8448] ;  /* 0x00844800013c7983 */ /* 0x000ee80000300a00 */
[----:B------:R-:W-:Y:S08]  /*d0130*/  STL [R1+0x8248], R0 ;  /* 0x0082480001007387 */ /* 0x000ff00000100800 */
        /* <DEDUP_REMOVED lines=10> */
[C---:B----4-:R-:W-:Y:S06]  /*d01e0*/  HMMA.16816.F32 R24, R32.reuse, R36, R24 ;  /* 0x000000242018723c */ /* 0x050fec0000001818 */
[----:B---3--:R-:W-:Y:S01]  /*d01f0*/  HMMA.16816.F32 R4, R32, R38, R4 ;  /* 0x000000262004723c */ /* 0x008fe20000001804 */
[----:B------:R-:W-:-:S05]  /*d0200*/  IMAD.MOV.U32 R0, RZ, RZ, R31 ;  /* 0x000000ffff007224 */ /* 0x000fca00078e001f */
[----:B------:R0:W-:Y:S01]  /*d0210*/  STL [R1+0x824c], R0 ;  /* 0x00824c0001007387 */ /* 0x0001e20000100800 */
[----:B------:R-:W-:Y:S01]  /*d0220*/  HMMA.16816.F32 R20, R32, R12, R20 ;  /* 0x0000000c2014723c */ /* 0x000fe20000001814 */
[----:B0-----:R-:W-:-:S09]  /*d0230*/  IMAD.MOV.U32 R0, RZ, RZ, R39 ;  /* 0x000000ffff007224 */ /* 0x001fd200078e0027 */
        /* <DEDUP_REMOVED lines=8> */
[----:B------:R-:W-:Y:S01]  /*d02c0*/  STL.64 [R1+0xf98], R22 ;  /* 0x000f981601007387 */ /* 0x000fe20000100a00 */
[C---:B------:R-:W-:Y:S03]  /*d02d0*/  HMMA.16816.F32 R8, R32.reuse, R44, R8 ;  /* 0x0000002c2008723c */ /* 0x040fe60000001808 */
        /* <DEDUP_REMOVED lines=8> */
[----:B0-----:R-:W-:Y:S07]  /*d0360*/  HMMA.16816.F32 R8, R32, R56, R48 ;  /* 0x000000382008723c */ /* 0x001fee0000001830 */
[----:B------:R-:W-:Y:S04]  /*d0370*/  STL.64 [R1+0xf60], R4 ;  /* 0x000f600401007387 */ /* 0x000fe80000100a00 */
[----:B------:R2:W-:-:S12]  /*d0380*/  STL.64 [R1+0xf68], R6 ;  /* 0x000f680601007387 */ /* 0x0005d80000100a00 */
        /* <DEDUP_REMOVED lines=10> */
[----:B--2---:R2:W-:Y:S04]  /*d0430*/  STL.64 [R1+0x83d0], R14 ;  /* 0x0083d00e01007387 */ /* 0x0045e80000100a00 */
[----:B---3--:R-:W-:Y:S04]  /*d0440*/  STL.64 [R1+0x83c8], R12 ;  /* 0x0083c80c01007387 */ /* 0x008fe80000100a00 */
[----:B------:R-:W3:Y:S04]  /*d0450*/  LDL.LU R20, [R1+0x2840] ;  /* 0x0028400001147983 */ /* 0x000ee80000300800 */
[----:B------:R-:W3:Y:S04]  /*d0460*/  LDL.LU R21, [R1+0x2844] ;  /* 0x0028440001157983 */ /* 0x000ee80000300800 */
[----:B------:R-:W4:Y:S04]  /*d0470*/  LDL.LU R22, [R1+0x2848] ;  /* 0x0028480001167983 */ /* 0x000f280000300800 */
[----:B------:R-:W4:Y:S04]  /*d0480*/  LDL.LU R23, [R1+0x284c] ;  /* 0x00284c0001177983 */ /* 0x000f280000300800 */
[----:B----4-:R-:W-:Y:S04]  /*d0490*/  STL.64 [R1+0x83e0], R22 ;  /* 0x0083e01601007387 */ /* 0x010fe80000100a00 */
[----:B---3--:R-:W-:Y:S04]  /*d04a0*/  STL.64 [R1+0x83d8], R20 ;  /* 0x0083d81401007387 */ /* 0x008fe80000100a00 */
[----:B0-----:R-:W3:Y:S04]  /*d04b0*/  LDL.LU R4, [R1+0x2860] ;  /* 0x0028600001047983 */ /* 0x001ee80000300800 */
[----:B------:R-:W3:Y:S04]  /*d04c0*/  LDL.LU R5, [R1+0x2864] ;  /* 0x0028640001057983 */ /* 0x000ee80000300800 */
[----:B-1----:R-:W4:Y:S04]  /*d04d0*/  LDL.LU R6, [R1+0x2868] ;  /* 0x0028680001067983 */ /* 0x002f280000300800 */
[----:B------:R-:W4:Y:S01]  /*d04e0*/  LDL.LU R7, [R1+0x286c] ;  /* 0x00286c0001077983 */ /* 0x000f220000300800 */
[----:B------:R-:W-:-:S03]  /*d04f0*/  IMAD.MOV.U32 R0, RZ, RZ, R59 ;  /* 0x000000ffff007224 */ /* 0x000fc600078e003b */
        /* <DEDUP_REMOVED lines=26> */
[----:B------:R-:W4:Y:S04]  /*d06a0*/  LDL.LU R8, [R1+0x28e0] ;  /* 0x0028e00001087983 */ /* 0x000f280000300800 */
[----:B------:R-:W4:Y:S04]  /*d06b0*/  LDL.LU R9, [R1+0x28e4] ;  /* 0x0028e40001097983 */ /* 0x000f280000300800 */
[----:B------:R-:W4:Y:S04]  /*d06c0*/  LDL.LU R10, [R1+0x28e8] ;  /* 0x0028e800010a7983 */ /* 0x000f280000300800 */
[----:B------:R-:W4:Y:S04]  /*d06d0*/  LDL.LU R11, [R1+0x28ec] ;  /* 0x0028ec00010b7983 */ /* 0x000f280000300800 */
[----:B------:R-:W2:Y:S04]  /*d06e0*/  LDL R40, [R1+0x40] ;  /* 0x0000400001287983 */ /* 0x000ea80000100800 */
[----:B------:R-:W2:Y:S04]  /*d06f0*/  LDL R41, [R1+0x44] ;  /* 0x0000440001297983 */ /* 0x000ea80000100800 */
[----:B0-----:R-:W2:Y:S04]  /*d0700*/  LDL.LU R24, [R1+0x28f0] ;  /* 0x0028f00001187983 */ /* 0x001ea80000300800 */
[----:B------:R-:W2:Y:S04]  /*d0710*/  LDL.LU R25, [R1+0x28f4] ;  /* 0x0028f40001197983 */ /* 0x000ea80000300800 */
[----:B------:R-:W2:Y:S04]  /*d0720*/  LDL.LU R26, [R1+0x28f8] ;  /* 0x0028f800011a7983 */ /* 0x000ea80000300800 */
[----:B------:R-:W2:Y:S04]  /*d0730*/  LDL.LU R27, [R1+0x28fc] ;  /* 0x0028fc00011b7983 */ /* 0x000ea80000300800 */
[----:B------:R-:W4:Y:S04]  /*d0740*/  LDL.64 R42, [R1+0x38] ;  /* 0x00003800012a7983 */ /* 0x000f280000100a00 */
        /* <DEDUP_REMOVED lines=29> */
[----:B------:R0:W-:Y:S01]  /*d0920*/  STL [R1+0x825c], R0 ;  /* 0x00825c0001007387 */ /* 0x0001e20000100800 */
[C---:B--2---:R-:W-:Y:S06]  /*d0930*/  HMMA.16816.F32 R24, R32.reuse, R40, R24 ;  /* 0x000000282018723c */ /* 0x044fec0000001818 */
[----:B----4-:R-:W-:Y:S06]  /*d0940*/  HMMA.16816.F32 R8, R32, R42, R8 ;  /* 0x0000002a2008723c */ /* 0x010fec0000001808 */
[----:B0-----:R-:W-:-:S11]  /*d0950*/  IMAD.MOV.U32 R0, RZ, RZ, R43 ;  /* 0x000000ffff007224 */ /* 0x001fd600078e002b */
[----:B------:R-:W-:Y:S04]  /*d0960*/  STL.64 [R1+0xf30], R24 ;  /* 0x000f301801007387 */ /* 0x000fe80000100a00 */
[----:B------:R0:W-:Y:S04]  /*d0970*/  STL.64 [R1+0xf38], R26 ;  /* 0x000f381a01007387 */ /* 0x0001e80000100a00 */
[----:B0-----:R-:W2:Y:S04]  /*d0980*/  LDL.LU.64 R26, [R1+0x8420] ;  /* 0x00842000011a7983 */ /* 0x001ea80000300a00 */
[----:B------:R-:W2:Y:S04]  /*d0990*/  LDL.LU.64 R24, [R1+0x8418] ;  /* 0x0084180001187983 */ /* 0x000ea80000300a00 */
[----:B------:R-:W4:Y:S04]  /*d09a0*/  LDL.LU R40, [R1+0x2800] ;  /* 0x0028000001287983 */ /* 0x000f280000300800 */
[----:B------:R0:W-:Y:S04]  /*d09b0*/  STL.64 [R1+0xf20], R8 ;  /* 0x000f200801007387 */ /* 0x0001e80000100a00 */
[----:B------:R1:W-:Y:S04]  /*d09c0*/  STL.64 [R1+0xf28], R10 ;  /* 0x000f280a01007387 */ /* 0x0003e80000100a00 */
[----:B------:R-:W4:Y:S04]  /*d09d0*/  LDL.LU R41, [R1+0x2804] ;  /* 0x0028040001297983 */ /* 0x000f280000300800 */
[----:B------:R-:W4:Y:S04]  /*d09e0*/  LDL.LU R42, [R1+0x2808] ;  /* 0x00280800012a7983 */ /* 0x000f280000300800 */
[----:B------:R-:W4:Y:S01]  /*d09f0*/  LDL.LU R43, [R1+0x280c] ;  /* 0x00280c00012b7983 */ /* 0x000f220000300800 */
[C---:B---3--:R-:W-:Y:S03]  /*d0a00*/  HMMA.16816.F32 R56, R32.reuse, R58, R52 ;  /* 0x0000003a2038723c */ /* 0x048fe60000001834 */
[----:B0-----:R-:W3:Y:S04]  /*d0a10*/  LDL.LU R8, [R1+0x2810] ;  /* 0x0028100001087983 */ /* 0x001ee80000300800 */
[----:B------:R-:W3:Y:S04]  /*d0a20*/  LDL.LU R9, [R1+0x2814] ;  /* 0x0028140001097983 */ /* 0x000ee80000300800 */
[----:B-1----:R-:W3:Y:S04]  /*d0a30*/  LDL.LU R10, [R1+0x2818] ;  /* 0x00281800010a7983 */ /* 0x002ee80000300800 */
[----:B------:R-:W3:Y:S04]  /*d0a40*/  LDL.LU R11, [R1+0x281c] ;  /* 0x00281c00010b7983 */ /* 0x000ee80000300800 */
[----:B------:R-:W-:Y:S04]  /*d0a50*/  STL [R1+0x8260], R0 ;  /* 0x0082600001007387 */ /* 0x000fe80000100800 */
[----:B------:R-:W4:Y:S04]  /*d0a60*/  LDL.LU.64 R54, [R1+0x8410] ;  /* 0x0084100001367983 */ /* 0x000f280000300a00 */
[----:B------:R-:W4:Y:S04]  /*d0a70*/  LDL.LU.64 R52, [R1+0x8408] ;  /* 0x0084080001347983 */ /* 0x000f280000300a00 */
[----:B------:R-:W-:Y:S04]  /*d0a80*/  STL.64 [R1+0xf10], R56 ;  /* 0x000f103801007387 */ /* 0x000fe80000100a00 */
[----:B------:R0:W-:Y:S04]  /*d0a90*/  STL.64 [R1+0xf18], R58 ;  /* 0x000f183a01007387 */ /* 0x0001e80000100a00 */
[----:B0-----:R-:W3:Y:S04]  /*d0aa0*/  LDL.LU.64 R58, [R1+0x8400] ;  /* 0x00840000013a7983 */ /* 0x001ee80000300a00 */
[----:B------:R-:W3:Y:S01]  /*d0ab0*/  LDL.LU.64 R56, [R1+0x83f8] ;  /* 0x0083f80001387983 */ /* 0x000ee20000300a00 */
[----:B------:R-:W-:Y:S06]  /*d0ac0*/  HMMA.16816.F32 R4, R32, R12, R4 ;  /* 0x0000000c2004723c */ /* 0x000fec0000001804 */
[----:B------:R-:W-:-:S02]  /*d0ad0*/  IMAD.MOV.U32 R0, RZ, RZ, R13 ;  /* 0x000000ffff007224 */ /* 0x000fc400078e000d */
[----:B------:R-:W-:-:S15]  /*d0ae0*/  HMMA.16816.F32 R12, R32, R14, R20 ;  /* 0x0000000e200c723c */ /* 0x000fde0000001814 */
[----:B------:R-:W-:Y:S04]  /*d0af0*/  STL.64 [R1+0xf00], R4 ;  /* 0x000f000401007387 */ /* 0x000fe80000100a00 */
[----:B------:R0:W-:Y:S04]  /*d0b00*/  STL.64 [R1+0xf08], R6 ;  /* 0x000f080601007387 */ /* 0x0001e80000100a00 */
[----:B0-----:R-:W3:Y:S04]  /*d0b10*/  LDL.LU.64 R6, [R1+0x83f0] ;  /* 0x0083f00001067983 */ /* 0x001ee80000300a00 */
[----:B------:R-:W3:Y:S04]  /*d0b20*/  LDL.LU.64 R4, [R1+0x83e8] ;  /* 0x0083e80001047983 */ /* 0x000ee80000300a00 */
[----:B------:R0:W-:Y:S04]  /*d0b30*/  STL [R1+0x8264], R0 ;  /* 0x0082640001007387 */ /* 0x0001e80000100800 */
[----:B------:R-:W3:Y:S04]  /*d0b40*/  LDL.LU.64 R22, [R1+0x83e0] ;  /* 0x0083e00001167983 */ /* 0x000ee80000300a00 */
[----:B------:R-:W3:Y:S01]  /*d0b50*/  LDL.LU.64 R20, [R1+0x83d8] ;  /* 0x0083d80001147983 */ /* 0x000ee20000300a00 */
[----:B0-----:R-:W-:-:S03]  /*d0b60*/  IMAD.MOV.U32 R0, RZ, RZ, R49 ;  /* 0x000000ffff007224 */ /* 0x001fc600078e0031 */
[----:B------:R-:W-:Y:S04]  /*d0b70*/  STL.64 [R1+0xef0], R12 ;  /* 0x000ef00c01007387 */ /* 0x000fe80000100a00 */
[----:B------:R0:W-:Y:S04]  /*d0b80*/  STL.64 [R1+0xef8], R14 ;  /* 0x000ef80e01007387 */ /* 0x0001e80000100a00 */
[----:B0-----:R-:W3:Y:S04]  /*d0b90*/  LDL.LU.64 R14, [R1+0x83d0] ;  /* 0x0083d000010e7983 */ /* 0x001ee80000300a00 */
[----:B------:R-:W3:Y:S01]  /*d0ba0*/  LDL.LU.64 R12, [R1+0x83c8] ;  /* 0x0083c800010c7983 */ /* 0x000ee20000300a00 */
[C---:B--2---:R-:W-:Y:S06]  /*d0bb0*/  HMMA.16816.F32 R24, R32.reuse, R48, R24 ;  /* 0x000000302018723c */ /* 0x044fec0000001818 */
[C---:B------:R-:W-:Y:S06]  /*d0bc0*/  HMMA.16816.F32 R48, R32.reuse, R50, R44 ;  /* 0x000000322030723c */ /* 0x040fec000000182c */
[----:B----4-:R-:W-:Y:S11]  /*d0bd0*/  HMMA.16816.F32 R52, R32, R28, R52 ;  /* 0x0000001c2034723c */ /* 0x010ff60000001834 */
[----:B------:R-:W-:Y:S04]  /*d0be0*/  STL.64 [R1+0xee0], R24 ;  /* 0x000ee01801007387 */ /* 0x000fe80000100a00 */
[----:B------:R0:W-:Y:S04]  /*d0bf0*/  STL.64 [R1+0xee8], R26 ;  /* 0x000ee81a01007387 */ /* 0x0001e80000100a00 */
[----:B0-----:R-:W2:Y:S04]  /*d0c00*/  LDL.LU.64 R26, [R1+0x83c0] ;  /* 0x0083c000011a7983 */ /* 0x001ea80000300a00 */
[----:B------:R-:W4:Y:S04]  /*d0c10*/  LDL.LU.64 R24, [R1+0x83b8] ;  /* 0x0083b80001187983 */ /* 0x000f280000300a00 */
[----:B------:R0:W-:Y:S04]  /*d0c20*/  STL [R1+0x8268], R0 ;  /* 0x0082680001007387 */ /* 0x0001e80000100800 */
[----:B------:R-:W2:Y:S04]  /*d0c30*/  LDL.LU.64 R46, [R1+0x83b0] ;  /* 0x0083b000012e7983 */ /* 0x000ea80000300a00 */
[----:B------:R-:W4:Y:S04]  /*d0c40*/  LDL.LU.64 R44, [R1+0x83a8] ;  /* 0x0083a800012c7983 */ /* 0x000f280000300a00 */
[----:B------:R-:W-:Y:S04]  /*d0c50*/  STL.64 [R1+0xed0], R48 ;  /* 0x000ed03001007387 */ /* 0x000fe80000100a00 */
[----:B------:R1:W-:Y:S01]  /*d0c60*/  STL.64 [R1+0xed8], R50 ;  /* 0x000ed83201007387 */ /* 0x0003e20000100a00 */
[----:B0-----:R-:W-:-:S03]  /*d0c70*/  IMAD.MOV.U32 R0, RZ, RZ, R29 ;  /* 0x000000ffff007224 */ /* 0x001fc600078e001d */
[----:B-1----:R-:W2:Y:S04]  /*d0c80*/  LDL.LU.64 R50, [R1+0x83a0] ;  /* 0x0083a00001327983 */ /* 0x002ea80000300a00 */
[----:B------:R-:W4:Y:S04]  /*d0c90*/  LDL.LU.64 R48, [R1+0x8398] ;  /* 0x0083980001307983 */ /* 0x000f280000300a00 */
[----:B------:R-:W-:Y:S04]  /*d0ca0*/  STL.64 [R1+0xec0], R52 ;  /* 0x000ec03401007387 */ /* 0x000fe80000100a00 */
[----:B------:R0:W-:Y:S01]  /*d0cb0*/  STL.64 [R1+0xec8], R54 ;  /* 0x000ec83601007387 */ /* 0x0001e20000100a00 */
[C---:B---3--:R-:W-:Y:S03]  /*d0cc0*/  HMMA.16816.F32 R28, R32.reuse, R30, R56 ;  /* 0x0000001e201c723c */ /* 0x048fe60000001838 */
[----:B0-----:R-:W3:Y:S04]  /*d0cd0*/  LDL.LU.64 R54, [R1+0x8390] ;  /* 0x0083900001367983 */ /* 0x001ee80000300a00 */
[----:B------:R-:W4:Y:S04]  /*d0ce0*/  LDL.LU.64 R52, [R1+0x8388] ;  /* 0x0083880001347983 */ /* 0x000f280000300a00 */
[----:B------:R-:W2:Y:S04]  /*d0cf0*/  LDL.LU.64 R58, [R1+0x8380] ;  /* 0x00838000013a7983 */ /* 0x000ea80000300a00 */
[----:B------:R-:W3:Y:S01]  /*d0d00*/  LDL.LU.64 R56, [R1+0x8378] ;  /* 0x0083780001387983 */ /* 0x000ee20000300a00 */
[----:B------:R-:W-:Y:S07]  /*d0d10*/  HMMA.16816.F32 R4, R32, R60, R4 ;  /* 0x0000003c2004723c */ /* 0x000fee0000001804 */
[----:B------:R-:W-:Y:S04]  /*d0d20*/  STL.64 [R1+0xeb0], R28 ;  /* 0x000eb01c01007387 */ /* 0x000fe80000100a00 */
[----:B------:R2:W-:-:S12]  /*d0d30*/  STL.64 [R1+0xeb8], R30 ;  /* 0x000eb81e01007387 */ /* 0x0005d80000100a00 */
[----:B------:R-:W-:Y:S04]  /*d0d40*/  STL.64 [R1+0xea0], R4 ;  /* 0x000ea00401007387 */ /* 0x000fe80000100a00 */
[----:B------:R3:W-:Y:S01]  /*d0d50*/  STL.64 [R1+0xea8], R6 ;  /* 0x000ea80601007387 */ /* 0x0007e20000100a00 */
[C---:B--2---:R-:W-:Y:S06]  /*d0d60*/  HMMA.16816.F32 R28, R32.reuse, R58, R36 ;  /* 0x0000003a201c723c */ /* 0x044fec0000001824 */
[C---:B---3--:R-:W-:Y:S01]  /*d0d70*/  HMMA.16816.F32 R4, R32.reuse, R56, R20 ;  /* 0x000000382004723c */ /* 0x048fe20000001814 */
[----:B------:R-:W-:Y:S05]  /*d0d80*/  STL.64 [R1+0x8008], R58 ;  /* 0x0080083a01007387 */ /* 0x000fea0000100a00 */
[C---:B------:R-:W-:Y:S11]  /*d0d90*/  HMMA.16816.F32 R16, R32.reuse, R54, R16 ;  /* 0x000000362010723c */ /* 0x040ff60000001810 */
[----:B------:R-:W-:Y:S04]  /*d0da0*/  STL.64 [R1+0xe90], R28 ;  /* 0x000e901c01007387 */ /* 0x000fe80000100a00 */
[----:B------:R-:W-:Y:S04]  /*d0db0*/  STL.64 [R1+0xe98], R30 ;  /* 0x000e981e01007387 */ /* 0x000fe80000100a00 */
[----:B------:R0:W-:Y:S04]  /*d0dc0*/  STL.64 [R1+0x8000], R56 ;  /* 0x0080003801007387 */ /* 0x0001e80000100a00 */
[----:B------:R-:W-:Y:S04]  /*d0dd0*/  STL.64 [R1+0xe80], R4 ;  /* 0x000e800401007387 */ /* 0x000fe80000100a00 */
[----:B------:R4:W-:Y:S01]  /*d0de0*/  STL.64 [R1+0xe88], R6 ;  /* 0x000e880601007387 */ /* 0x0009e20000100a00 */
[C---:B------:R-:W-:Y:S03]  /*d0df0*/  HMMA.16816.F32 R8, R32.reuse, R50, R8 ;  /* 0x000000322008723c */ /* 0x040fe60000001808 */
[----:B0-----:R-:W2:Y:S03]  /*d0e00*/  LDL.LU R56, [R1+0x2720] ;  /* 0x0027200001387983 */ /* 0x001ea60000300800 */
[----:B----4-:R-:W-:Y:S01]  /*d0e10*/  HMMA.16816.F32 R4, R32, R52, R12 ;  /* 0x000000342004723c */ /* 0x010fe2000000180c */
[----:B------:R-:W-:Y:S04]  /*d0e20*/  STL.64 [R1+0xe70], R16 ;  /* 0x000e701001007387 */ /* 0x000fe80000100a00 */
[----:B------:R-:W-:-:S15]  /*d0e30*/  STL.64 [R1+0xe78], R18 ;  /* 0x000e781201007387 */ /* 0x000fde0000100a00 */
[----:B------:R-:W-:-:S03]  /*d0e40*/  NOP ;  /* 0x0000000000007918 */ /* 0x000fc60000000000 */
[----:B------:R-:W-:Y:S04]  /*d0e50*/  STL.64 [R1+0xe60], R4 ;  /* 0x000e600401007387 */ /* 0x000fe80000100a00 */
[----:B------:R0:W-:Y:S04]  /*d0e60*/  STL.64 [R1+0xe68], R6 ;  /* 0x000e680601007387 */ /* 0x0001e80000100a00 */
[----:B------:R-:W2:Y:S04]  /*d0e70*/  LDL.LU R57, [R1+0x2724] ;  /* 0x0027240001397983 */ /* 0x000ea80000300800 */
[----:B------:R-:W2:Y:S04]  /*d0e80*/  LDL.LU R58, [R1+0x2728] ;  /* 0x00272800013a7983 */ /* 0x000ea80000300800 */
[----:B------:R-:W2:Y:S01]  /*d0e90*/  LDL.LU R59, [R1+0x272c] ;  /* 0x00272c00013b7983 */ /* 0x000ea20000300800 */
[C---:B0-----:R-:W-:Y:S03]  /*d0ea0*/  HMMA.16816.F32 R4, R32.reuse, R48, R40 ;  /* 0x000000302004723c */ /* 0x041fe60000001828 */
[----:B------:R-:W-:Y:S04]  /*d0eb0*/  STL.64 [R1+0x7ff0], R54 ;  /* 0x007ff03601007387 */ /* 0x000fe80000100a00 */
[----:B------:R0:W-:Y:S04]  /*d0ec0*/  STL.64 [R1+0x7fe8], R52 ;  /* 0x007fe83401007387 */ /* 0x0001e80000100a00 */
[----:B0-----:R-:W3:Y:S04]  /*d0ed0*/  LDL.LU R52, [R1+0x2730] ;  /* 0x0027300001347983 */ /* 0x001ee80000300800 */
[----:B------:R-:W3:Y:S04]  /*d0ee0*/  LDL.LU R53, [R1+0x2734] ;  /* 0x0027340001357983 */ /* 0x000ee80000300800 */
[----:B------:R-:W3:Y:S04]  /*d0ef0*/  LDL.LU R54, [R1+0x2738] ;  /* 0x0027380001367983 */ /* 0x000ee80000300800 */
[----:B------:R-:W3:Y:S04]  /*d0f00*/  LDL.LU R55, [R1+0x273c] ;  /* 0x00273c0001377983 */ /* 0x000ee80000300800 */
[----:B------:R-:W4:Y:S04]  /*d0f10*/  LDL.LU R40, [R1+0x27e0] ;  /* 0x0027e00001287983 */ /* 0x000f280000300800 */
[----:B------:R-:W-:Y:S04]  /*d0f20*/  STL.64 [R1+0xe50], R8 ;  /* 0x000e500801007387 */ /* 0x000fe80000100a00 */
[----:B------:R-:W-:Y:S04]  /*d0f30*/  STL.64 [R1+0xe58], R10 ;  /* 0x000e580a01007387 */ /* 0x000fe80000100a00 */
[----:B------:R0:W-:Y:S04]  /*d0f40*/  STL.64 [R1+0xe40], R4 ;  /* 0x000e400401007387 */ /* 0x0001e80000100a00 */
[----:B------:R1:W-:Y:S04]  /*d0f50*/  STL.64 [R1+0xe48], R6 ;  /* 0x000e480601007387 */ /* 0x0003e80000100a00 */
        /* <DEDUP_REMOVED lines=11> */
[----:B0-----:R-:W3:Y:S04]  /*d1010*/  LDL.LU R4, [R1+0x27d0] ;  /* 0x0027d00001047983 */ /* 0x001ee80000300800 */
        /* <DEDUP_REMOVED lines=106> */
[----:B-1----:R-:W-:Y:S07]  /*d16c0*/  HMMA.16816.F32 R8, R32, R22, R56 ;  /* 0x000000162008723c */ /* 0x002fee0000001838 */
[----:B------:R-:W-:-:S02]  /*d16d0*/  IMAD.MOV.U32 R58, RZ, RZ, R31 ;  /* 0x000000ffff3a7224 */ /* 0x000fc400078e001f */
[----:B------:R-:W-:Y:S02]  /*d16e0*/  IMAD.MOV.U32 R59, RZ, RZ, R27 ;  /* 0x000000ffff3b7224 */ /* 0x000fe400078e001b */
[----:B------:R-:W-:Y:S02]  /*d16f0*/  IMAD.MOV.U32 R56, RZ, RZ, R30 ;  /* 0x000000ffff387224 */ /* 0x000fe400078e001e */
[----:B------:R-:W-:-:S04]  /*d1700*/  IMAD.MOV.U32 R57, RZ, RZ, R26 ;  /* 0x000000ffff397224 */ /* 0x000fc800078e001a */
[----:B------:R-:W-:Y:S04]  /*d1710*/  STL.64 [R1+0xd70], R12 ;  /* 0x000d700c01007387 */ /* 0x000fe80000100a00 */
[----:B------:R-:W-:Y:S04]  /*d1720*/  STL.64 [R1+0xd78], R14 ;  /* 0x000d780e01007387 */ /* 0x000fe80000100a00 */
[----:B------:R-:W2:Y:S04]  /*d1730*/  LDL.LU R31, [R1+0x82f4] ;  /* 0x0082f400011f7983 */ /* 0x000ea80000300800 */
[----:B------:R0:W-:Y:S04]  /*d1740*/  STL.64 [R1+0xd60], R8 ;  /* 0x000d600801007387 */ /* 0x0001e80000100a00 */
[----:B------:R1:W-:Y:S04]  /*d1750*/  STL.64 [R1+0xd68], R10 ;  /* 0x000d680a01007387 */ /* 0x0003e80000100a00 */
[----:B------:R-:W3:Y:S04]  /*d1760*/  LDL.LU R27, [R1+0x82f0] ;  /* 0x0082f000011b7983 */ /* 0x000ee80000300800 */
[----:B------:R-:W4:Y:S04]  /*d1770*/  LDL.LU R30, [R1+0x82ec] ;  /* 0x0082ec00011e7983 */ /* 0x000f280000300800 */
[----:B------:R-:W4:Y:S04]  /*d1780*/  LDL.LU R26, [R1+0x82e8] ;  /* 0x0082e800011a7983 */ /* 0x000f280000300800 */
[----:B------:R-:W-:Y:S04]  /*d1790*/  STL.64 [R1+0x8278], R58 ;  /* 0x0082783a01007387 */ /* 0x000fe80000100a00 */
        /* <DEDUP_REMOVED lines=10> */
[----:B------:R-:W2:Y:S04]  /*d1840*/  LDL.LU R25, [R1+0x82e0] ;  /* 0x0082e00001197983 */ /* 0x000ea80000300800 */
[----:B------:R-:W3:Y:S04]  /*d1850*/  LDL.LU R40, [R1+0x26b0] ;  /* 0x0026b00001287983 */ /* 0x000ee80000300800 */
[----:B------:R-:W3:Y:S04]  /*d1860*/  LDL.LU R41, [R1+0x26b4] ;  /* 0x0026b40001297983 */ /* 0x000ee80000300800 */
[----:B------:R-:W4:Y:S04]  /*d1870*/  LDL.LU R42, [R1+0x26b8] ;  /* 0x0026b800012a7983 */ /* 0x000f280000300800 */
[----:B------:R-:W4:Y:S01]  /*d1880*/  LDL.LU R43, [R1+0x26bc] ;  /* 0x0026bc00012b7983 */ /* 0x000f220000300800 */
[----:B------:R-:W-:-:S02]  /*d1890*/  IMAD.MOV.U32 R44, RZ, RZ, R29 ;  /* 0x000000ffff2c7224 */ /* 0x000fc400078e001d */
[----:B------:R-:W-:Y:S01]  /*d18a0*/  IMAD.MOV.U32 R45, RZ, RZ, R28 ;  /* 0x000000ffff2d7224 */ /* 0x000fe200078e001c */
[----:B----4-:R-:W-:Y:S04]  /*d18b0*/  STL.64 [R1+0x82a8], R42 ;  /* 0x0082a82a01007387 */ /* 0x010fe80000100a00 */
[----:B---3--:R-:W-:Y:S04]  /*d18c0*/  STL.64 [R1+0x82a0], R40 ;  /* 0x0082a02801007387 */ /* 0x008fe80000100a00 */
[----:B------:R-:W-:Y:S04]  /*d18d0*/  STL.64 [R1+0x82c0], R46 ;  /* 0x0082c02e01007387 */ /* 0x000fe80000100a00 */
[----:B------:R3:W-:Y:S04]  /*d18e0*/  STL.64 [R1+0x82b8], R44 ;  /* 0x0082b82c01007387 */ /* 0x0007e80000100a00 */
[----:B0-----:R-:W4:Y:S04]  /*d18f0*/  LDL.LU R8, [R1+0x26c0] ;  /* 0x0026c00001087983 */ /* 0x001f280000300800 */
[----:B------:R-:W4:Y:S04]  /*d1900*/  LDL.LU R9, [R1+0x26c4] ;  /* 0x0026c40001097983 */ /* 0x000f280000300800 */
[----:B-1----:R-:W2:Y:S04]  /*d1910*/  LDL.LU R10, [R1+0x26c8] ;  /* 0x0026c800010a7983 */ /* 0x002ea80000300800 */
[----:B------:R-:W2:Y:S01]  /*d1920*/  LDL.LU R11, [R1+0x26cc] ;  /* 0x0026cc00010b7983 */ /* 0x000ea20000300800 */
[----:B------:R-:W-:-:S02]  /*d1930*/  IMAD.MOV.U32 R13, RZ, RZ, R4 ;  /* 0x000000ffff0d7224 */ /* 0x000fc400078e0004 */
[----:B------:R-:W-:Y:S02]  /*d1940*/  IMAD.MOV.U32 R12, RZ, RZ, R5 ;  /* 0x000000ffff0c7224 */ /* 0x000fe400078e0005 */
[----:B------:R-:W-:Y:S02]  /*d1950*/  IMAD.MOV.U32 R15, RZ, RZ, R6 ;  /* 0x000000ffff0f7224 */ /* 0x000fe400078e0006 */
[----:B------:R-:W-:Y:S01]  /*d1960*/  IMAD.MOV.U32 R14, RZ, RZ, R7 ;  /* 0x000000ffff0e7224 */ /* 0x000fe200078e0007 */
[----:B--2---:R-:W-:Y:S04]  /*d1970*/  STL.64 [R1+0x82d0], R10 ;  /* 0x0082d00a01007387 */ /* 0x004fe80000100a00 */
[----:B----4-:R0:W-:Y:S04]  /*d1980*/  STL.64 [R1+0x82c8], R8 ;  /* 0x0082c80801007387 */ /* 0x0101e80000100a00 */
        /* <DEDUP_REMOVED lines=8> */
[----:B0-----:R-:W4:Y:S04]  /*d1a10*/  LDL.LU R8, [R1+0x2710] ;  /* 0x0027100001087983 */ /* 0x001f280000300800 */
        /* <DEDUP_REMOVED lines=29> */
[----:B------:R0:W-:Y:S02]  /*d1bf0*/  STL.64 [R1+0x7f58], R22 ;  /* 0x007f581601007387 */ /* 0x0001e40000100a00 */
[----:B0-----:R-:W-:-:S02]  /*d1c00*/  IMAD.MOV.U32 R22, RZ, RZ, R27 ;  /* 0x000000ffff167224 */ /* 0x001fc400078e001b */
[----:B------:R-:W2:Y:S01]  /*d1c10*/  LDL.LU R27, [R1+0x82dc] ;  /* 0x0082dc00011b7983 */ /* 0x000ea20000300800 */
[----:B------:R-:W-:-:S03]  /*d1c20*/  IMAD.MOV.U32 R23, RZ, RZ, R31 ;  /* 0x000000ffff177224 */ /* 0x000fc600078e001f */
[----:B------:R-:W2:Y:S04]  /*d1c30*/  LDL.LU R31, [R1+0x82d8] ;  /* 0x0082d800011f7983 */ /* 0x000ea80000300800 */
[----:B------:R0:W-:Y:S04]  /*d1c40*/  STL.64 [R1+0x7f50], R20 ;  /* 0x007f501401007387 */ /* 0x0001e80000100a00 */
[----:B0-----:R-:W2:Y:S04]  /*d1c50*/  LDL.LU R20, [R1+0x63f0] ;  /* 0x0063f00001147983 */ /* 0x001ea80000300800 */
[----:B------:R-:W2:Y:S01]  /*d1c60*/  LDL.LU R21, [R1+0x63f8] ;  /* 0x0063f80001157983 */ /* 0x000ea20000300800 */
[----:B----4-:R-:W-:Y:S01]  /*d1c70*/  HMMA.16816.F32 R8, R32, R24, R8 ;  /* 0x000000182008723c */ /* 0x010fe20000001808 */
[----:B---3--:R-:W-:-:S02]  /*d1c80*/  IMAD R4, R4, 0x100, R28 ;  /* 0x0000010004047824 */ /* 0x008fc400078e021c */
[----:B--2---:R-:W-:-:S03]  /*d1c90*/  IMAD R5, R5, 0x100, R29 ;  /* 0x0000010005057824 */ /* 0x004fc600078e021d */
        /* <DEDUP_REMOVED lines=16> */
[----:B------:R-:W3:Y:S04]  /*d1da0*/  LDL.LU R28, [R1+0x82b4] ;  /* 0x0082b400011c7983 */ /* 0x000ee80000300800 */
[----:B------:R-:W3:Y:S01]  /*d1db0*/  LDL.LU R29, [R1+0x82b0] ;  /* 0x0082b000011d7983 */ /* 0x000ee20000300800 */
        /* <DEDUP_REMOVED lines=23> */
[----:B--2---:R0:W-:Y:S04]  /*d1f30*/  STL.64 [R1+0x7fe0], R38 ;  /* 0x007fe02601007387 */ /* 0x0041e80000100a00 */
[----:B0-----:R-:W2:Y:S04]  /*d1f40*/  LDL.64 R38, [R1+0x120] ;  /* 0x0001200001267983 */ /* 0x001ea80000100a00 */
[----:B------:R-:W-:Y:S01]  /*d1f50*/  STL.64 [R1+0x7fd8], R36 ;  /* 0x007fd82401007387 */ /* 0x000fe20000100a00 */
[----:B------:R-:W-:-:S02]  /*d1f60*/  IMAD R6, R6, 0x100, R20 ;  /* 0x0000010006067824 */ /* 0x000fc400078e0214 */
[----:B------:R-:W-:Y:S01]  /*d1f70*/  IMAD R7, R7, 0x100, R21 ;  /* 0x0000010007077824 */ /* 0x000fe200078e0215 */
[----:B------:R-:W-:Y:S02]  /*d1f80*/  F2FP.F16.E4M3.UNPACK_B R4, R4 ;  /* 0x00000004ff04723e */ /* 0x000fe400020006ff */
[----:B------:R-:W-:Y:S02]  /*d1f90*/  F2FP.F16.E4M3.UNPACK_B R5, R5 ;  /* 0x00000005ff05723e */ /* 0x000fe400020006ff */
[----:B------:R-:W-:Y:S02]  /*d1fa0*/  F2FP.F16.E4M3.UNPACK_B R6, R6 ;  /* 0x00000006ff06723e */ /* 0x000fe400020006ff */
[----:B------:R-:W-:-:S07]  /*d1fb0*/  F2FP.F16.E4M3.UNPACK_B R7, R7 ;  /* 0x00000007ff07723e */ /* 0x000fce00020006ff */
[C---:B---3--:R-:W-:Y:S06]  /*d1fc0*/  HMMA.16816.F32 R28, R4.reuse, R22, R28 ;  /* 0x00000016041c723c */ /* 0x048fec000000181c */
[C---:B------:R-:W-:Y:S06]  /*d1fd0*/  HMMA.16816.F32 R24, R4.reuse, R12, R24 ;  /* 0x0000000c0418723c */ /* 0x040fec0000001818 */
[C---:B------:R-:W-:Y:S06]  /*d1fe0*/  HMMA.16816.F32 R12, R4.reuse, R14, R16 ;  /* 0x0000000e040c723c */ /* 0x040fec0000001810 */
[----:B------:R-:W-:Y:S06]  /*d1ff0*/  HMMA.16816.F32 R8, R4, R44, R8 ;  /* 0x0000002c0408723c */ /* 0x000fec0000001808 */
[----:B--2---:R-:W-:Y:S01]  /*d2000*/  HMMA.16816.F32 R32, R32, R38, R56 ;  /* 0x000000262020723c */ /* 0x004fe20000001838 */
[----:B------:R-:W2:Y:S04]  /*d2010*/  LDL.LU.64 R58, [R1+0x8278] ;  /* 0x00827800013a7983 */ /* 0x000ea80000300a00 */
[----:B------:R-:W4:Y:S01]  /*d2020*/  LDL.LU.64 R56, [R1+0x8270] ;  /* 0x0082700001387983 */ /* 0x000f220000300a00 */
[----:B------:R-:W-:-:S15]  /*d2030*/  HMMA.16816.F32 R16, R4, R46, R40 ;  /* 0x0000002e0410723c */ /* 0x000fde0000001828 */
        /* <DEDUP_REMOVED lines=10> */
[----:B------:R2:W-:Y:S04]  /*d20e0*/  STL.64 [R1+0xce8], R10 ;  /* 0x000ce80a01007387 */ /* 0x0005e80000100a00 */
[----:B------:R-:W-:Y:S04]  /*d20f0*/  STL.64 [R1+0xcd0], R16 ;  /* 0x000cd01001007387 */ /* 0x000fe80000100a00 */
[----:B------:R-:W-:Y:S01]  /*d2100*/  STL.64 [R1+0xcd8], R18 ;  /* 0x000cd81201007387 */ /* 0x000fe20000100a00 */
[C---:B----4-:R-:W-:Y:S06]  /*d2110*/  HMMA.16816.F32 R12, R4.reuse, R56, R48 ;  /* 0x00000038040c723c */ /* 0x050fec0000001830 */
[----:B--2---:R-:W-:Y:S01]  /*d2120*/  HMMA.16816.F32 R8, R4, R58, R52 ;  /* 0x0000003a0408723c */ /* 0x004fe20000001834 */
[----:B------:R-:W2:-:S15]  /*d2130*/  LDL R50, [R1] ;  /* 0x0000000001327983 */ /* 0x000e9e0000100800 */
[----:B------:R-:W-:-:S01]  /*d2140*/  NOP ;  /* 0x0000000000007918 */ /* 0x000fc20000000000 */
[----:B------:R-:W-:Y:S04]  /*d2150*/  STL.64 [R1+0xcc0], R12 ;  /* 0x000cc00c01007387 */ /* 0x000fe80000100a00 */
[----:B------:R-:W-:Y:S04]  /*d2160*/  STL.64 [R1+0xcc8], R14 ;  /* 0x000cc80e01007387 */ /* 0x000fe80000100a00 */
[----:B------:R-:W-:Y:S04]  /*d2170*/  STL.64 [R1+0xcb0], R8 ;  /* 0x000cb00801007387 */ /* 0x000fe80000100a00 */
[----:B------:R0:W-:Y:S04]  /*d2180*/  STL.64 [R1+0xcb8], R10 ;  /* 0x000cb80a01007387 */ /* 0x0001e80000100a00 */
[----:B------:R-:W2:Y:S04]  /*d2190*/  LDL R51, [R1+0x4] ;  /* 0x0000040001337983 */ /* 0x000ea80000100800 */
        /* <DEDUP_REMOVED lines=28> */
[----:B------:R-:W-:Y:S01]  /*d2360*/  STL.64 [R1+0x8058], R10 ;  /* 0x0080580a01007387 */ /* 0x000fe20000100a00 */
[----:B------:R-:W-:-:S03]  /*d2370*/  IMAD.MOV.U32 R21, RZ, RZ, R38 ;  /* 0x000000ffff157224 */ /* 0x000fc600078e0026 */
[----:B--2---:R2:W-:Y:S04]  /*d2380*/  STL.64 [R1+0x8050], R8 ;  /* 0x0080500801007387 */ /* 0x0045e80000100a00 */
[----:B------:R-:W4:Y:S04]  /*d2390*/  LDL R22, [R1+0x20] ;  /* 0x0000200001167983 */ /* 0x000f280000100800 */
[----:B------:R-:W4:Y:S01]  /*d23a0*/  LDL R23, [R1+0x24] ;  /* 0x0000240001177983 */ /* 0x000f220000100800 */
[----:B------:R-:W-:-:S03]  /*d23b0*/  IMAD.MOV.U32 R20, RZ, RZ, R39 ;  /* 0x000000ffff147224 */ /* 0x000fc600078e0027 */
[----:B----4-:R4:W-:Y:S04]  /*d23c0*/  STL.64 [R1+0x8068], R22 ;  /* 0x0080681601007387 */ /* 0x0109e80000100a00 */
[----:B------:R4:W-:Y:S04]  /*d23d0*/  STL.64 [R1+0x8060], R20 ;  /* 0x0080601401007387 */ /* 0x0009e80000100a00 */
        /* <DEDUP_REMOVED lines=17> */
[----:B------:R2:W-:Y:S04]  /*d24f0*/  STL.64 [R1+0x8098], R30 ;  /* 0x0080981e01007387 */ /* 0x0005e80000100a00 */
[----:B----4-:R-:W-:Y:S04]  /*d2500*/  STL.64 [R1+0x8090], R28 ;  /* 0x0080901c01007387 */ /* 0x010fe80000100a00 */
        /* <DEDUP_REMOVED lines=9> */
[----:B------:R-:W2:Y:S04]  /*d25a0*/  LDL R56, [R1+0x40] ;  /* 0x0000400001387983 */ /* 0x000ea80000100800 */
[----:B------:R-:W2:Y:S04]  /*d25b0*/  LDL R57, [R1+0x44] ;  /* 0x0000440001397983 */ /* 0x000ea80000100800 */
[----:B---3--:R-:W-:Y:S04]  /*d25c0*/  STL.64 [R1+0x80b8], R58 ;  /* 0x0080b83a01007387 */ /* 0x008fe80000100a00 */
[----:B--2---:R2:W-:Y:S04]  /*d25d0*/  STL.64 [R1+0x80b0], R56 ;  /* 0x0080b03801007387 */ /* 0x0045e80000100a00 */
[----:B-1----:R-:W3:Y:S04]  /*d25e0*/  LDL.LU R48, [R1+0x2530] ;  /* 0x0025300001307983 */ /* 0x002ee80000300800 */
[----:B------:R-:W3:Y:S04]  /*d25f0*/  LDL.LU R49, [R1+0x2534] ;  /* 0x0025340001317983 */ /* 0x000ee80000300800 */
[----:B------:R-:W2:Y:S04]  /*d2600*/  LDL.LU R50, [R1+0x2538] ;  /* 0x0025380001327983 */ /* 0x000ea80000300800 */
[----:B------:R-:W2:Y:S01]  /*d2610*/  LDL.LU R51, [R1+0x253c] ;  /* 0x00253c0001337983 */ /* 0x000ea20000300800 */
[----:B----4-:R-:W-:-:S03]  /*d2620*/  IMAD.MOV.U32 R43, RZ, RZ, R0 ;  /* 0x000000ffff2b7224 */ /* 0x010fc600078e0000 */
[----:B--2---:R1:W-:Y:S04]  /*d2630*/  STL.64 [R1+0x80c8], R50 ;  /* 0x0080c83201007387 */ /* 0x0043e80000100a00 */
[----:B---3--:R2:W-:Y:S04]  /*d2640*/  STL.64 [R1+0x80c0], R48 ;  /* 0x0080c03001007387 */ /* 0x0085e80000100a00 */
[----:B------:R-:W3:Y:S04]  /*d2650*/  LDL R42, [R1+0x48] ;  /* 0x00004800012a7983 */ /* 0x000ee80000100800 */
[----:B------:R-:W4:Y:S04]  /*d2660*/  LDL.LU R0, [R1+0x8258] ;  /* 0x0082580001007983 */ /* 0x000f280000300800 */
[----:B0-----:R-:W2:Y:S04]  /*d2670*/  LDL.LU R12, [R1+0x2540] ;  /* 0x00254000010c7983 */ /* 0x001ea80000300800 */
[----:B------:R-:W2:Y:S04]  /*d2680*/  LDL.LU R13, [R1+0x2544] ;  /* 0x00254400010d7983 */ /* 0x000ea80000300800 */
[----:B------:R-:W3:Y:S04]  /*d2690*/  LDL.LU R14, [R1+0x2548] ;  /* 0x00254800010e7983 */ /* 0x000ee80000300800 */
[----:B------:R-:W3:Y:S04]  /*d26a0*/  LDL.LU R15, [R1+0x254c] ;  /* 0x00254c00010f7983 */ /* 0x000ee80000300800 */
[----:B---3--:R-:W-:Y:S04]  /*d26b0*/  STL.64 [R1+0x80d8], R14 ;  /* 0x0080d80e01007387 */ /* 0x008fe80000100a00 */
[----:B--2---:R-:W-:Y:S04]  /*d26c0*/  STL.64 [R1+0x80d0], R12 ;  /* 0x0080d00c01007387 */ /* 0x004fe80000100a00 */
[----:B------:R-:W2:Y:S04]  /*d26d0*/  LDL R40, [R1+0x50] ;  /* 0x0000500001287983 */ /* 0x000ea80000100800 */
[----:B------:R-:W2:Y:S04]  /*d26e0*/  LDL R41, [R1+0x54] ;  /* 0x0000540001297983 */ /* 0x000ea80000100800 */
[----:B------:R-:W-:Y:S04]  /*d26f0*/  STL.64 [R1+0x80e8], R42 ;  /* 0x0080e82a01007387 */ /* 0x000fe80000100a00 */
[----:B--2---:R0:W-:Y:S04]  /*d2700*/  STL.64 [R1+0x80e0], R40 ;  /* 0x0080e02801007387 */ /* 0x0041e80000100a00 */
[----:B------:R-:W2:Y:S04]  /*d2710*/  LDL.LU R8, [R1+0x2550] ;  /* 0x0025500001087983 */ /* 0x000ea80000300800 */
[----:B------:R-:W2:Y:S04]  /*d2720*/  LDL.LU R9, [R1+0x2554] ;  /* 0x0025540001097983 */ /* 0x000ea80000300800 */
[----:B------:R-:W3:Y:S04]  /*d2730*/  LDL.LU R10, [R1+0x2558] ;  /* 0x00255800010a7983 */ /* 0x000ee80000300800 */
[----:B------:R-:W3:Y:S01]  /*d2740*/  LDL.LU R11, [R1+0x255c] ;  /* 0x00255c00010b7983 */ /* 0x000ee20000300800 */
[----:B----4-:R-:W-:-:S03]  /*d2750*/  IMAD.MOV.U32 R23, RZ, RZ, R0 ;  /* 0x000000ffff177224 */ /* 0x010fc600078e0000 */
[----:B---3--:R3:W-:Y:S04]  /*d2760*/  STL.64 [R1+0x80f8], R10 ;  /* 0x0080f80a01007387 */ /* 0x0087e80000100a00 */
[----:B--2---:R-:W-:Y:S04]  /*d2770*/  STL.64 [R1+0x80f0], R8 ;  /* 0x0080f00801007387 */ /* 0x004fe80000100a00 */
[----:B------:R-:W2:Y:S04]  /*d2780*/  LDL R22, [R1+0x58] ;  /* 0x0000580001167983 */ /* 0x000ea80000100800 */
[----:B------:R-:W4:Y:S04]  /*d2790*/  LDL.LU R0, [R1+0x8254] ;  /* 0x0082540001007983 */ /* 0x000f280000300800 */
[----:B------:R-:W3:Y:S04]  /*d27a0*/  LDL R20, [R1+0x60] ;  /* 0x0000600001147983 */ /* 0x000ee80000100800 */
[----:B------:R-:W3:Y:S04]  /*d27b0*/  LDL R21, [R1+0x64] ;  /* 0x0000640001157983 */ /* 0x000ee80000100800 */
[----:B--2---:R-:W-:Y:S04]  /*d27c0*/  STL.64 [R1+0x8108], R22 ;  /* 0x0081081601007387 */ /* 0x004fe80000100a00 */
[----:B---3--:R2:W-:Y:S04]  /*d27d0*/  STL.64 [R1+0x8100], R20 ;  /* 0x0081001401007387 */ /* 0x0085e80000100a00 */
[----:B------:R-:W3:Y:S04]  /*d27e0*/  LDL.LU R36, [R1+0x2570] ;  /* 0x0025700001247983 */ /* 0x000ee80000300800 */
[----:B------:R-:W3:Y:S04]  /*d27f0*/  LDL.LU R37, [R1+0x2574] ;  /* 0x0025740001257983 */ /* 0x000ee80000300800 */
[----:B------:R-:W2:Y:S04]  /*d2800*/  LDL.LU R38, [R1+0x2578] ;  /* 0x0025780001267983 */ /* 0x000ea80000300800 */
[----:B------:R-:W2:Y:S01]  /*d2810*/  LDL.LU R39, [R1+0x257c] ;  /* 0x00257c0001277983 */ /* 0x000ea20000300800 */
[----:B----4-:R-:W-:-:S03]  /*d2820*/  IMAD.MOV.U32 R31, RZ, RZ, R0 ;  /* 0x000000ffff1f7224 */ /* 0x010fc600078e0000 */
[----:B--2---:R-:W-:Y:S04]  /*d2830*/  STL.64 [R1+0x8118], R38 ;  /* 0x0081182601007387 */ /* 0x004fe80000100a00 */
[----:B---3--:R2:W-:Y:S04]  /*d2840*/  STL.64 [R1+0x8110], R36 ;  /* 0x0081102401007387 */ /* 0x0085e80000100a00 */
[----:B------:R-:W3:Y:S04]  /*d2850*/  LDL R30, [R1+0x68] ;  /* 0x00006800011e7983 */ /* 0x000ee80000100800 */
[----:B------:R-:W1:Y:S04]  /*d2860*/  LDL.LU R0, [R1+0x8250] ;  /* 0x0082500001007983 */ /* 0x000e680000300800 */
[----:B------:R-:W4:Y:S04]  /*d2870*/  LDL.LU R32, [R1+0x2580] ;  /* 0x0025800001207983 */ /* 0x000f280000300800 */
        /* <DEDUP_REMOVED lines=12> */
[----:B------:R-:W3:Y:S01]  /*d2940*/  LDL.LU R59, [R1+0x259c] ;  /* 0x00259c00013b7983 */ /* 0x000ee20000300800 */
[----:B-1----:R-:W-:-:S03]  /*d2950*/  IMAD.MOV.U32 R51, RZ, RZ, R0 ;  /* 0x000000ffff337224 */ /* 0x002fc600078e0000 */
[----:B---3--:R-:W-:Y:S04]  /*d2960*/  STL.64 [R1+0x8148], R58 ;  /* 0x0081483a01007387 */ /* 0x008fe80000100a00 */
[----:B--2---:R1:W-:Y:S04]  /*d2970*/  STL.64 [R1+0x8140], R56 ;  /* 0x0081403801007387 */ /* 0x0043e80000100a00 */
[----:B------:R-:W2:Y:S04]  /*d2980*/  LDL R50, [R1+0x78] ;  /* 0x0000780001327983 */ /* 0x000ea80000100800 */
[----:B------:R-:W3:Y:S04]  /*d2990*/  LDL.LU R0, [R1+0x824c] ;  /* 0x00824c0001007983 */ /* 0x000ee80000300800 */
[----:B------:R-:W4:Y:S04]  /*d29a0*/  LDL R48, [R1+0x80] ;  /* 0x0000800001307983 */ /* 0x000f280000100800 */
[----:B------:R-:W4:Y:S04]  /*d29b0*/  LDL R49, [R1+0x84] ;  /* 0x0000840001317983 */ /* 0x000f280000100800 */
[----:B--2---:R2:W-:Y:S04]  /*d29c0*/  STL.64 [R1+0x8158], R50 ;  /* 0x0081583201007387 */ /* 0x0045e80000100a00 */
[----:B----4-:R-:W-:Y:S04]  /*d29d0*/  STL.64 [R1+0x8150], R48 ;  /* 0x0081503001007387 */ /* 0x010fe80000100a00 */
[----:B0-----:R-:W4:Y:S04]  /*d29e0*/  LDL.LU R40, [R1+0x25b0] ;  /* 0x0025b00001287983 */ /* 0x001f280000300800 */
[----:B------:R-:W4:Y:S04]  /*d29f0*/  LDL.LU R41, [R1+0x25b4] ;  /* 0x0025b40001297983 */ /* 0x000f280000300800 */
[----:B------:R-:W2:Y:S04]  /*d2a00*/  LDL.LU R42, [R1+0x25b8] ;  /* 0x0025b800012a7983 */ /* 0x000ea80000300800 */
[----:B------:R-:W2:Y:S01]  /*d2a10*/  LDL.LU R43, [R1+0x25bc] ;  /* 0x0025bc00012b7983 */ /* 0x000ea20000300800 */
[----:B---3--:R-:W-:-:S03]  /*d2a20*/  IMAD.MOV.U32 R11, RZ, RZ, R0 ;  /* 0x000000ffff0b7224 */ /* 0x008fc600078e0000 */
[----:B--2---:R-:W-:Y:S04]  /*d2a30*/  STL.64 [R1+0x8168], R42 ;  /* 0x0081682a01007387 */ /* 0x004fe80000100a00 */
[----:B----4-:R0:W-:Y:S04]  /*d2a40*/  STL.64 [R1+0x8160], R40 ;  /* 0x0081602801007387 */ /* 0x0101e80000100a00 */
        /* <DEDUP_REMOVED lines=11> */
[----:B----4-:R4:W-:Y:S04]  /*d2b00*/  STL.64 [R1+0x8180], R8 ;  /* 0x0081800801007387 */ /* 0x0109e80000100a00 */
        /* <DEDUP_REMOVED lines=9> */
[----:B------:R-:W4:Y:S04]  /*d2ba0*/  LDL R32, [R1+0xa0] ;  /* 0x0000a00001207983 */ /* 0x000f280000100800 */
[----:B------:R-:W4:Y:S04]  /*d2bb0*/  LDL R33, [R1+0xa4] ;  /* 0x0000a40001217983 */ /* 0x000f280000100800 */
[----:B--2---:R-:W-:Y:S04]  /*d2bc0*/  STL.64 [R1+0x81a8], R34 ;  /* 0x0081a82201007387 */ /* 0x004fe80000100a00 */
[----:B----4-:R2:W-:Y:S04]  /*d2bd0*/  STL.64 [R1+0x81a0], R32 ;  /* 0x0081a02001007387 */ /* 0x0105e80000100a00 */
[----:B-1----:R-:W4:Y:S04]  /*d2be0*/  LDL.LU R56, [R1+0x25f0] ;  /* 0x0025f00001387983 */ /* 0x002f280000300800 */
[----:B------:R-:W4:Y:S04]  /*d2bf0*/  LDL.LU R57, [R1+0x25f4] ;  /* 0x0025f40001397983 */ /* 0x000f280000300800 */
[----:B------:R-:W2:Y:S04]  /*d2c00*/  LDL.LU R58, [R1+0x25f8] ;  /* 0x0025f800013a7983 */ /* 0x000ea80000300800 */
[----:B------:R-:W2:Y:S01]  /*d2c10*/  LDL.LU R59, [R1+0x25fc] ;  /* 0x0025fc00013b7983 */ /* 0x000ea20000300800 */
[----:B---3--:R-:W-:-:S03]  /*d2c20*/  IMAD.MOV.U32 R51, RZ, RZ, R0 ;  /* 0x000000ffff337224 */ /* 0x008fc600078e0000 */
[----:B--2---:R1:W-:Y:S04]  /*d2c30*/  STL.64 [R1+0x81b8], R58 ;  /* 0x0081b83a01007387 */ /* 0x0043e80000100a00 */
[----:B----4-:R-:W-:Y:S04]  /*d2c40*/  STL.64 [R1+0x81b0], R56 ;  /* 0x0081b03801007387 */ /* 0x010fe80000100a00 */
[----:B------:R-:W2:Y:S04]  /*d2c50*/  LDL R50, [R1+0xa8] ;  /* 0x0000a80001327983 */ /* 0x000ea80000100800 */
[----:B------:R-:W3:Y:S04]  /*d2c60*/  LDL.LU R0, [R1+0x8240] ;  /* 0x0082400001007983 */ /* 0x000ee80000300800 */
[----:B0-----:R-:W4:Y:S04]  /*d2c70*/  LDL.LU R40, [R1+0x2600] ;  /* 0x0026000001287983 */ /* 0x001f280000300800 */
[----:B------:R-:W4:Y:S04]  /*d2c80*/  LDL.LU R41, [R1+0x2604] ;  /* 0x0026040001297983 */ /* 0x000f280000300800 */
[----:B------:R-:W2:Y:S04]  /*d2c90*/  LDL.LU R42, [R1+0x2608] ;  /* 0x00260800012a7983 */ /* 0x000ea80000300800 */
[----:B------:R-:W2:Y:S04]  /*d2ca0*/  LDL.LU R43, [R1+0x260c] ;  /* 0x00260c00012b7983 */ /* 0x000ea80000300800 */
[----:B--2---:R-:W-:Y:S04]  /*d2cb0*/  STL.64 [R1+0x81c8], R42 ;  /* 0x0081c82a01007387 */ /* 0x004fe80000100a00 */
[----:B----4-:R0:W-:Y:S04]  /*d2cc0*/  STL.64 [R1+0x81c0], R40 ;  /* 0x0081c02801007387 */ /* 0x0101e80000100a00 */
[----:B------:R-:W2:Y:S04]  /*d2cd0*/  LDL R48, [R1+0xb0] ;  /* 0x0000b00001307983 */ /* 0x000ea80000100800 */
[----:B------:R-:W2:Y:S04]  /*d2ce0*/  LDL R49, [R1+0xb4] ;  /* 0x0000b40001317983 */ /* 0x000ea80000100800 */
        /* <DEDUP_REMOVED lines=8> */
[----:B--2---:R2:W-:Y:S04]  /*d2d70*/  STL.64 [R1+0x81e0], R20 ;  /* 0x0081e01401007387 */ /* 0x0045e80000100a00 */
[----:B------:R-:W4:Y:S04]  /*d2d80*/  LDL R10, [R1+0xb8] ;  /* 0x0000b800010a7983 */ /* 0x000f280000100800 */
[----:B------:R-:W1:Y:S04]  /*d2d90*/  LDL.LU R0, [R1+0x823c] ;  /* 0x00823c0001007983 */ /* 0x000e680000300800 */
[----:B------:R-:W3:Y:S04]  /*d2da0*/  LDL R8, [R1+0xc0] ;  /* 0x0000c00001087983 */ /* 0x000ee80000100800 */
[----:B------:R-:W3:Y:S04]  /*d2db0*/  LDL R9, [R1+0xc4] ;  /* 0x0000c40001097983 */ /* 0x000ee80000100800 */
[----:B----4-:R-:W-:Y:S04]  /*d2dc0*/  STL.64 [R1+0x81f8], R10 ;  /* 0x0081f80a01007387 */ /* 0x010fe80000100a00 */
[----:B---3--:R-:W-:Y:S04]  /*d2dd0*/  STL.64 [R1+0x81f0], R8 ;  /* 0x0081f00801007387 */ /* 0x008fe80000100a00 */
[----:B------:R-:W3:Y:S04]  /*d2de0*/  LDL.LU R32, [R1+0x2630] ;  /* 0x0026300001207983 */ /* 0x000ee80000300800 */
[----:B------:R-:W3:Y:S04]  /*d2df0*/  LDL.LU R33, [R1+0x2634] ;  /* 0x0026340001217983 */ /* 0x000ee80000300800 */
[----:B------:R-:W4:Y:S04]  /*d2e00*/  LDL.LU R34, [R1+0x2638] ;  /* 0x0026380001227983 */ /* 0x000f280000300800 */
[----:B------:R-:W4:Y:S01]  /*d2e10*/  LDL.LU R35, [R1+0x263c] ;  /* 0x00263c0001237983 */ /* 0x000f220000300800 */
[----:B-1----:R-:W-:-:S03]  /*d2e20*/  IMAD.MOV.U32 R59, RZ, RZ, R0 ;  /* 0x000000ffff3b7224 */ /* 0x002fc600078e0000 */
[----:B----4-:R-:W-:Y:S04]  /*d2e30*/  STL.64 [R1+0x8208], R34 ;  /* 0x0082082201007387 */ /* 0x010fe80000100a00 */
[----:B---3--:R1:W-:Y:S04]  /*d2e40*/  STL.64 [R1+0x8200], R32 ;  /* 0x0082002001007387 */ /* 0x0083e80000100a00 */
[----:B------:R-:W3:Y:S04]  /*d2e50*/  LDL R58, [R1+0xc8] ;  /* 0x0000c800013a7983 */ /* 0x000ee80000100800 */
[----:B------:R-:W4:Y:S04]  /*d2e60*/  LDL.LU R0, [R1+0x8238] ;  /* 0x0082380001007983 */ /* 0x000f280000300800 */
[----:B0-----:R-:W2:Y:S04]  /*d2e70*/  LDL.LU R40, [R1+0x2640] ;  /* 0x0026400001287983 */ /* 0x001ea80000300800 */
[----:B------:R-:W2:Y:S04]  /*d2e80*/  LDL.LU R41, [R1+0x2644] ;  /* 0x0026440001297983 */ /* 0x000ea80000300800 */
[----:B------:R-:W3:Y:S04]  /*d2e90*/  LDL.LU R42, [R1+0x2648] ;  /* 0x00264800012a7983 */ /* 0x000ee80000300800 */
[----:B------:R-:W3:Y:S04]  /*d2ea0*/  LDL.LU R43, [R1+0x264c] ;  /* 0x00264c00012b7983 */ /* 0x000ee80000300800 */
[----:B---3--:R0:W-:Y:S04]  /*d2eb0*/  STL.64 [R1+0x8218], R42 ;  /* 0x0082182a01007387 */ /* 0x0081e80000100a00 */
[----:B--2---:R-:W-:Y:S04]  /*d2ec0*/  STL.64 [R1+0x8210], R40 ;  /* 0x0082102801007387 */ /* 0x004fe80000100a00 */
[----:B------:R-:W2:Y:S04]  /*d2ed0*/  LDL R56, [R1+0xd0] ;  /* 0x0000d00001387983 */ /* 0x000ea80000100800 */
[----:B------:R-:W2:Y:S04]  /*d2ee0*/  LDL R57, [R1+0xd4] ;  /* 0x0000d40001397983 */ /* 0x000ea80000100800 */
[----:B------:R-:W-:Y:S01]  /*d2ef0*/  STL.64 [R1+0x8228], R58 ;  /* 0x0082283a01007387 */ /* 0x000fe20000100a00 */
[----:B----4-:R-:W-:-:S03]  /*d2f00*/  IMAD.MOV.U32 R23, RZ, RZ, R0 ;  /* 0x000000ffff177224 */ /* 0x010fc600078e0000 */
[----:B--2---:R2:W-:Y:S04]  /*d2f10*/  STL.64 [R1+0x8220], R56 ;  /* 0x0082203801007387 */ /* 0x0045e80000100a00 */
[----:B------:R-:W3:Y:S04]  /*d2f20*/  LDL.LU R48, [R1+0x2650] ;  /* 0x0026500001307983 */ /* 0x000ee80000300800 */
[----:B------:R-:W3:Y:S04]  /*d2f30*/  LDL.LU R49, [R1+0x2654] ;  /* 0x0026540001317983 */ /* 0x000ee80000300800 */
[----:B------:R-:W3:Y:S04]  /*d2f40*/  LDL.LU R50, [R1+0x2658] ;  /* 0x0026580001327983 */ /* 0x000ee80000300800 */
[----:B------:R-:W3:Y:S04]  /*d2f50*/  LDL.LU R51, [R1+0x265c] ;  /* 0x00265c0001337983 */ /* 0x000ee80000300800 */
[----:B------:R-:W4:Y:S04]  /*d2f60*/  LDL R22, [R1+0xd8] ;  /* 0x0000d80001167983 */ /* 0x000f280000100800 */
[----:B------:R-:W2:Y:S04]  /*d2f70*/  LDL.LU R0, [R1+0x8234] ;  /* 0x0082340001007983 */ /* 0x000ea80000300800 */
[----:B------:R-:W3:Y:S04]  /*d2f80*/  LDL R20, [R1+0xe0] ;  /* 0x0000e00001147983 */ /* 0x000ee80000100800 */
[----:B------:R-:W3:Y:S04]  /*d2f90*/  LDL R21, [R1+0xe4] ;  /* 0x0000e40001157983 */ /* 0x000ee80000100800 */
[----:B-1----:R-:W3:Y:S04]  /*d2fa0*/  LDL.LU R32, [R1+0x2670] ;  /* 0x0026700001207983 */ /* 0x002ee80000300800 */
[----:B------:R-:W3:Y:S04]  /*d2fb0*/  LDL.LU R33, [R1+0x2674] ;  /* 0x0026740001217983 */ /* 0x000ee80000300800 */
[----:B------:R-:W3:Y:S04]  /*d2fc0*/  LDL.LU R34, [R1+0x2678] ;  /* 0x0026780001227983 */ /* 0x000ee80000300800 */
[----:B------:R-:W3:Y:S04]  /*d2fd0*/  LDL.LU R35, [R1+0x267c] ;  /* 0x00267c0001237983 */ /* 0x000ee80000300800 */
[----:B0-----:R-:W4:Y:S01]  /*d2fe0*/  LDL R42, [R1+0xe8] ;  /* 0x0000e800012a7983 */ /* 0x001f220000100800 */
[----:B--2---:R-:W-:-:S03]  /*d2ff0*/  IMAD.MOV.U32 R43, RZ, RZ, R0 ;  /* 0x000000ffff2b7224 */ /* 0x004fc600078e0000 */
[----:B------:R-:W2:Y:S04]  /*d3000*/  LDL.LU R0, [R1+0x8230] ;  /* 0x0082300001007983 */ /* 0x000ea80000300800 */
        /* <DEDUP_REMOVED lines=37> */
[C---:B----4-:R-:W-:Y:S01]  /*d3260*/  HMMA.16816.F32 R40, R4.reuse, R42, R56 ;  /* 0x0000002a0428723c */ /* 0x050fe20000001838 */
[----:B------:R-:W3:Y:S04]  /*d3270*/  LDL.LU.64 R58, [R1+0x8228] ;  /* 0x00822800013a7983 */ /* 0x000ee80000300a00 */
[----:B------:R-:W4:Y:S01]  /*d3280*/  LDL.LU.64 R56, [R1+0x8220] ;  /* 0x0082200001387983 */ /* 0x000f220000300a00 */
[----:B--2---:R-:W-:-:S15]  /*d3290*/  HMMA.16816.F32 R20, R4, R22, R8 ;  /* 0x000000160414723c */ /* 0x004fde0000001808 */
[----:B------:R-:W-:-:S02]  /*d32a0*/  NOP ;  /* 0x0000000000007918 */ /* 0x000fc40000000000 */
[----:B------:R-:W-:Y:S04]  /*d32b0*/  STL.64 [R1+0xca0], R40 ;  /* 0x000ca02801007387 */ /* 0x000fe80000100a00 */
[----:B------:R0:W-:Y:S04]  /*d32c0*/  STL.64 [R1+0xca8], R42 ;  /* 0x000ca82a01007387 */ /* 0x0001e80000100a00 */
[----:B0-----:R-:W3:Y:S04]  /*d32d0*/  LDL.LU.64 R42, [R1+0x8218] ;  /* 0x00821800012a7983 */ /* 0x001ee80000300a00 */
[----:B------:R-:W3:Y:S04]  /*d32e0*/  LDL.LU.64 R40, [R1+0x8210] ;  /* 0x0082100001287983 */ /* 0x000ee80000300a00 */
        /* <DEDUP_REMOVED lines=16> */
[----:B------:R-:W4:Y:S04]  /*d33f0*/  LDL.LU.64 R48, [R1+0x81d0] ;  /* 0x0081d00001307983 */ /* 0x000f280000300a00 */
[----:B------:R-:W3:Y:S04]  /*d3400*/  LDL.LU.64 R42, [R1+0x81c8] ;  /* 0x0081c800012a7983 */ /* 0x000ee80000300a00 */
[----:B------:R-:W3:Y:S01]  /*d3410*/  LDL.LU.64 R40, [R1+0x81c0] ;  /* 0x0081c00001287983 */ /* 0x000ee20000300a00 */
[C---:B--2---:R-:W-:Y:S07]  /*d3420*/  HMMA.16816.F32 R32, R4.reuse, R8, R32 ;  /* 0x000000080420723c */ /* 0x044fee0000001820 */
        /* <DEDUP_REMOVED lines=8> */
[----:B------:R-:W-:Y:S03]  /*d34b0*/  HMMA.16816.F32 R8, R4, R10, R36 ;  /* 0x0000000a0408723c */ /* 0x000fe60000001824 */
        /* <DEDUP_REMOVED lines=17> */
[----:B------:R0:W-:Y:S01]  /*d35d0*/  STL.64 [R1+0xc28], R50 ;  /* 0x000c283201007387 */ /* 0x0001e20000100a00 */
[C---:B--2---:R-:W-:Y:S03]  /*d35e0*/  HMMA.16816.F32 R56, R4.reuse, R32, R56 ;  /* 0x000000200438723c */ /* 0x044fe60000001838 */
[----:B0-----:R-:W2:Y:S04]  /*d35f0*/  LDL.LU.64 R50, [R1+0x8158] ;  /* 0x0081580001327983 */ /* 0x001ea80000300a00 */
[----:B------:R-:W4:Y:S01]  /*d3600*/  LDL.LU.64 R48, [R1+0x8150] ;  /* 0x0081500001307983 */ /* 0x000f220000300a00 */
[----:B------:R-:W-:-:S15]  /*d3610*/  HMMA.16816.F32 R32, R4, R34, R28 ;  /* 0x000000220420723c */ /* 0x000fde000000181c */
        /* <DEDUP_REMOVED lines=8> */
[----:B------:R0:W-:Y:S04]  /*d36a0*/  STL.64 [R1+0xc08], R34 ;  /* 0x000c082201007387 */ /* 0x0001e80000100a00 */
[----:B0-----:R-:W2:Y:S04]  /*d36b0*/  LDL.LU.64 R34, [R1+0x8128] ;  /* 0x0081280001227983 */ /* 0x001ea80000300a00 */
[----:B------:R-:W2:Y:S08]  /*d36c0*/  LDL.LU.64 R32, [R1+0x8120] ;  /* 0x0081200001207983 */ /* 0x000eb00000300a00 */
[----:B------:R-:W-:Y:S04]  /*d36d0*/  STL.64 [R1+0xbf0], R36 ;  /* 0x000bf02401007387 */ /* 0x000fe80000100a00 */
[----:B------:R0:W-:Y:S04]  /*d36e0*/  STL.64 [R1+0xbf8], R38 ;  /* 0x000bf82601007387 */ /* 0x0001e80000100a00 */
[----:B0-----:R-:W2:Y:S04]  /*d36f0*/  LDL.LU.64 R38, [R1+0x8118] ;  /* 0x0081180001267983 */ /* 0x001ea80000300a00 */
[----:B------:R-:W2:Y:S01]  /*d3700*/  LDL.LU.64 R36, [R1+0x8110] ;  /* 0x0081100001247983 */ /* 0x000ea20000300a00 */
[C---:B---3--:R-:W-:Y:S03]  /*d3710*/  HMMA.16816.F32 R8, R4.reuse, R10, R20 ;  /* 0x0000000a0408723c */ /* 0x048fe60000001814 */
[----:B------:R-:W3:Y:S04]  /*d3720*/  LDL.LU.64 R22, [R1+0x8108] ;  /* 0x0081080001167983 */ /* 0x000ee80000300a00 */
[----:B------:R-:W3:Y:S01]  /*d3730*/  LDL.LU.64 R20, [R1+0x8100] ;  /* 0x0081000001147983 */ /* 0x000ee20000300a00 */
[C---:B----4-:R-:W-:Y:S06]  /*d3740*/  HMMA.16816.F32 R40, R4.reuse, R48, R40 ;  /* 0x000000300428723c */ /* 0x050fec0000001828 */
[C---:B--2---:R-:W-:Y:S09]  /*d3750*/  HMMA.16816.F32 R48, R4.reuse, R50, R12 ;  /* 0x000000320430723c */ /* 0x044ff2000000180c */
[----:B------:R-:W-:Y:S04]  /*d3760*/  STL.64 [R1+0xbe0], R8 ;  /* 0x000be00801007387 */ /* 0x000fe80000100a00 */
[----:B------:R0:W-:Y:S04]  /*d3770*/  STL.64 [R1+0xbe8], R10 ;  /* 0x000be80a01007387 */ /* 0x0001e80000100a00 */
[----:B0-----:R-:W2:Y:S04]  /*d3780*/  LDL.LU.64 R10, [R1+0x80f8] ;  /* 0x0080f800010a7983 */ /* 0x001ea80000300a00 */
[----:B------:R-:W2:Y:S04]  /*d3790*/  LDL.LU.64 R8, [R1+0x80f0] ;  /* 0x0080f00001087983 */ /* 0x000ea80000300a00 */
[----:B------:R-:W-:Y:S04]  /*d37a0*/  STL.64 [R1+0xbd0], R40 ;  /* 0x000bd02801007387 */ /* 0x000fe80000100a00 */
[----:B------:R0:W-:Y:S04]  /*d37b0*/  STL.64 [R1+0xbd8], R42 ;  /* 0x000bd82a01007387 */ /* 0x0001e80000100a00 */
[----:B0-----:R-:W4:Y:S01]  /*d37c0*/  LDL.LU.64 R42, [R1+0x80e8] ;  /* 0x0080e800012a7983 */ /* 0x001f220000300a00 */
[C---:B------:R-:W-:Y:S03]  /*d37d0*/  HMMA.16816.F32 R56, R4.reuse, R28, R56 ;  /* 0x0000001c0438723c */ /* 0x040fe60000001838 */
        /* <DEDUP_REMOVED lines=28> */
[C---:B--2---:R-:W-:Y:S06]  /*d39a0*/  HMMA.16816.F32 R8, R4.reuse, R40, R8 ;  /* 0x000000280408723c */ /* 0x044fec0000001808 */
[C---:B----4-:R-:W-:Y:S01]  /*d39b0*/  HMMA.16816.F32 R40, R4.reuse, R42, R12 ;  /* 0x0000002a0428723c */ /* 0x050fe2000000180c */
[----:B------:R-:W-:Y:S04]  /*d39c0*/  STL.64 [R1+0xb80], R20 ;  /* 0x000b801401007387 */ /* 0x000fe80000100a00 */
[----:B------:R0:W-:Y:S04]  /*d39d0*/  STL.64 [R1+0xb88], R22 ;  /* 0x000b881601007387 */ /* 0x0001e80000100a00 */
[----:B0-----:R-:W2:Y:S04]  /*d39e0*/  LDL.LU.64 R22, [R1+0x8068] ;  /* 0x0080680001167983 */ /* 0x001ea80000300a00 */
        /* <DEDUP_REMOVED lines=19> */
[C---:B------:R-:W-:Y:S03]  /*d3b20*/  HMMA.16816.F32 R32, R4.reuse, R28, R32 ;  /* 0x0000001c0420723c */ /* 0x040fe60000001820 */
[----:B------:R-:W-:Y:S04]  /*d3b30*/  STL.64 [R1+0xb40], R56 ;  /* 0x000b403801007387 */ /* 0x000fe80000100a00 */
[----:B------:R0:W-:Y:S04]  /*d3b40*/  STL.64 [R1+0xb48], R58 ;  /* 0x000b483a01007387 */ /* 0x0001e80000100a00 */
[----:B0-----:R-:W4:Y:S04]  /*d3b50*/  LDL.LU.64 R58, [R1+0x8008] ;  /* 0x00800800013a7983 */ /* 0x001f280000300a00 */
[----:B------:R-:W4:Y:S08]  /*d3b60*/  LDL.LU.64 R56, [R1+0x8000] ;  /* 0x0080000001387983 */ /* 0x000f300000300a00 */
[----:B------:R-:W-:Y:S04]  /*d3b70*/  STL.64 [R1+0xb30], R32 ;  /* 0x000b302001007387 */ /* 0x000fe80000100a00 */
[----:B------:R3:W-:Y:S02]  /*d3b80*/  STL.64 [R1+0xb38], R34 ;  /* 0x000b382201007387 */ /* 0x0007e40000100a00 */
[C---:B---3--:R-:W-:Y:S06]  /*d3b90*/  HMMA.16816.F32 R32, R4.reuse, R30, R36 ;  /* 0x0000001e0420723c */ /* 0x048fec0000001824 */
[----:B--2---:R-:W-:-:S15]  /*d3ba0*/  HMMA.16816.F32 R28, R4, R22, R24 ;  /* 0x00000016041c723c */ /* 0x004fde0000001818 */
[----:B------:R-:W-:-:S02]  /*d3bb0*/  NOP ;  /* 0x0000000000007918 */ /* 0x000fc40000000000 */
[----:B------:R-:W-:Y:S04]  /*d3bc0*/  STL.64 [R1+0xb20], R32 ;  /* 0x000b202001007387 */ /* 0x000fe80000100a00 */
[----:B------:R-:W-:Y:S01]  /*d3bd0*/  STL.64 [R1+0xb28], R34 ;  /* 0x000b282201007387 */ /* 0x000fe20000100a00 */
[C---:B----4-:R-:W-:Y:S06]  /*d3be0*/  HMMA.16816.F32 R24, R4.reuse, R8, R16 ;  /* 0x000000080418723c */ /* 0x050fec0000001810 */
[----:B------:R-:W-:Y:S01]  /*d3bf0*/  HMMA.16816.F32 R8, R4, R10, R12 ;  /* 0x0000000a0408723c */ /* 0x000fe2000000180c */
[----:B------:R-:W-:Y:S04]  /*d3c00*/  STL.64 [R1+0xb10], R28 ;  /* 0x000b101c01007387 */ /* 0x000fe80000100a00 */
[----:B------:R-:W-:-:S12]  /*d3c10*/  STL.64 [R1+0xb18], R30 ;  /* 0x000b181e01007387 */ /* 0x000fd80000100a00 */
[----:B------:R-:W-:Y:S04]  /*d3c20*/  STL.64 [R1+0xb00], R24 ;  /* 0x000b001801007387 */ /* 0x000fe80000100a00 */
[----:B------:R-:W-:Y:S04]  /*d3c30*/  STL.64 [R1+0xb08], R26 ;  /* 0x000b081a01007387 */ /* 0x000fe80000100a00 */
[----:B------:R-:W-:Y:S04]  /*d3c40*/  STL.64 [R1+0xaf0], R8 ;  /* 0x000af00801007387 */ /* 0x000fe80000100a00 */
[----:B------:R0:W-:Y:S01]  /*d3c50*/  STL.64 [R1+0xaf8], R10 ;  /* 0x000af80a01007387 */ /* 0x0001e20000100a00 */
[C---:B------:R-:W-:Y:S06]  /*d3c60*/  HMMA.16816.F32 R16, R4.reuse, R48, R40 ;  /* 0x000000300410723c */ /* 0x040fec0000001828 */
[C---:B------:R-:W-:Y:S06]  /*d3c70*/  HMMA.16816.F32 R12, R4.reuse, R50, R44 ;  /* 0x00000032040c723c */ /* 0x040fec000000182c */
[----:B0-----:R-:W-:Y:S11]  /*d3c80*/  HMMA.16816.F32 R8, R4, R60, R52 ;  /* 0x0000003c0408723c */ /* 0x001ff60000001834 */
[----:B------:R-:W-:Y:S04]  /*d3c90*/  STL.64 [R1+0xae0], R16 ;  /* 0x000ae01001007387 */ /* 0x000fe80000100a00 */
[----:B------:R-:W-:Y:S04]  /*d3ca0*/  STL.64 [R1+0xae8], R18 ;  /* 0x000ae81201007387 */ /* 0x000fe80000100a00 */
[----:B------:R-:W2:Y:S04]  /*d3cb0*/  LDL.LU R28, [R1+0x21b0] ;  /* 0x0021b000011c7983 */ /* 0x000ea80000300800 */
        /* <DEDUP_REMOVED lines=21> */
[----:B------:R-:W3:Y:S01]  /*d3e10*/  LDL.LU R26, [R1+0x21a8] ;  /* 0x0021a800011a7983 */ /* 0x000ee20000300800 */
[----:B------:R-:W-:-:S03]  /*d3e20*/  IMAD.MOV.U32 R27, RZ, RZ, R0 ;  /* 0x000000ffff1b7224 */ /* 0x000fc600078e0000 */
        /* <DEDUP_REMOVED lines=25> */
[----:B------:R-:W-:Y:S01]  /*d3fc0*/  STL.64 [R1+0x7f28], R60 ;  /* 0x007f283c01007387 */ /* 0x000fe20000100a00 */
[----:B----4-:R-:W-:-:S15]  /*d3fd0*/  HMMA.16816.F32 R52, R4, R58, R52 ;  /* 0x0000003a0434723c */ /* 0x010fde0000001834 */
[----:B------:R-:W-:-:S08]  /*d3fe0*/  NOP ;  /* 0x0000000000007918 */ /* 0x000fd00000000000 */
[----:B------:R-:W-:Y:S04]  /*d3ff0*/  STL.64 [R1+0xab0], R52 ;  /* 0x000ab03401007387 */ /* 0x000fe80000100a00 */
[----:B------:R0:W-:Y:S04]  /*d4000*/  STL.64 [R1+0xab8], R54 ;  /* 0x000ab83601007387 */ /* 0x0001e80000100a00 */
[----:B0-----:R-:W3:Y:S04]  /*d4010*/  LDL.LU.64 R54, [R1+0x7ff0] ;  /* 0x007ff00001367983 */ /* 0x001ee80000300a00 */
[----:B------:R-:W4:Y:S01]  /*d4020*/  LDL.LU.64 R52, [R1+0x7fe8] ;  /* 0x007fe80001347983 */ /* 0x000f220000300a00 */
[----:B--2---:R-:W-:-:S15]  /*d4030*/  HMMA.16816.F32 R8, R4, R56, R8 ;  /* 0x000000380408723c */ /* 0x004fde0000001808 */
[----:B------:R-:W-:-:S08]  /*d4040*/  NOP ;  /* 0x0000000000007918 */ /* 0x000fd00000000000 */
        /* <DEDUP_REMOVED lines=27> */
[----:B------:R-:W4:Y:S01]  /*d4200*/  LDL.LU R54, [R1+0x23e8] ;  /* 0x0023e80001367983 */ /* 0x000f220000300800 */
[----:B------:R-:W-:-:S03]  /*d4210*/  IMAD.MOV.U32 R55, RZ, RZ, R0 ;  /* 0x000000ffff377224 */ /* 0x000fc600078e0000 */
        /* <DEDUP_REMOVED lines=38> */
[----:B------:R0:W-:Y:S01]  /*d4480*/  STL [R1+0xa38], R10 ;  /* 0x000a380a01007387 */ /* 0x0001e20000100800 */
[----:B------:R-:W-:-:S03]  /*d4490*/  IMAD.MOV.U32 R0, RZ, RZ, R11 ;  /* 0x000000ffff007224 */ /* 0x000fc600078e000b */
[----:B0-----:R-:W3:Y:S04]  /*d44a0*/  LDL.LU.64 R10, [R1+0x7f78] ;  /* 0x007f7800010a7983 */ /* 0x001ee80000300a00 */
[----:B------:R-:W3:Y:S01]  /*d44b0*/  LDL.LU.64 R8, [R1+0x7f70] ;  /* 0x007f700001087983 */ /* 0x000ee20000300a00 */
[C---:B--2---:R-:W-:Y:S03]  /*d44c0*/  HMMA.16816.F32 R44, R4.reuse, R40, R44 ;  /* 0x00000028042c723c */ /* 0x044fe6000000182c */
[----:B------:R-:W-:Y:S04]  /*d44d0*/  STL [R1+0x6ad0], R0 ;  /* 0x006ad00001007387 */ /* 0x000fe80000100800 */
[----:B------:R-:W-:Y:S04]  /*d44e0*/  STL.64 [R1+0x7e30], R42 ;  /* 0x007e302a01007387 */ /* 0x000fe80000100a00 */
[----:B------:R-:W-:Y:S01]  /*d44f0*/  STL.64 [R1+0x7e28], R40 ;  /* 0x007e282801007387 */ /* 0x000fe20000100a00 */
[C---:B------:R-:W-:Y:S11]  /*d4500*/  HMMA.16816.F32 R48, R4.reuse, R38, R48 ;  /* 0x000000260430723c */ /* 0x040ff60000001830 */
[----:B------:R-:W-:Y:S04]  /*d4510*/  STL.64 [R1+0xa20], R44 ;  /* 0x000a202c01007387 */ /* 0x000fe80000100a00 */
[----:B------:R0:W-:Y:S02]  /*d4520*/  STL.64 [R1+0xa28], R46 ;  /* 0x000a282e01007387 */ /* 0x0001e40000100a00 */
[C---:B0-----:R-:W-:Y:S06]  /*d4530*/  HMMA.16816.F32 R44, R4.reuse, R2, R52 ;  /* 0x00000002042c723c */ /* 0x041fec0000001834 */
[----:B------:R-:W-:Y:S04]  /*d4540*/  STL.64 [R1+0xa10], R48 ;  /* 0x000a103001007387 */ /* 0x000fe80000100a00 */
[----:B------:R-:W-:Y:S01]  /*d4550*/  STL.64 [R1+0xa18], R50 ;  /* 0x000a183201007387 */ /* 0x000fe20000100a00 */
[----:B----4-:R-:W-:-:S12]  /*d4560*/  HMMA.16816.F32 R28, R4, R12, R28 ;  /* 0x0000000c041c723c */ /* 0x010fd8000000181c */
[----:B------:R-:W-:Y:S04]  /*d4570*/  STL.64 [R1+0xa00], R44 ;  /* 0x000a002c01007387 */ /* 0x000fe80000100a00 */
[----:B------:R-:W-:Y:S01]  /*d4580*/  STL.64 [R1+0xa08], R46 ;  /* 0x000a082e01007387 */ /* 0x000fe20000100a00 */
[----:B------:R-:W-:Y:S02]  /*d4590*/  IMAD.MOV.U32 R61, RZ, RZ, R20 ;  /* 0x000000ffff3d7224 */ /* 0x000fe400078e0014 */
[----:B------:R-:W-:Y:S01]  /*d45a0*/  IMAD.MOV.U32 R60, RZ, RZ, R21 ;  /* 0x000000ffff3c7224 */ /* 0x000fe200078e0015 */
[C---:B---3--:R-:W-:Y:S06]  /*d45b0*/  HMMA.16816.F32 R40, R4.reuse, R8, R56 ;  /* 0x000000080428723c */ /* 0x048fec0000001838 */
[C---:B------:R-:W-:Y:S06]  /*d45c0*/  HMMA.16816.F32 R32, R4.reuse, R10, R32 ;  /* 0x0000000a0420723c */ /* 0x040fec0000001820 */
[----:B------:R-:W-:Y:S11]  /*d45d0*/  STL.64 [R1+0x7dd0], R10 ;  /* 0x007dd00a01007387 */ /* 0x000ff60000100a00 */
        /* <DEDUP_REMOVED lines=8> */
[----:B------:R0:W-:Y:S04]  /*d4660*/  STL.64 [R1+0x9c0], R8 ;  /* 0x0009c00801007387 */ /* 0x0001e80000100a00 */
[----:B------:R1:W-:Y:S04]  /*d4670*/  STL.64 [R1+0x9c8], R10 ;  /* 0x0009c80a01007387 */ /* 0x0003e80000100a00 */
[----:B------:R-:W2:Y:S04]  /*d4680*/  LDL.LU R40, [R1+0x2090] ;  /* 0x0020900001287983 */ /* 0x000ea80000300800 */
[----:B------:R-:W2:Y:S04]  /*d4690*/  LDL.LU R41, [R1+0x2094] ;  /* 0x0020940001297983 */ /* 0x000ea80000300800 */
[----:B------:R-:W2:Y:S04]  /*d46a0*/  LDL.LU R42, [R1+0x2098] ;  /* 0x00209800012a7983 */ /* 0x000ea80000300800 */
[----:B------:R-:W2:Y:S04]  /*d46b0*/  LDL.LU R43, [R1+0x209c] ;  /* 0x00209c00012b7983 */ /* 0x000ea80000300800 */
        /* <DEDUP_REMOVED lines=70> */
[----:B------:R-:W-:Y:S02]  /*d4b20*/  IMAD R32, R32, 0x100, R44 ;  /* 0x0000010020207824 */ /* 0x000fe400078e022c */
[----:B------:R-:W-:Y:S02]  /*d4b30*/  IMAD R33, R33, 0x100, R45 ;  /* 0x0000010021217824 */ /* 0x000fe400078e022d */
[----:B------:R-:W-:Y:S02]  /*d4b40*/  IMAD R34, R34, 0x100, R46 ;  /* 0x0000010022227824 */ /* 0x000fe400078e022e */
[----:B------:R-:W-:Y:S01]  /*d4b50*/  IMAD R35, R35, 0x100, R47 ;  /* 0x0000010023237824 */ /* 0x000fe200078e022f */
        /* <DEDUP_REMOVED lines=11> */
[----:B------:R0:W-:Y:S02]  /*d4c10*/  STL.64 [R1+0x2178], R10 ;  /* 0x0021780a01007387 */ /* 0x0001e40000100a00 */
[----:B0-----:R-:W-:Y:S06]  /*d4c20*/  HMMA.16816.F32 R8, R4, R30, R48 ;  /* 0x0000001e0408723c */ /* 0x001fec0000001830 */
[----:B------:R-:W-:Y:S04]  /*d4c30*/  STL.64 [R1+0x7da0], R30 ;  /* 0x007da01e01007387 */ /* 0x000fe80000100a00 */
[----:B------:R-:W-:-:S13]  /*d4c40*/  STL.64 [R1+0x7d98], R28 ;  /* 0x007d981c01007387 */ /* 0x000fda0000100a00 */
[----:B------:R-:W-:Y:S04]  /*d4c50*/  STL.64 [R1+0x2160], R8 ;  /* 0x0021600801007387 */ /* 0x000fe80000100a00 */
[----:B------:R0:W-:Y:S02]  /*d4c60*/  STL.64 [R1+0x2168], R10 ;  /* 0x0021680a01007387 */ /* 0x0001e40000100a00 */
[C---:B0-----:R-:W-:Y:S06]  /*d4c70*/  HMMA.16816.F32 R8, R4.reuse, R36, R52 ;  /* 0x000000240408723c */ /* 0x041fec0000001834 */
[----:B------:R-:W-:Y:S01]  /*d4c80*/  HMMA.16816.F32 R4, R4, R60, R56 ;  /* 0x0000003c0404723c */ /* 0x000fe20000001838 */
[----:B------:R0:W-:Y:S04]  /*d4c90*/  STL [R1+0x7cdc], R36 ;  /* 0x007cdc2401007387 */ /* 0x0001e80000100800 */
[----:B------:R1:W-:-:S12]  /*d4ca0*/  STL [R1+0x7cd8], R37 ;  /* 0x007cd82501007387 */ /* 0x0003d80000100800 */
[----:B------:R-:W-:Y:S04]  /*d4cb0*/  STL.64 [R1+0x2150], R8 ;  /* 0x0021500801007387 */ /* 0x000fe80000100a00 */
[----:B------:R-:W-:Y:S04]  /*d4cc0*/  STL.64 [R1+0x2158], R10 ;  /* 0x0021580a01007387 */ /* 0x000fe80000100a00 */
[----:B------:R2:W-:Y:S04]  /*d4cd0*/  STL.64 [R1+0x7f38], R38 ;  /* 0x007f382601007387 */ /* 0x0005e80000100a00 */
[----:B------:R-:W3:Y:S04]  /*d4ce0*/  LDL.LU R56, [R1+0x1ff0] ;  /* 0x001ff00001387983 */ /* 0x000ee80000300800 */
[----:B------:R4:W-:Y:S04]  /*d4cf0*/  STL.64 [R1+0x20a0], R4 ;  /* 0x0020a00401007387 */ /* 0x0009e80000100a00 */
[----:B------:R4:W-:Y:S04]  /*d4d00*/  STL.64 [R1+0x20a8], R6 ;  /* 0x0020a80601007387 */ /* 0x0009e80000100a00 */
        /* <DEDUP_REMOVED lines=9> */
[----:B--2---:R-:W3:Y:S04]  /*d4da0*/  LDL.LU R38, [R1+0x2078] ;  /* 0x0020780001267983 */ /* 0x004ee80000300800 */
[----:B------:R-:W3:Y:S04]  /*d4db0*/  LDL.LU R39, [R1+0x207c] ;  /* 0x00207c0001277983 */ /* 0x000ee80000300800 */
[----:B------:R-:W3:Y:S04]  /*d4dc0*/  LDL.LU.64 R28, [R1+0x128] ;  /* 0x00012800011c7983 */ /* 0x000ee80000300a00 */
[----:B----4-:R-:W2:Y:S04]  /*d4dd0*/  LDL.LU R4, [R1+0x2060] ;  /* 0x0020600001047983 */ /* 0x010ea80000300800 */
        /* <DEDUP_REMOVED lines=14> */
[----:B------:R-:W4:Y:S04]  /*d4ec0*/  LDL.LU.64 R40, [R1+0x100] ;  /* 0x0001000001287983 */ /* 0x000f280000300a00 */
        /* <DEDUP_REMOVED lines=16> */
[----:B------:R-:W-:-:S02]  /*d4fd0*/  F2FP.F16.E4M3.UNPACK_B R32, R32 ;  /* 0x00000020ff20723e */ /* 0x000fc400020006ff */
[----:B------:R-:W-:Y:S02]  /*d4fe0*/  F2FP.F16.E4M3.UNPACK_B R33, R33 ;  /* 0x00000021ff21723e */ /* 0x000fe400020006ff */
[----:B------:R-:W-:Y:S02]  /*d4ff0*/  F2FP.F16.E4M3.UNPACK_B R34, R34 ;  /* 0x00000022ff22723e */ /* 0x000fe400020006ff */
[----:B------:R-:W-:-:S07]  /*d5000*/  F2FP.F16.E4M3.UNPACK_B R35, R35 ;  /* 0x00000023ff23723e */ /* 0x000fce00020006ff */
[C---:B---3--:R-:W-:Y:S06]  /*d5010*/  HMMA.16816.F32 R36, R32.reuse, R28, R36 ;  /* 0x0000001c2024723c */ /* 0x048fec0000001824 */
[----:B--2---:R-:W-:Y:S01]  /*d5020*/  HMMA.16816.F32 R4, R32, R30, R4 ;  /* 0x0000001e2004723c */ /* 0x004fe20000001804 */
[----:B------:R-:W-:-:S15]  /*d5030*/  IMAD.MOV.U32 R0, RZ, RZ, R29 ;  /* 0x000000ffff007224 */ /* 0x000fde00078e001d */
[----:B------:R-:W-:-:S01]  /*d5040*/  NOP ;  /* 0x0000000000007918 */ /* 0x000fc20000000000 */
[----:B------:R0:W-:Y:S04]  /*d5050*/  STL.64 [R1+0x2090], R36 ;  /* 0x0020902401007387 */ /* 0x0001e80000100a00 */
[----:B------:R1:W-:Y:S01]  /*d5060*/  STL.64 [R1+0x2098], R38 ;  /* 0x0020982601007387 */ /* 0x0003e20000100a00 */
[----:B0-----:R-:W-:Y:S02]  /*d5070*/  IMAD.MOV.U32 R37, RZ, RZ, R28 ;  /* 0x000000ffff257224 */ /* 0x001fe400078e001c */
[----:B------:R-:W-:Y:S01]  /*d5080*/  IMAD.MOV.U32 R36, RZ, RZ, R31 ;  /* 0x000000ffff247224 */ /* 0x000fe200078e001f */
[----:B-1----:R-:W2:Y:S04]  /*d5090*/  LDL.LU.64 R38, [R1+0x7f38] ;  /* 0x007f380001267983 */ /* 0x002ea80000300a00 */
[----:B------:R-:W-:Y:S04]  /*d50a0*/  STL [R1+0x7ce4], R0 ;  /* 0x007ce40001007387 */ /* 0x000fe80000100800 */
[----:B------:R-:W-:Y:S04]  /*d50b0*/  STL [R1+0x7ce0], R37 ;  /* 0x007ce02501007387 */ /* 0x000fe80000100800 */
[----:B------:R-:W-:Y:S04]  /*d50c0*/  STL [R1+0x7ce8], R36 ;  /* 0x007ce82401007387 */ /* 0x000fe80000100800 */
[----:B------:R-:W-:Y:S04]  /*d50d0*/  STL.64 [R1+0x2080], R4 ;  /* 0x0020800401007387 */ /* 0x000fe80000100a00 */
[----:B------:R4:W-:Y:S02]  /*d50e0*/  STL.64 [R1+0x2088], R6 ;  /* 0x0020880601007387 */ /* 0x0009e40000100a00 */
[----:B----4-:R-:W-:Y:S06]  /*d50f0*/  HMMA.16816.F32 R4, R32, R16, R24 ;  /* 0x000000102004723c */ /* 0x010fec0000001818 */
        /* <DEDUP_REMOVED lines=11> */
[----:B0-----:R-:W-:Y:S06]  /*d51b0*/  HMMA.16816.F32 R4, R32, R40, R12 ;  /* 0x000000282004723c */ /* 0x001fec000000180c */
        /* <DEDUP_REMOVED lines=25> */
[----:B------:R-:W-:-:S15]  /*d5350*/  IMAD.MOV.U32 R0, RZ, RZ, R61 ;  /* 0x000000ffff007224 */ /* 0x000fde00078e003d */
[----:B------:R0:W-:Y:S04]  /*d5360*/  STL.64 [R1+0x2010], R4 ;  /* 0x0020100401007387 */ /* 0x0001e80000100a00 */
[----:B------:R1:W-:Y:S04]  /*d5370*/  STL.64 [R1+0x2018], R6 ;  /* 0x0020180601007387 */ /* 0x0003e80000100a00 */
[----:B------:R-:W3:Y:S04]  /*d5380*/  LDL R60, [R1+0xa0] ;  /* 0x0000a000013c7983 */ /* 0x000ee80000100800 */
[----:B------:R-:W3:Y:S04]  /*d5390*/  LDL R61, [R1+0xa4] ;  /* 0x0000a400013d7983 */ /* 0x000ee80000100800 */
        /* <DEDUP_REMOVED lines=8> */
[----:B------:R-:W2:Y:S04]  /*d5420*/  LDL.64 R30, [R1+0xd8] ;  /* 0x0000d800011e7983 */ /* 0x000ea80000100a00 */
[----:B------:R-:W3:Y:S04]  /*d5430*/  LDL.LU R24, [R1+0x1fd0] ;  /* 0x001fd00001187983 */ /* 0x000ee80000300800 */
[----:B------:R-:W3:Y:S04]  /*d5440*/  LDL.LU R25, [R1+0x1fd4] ;  /* 0x001fd40001197983 */ /* 0x000ee80000300800 */
[----:B------:R-:W3:Y:S04]  /*d5450*/  LDL.LU R26, [R1+0x1fd8] ;  /* 0x001fd800011a7983 */ /* 0x000ee80000300800 */
[----:B------:R-:W3:Y:S04]  /*d5460*/  LDL.LU R27, [R1+0x1fdc] ;  /* 0x001fdc00011b7983 */ /* 0x000ee80000300800 */
[----:B------:R-:W3:Y:S04]  /*d5470*/  LDL.LU.64 R16, [R1+0xd0] ;  /* 0x0000d00001107983 */ /* 0x000ee80000300a00 */
        /* <DEDUP_REMOVED lines=25> */
[----:B------:R-:W-:Y:S04]  /*d5610*/  STL [R1+0x7d14], R0 ;  /* 0x007d140001007387 */ /* 0x000fe80000100800 */
[----:B------:R-:W-:Y:S01]  /*d5620*/  STL [R1+0x7d10], R37 ;  /* 0x007d102501007387 */ /* 0x000fe20000100800 */
[----:B--2---:R-:W-:Y:S06]  /*d5630*/  HMMA.16816.F32 R4, R32, R30, R4 ;  /* 0x0000001e2004723c */ /* 0x004fec0000001804 */
[----:B------:R-:W-:-:S05]  /*d5640*/  IMAD.MOV.U32 R36, RZ, RZ, R31 ;  /* 0x000000ffff247224 */ /* 0x000fca00078e001f */
[----:B------:R-:W-:-:S12]  /*d5650*/  STL [R1+0x7d18], R36 ;  /* 0x007d182401007387 */ /* 0x000fd80000100800 */
[----:B------:R-:W-:Y:S04]  /*d5660*/  STL.64 [R1+0x2000], R4 ;  /* 0x0020000401007387 */ /* 0x000fe80000100a00 */
[----:B------:R3:W-:Y:S02]  /*d5670*/  STL.64 [R1+0x2008], R6 ;  /* 0x0020080601007387 */ /* 0x0007e40000100a00 */
[----:B---3--:R-:W-:Y:S06]  /*d5680*/  HMMA.16816.F32 R4, R32, R16, R24 ;  /* 0x000000102004723c */ /* 0x008fec0000001818 */
[----:B------:R-:W-:-:S02]  /*d5690*/  IMAD.MOV.U32 R37, RZ, RZ, R17 ;  /* 0x000000ffff257224 */ /* 0x000fc400078e0011 */
[----:B------:R-:W-:Y:S02]  /*d56a0*/  IMAD.MOV.U32 R0, RZ, RZ, R16 ;  /* 0x000000ffff007224 */ /* 0x000fe400078e0010 */
[----:B----4-:R-:W-:-:S13]  /*d56b0*/  IMAD.MOV.U32 R36, RZ, RZ, R19 ;  /* 0x000000ffff247224 */ /* 0x010fda00078e0013 */
        /* <DEDUP_REMOVED lines=32> */
[----:B0-----:R-:W-:Y:S02]  /*d58c0*/  HMMA.16816.F32 R4, R32, R60, R56 ;  /* 0x0000003c2004723c */ /* 0x001fe40000001838 */
[----:B------:R0:W-:Y:S04]  /*d58d0*/  STL.64 [R1+0x7f30], R38 ;  /* 0x007f302601007387 */ /* 0x0001e80000100a00 */
[----:B------:R-:W2:-:S15]  /*d58e0*/  LDL R58, [R1+0x58] ;  /* 0x00005800013a7983 */ /* 0x000e9e0000100800 */
[----:B------:R-:W-:-:S02]  /*d58f0*/  NOP ;  /* 0x0000000000007918 */ /* 0x000fc40000000000 */
[----:B------:R1:W-:Y:S04]  /*d5900*/  STL.64 [R1+0x1f90], R4 ;  /* 0x001f900401007387 */ /* 0x0003e80000100a00 */
[----:B------:R3:W-:Y:S04]  /*d5910*/  STL.64 [R1+0x1f98], R6 ;  /* 0x001f980601007387 */ /* 0x0007e80000100a00 */
[----:B------:R-:W2:Y:S04]  /*d5920*/  LDL R59, [R1+0x5c] ;  /* 0x00005c00013b7983 */ /* 0x000ea80000100800 */
        /* <DEDUP_REMOVED lines=8> */
[----:B------:R-:W4:Y:S04]  /*d59b0*/  LDL.LU R36, [R1+0x1f60] ;  /* 0x001f600001247983 */ /* 0x000f280000300800 */
[----:B------:R-:W4:Y:S04]  /*d59c0*/  LDL.LU R37, [R1+0x1f64] ;  /* 0x001f640001257983 */ /* 0x000f280000300800 */
[----:B0-----:R-:W4:Y:S04]  /*d59d0*/  LDL.LU R38, [R1+0x1f68] ;  /* 0x001f680001267983 */ /* 0x001f280000300800 */
[----:B------:R-:W4:Y:S04]  /*d59e0*/  LDL.LU R39, [R1+0x1f6c] ;  /* 0x001f6c0001277983 */ /* 0x000f280000300800 */
[----:B------:R-:W4:Y:S04]  /*d59f0*/  LDL.LU.64 R60, [R1+0x98] ;  /* 0x00009800013c7983 */ /* 0x000f280000300a00 */
[----:B-1----:R-:W2:Y:S04]  /*d5a00*/  LDL.LU R4, [R1+0x1f50] ;  /* 0x001f500001047983 */ /* 0x002ea80000300800 */
[----:B------:R-:W2:Y:S04]  /*d5a10*/  LDL.LU R5, [R1+0x1f54] ;  /* 0x001f540001057983 */ /* 0x000ea80000300800 */
[----:B---3--:R-:W2:Y:S04]  /*d5a20*/  LDL.LU R6, [R1+0x1f58] ;  /* 0x001f580001067983 */ /* 0x008ea80000300800 */
[----:B------:R-:W2:Y:S04]  /*d5a30*/  LDL.LU R7, [R1+0x1f5c] ;  /* 0x001f5c0001077983 */ /* 0x000ea80000300800 */
[----:B------:R-:W2:Y:S04]  /*d5a40*/  LDL.64 R24, [R1+0x90] ;  /* 0x0000900001187983 */ /* 0x000ea80000100a00 */
[----:B------:R-:W3:Y:S04]  /*d5a50*/  LDL.LU.64 R26, [R1+0x88] ;  /* 0x00008800011a7983 */ /* 0x000ee80000300a00 */
        /* <DEDUP_REMOVED lines=9> */
[----:B------:R-:W3:Y:S04]  /*d5af0*/  LDL.LU.64 R14, [R1+0x78] ;  /* 0x00007800010e7983 */ /* 0x000ee80000300a00 */
[----:B------:R-:W3:Y:S04]  /*d5b00*/  LDL.LU R8, [R1+0x1f10] ;  /* 0x001f100001087983 */ /* 0x000ee80000300800 */
[----:B------:R-:W3:Y:S04]  /*d5b10*/  LDL.LU R9, [R1+0x1f14] ;  /* 0x001f140001097983 */ /* 0x000ee80000300800 */
[----:B------:R-:W3:Y:S04]  /*d5b20*/  LDL.LU R10, [R1+0x1f18] ;  /* 0x001f1800010a7983 */ /* 0x000ee80000300800 */
[----:B------:R-:W3:Y:S04]  /*d5b30*/  LDL.LU R11, [R1+0x1f1c] ;  /* 0x001f1c00010b7983 */ /* 0x000ee80000300800 */
[----:B------:R-:W3:Y:S04]  /*d5b40*/  LDL.64 R44, [R1+0x70] ;  /* 0x00007000012c7983 */ /* 0x000ee80000100a00 */
        /* <DEDUP_REMOVED lines=9> */
[----:B------:R-:W3:Y:S01]  /*d5be0*/  LDL.LU R55, [R1+0x1eec] ;  /* 0x001eec0001377983 */ /* 0x000ee20000300800 */
[----:B----4-:R-:W-:-:S15]  /*d5bf0*/  HMMA.16816.F32 R36, R32, R60, R36 ;  /* 0x0000003c2024723c */ /* 0x010fde0000001824 */
[----:B------:R-:W-:-:S08]  /*d5c00*/  NOP ;  /* 0x0000000000007918 */ /* 0x000fd00000000000 */
[----:B------:R-:W-:Y:S04]  /*d5c10*/  STL.64 [R1+0x1f80], R36 ;  /* 0x001f802401007387 */ /* 0x000fe80000100a00 */
[----:B------:R0:W-:Y:S04]  /*d5c20*/  STL.64 [R1+0x1f88], R38 ;  /* 0x001f882601007387 */ /* 0x0001e80000100a00 */
[----:B0-----:R-:W4:Y:S01]  /*d5c30*/  LDL.LU.64 R38, [R1+0x7f30] ;  /* 0x007f300001267983 */ /* 0x001f220000300a00 */
[----:B--2---:R-:W-:Y:S01]  /*d5c40*/  HMMA.16816.F32 R4, R32, R24, R4 ;  /* 0x000000182004723c */ /* 0x004fe20000001804 */
[----:B------:R-:W-:-:S02]  /*d5c50*/  IMAD.MOV.U32 R0, RZ, RZ, R61 ;  /* 0x000000ffff007224 */ /* 0x000fc400078e003d */
[----:B------:R-:W-:-:S03]  /*d5c60*/  IMAD.MOV.U32 R37, RZ, RZ, R60 ;  /* 0x000000ffff257224 */ /* 0x000fc600078e003c */
[----:B------:R-:W-:Y:S01]  /*d5c70*/  IMAD.MOV.U32 R36, RZ, RZ, R25 ;  /* 0x000000ffff247224 */ /* 0x000fe200078e0019 */
[----:B------:R-:W2:Y:S04]  /*d5c80*/  LDL.LU.64 R60, [R1+0x7f28] ;  /* 0x007f2800013c7983 */ /* 0x000ea80000300a00 */
[----:B------:R-:W-:Y:S04]  /*d5c90*/  STL [R1+0x7d44], R0 ;  /* 0x007d440001007387 */ /* 0x000fe80000100800 */
[----:B------:R-:W-:Y:S04]  /*d5ca0*/  STL [R1+0x7d40], R37 ;  /* 0x007d402501007387 */ /* 0x000fe80000100800 */
[----:B------:R-:W-:Y:S04]  /*d5cb0*/  STL [R1+0x7d48], R36 ;  /* 0x007d482401007387 */ /* 0x000fe80000100800 */
        /* <DEDUP_REMOVED lines=32> */
[----:B------:R-:W-:Y:S01]  /*d5ec0*/  IMAD.MOV.U32 R36, RZ, RZ, R57 ;  /* 0x000000ffff247224 */ /* 0x000fe200078e0039 */
[----:B----4-:R-:W-:-:S15]  /*d5ed0*/  STL.64 [R1+0x7e40], R38 ;  /* 0x007e402601007387 */ /* 0x010fde0000100a00 */
[----:B------:R-:W-:-:S01]  /*d5ee0*/  NOP ;  /* 0x0000000000007918 */ /* 0x000fc20000000000 */
[----:B------:R-:W-:Y:S04]  /*d5ef0*/  STL.64 [R1+0x1f10], R4 ;  /* 0x001f100401007387 */ /* 0x000fe80000100a00 */
[----:B------:R0:W-:Y:S02]  /*d5f00*/  STL.64 [R1+0x1f18], R6 ;  /* 0x001f180601007387 */ /* 0x0001e40000100a00 */
[----:B0-----:R-:W-:Y:S02]  /*d5f10*/  HMMA.16816.F32 R4, R32, R58, R52 ;  /* 0x0000003a2004723c */ /* 0x001fe40000001834 */
[----:B------:R0:W-:Y:S04]  /*d5f20*/  STL.64 [R1+0x7e38], R36 ;  /* 0x007e382401007387 */ /* 0x0001e80000100a00 */
[----:B------:R-:W3:-:S15]  /*d5f30*/  LDL.LU R12, [R1+0x1d90] ;  /* 0x001d9000010c7983 */ /* 0x000ede0000300800 */
[----:B------:R-:W-:-:S02]  /*d5f40*/  NOP ;  /* 0x0000000000007918 */ /* 0x000fc40000000000 */
[----:B------:R-:W-:Y:S04]  /*d5f50*/  STL.64 [R1+0x1f00], R4 ;  /* 0x001f000401007387 */ /* 0x000fe80000100a00 */
[----:B------:R-:W-:Y:S04]  /*d5f60*/  STL.64 [R1+0x1f08], R6 ;  /* 0x001f080601007387 */ /* 0x000fe80000100a00 */
[----:B------:R-:W3:Y:S04]  /*d5f70*/  LDL.LU R13, [R1+0x1d94] ;  /* 0x001d9400010d7983 */ /* 0x000ee80000300800 */
[----:B------:R-:W4:Y:S04]  /*d5f80*/  LDL.LU R14, [R1+0x1d98] ;  /* 0x001d9800010e7983 */ /* 0x000f280000300800 */
        /* <DEDUP_REMOVED lines=21> */
[----:B------:R-:W2:Y:S04]  /*d60e0*/  LDL.LU R56, [R1+0x1e20] ;  /* 0x001e200001387983 */ /* 0x000ea80000300800 */
[----:B------:R-:W2:Y:S04]  /*d60f0*/  LDL.LU R57, [R1+0x1e24] ;  /* 0x001e240001397983 */ /* 0x000ea80000300800 */
[----:B------:R-:W3:Y:S04]  /*d6100*/  LDL.LU R58, [R1+0x1e28] ;  /* 0x001e2800013a7983 */ /* 0x000ee80000300800 */
[----:B------:R-:W3:Y:S01]  /*d6110*/  LDL.LU R59, [R1+0x1e2c] ;  /* 0x001e2c00013b7983 */ /* 0x000ee20000300800 */
[----:B------:R-:W-:-:S03]  /*d6120*/  IMAD.MOV.U32 R0, RZ, RZ, R46 ;  /* 0x000000ffff007224 */ /* 0x000fc600078e002e */
[----:B---3--:R-:W-:Y:S04]  /*d6130*/  STL.64 [R1+0x7e90], R58 ;  /* 0x007e903a01007387 */ /* 0x008fe80000100a00 */
[----:B--2---:R-:W-:Y:S04]  /*d6140*/  STL.64 [R1+0x7e88], R56 ;  /* 0x007e883801007387 */ /* 0x004fe80000100a00 */
[----:B------:R-:W2:Y:S04]  /*d6150*/  LDL R46, [R1] ;  /* 0x00000000012e7983 */ /* 0x000ea80000100800 */
[----:B------:R-:W2:Y:S04]  /*d6160*/  LDL R47, [R1+0x4] ;  /* 0x00000400012f7983 */ /* 0x000ea80000100800 */
        /* <DEDUP_REMOVED lines=26> */
[----:B----4-:R4:W-:Y:S04]  /*d6310*/  STL.64 [R1+0x7ee0], R30 ;  /* 0x007ee01e01007387 */ /* 0x0109e80000100a00 */
[----:B---3--:R3:W-:Y:S04]  /*d6320*/  STL.64 [R1+0x7ed8], R28 ;  /* 0x007ed81c01007387 */ /* 0x0087e80000100a00 */
[----:B------:R-:W2:Y:S04]  /*d6330*/  LDL R50, [R1+0x20] ;  /* 0x0000200001327983 */ /* 0x000ea80000100800 */
[----:B------:R-:W2:Y:S04]  /*d6340*/  LDL R51, [R1+0x24] ;  /* 0x0000240001337983 */ /* 0x000ea80000100800 */
[----:B------:R-:W4:Y:S04]  /*d6350*/  LDL R48, [R1+0x28] ;  /* 0x0000280001307983 */ /* 0x000f280000100800 */
[----:B------:R-:W4:Y:S04]  /*d6360*/  LDL R49, [R1+0x2c] ;  /* 0x00002c0001317983 */ /* 0x000f280000100800 */
        /* <DEDUP_REMOVED lines=8> */
[----:B0-----:R-:W4:Y:S04]  /*d63f0*/  LDL R38, [R1+0x30] ;  /* 0x0000300001267983 */ /* 0x001f280000100800 */
[----:B------:R-:W4:Y:S04]  /*d6400*/  LDL R39, [R1+0x34] ;  /* 0x0000340001277983 */ /* 0x000f280000100800 */
[----:B-1----:R-:W3:Y:S04]  /*d6410*/  LDL.LU R20, [R1+0x1e90] ;  /* 0x001e900001147983 */ /* 0x002ee80000300800 */
        /* <DEDUP_REMOVED lines=9> */
[----:B------:R-:W2:Y:S04]  /*d64b0*/  LDL.LU R12, [R1+0x1ea0] ;  /* 0x001ea000010c7983 */ /* 0x000ea80000300800 */
[----:B------:R-:W2:Y:S04]  /*d64c0*/  LDL.LU R13, [R1+0x1ea4] ;  /* 0x001ea400010d7983 */ /* 0x000ea80000300800 */
[----:B------:R-:W2:Y:S04]  /*d64d0*/  LDL.LU R14, [R1+0x1ea8] ;  /* 0x001ea800010e7983 */ /* 0x000ea80000300800 */
[----:B------:R-:W2:Y:S04]  /*d64e0*/  LDL.LU R15, [R1+0x1eac] ;  /* 0x001eac00010f7983 */ /* 0x000ea80000300800 */
[----:B------:R-:W3:Y:S04]  /*d64f0*/  LDL R30, [R1+0x40] ;  /* 0x00004000011e7983 */ /* 0x000ee80000100800 */
[----:B------:R-:W3:Y:S04]  /*d6500*/  LDL R31, [R1+0x44] ;  /* 0x00004400011f7983 */ /* 0x000ee80000100800 */
[----:B------:R-:W4:Y:S04]  /*d6510*/  LDL R28, [R1+0x48] ;  /* 0x00004800011c7983 */ /* 0x000f280000100800 */
[----:B------:R-:W4:Y:S04]  /*d6520*/  LDL R29, [R1+0x4c] ;  /* 0x00004c00011d7983 */ /* 0x000f280000100800 */
[----:B------:R-:W4:Y:S04]  /*d6530*/  LDL.LU R44, [R1+0x1ec0] ;  /* 0x001ec000012c7983 */ /* 0x000f280000300800 */
[----:B------:R-:W4:Y:S04]  /*d6540*/  LDL.LU R45, [R1+0x1ec4] ;  /* 0x001ec400012d7983 */ /* 0x000f280000300800 */
[----:B------:R-:W4:Y:S04]  /*d6550*/  LDL.LU R46, [R1+0x1ec8] ;  /* 0x001ec800012e7983 */ /* 0x000f280000300800 */
[----:B------:R-:W4:Y:S04]  /*d6560*/  LDL.LU R47, [R1+0x1ecc] ;  /* 0x001ecc00012f7983 */ /* 0x000f280000300800 */
[----:B0-----:R-:W2:Y:S04]  /*d6570*/  LDL R22, [R1+0x50] ;  /* 0x0000500001167983 */ /* 0x001ea80000100800 */
[----:B------:R-:W2:Y:S04]  /*d6580*/  LDL R23, [R1+0x54] ;  /* 0x0000540001177983 */ /* 0x000ea80000100800 */
[----:B-1----:R-:W2:Y:S04]  /*d6590*/  LDL.LU R36, [R1+0x1ed0] ;  /* 0x001ed00001247983 */ /* 0x002ea80000300800 */
        /* <DEDUP_REMOVED lines=35> */
[C---:B----4-:R-:W-:Y:S06]  /*d67d0*/  HMMA.16816.F32 R44, R32.reuse, R28, R44 ;  /* 0x0000001c202c723c */ /* 0x050fec000000182c */
[C---:B--2---:R-:W-:Y:S01]  /*d67e0*/  HMMA.16816.F32 R20, R32.reuse, R22, R36 ;  /* 0x000000162014723c */ /* 0x044fe20000001824 */
[----:B------:R-:W2:Y:S04]  /*d67f0*/  LDL.LU.64 R38, [R1+0x7f20] ;  /* 0x007f200001267983 */ /* 0x000ea80000300a00 */
[----:B------:R-:W4:Y:S01]  /*d6800*/  LDL.LU.64 R36, [R1+0x7f18] ;  /* 0x007f180001247983 */ /* 0x000f220000300a00 */
[----:B---3--:R-:W-:-:S15]  /*d6810*/  HMMA.16816.F32 R28, R32, R30, R48 ;  /* 0x0000001e201c723c */ /* 0x008fde0000001830 */
        /* <DEDUP_REMOVED lines=22> */
[----:B------:R-:W2:Y:S01]  /*d6980*/  LDL.LU.64 R22, [R1+0x7ec0] ;  /* 0x007ec00001167983 */ /* 0x000ea20000300a00 */
[C---:B---3--:R-:W-:Y:S03]  /*d6990*/  HMMA.16816.F32 R44, R32.reuse, R48, R44 ;  /* 0x00000030202c723c */ /* 0x048fe6000000182c */
[----:B------:R-:W2:Y:S04]  /*d69a0*/  LDL.LU.64 R20, [R1+0x7eb8] ;  /* 0x007eb80001147983 */ /* 0x000ea80000300a00 */
[----:B------:R-:W-:Y:S04]  /*d69b0*/  STL.64 [R1+0x1eb0], R36 ;  /* 0x001eb02401007387 */ /* 0x000fe80000100a00 */
[----:B------:R0:W-:Y:S04]  /*d69c0*/  STL.64 [R1+0x1eb8], R38 ;  /* 0x001eb82601007387 */ /* 0x0001e80000100a00 */
[----:B0-----:R-:W3:Y:S04]  /*d69d0*/  LDL.LU.64 R38, [R1+0x7eb0] ;  /* 0x007eb00001267983 */ /* 0x001ee80000300a00 */
[----:B------:R-:W3:Y:S04]  /*d69e0*/  LDL.LU.64 R36, [R1+0x7ea8] ;  /* 0x007ea80001247983 */ /* 0x000ee80000300a00 */
[----:B------:R-:W-:Y:S04]  /*d69f0*/  STL.64 [R1+0x1ea0], R44 ;  /* 0x001ea02c01007387 */ /* 0x000fe80000100a00 */
[----:B------:R0:W-:Y:S01]  /*d6a00*/  STL.64 [R1+0x1ea8], R46 ;  /* 0x001ea82e01007387 */ /* 0x0001e20000100a00 */
[C---:B------:R-:W-:Y:S03]  /*d6a10*/  HMMA.16816.F32 R48, R32.reuse, R50, R56 ;  /* 0x000000322030723c */ /* 0x040fe60000001838 */
[----:B0-----:R-:W3:Y:S04]  /*d6a20*/  LDL.LU.64 R46, [R1+0x7ea0] ;  /* 0x007ea000012e7983 */ /* 0x001ee80000300a00 */
[----:B------:R-:W3:Y:S04]  /*d6a30*/  LDL.LU.64 R44, [R1+0x7e98] ;  /* 0x007e9800012c7983 */ /* 0x000ee80000300a00 */
[----:B------:R-:W3:Y:S04]  /*d6a40*/  LDL.LU.64 R58, [R1+0x7e90] ;  /* 0x007e9000013a7983 */ /* 0x000ee80000300a00 */
[----:B------:R-:W3:Y:S08]  /*d6a50*/  LDL.LU.64 R56, [R1+0x7e88] ;  /* 0x007e880001387983 */ /* 0x000ef00000300a00 */
        /* <DEDUP_REMOVED lines=10> */
[----:B------:R-:W2:Y:S04]  /*d6b00*/  LDL.LU.64 R28, [R1+0x7e68] ;  /* 0x007e6800011c7983 */ /* 0x000ea80000300a00 */
[----:B------:R-:W4:Y:S01]  /*d6b10*/  LDL.LU.64 R22, [R1+0x7e60] ;  /* 0x007e600001167983 */ /* 0x000f220000300a00 */
[C---:B---3--:R-:W-:Y:S06]  /*d6b20*/  HMMA.16816.F32 R36, R32.reuse, R44, R36 ;  /* 0x0000002c2024723c */ /* 0x048fec0000001824 */
[C---:B------:R-:W-:Y:S06]  /*d6b30*/  HMMA.16816.F32 R44, R32.reuse, R46, R40 ;  /* 0x0000002e202c723c */ /* 0x040fec0000001828 */
[C---:B------:R-:W-:Y:S01]  /*d6b40*/  HMMA.16816.F32 R56, R32.reuse, R60, R56 ;  /* 0x0000003c2038723c */ /* 0x040fe20000001838 */
[----:B------:R-:W4:Y:S04]  /*d6b50*/  LDL.LU.64 R20, [R1+0x7e58] ;  /* 0x007e580001147983 */ /* 0x000f280000300a00 */
        /* <DEDUP_REMOVED lines=18> */
[----:B------:R-:W-:Y:S01]  /*d6c80*/  STL.64 [R1+0x7cb0], R60 ;  /* 0x007cb03c01007387 */ /* 0x000fe20000100a00 */
[C---:B---3--:R-:W-:Y:S06]  /*d6c90*/  HMMA.16816.F32 R48, R32.reuse, R58, R48 ;  /* 0x0000003a2030723c */ /* 0x048fec0000001830 */
[----:B----4-:R-:W-:-:S15]  /*d6ca0*/  HMMA.16816.F32 R52, R32, R56, R52 ;  /* 0x000000382034723c */ /* 0x010fde0000001834 */
        /* <DEDUP_REMOVED lines=18> */
[C---:B----4-:R-:W-:Y:S06]  /*d6dd0*/  HMMA.16816.F32 R56, R32.reuse, R54, R56 ;  /* 0x000000362038723c */ /* 0x050fec0000001838 */
[----:B------:R-:W-:Y:S01]  /*d6de0*/  STL.64 [R1+0x7a78], R54 ;  /* 0x007a783601007387 */ /* 0x000fe20000100a00 */
[----:B------:R-:W-:-:S15]  /*d6df0*/  HMMA.16816.F32 R28, R32, R50, R28 ;  /* 0x00000032201c723c */ /* 0x000fde000000181c */
[----:B------:R-:W-:-:S01]  /*d6e00*/  NOP ;  /* 0x0000000000007918 */ /* 0x000fc20000000000 */
[----:B------:R-:W-:Y:S04]  /*d6e10*/  STL.64 [R1+0x1e10], R56 ;  /* 0x001e103801007387 */ /* 0x000fe80000100a00 */
[----:B------:R-:W-:Y:S04]  /*d6e20*/  STL.64 [R1+0x1e18], R58 ;  /* 0x001e183a01007387 */ /* 0x000fe80000100a00 */
[----:B------:R-:W-:Y:S04]  /*d6e30*/  STL.64 [R1+0x7a70], R52 ;  /* 0x007a703401007387 */ /* 0x000fe80000100a00 */
[----:B------:R-:W-:Y:S04]  /*d6e40*/  STL.64 [R1+0x1e00], R4 ;  /* 0x001e000401007387 */ /* 0x000fe80000100a00 */
[----:B------:R3:W-:Y:S02]  /*d6e50*/  STL.64 [R1+0x1e08], R6 ;  /* 0x001e080601007387 */ /* 0x0007e40000100a00 */
[C---:B---3--:R-:W-:Y:S02]  /*d6e60*/  HMMA.16816.F32 R4, R32.reuse, R48, R24 ;  /* 0x000000302004723c */ /* 0x048fe40000001818 */
[----:B------:R-:W-:Y:S04]  /*d6e70*/  STL.64 [R1+0x7a88], R50 ;  /* 0x007a883201007387 */ /* 0x000fe80000100a00 */
[----:B------:R-:W-:Y:S04]  /*d6e80*/  STL.64 [R1+0x1df0], R28 ;  /* 0x001df01c01007387 */ /* 0x000fe80000100a00 */
[----:B------:R-:W-:Y:S04]  /*d6e90*/  STL.64 [R1+0x1df8], R30 ;  /* 0x001df81e01007387 */ /* 0x000fe80000100a00 */
[----:B------:R-:W-:Y:S09]  /*d6ea0*/  STL.64 [R1+0x7a80], R48 ;  /* 0x007a803001007387 */ /* 0x000ff20000100a00 */
        /* <DEDUP_REMOVED lines=35> */
[----:B--2---:R-:W2:Y:S04]  /*d70e0*/  LDL.LU R52, [R1+0x1d50] ;  /* 0x001d500001347983 */ /* 0x004ea80000300800 */
[----:B------:R-:W2:Y:S04]  /*d70f0*/  LDL.LU R53, [R1+0x1d54] ;  /* 0x001d540001357983 */ /* 0x000ea80000300800 */
[----:B------:R-:W2:Y:S04]  /*d7100*/  LDL.LU R54, [R1+0x1d58] ;  /* 0x001d580001367983 */ /* 0x000ea80000300800 */
[----:B------:R-:W2:Y:S04]  /*d7110*/  LDL.LU R55, [R1+0x1d5c] ;  /* 0x001d5c0001377983 */ /* 0x000ea80000300800 */
[----:B------:R-:W4:Y:S04]  /*d7120*/  LDL.LU R8, [R1+0x1d60] ;  /* 0x001d600001087983 */ /* 0x000f280000300800 */
        /* <DEDUP_REMOVED lines=37> */
[C---:B----4-:R-:W-:Y:S06]  /*d7380*/  HMMA.16816.F32 R8, R32.reuse, R2, R8 ;  /* 0x000000022008723c */ /* 0x050fec0000001808 */
        /* <DEDUP_REMOVED lines=16> */
[----:B------:R-:W2:Y:S04]  /*d7490*/  LDL.LU.64 R52, [R1+0x7db8] ;  /* 0x007db80001347983 */ /* 0x000ea80000300a00 */
[----:B------:R-:W-:Y:S04]  /*d74a0*/  STL.64 [R1+0x1d60], R12 ;  /* 0x001d600c01007387 */ /* 0x000fe80000100a00 */
[----:B------:R0:W-:Y:S04]  /*d74b0*/  STL.64 [R1+0x1d68], R14 ;  /* 0x001d680e01007387 */ /* 0x0001e80000100a00 */
[----:B0-----:R-:W4:Y:S04]  /*d74c0*/  LDL.LU.64 R14, [R1+0x7db0] ;  /* 0x007db000010e7983 */ /* 0x001f280000300a00 */
[----:B------:R-:W3:Y:S04]  /*d74d0*/  LDL.LU.64 R12, [R1+0x7da8] ;  /* 0x007da800010c7983 */ /* 0x000ee80000300a00 */
        /* <DEDUP_REMOVED lines=33> */
[----:B------:R-:W4:Y:S04]  /*d76f0*/  LDL.LU.64 R20, [R1+0x7d68] ;  /* 0x007d680001147983 */ /* 0x000f280000300a00 */
[----:B------:R-:W-:Y:S04]  /*d7700*/  STL.64 [R1+0x79a8], R18 ;  /* 0x0079a81201007387 */ /* 0x000fe80000100a00 */
[----:B------:R-:W-:Y:S01]  /*d7710*/  STL.64 [R1+0x79a0], R16 ;  /* 0x0079a01001007387 */ /* 0x000fe20000100a00 */
[C---:B----4-:R-:W-:Y:S06]  /*d7720*/  HMMA.16816.F32 R12, R32.reuse, R20, R12 ;  /* 0x00000014200c723c */ /* 0x050fec000000180c */
[C---:B--2---:R-:W-:Y:S06]  /*d7730*/  HMMA.16816.F32 R8, R32.reuse, R22, R8 ;  /* 0x000000162008723c */ /* 0x044fec0000001808 */
[----:B------:R-:W-:Y:S11]  /*d7740*/  STL.64 [R1+0x79b8], R22 ;  /* 0x0079b81601007387 */ /* 0x000ff60000100a00 */
        /* <DEDUP_REMOVED lines=17> */
[----:B0-----:R-:W-:Y:S02]  /*d7860*/  HMMA.16816.F32 R8, R32, R30, R56 ;  /* 0x0000001e2008723c */ /* 0x001fe40000001838 */
[----:B------:R-:W2:Y:S05]  /*d7870*/  LDL.LU R58, [R1+0x60] ;  /* 0x00006000013a7983 */ /* 0x000eaa0000300800 */
        /* <DEDUP_REMOVED lines=8> */
[----:B------:R-:W2:Y:S01]  /*d7900*/  LDL.LU R55, [R1+0x21ec] ;  /* 0x0021ec0001377983 */ /* 0x000ea20000300800 */
[----:B------:R-:W-:-:S02]  /*d7910*/  IMAD.MOV.U32 R56, RZ, RZ, R0 ;  /* 0x000000ffff387224 */ /* 0x000fc400078e0000 */
[----:B------:R-:W-:Y:S02]  /*d7920*/  IMAD.MOV.U32 R57, RZ, RZ, R37 ;  /* 0x000000ffff397224 */ /* 0x000fe400078e0025 */
[----:B------:R-:W-:Y:S02]  /*d7930*/  IMAD R4, R4, 0x100, R50 ;  /* 0x0000010004047824 */ /* 0x000fe400078e0232 */
[----:B------:R-:W-:Y:S01]  /*d7940*/  IMAD R5, R5, 0x100, R51 ;  /* 0x0000010005057824 */ /* 0x000fe200078e0233 */
[----:B--2---:R-:W-:Y:S04]  /*d7950*/  STL.64 [R1+0x7b28], R54 ;  /* 0x007b283601007387 */ /* 0x004fe80000100a00 */
[----:B----4-:R2:W-:Y:S04]  /*d7960*/  STL.64 [R1+0x7b20], R52 ;  /* 0x007b203401007387 */ /* 0x0105e80000100a00 */
[----:B------:R-:W4:Y:S04]  /*d7970*/  LDL.LU R0, [R1+0x7d5c] ;  /* 0x007d5c0001007983 */ /* 0x000f280000300800 */
[----:B------:R-:W2:Y:S04]  /*d7980*/  LDL.LU R37, [R1+0x7d58] ;  /* 0x007d580001257983 */ /* 0x000ea80000300800 */
[----:B------:R1:W-:Y:S04]  /*d7990*/  STL.64 [R1+0x7b38], R58 ;  /* 0x007b383a01007387 */ /* 0x0003e80000100a00 */
[----:B------:R-:W-:Y:S04]  /*d79a0*/  STL.64 [R1+0x7b30], R56 ;  /* 0x007b303801007387 */ /* 0x000fe80000100a00 */
[----:B------:R-:W4:Y:S04]  /*d79b0*/  LDL.LU R48, [R1+0x21f0] ;  /* 0x0021f00001307983 */ /* 0x000f280000300800 */
[----:B------:R-:W4:Y:S04]  /*d79c0*/  LDL.LU R49, [R1+0x21f4] ;  /* 0x0021f40001317983 */ /* 0x000f280000300800 */
[----:B------:R-:W2:Y:S04]  /*d79d0*/  LDL.LU R50, [R1+0x21f8] ;  /* 0x0021f80001327983 */ /* 0x000ea80000300800 */
[----:B------:R-:W2:Y:S01]  /*d79e0*/  LDL.LU R51, [R1+0x21fc] ;  /* 0x0021fc0001337983 */ /* 0x000ea20000300800 */
[----:B---3--:R-:W-:-:S03]  /*d79f0*/  IMAD.MOV.U32 R47, RZ, RZ, R36 ;  /* 0x000000ffff2f7224 */ /* 0x008fc600078e0024 */
[----:B--2---:R-:W-:Y:S04]  /*d7a00*/  STL.64 [R1+0x7b48], R50 ;  /* 0x007b483201007387 */ /* 0x004fe80000100a00 */
[----:B----4-:R2:W-:Y:S04]  /*d7a10*/  STL.64 [R1+0x7b40], R48 ;  /* 0x007b403001007387 */ /* 0x0105e80000100a00 */
[----:B------:R-:W3:Y:S01]  /*d7a20*/  LDL.LU R46, [R1+0x70] ;  /* 0x00007000012e7983 */ /* 0x000ee20000300800 */
[----:B------:R-:W-:Y:S02]  /*d7a30*/  IMAD.MOV.U32 R44, RZ, RZ, R37 ;  /* 0x000000ffff2c7224 */ /* 0x000fe400078e0025 */
[----:B------:R-:W-:Y:S01]  /*d7a40*/  IMAD.MOV.U32 R45, RZ, RZ, R0 ;  /* 0x000000ffff2d7224 */ /* 0x000fe200078e0000 */
[----:B------:R-:W4:Y:S04]  /*d7a50*/  LDL.LU R36, [R1+0x7d54] ;  /* 0x007d540001247983 */ /* 0x000f280000300800 */
[----:B------:R-:W2:Y:S04]  /*d7a60*/  LDL.LU R37, [R1+0x7d50] ;  /* 0x007d500001257983 */ /* 0x000ea80000300800 */
[----:B------:R-:W2:Y:S04]  /*d7a70*/  LDL.LU R0, [R1+0x7d4c] ;  /* 0x007d4c0001007983 */ /* 0x000ea80000300800 */
[----:B---3--:R-:W-:Y:S04]  /*d7a80*/  STL.64 [R1+0x7b58], R46 ;  /* 0x007b582e01007387 */ /* 0x008fe80000100a00 */
[----:B------:R3:W-:Y:S04]  /*d7a90*/  STL.64 [R1+0x7b50], R44 ;  /* 0x007b502c01007387 */ /* 0x0007e80000100a00 */
[----:B0-----:R-:W2:Y:S04]  /*d7aa0*/  LDL.LU R8, [R1+0x2210] ;  /* 0x0022100001087983 */ /* 0x001ea80000300800 */
[----:B------:R-:W2:Y:S04]  /*d7ab0*/  LDL.LU R9, [R1+0x2214] ;  /* 0x0022140001097983 */ /* 0x000ea80000300800 */
[----:B-1----:R-:W3:Y:S04]  /*d7ac0*/  LDL.LU R10, [R1+0x2218] ;  /* 0x00221800010a7983 */ /* 0x002ee80000300800 */
[----:B------:R-:W3:Y:S01]  /*d7ad0*/  LDL.LU R11, [R1+0x221c] ;  /* 0x00221c00010b7983 */ /* 0x000ee20000300800 */
[----:B----4-:R-:W-:-:S03]  /*d7ae0*/  IMAD.MOV.U32 R15, RZ, RZ, R36 ;  /* 0x000000ffff0f7224 */ /* 0x010fc600078e0024 */
[----:B---3--:R0:W-:Y:S04]  /*d7af0*/  STL.64 [R1+0x7b68], R10 ;  /* 0x007b680a01007387 */ /* 0x0081e80000100a00 */
[----:B--2---:R-:W-:Y:S04]  /*d7b00*/  STL.64 [R1+0x7b60], R8 ;  /* 0x007b600801007387 */ /* 0x004fe80000100a00 */
[----:B------:R-:W2:Y:S04]  /*d7b10*/  LDL.LU R14, [R1+0x80] ;  /* 0x00008000010e7983 */ /* 0x000ea80000300800 */
[----:B------:R-:W3:Y:S04]  /*d7b20*/  LDL.LU R36, [R1+0x7d48] ;  /* 0x007d480001247983 */ /* 0x000ee80000300800 */
[----:B------:R-:W4:Y:S04]  /*d7b30*/  LDL.LU R16, [R1+0x2220] ;  /* 0x0022200001107983 */ /* 0x000f280000300800 */
[----:B------:R-:W4:Y:S04]  /*d7b40*/  LDL.LU R17, [R1+0x2224] ;  /* 0x0022240001117983 */ /* 0x000f280000300800 */
[----:B------:R-:W2:Y:S04]  /*d7b50*/  LDL.LU R18, [R1+0x2228] ;  /* 0x0022280001127983 */ /* 0x000ea80000300800 */
[----:B------:R-:W2:Y:S01]  /*d7b60*/  LDL.LU R19, [R1+0x222c] ;  /* 0x00222c0001137983 */ /* 0x000ea20000300800 */
[----:B------:R-:W-:-:S02]  /*d7b70*/  IMAD.MOV.U32 R12, RZ, RZ, R0 ;  /* 0x000000ffff0c7224 */ /* 0x000fc400078e0000 */
[----:B------:R-:W-:Y:S01]  /*d7b80*/  IMAD.MOV.U32 R13, RZ, RZ, R37 ;  /* 0x000000ffff0d7224 */ /* 0x000fe200078e0025 */
[----:B--2---:R-:W-:Y:S04]  /*d7b90*/  STL.64 [R1+0x7b78], R18 ;  /* 0x007b781201007387 */ /* 0x004fe80000100a00 */
[----:B----4-:R1:W-:Y:S04]  /*d7ba0*/  STL.64 [R1+0x7b70], R16 ;  /* 0x007b701001007387 */ /* 0x0103e80000100a00 */
[----:B------:R-:W2:Y:S04]  /*d7bb0*/  LDL.LU R0, [R1+0x7d44] ;  /* 0x007d440001007983 */ /* 0x000ea80000300800 */
[----:B------:R-:W4:Y:S04]  /*d7bc0*/  LDL.LU R37, [R1+0x7d40] ;  /* 0x007d400001257983 */ /* 0x000f280000300800 */
[----:B------:R-:W-:Y:S04]  /*d7bd0*/  STL.64 [R1+0x7b88], R14 ;  /* 0x007b880e01007387 */ /* 0x000fe80000100a00 */
[----:B------:R-:W-:Y:S04]  /*d7be0*/  STL.64 [R1+0x7b80], R12 ;  /* 0x007b800c01007387 */ /* 0x000fe80000100a00 */
[----:B------:R-:W2:Y:S04]  /*d7bf0*/  LDL.LU R20, [R1+0x2230] ;  /* 0x0022300001147983 */ /* 0x000ea80000300800 */
[----:B------:R-:W2:Y:S04]  /*d7c00*/  LDL.LU R21, [R1+0x2234] ;  /* 0x0022340001157983 */ /* 0x000ea80000300800 */
[----:B------:R-:W4:Y:S04]  /*d7c10*/  LDL.LU R22, [R1+0x2238] ;  /* 0x0022380001167983 */ /* 0x000f280000300800 */
[----:B------:R-:W4:Y:S01]  /*d7c20*/  LDL.LU R23, [R1+0x223c] ;  /* 0x00223c0001177983 */ /* 0x000f220000300800 */
[----:B---3--:R-:W-:-:S03]  /*d7c30*/  IMAD.MOV.U32 R27, RZ, RZ, R36 ;  /* 0x000000ffff1b7224 */ /* 0x008fc600078e0024 */
[----:B----4-:R3:W-:Y:S04]  /*d7c40*/  STL.64 [R1+0x7b98], R22 ;  /* 0x007b981601007387 */ /* 0x0107e80000100a00 */
[----:B--2---:R-:W-:Y:S04]  /*d7c50*/  STL.64 [R1+0x7b90], R20 ;  /* 0x007b901401007387 */ /* 0x004fe80000100a00 */
[----:B------:R-:W2:Y:S01]  /*d7c60*/  LDL.LU R26, [R1+0x90] ;  /* 0x00009000011a7983 */ /* 0x000ea20000300800 */
[----:B------:R-:W-:Y:S02]  /*d7c70*/  IMAD.MOV.U32 R24, RZ, RZ, R37 ;  /* 0x000000ffff187224 */ /* 0x000fe400078e0025 */
[----:B------:R-:W-:Y:S01]  /*d7c80*/  IMAD.MOV.U32 R25, RZ, RZ, R0 ;  /* 0x000000ffff197224 */ /* 0x000fe200078e0000 */
[----:B------:R-:W4:Y:S04]  /*d7c90*/  LDL.LU R36, [R1+0x7d3c] ;  /* 0x007d3c0001247983 */ /* 0x000f280000300800 */
[----:B------:R-:W3:Y:S04]  /*d7ca0*/  LDL.LU R37, [R1+0x7d38] ;  /* 0x007d380001257983 */ /* 0x000ee80000300800 */
[----:B------:R-:W3:Y:S04]  /*d7cb0*/  LDL.LU R0, [R1+0x7d34] ;  /* 0x007d340001007983 */ /* 0x000ee80000300800 */
[----:B--2---:R-:W-:Y:S04]  /*d7cc0*/  STL.64 [R1+0x7ba8], R26 ;  /* 0x007ba81a01007387 */ /* 0x004fe80000100a00 */
[----:B------:R2:W-:Y:S04]  /*d7cd0*/  STL.64 [R1+0x7ba0], R24 ;  /* 0x007ba01801007387 */ /* 0x0005e80000100a00 */
        /* <DEDUP_REMOVED lines=8> */
[----:B------:R-:W2:Y:S04]  /*d7d60*/  LDL.LU R54, [R1+0x2268] ;  /* 0x0022680001367983 */ /* 0x000ea80000300800 */
[----:B------:R-:W2:Y:S01]  /*d7d70*/  LDL.LU R55, [R1+0x226c] ;  /* 0x00226c0001377983 */ /* 0x000ea20000300800 */
[----:B------:R-:W-:-:S03]  /*d7d80*/  IMAD.MOV.U32 R59, RZ, RZ, R36 ;  /* 0x000000ffff3b7224 */ /* 0x000fc600078e0024 */
[----:B--2---:R2:W-:Y:S04]  /*d7d90*/  STL.64 [R1+0x7bc8], R54 ;  /* 0x007bc83601007387 */ /* 0x0045e80000100a00 */
[----:B----4-:R-:W-:Y:S04]  /*d7da0*/  STL.64 [R1+0x7bc0], R52 ;  /* 0x007bc03401007387 */ /* 0x010fe80000100a00 */
[----:B------:R-:W4:Y:S04]  /*d7db0*/  LDL.LU R58, [R1+0xa8] ;  /* 0x0000a800013a7983 */ /* 0x000f280000300800 */
[----:B------:R-:W0:Y:S04]  /*d7dc0*/  LDL.LU R36, [R1+0x7d30] ;  /* 0x007d300001247983 */ /* 0x000e280000300800 */
        /* <DEDUP_REMOVED lines=10> */
[----:B----4-:R-:W-:Y:S04]  /*d7e70*/  STL.64 [R1+0x7be8], R58 ;  /* 0x007be83a01007387 */ /* 0x010fe80000100a00 */
[----:B------:R-:W-:Y:S04]  /*d7e80*/  STL.64 [R1+0x7be0], R56 ;  /* 0x007be03801007387 */ /* 0x000fe80000100a00 */
[----:B------:R-:W4:Y:S04]  /*d7e90*/  LDL.LU R44, [R1+0x2280] ;  /* 0x00228000012c7983 */ /* 0x000f280000300800 */
[----:B------:R-:W4:Y:S04]  /*d7ea0*/  LDL.LU R45, [R1+0x2284] ;  /* 0x00228400012d7983 */ /* 0x000f280000300800 */
[----:B------:R-:W3:Y:S04]  /*d7eb0*/  LDL.LU R46, [R1+0x2288] ;  /* 0x00228800012e7983 */ /* 0x000ee80000300800 */
[----:B------:R-:W3:Y:S01]  /*d7ec0*/  LDL.LU R47, [R1+0x228c] ;  /* 0x00228c00012f7983 */ /* 0x000ee20000300800 */
[----:B0-----:R-:W-:-:S03]  /*d7ed0*/  IMAD.MOV.U32 R11, RZ, RZ, R36 ;  /* 0x000000ffff0b7224 */ /* 0x001fc600078e0024 */
[----:B---3--:R0:W-:Y:S04]  /*d7ee0*/  STL.64 [R1+0x7bf8], R46 ;  /* 0x007bf82e01007387 */ /* 0x0081e80000100a00 */
[----:B----4-:R-:W-:Y:S04]  /*d7ef0*/  STL.64 [R1+0x7bf0], R44 ;  /* 0x007bf02c01007387 */ /* 0x010fe80000100a00 */
[----:B------:R-:W3:Y:S04]  /*d7f00*/  LDL.LU R10, [R1+0xb8] ;  /* 0x0000b800010a7983 */ /* 0x000ee80000300800 */
[----:B------:R-:W4:Y:S04]  /*d7f10*/  LDL.LU R36, [R1+0x7d24] ;  /* 0x007d240001247983 */ /* 0x000f280000300800 */
[----:B-1----:R-:W3:Y:S04]  /*d7f20*/  LDL.LU R16, [R1+0x2290] ;  /* 0x0022900001107983 */ /* 0x002ee80000300800 */
[----:B------:R-:W3:Y:S04]  /*d7f30*/  LDL.LU R17, [R1+0x2294] ;  /* 0x0022940001117983 */ /* 0x000ee80000300800 */
[----:B------:R-:W4:Y:S04]  /*d7f40*/  LDL.LU R18, [R1+0x2298] ;  /* 0x0022980001127983 */ /* 0x000f280000300800 */
[----:B------:R-:W4:Y:S01]  /*d7f50*/  LDL.LU R19, [R1+0x229c] ;  /* 0x00229c0001137983 */ /* 0x000f220000300800 */
[----:B--2---:R-:W-:-:S02]  /*d7f60*/  IMAD.MOV.U32 R8, RZ, RZ, R37 ;  /* 0x000000ffff087224 */ /* 0x004fc400078e0025 */
[----:B------:R-:W-:Y:S01]  /*d7f70*/  IMAD.MOV.U32 R9, RZ, RZ, R0 ;  /* 0x000000ffff097224 */ /* 0x000fe200078e0000 */
[----:B----4-:R-:W-:Y:S04]  /*d7f80*/  STL.64 [R1+0x7c08], R18 ;  /* 0x007c081201007387 */ /* 0x010fe80000100a00 */
[----:B---3--:R1:W-:Y:S04]  /*d7f90*/  STL.64 [R1+0x7c00], R16 ;  /* 0x007c001001007387 */ /* 0x0083e80000100a00 */
[----:B------:R-:W2:Y:S04]  /*d7fa0*/  LDL.LU R37, [R1+0x7d20] ;  /* 0x007d200001257983 */ /* 0x000ea80000300800 */
[----:B------:R-:W3:Y:S04]  /*d7fb0*/  LDL.LU R0, [R1+0x7d1c] ;  /* 0x007d1c0001007983 */ /* 0x000ee80000300800 */
[----:B------:R-:W-:Y:S04]  /*d7fc0*/  STL.64 [R1+0x7c18], R10 ;  /* 0x007c180a01007387 */ /* 0x000fe80000100a00 */
[----:B------:R4:W-:Y:S04]  /*d7fd0*/  STL.64 [R1+0x7c10], R8 ;  /* 0x007c100801007387 */ /* 0x0009e80000100a00 */
[----:B------:R-:W4:Y:S01]  /*d7fe0*/  LDL.LU R22, [R1+0xc8] ;  /* 0x0000c80001167983 */ /* 0x000f220000300800 */
[----:B------:R-:W-:-:S03]  /*d7ff0*/  IMAD.MOV.U32 R23, RZ, RZ, R36 ;  /* 0x000000ffff177224 */ /* 0x000fc600078e0024 */
[----:B------:R-:W4:Y:S04]  /*d8000*/  LDL.LU R36, [R1+0x7d18] ;  /* 0x007d180001247983 */ /* 0x000f280000300800 */
[----:B------:R-:W4:Y:S04]  /*d8010*/  LDL.LU R24, [R1+0x22b0] ;  /* 0x0022b00001187983 */ /* 0x000f280000300800 */
[----:B------:R-:W4:Y:S04]  /*d8020*/  LDL.LU R25, [R1+0x22b4] ;  /* 0x0022b40001197983 */ /* 0x000f280000300800 */
[----:B------:R-:W4:Y:S04]  /*d8030*/  LDL.LU R26, [R1+0x22b8] ;  /* 0x0022b800011a7983 */ /* 0x000f280000300800 */
[----:B------:R-:W4:Y:S01]  /*d8040*/  LDL.LU R27, [R1+0x22bc] ;  /* 0x0022bc00011b7983 */ /* 0x000f220000300800 */
[----:B--2---:R-:W-:-:S02]  /*d8050*/  IMAD.MOV.U32 R21, RZ, RZ, R37 ;  /* 0x000000ffff157224 */ /* 0x004fc400078e0025 */
[----:B---3--:R-:W-:Y:S01]  /*d8060*/  IMAD.MOV.U32 R20, RZ, RZ, R0 ;  /* 0x000000ffff147224 */ /* 0x008fe200078e0000 */
[----:B----4-:R2:W-:Y:S04]  /*d8070*/  STL.64 [R1+0x7c28], R26 ;  /* 0x007c281a01007387 */ /* 0x0105e80000100a00 */
[----:B------:R-:W-:Y:S04]  /*d8080*/  STL.64 [R1+0x7c20], R24 ;  /* 0x007c201801007387 */ /* 0x000fe80000100a00 */
[----:B------:R-:W3:Y:S04]  /*d8090*/  LDL.LU R0, [R1+0x7d14] ;  /* 0x007d140001007983 */ /* 0x000ee80000300800 */
[----:B------:R-:W4:Y:S04]  /*d80a0*/  LDL.LU R37, [R1+0x7d10] ;  /* 0x007d100001257983 */ /* 0x000f280000300800 */
[----:B------:R-:W-:Y:S04]  /*d80b0*/  STL.64 [R1+0x7c38], R22 ;  /* 0x007c381601007387 */ /* 0x000fe80000100a00 */
        /* <DEDUP_REMOVED lines=8> */
[----:B------:R-:W2:Y:S04]  /*d8140*/  LDL.LU R54, [R1+0xd8] ;  /* 0x0000d80001367983 */ /* 0x000ea80000300800 */
[----:B------:R-:W3:Y:S04]  /*d8150*/  LDL.LU R36, [R1+0x7d0c] ;  /* 0x007d0c0001247983 */ /* 0x000ee80000300800 */
[----:B------:R-:W2:Y:S04]  /*d8160*/  LDL.LU R48, [R1+0x22d0] ;  /* 0x0022d00001307983 */ /* 0x000ea80000300800 */
[----:B------:R-:W2:Y:S04]  /*d8170*/  LDL.LU R49, [R1+0x22d4] ;  /* 0x0022d40001317983 */ /* 0x000ea80000300800 */
[----:B------:R-:W3:Y:S04]  /*d8180*/  LDL.LU R50, [R1+0x22d8] ;  /* 0x0022d80001327983 */ /* 0x000ee80000300800 */
[----:B------:R-:W3:Y:S01]  /*d8190*/  LDL.LU R51, [R1+0x22dc] ;  /* 0x0022dc0001337983 */ /* 0x000ee20000300800 */
[----:B----4-:R-:W-:-:S02]  /*d81a0*/  IMAD.MOV.U32 R52, RZ, RZ, R37 ;  /* 0x000000ffff347224 */ /* 0x010fc400078e0025 */
[----:B------:R-:W-:Y:S01]  /*d81b0*/  IMAD.MOV.U32 R53, RZ, RZ, R0 ;  /* 0x000000ffff357224 */ /* 0x000fe200078e0000 */
[----:B---3--:R3:W-:Y:S04]  /*d81c0*/  STL.64 [R1+0x7c58], R50 ;  /* 0x007c583201007387 */ /* 0x0087e80000100a00 */
[----:B--2---:R-:W-:Y:S04]  /*d81d0*/  STL.64 [R1+0x7c50], R48 ;  /* 0x007c503001007387 */ /* 0x004fe80000100a00 */
[----:B------:R-:W2:Y:S04]  /*d81e0*/  LDL.LU R37, [R1+0x7d08] ;  /* 0x007d080001257983 */ /* 0x000ea80000300800 */
[----:B------:R-:W4:Y:S04]  /*d81f0*/  LDL.LU R0, [R1+0x7d04] ;  /* 0x007d040001007983 */ /* 0x000f280000300800 */
[----:B------:R-:W-:Y:S04]  /*d8200*/  STL.64 [R1+0x7c68], R54 ;  /* 0x007c683601007387 */ /* 0x000fe80000100a00 */
[----:B------:R3:W-:Y:S04]  /*d8210*/  STL.64 [R1+0x7c60], R52 ;  /* 0x007c603401007387 */ /* 0x0007e80000100a00 */
[----:B0-----:R-:W3:Y:S01]  /*d8220*/  LDL.LU R46, [R1+0xe8] ;  /* 0x0000e800012e7983 */ /* 0x001ee20000300800 */
[----:B------:R-:W-:-:S03]  /*d8230*/  IMAD.MOV.U32 R47, RZ, RZ, R36 ;  /* 0x000000ffff2f7224 */ /* 0x000fc600078e0024 */
[----:B------:R-:W3:Y:S04]  /*d8240*/  LDL.LU R36, [R1+0x7d00] ;  /* 0x007d000001247983 */ /* 0x000ee80000300800 */
[----:B-1----:R-:W3:Y:S04]  /*d8250*/  LDL.LU R16, [R1+0x2350] ;  /* 0x0023500001107983 */ /* 0x002ee80000300800 */
[----:B------:R-:W3:Y:S04]  /*d8260*/  LDL.LU R17, [R1+0x2354] ;  /* 0x0023540001117983 */ /* 0x000ee80000300800 */
[----:B------:R-:W3:Y:S04]  /*d8270*/  LDL.LU R18, [R1+0x2358] ;  /* 0x0023580001127983 */ /* 0x000ee80000300800 */
[----:B------:R-:W3:Y:S01]  /*d8280*/  LDL.LU R19, [R1+0x235c] ;  /* 0x00235c0001137983 */ /* 0x000ee20000300800 */
[----:B--2---:R-:W-:-:S02]  /*d8290*/  IMAD.MOV.U32 R45, RZ, RZ, R37 ;  /* 0x000000ffff2d7224 */ /* 0x004fc400078e0025 */
[----:B----4-:R-:W-:Y:S01]  /*d82a0*/  IMAD.MOV.U32 R44, RZ, RZ, R0 ;  /* 0x000000ffff2c7224 */ /* 0x010fe200078e0000 */
[----:B---3--:R-:W-:Y:S04]  /*d82b0*/  STL.64 [R1+0x7c78], R18 ;  /* 0x007c781201007387 */ /* 0x008fe80000100a00 */
[----:B------:R0:W-:Y:S04]  /*d82c0*/  STL.64 [R1+0x7c70], R16 ;  /* 0x007c701001007387 */ /* 0x0001e80000100a00 */
[----:B------:R-:W2:Y:S04]  /*d82d0*/  LDL.LU R0, [R1+0x7cfc] ;  /* 0x007cfc0001007983 */ /* 0x000ea80000300800 */
[----:B------:R-:W3:Y:S04]  /*d82e0*/  LDL.LU R37, [R1+0x7cf8] ;  /* 0x007cf80001257983 */ /* 0x000ee80000300800 */
[----:B------:R1:W-:Y:S04]  /*d82f0*/  STL.64 [R1+0x7c88], R46 ;  /* 0x007c882e01007387 */ /* 0x0003e80000100a00 */
[----:B------:R-:W-:Y:S04]  /*d8300*/  STL.64 [R1+0x7c80], R44 ;  /* 0x007c802c01007387 */ /* 0x000fe80000100a00 */
        /* <DEDUP_REMOVED lines=17> */
[----:B------:R-:W2:Y:S04]  /*d8420*/  LDL.LU R37, [R1+0x7cf0] ;  /* 0x007cf00001257983 */ /* 0x000ea80000300800 */
[----:B------:R-:W3:Y:S04]  /*d8430*/  LDL.LU R0, [R1+0x7cec] ;  /* 0x007cec0001007983 */ /* 0x000ee80000300800 */
[----:B------:R-:W-:Y:S04]  /*d8440*/  STL.64 [R1+0x7cc0], R26 ;  /* 0x007cc01a01007387 */ /* 0x000fe80000100a00 */
[----:B------:R-:W-:Y:S04]  /*d8450*/  STL.64 [R1+0x7cb8], R24 ;  /* 0x007cb81801007387 */ /* 0x000fe80000100a00 */
        /* <DEDUP_REMOVED lines=11> */
[----:B------:R-:W3:Y:S04]  /*d8510*/  LDL.LU R0, [R1+0x7ce4] ;  /* 0x007ce40001007983 */ /* 0x000ee80000300800 */
[----:B------:R-:W4:Y:S04]  /*d8520*/  LDL.LU R37, [R1+0x7ce0] ;  /* 0x007ce00001257983 */ /* 0x000f280000300800 */
[----:B0-----:R-:W3:Y:S04]  /*d8530*/  LDL.LU R16, [R1+0x23a0] ;  /* 0x0023a00001107983 */ /* 0x001ee80000300800 */
[----:B------:R-:W3:Y:S04]  /*d8540*/  LDL.LU R17, [R1+0x23a4] ;  /* 0x0023a40001117983 */ /* 0x000ee80000300800 */
[----:B------:R-:W3:Y:S04]  /*d8550*/  LDL.LU R18, [R1+0x23a8] ;  /* 0x0023a80001127983 */ /* 0x000ee80000300800 */
[----:B------:R-:W3:Y:S04]  /*d8560*/  LDL.LU R19, [R1+0x23ac] ;  /* 0x0023ac0001137983 */ /* 0x000ee80000300800 */
[----:B-1----:R-:W3:Y:S01]  /*d8570*/  LDL.LU R46, [R1+0x118] ;  /* 0x00011800012e7983 */ /* 0x002ee20000300800 */
[----:B------:R-:W-:-:S03]  /*d8580*/  IMAD.MOV.U32 R47, RZ, RZ, R36 ;  /* 0x000000ffff2f7224 */ /* 0x000fc600078e0024 */
[----:B------:R-:W3:Y:S04]  /*d8590*/  LDL.LU R36, [R1+0x7cdc] ;  /* 0x007cdc0001247983 */ /* 0x000ee80000300800 */
[----:B------:R-:W3:Y:S04]  /*d85a0*/  LDL.LU R8, [R1+0x23b0] ;  /* 0x0023b00001087983 */ /* 0x000ee80000300800 */
[----:B------:R-:W3:Y:S04]  /*d85b0*/  LDL.LU R9, [R1+0x23b4] ;  /* 0x0023b40001097983 */ /* 0x000ee80000300800 */
[----:B------:R-:W3:Y:S04]  /*d85c0*/  LDL.LU R10, [R1+0x23b8] ;  /* 0x0023b800010a7983 */ /* 0x000ee80000300800 */
[----:B------:R-:W3:Y:S04]  /*d85d0*/  LDL.LU R11, [R1+0x23bc] ;  /* 0x0023bc00010b7983 */ /* 0x000ee80000300800 */
[----:B--2---:R-:W3:Y:S04]  /*d85e0*/  LDL.LU R52, [R1+0x3610] ;  /* 0x0036100001347983 */ /* 0x004ee80000300800 */
[----:B------:R-:W3:Y:S04]  /*d85f0*/  LDL.LU R53, [R1+0x3614] ;  /* 0x0036140001357983 */ /* 0x000ee80000300800 */
[----:B------:R-:W3:Y:S04]  /*d8600*/  LDL.LU R54, [R1+0x3618] ;  /* 0x0036180001367983 */ /* 0x000ee80000300800 */
[----:B------:R-:W3:Y:S01]  /*d8610*/  LDL.LU R55, [R1+0x361c] ;  /* 0x00361c0001377983 */ /* 0x000ee20000300800 */
[----:B------:R-:W-:-:S02]  /*d8620*/  IMAD R6, R6, 0x100, R60 ;  /* 0x0000010006067824 */ /* 0x000fc400078e023c */
[----:B------:R-:W-:Y:S02]  /*d8630*/  IMAD R7, R7, 0x100, R61 ;  /* 0x0000010007077824 */ /* 0x000fe400078e023d */
[----:B----4-:R-:W-:Y:S02]  /*d8640*/  IMAD.MOV.U32 R44, RZ, RZ, R37 ;  /* 0x000000ffff2c7224 */ /* 0x010fe400078e0025 */
[----:B------:R-:W3:Y:S04]  /*d8650*/  LDL.LU R37, [R1+0x7cd8] ;  /* 0x007cd80001257983 */ /* 0x000ee80000300800 */
        /* <DEDUP_REMOVED lines=32> */
[----:B------:R-:W3:Y:S01]  /*d8860*/  LDL.LU.64 R52, [R1+0x7cc8] ;  /* 0x007cc80001347983 */ /* 0x000ee20000300a00 */
[----:B------:R-:W-:-:S02]  /*d8870*/  F2FP.F16.E4M3.UNPACK_B R4, R4 ;  /* 0x00000004ff04723e */ /* 0x000fc400020006ff */
[----:B------:R-:W-:Y:S02]  /*d8880*/  F2FP.F16.E4M3.UNPACK_B R5, R5 ;  /* 0x00000005ff05723e */ /* 0x000fe400020006ff */
[----:B------:R-:W-:Y:S01]  /*d8890*/  F2FP.F16.E4M3.UNPACK_B R6, R6 ;  /* 0x00000006ff06723e */ /* 0x000fe200020006ff */
[----:B------:R-:W-:Y:S01]  /*d88a0*/  IMAD.MOV.U32 R45, RZ, RZ, R0 ;  /* 0x000000ffff2d7224 */ /* 0x000fe200078e0000 */
[----:B------:R-:W-:Y:S01]  /*d88b0*/  F2FP.F16.E4M3.UNPACK_B R7, R7 ;  /* 0x00000007ff07723e */ /* 0x000fe200020006ff */
[----:B--2---:R-:W-:Y:S06]  /*d88c0*/  HMMA.16816.F32 R32, R32, R60, R24 ;  /* 0x0000003c2020723c */ /* 0x004fec0000001818 */
[C---:B----4-:R-:W-:Y:S06]  /*d88d0*/  HMMA.16816.F32 R20, R4.reuse, R44, R20 ;  /* 0x0000002c0414723c */ /* 0x050fec0000001814 */
[C---:B------:R-:W-:Y:S01]  /*d88e0*/  HMMA.16816.F32 R44, R4.reuse, R46, R8 ;  /* 0x0000002e042c723c */ /* 0x040fe20000001808 */
[----:B------:R-:W-:Y:S04]  /*d88f0*/  STL.64 [R1+0x7a08], R38 ;  /* 0x007a082601007387 */ /* 0x000fe80000100a00 */
[----:B------:R0:W-:Y:S01]  /*d8900*/  STL.64 [R1+0x7a00], R36 ;  /* 0x007a002401007387 */ /* 0x0001e20000100a00 */
[----:B------:R-:W-:Y:S01]  /*d8910*/  HMMA.16816.F32 R16, R4, R48, R16 ;  /* 0x000000300410723c */ /* 0x000fe20000001810 */
[----:B------:R-:W-:-:S02]  /*d8920*/  IMAD.MOV.U32 R0, RZ, RZ, R61 ;  /* 0x000000ffff007224 */ /* 0x000fc400078e003d */
[----:B0-----:R-:W2:Y:S04]  /*d8930*/  LDL.LU R36, [R1+0x2250] ;  /* 0x0022500001247983 */ /* 0x001ea80000300800 */
[----:B------:R-:W2:Y:S04]  /*d8940*/  LDL.LU R37, [R1+0x2254] ;  /* 0x0022540001257983 */ /* 0x000ea80000300800 */
[----:B------:R-:W2:Y:S04]  /*d8950*/  LDL.LU R38, [R1+0x2258] ;  /* 0x0022580001267983 */ /* 0x000ea80000300800 */
[----:B------:R-:W2:Y:S04]  /*d8960*/  LDL.LU R39, [R1+0x225c] ;  /* 0x00225c0001277983 */ /* 0x000ea80000300800 */
[----:B------:R-:W4:Y:S04]  /*d8970*/  LDL.LU.64 R26, [R1+0x7cc0] ;  /* 0x007cc000011a7983 */ /* 0x000f280000300a00 */
[----:B------:R-:W2:Y:S04]  /*d8980*/  LDL.LU.64 R24, [R1+0x7cb8] ;  /* 0x007cb80001187983 */ /* 0x000ea80000300a00 */
[----:B------:R-:W4:Y:S04]  /*d8990*/  LDL.LU.64 R60, [R1+0x7cb0] ;  /* 0x007cb000013c7983 */ /* 0x000f280000300a00 */
[----:B------:R-:W-:Y:S04]  /*d89a0*/  STL.64 [R1+0x9b0], R32 ;  /* 0x0009b02001007387 */ /* 0x000fe80000100a00 */
[----:B------:R0:W-:Y:S04]  /*d89b0*/  STL.64 [R1+0x9b8], R34 ;  /* 0x0009b82201007387 */ /* 0x0001e80000100a00 */
[----:B0-----:R-:W4:Y:S04]  /*d89c0*/  LDL.LU R34, [R1+0xa0] ;  /* 0x0000a00001227983 */ /* 0x001f280000300800 */
        /* <DEDUP_REMOVED lines=29> */
[----:B------:R-:W2:Y:S04]  /*d8ba0*/  LDL.LU.64 R40, [R1+0x7c40] ;  /* 0x007c400001287983 */ /* 0x000ea80000300a00 */
[----:B------:R-:W4:Y:S01]  /*d8bb0*/  LDL.LU.64 R22, [R1+0x7c38] ;  /* 0x007c380001167983 */ /* 0x000f220000300a00 */
[C---:B------:R-:W-:Y:S03]  /*d8bc0*/  HMMA.16816.F32 R8, R4.reuse, R44, R8 ;  /* 0x0000002c0408723c */ /* 0x040fe60000001808 */
[----:B------:R-:W2:Y:S03]  /*d8bd0*/  LDL.LU.64 R20, [R1+0x7c30] ;  /* 0x007c300001147983 */ /* 0x000ea60000300a00 */
[C---:B------:R-:W-:Y:S01]  /*d8be0*/  HMMA.16816.F32 R44, R4.reuse, R46, R16 ;  /* 0x0000002e042c723c */ /* 0x040fe20000001810 */
        /* <DEDUP_REMOVED lines=31> */
[----:B------:R-:W-:Y:S01]  /*d8de0*/  STL.64 [R1+0x860], R40 ;  /* 0x0008602801007387 */ /* 0x000fe20000100a00 */
[C---:B------:R-:W-:Y:S06]  /*d8df0*/  HMMA.16816.F32 R12, R4.reuse, R8, R12 ;  /* 0x00000008040c723c */ /* 0x040fec000000180c */
[C---:B------:R-:W-:Y:S01]  /*d8e00*/  HMMA.16816.F32 R8, R4.reuse, R10, R16 ;  /* 0x0000000a0408723c */ /* 0x040fe20000001810 */
        /* <DEDUP_REMOVED lines=36> */
[----:B------:R2:W-:Y:S02]  /*d9050*/  STL.64 [R1+0x7a8], R34 ;  /* 0x0007a82201007387 */ /* 0x0005e40000100a00 */
[C---:B--2---:R-:W-:Y:S06]  /*d9060*/  HMMA.16816.F32 R32, R4.reuse, R24, R36 ;  /* 0x000000180420723c */ /* 0x044fec0000001824 */
[C---:B----4-:R-:W-:Y:S06]  /*d9070*/  HMMA.16816.F32 R24, R4.reuse, R26, R28 ;  /* 0x0000001a0418723c */ /* 0x050fec000000181c */
        /* <DEDUP_REMOVED lines=9> */
[----:B------:R0:W-:Y:S01]  /*d9110*/  STL.64 [R1+0x728], R18 ;  /* 0x0007281201007387 */ /* 0x0001e20000100a00 */
[C---:B---3--:R-:W-:Y:S06]  /*d9120*/  HMMA.16816.F32 R8, R4.reuse, R44, R8 ;  /* 0x0000002c0408723c */ /* 0x048fec0000001808 */
        /* <DEDUP_REMOVED lines=15> */
[----:B----4-:R1:W-:Y:S04]  /*d9220*/  STL.64 [R1+0x7a98], R14 ;  /* 0x007a980e01007387 */ /* 0x0103e80000100a00 */
[----:B--2---:R-:W-:Y:S04]  /*d9230*/  STL.64 [R1+0x7a90], R12 ;  /* 0x007a900c01007387 */ /* 0x004fe80000100a00 */
[----:B------:R-:W2:Y:S04]  /*d9240*/  LDL.LU R22, [R1] ;  /* 0x0000000001167983 */ /* 0x000ea80000300800 */
[----:B------:R-:W2:Y:S04]  /*d9250*/  LDL.LU R23, [R1+0x4] ;  /* 0x0000040001177983 */ /* 0x000ea80000300800 */
        /* <DEDUP_REMOVED lines=8> */
[----:B--2---:R-:W-:Y:S04]  /*d92e0*/  STL.64 [R1+0x7ab8], R22 ;  /* 0x007ab81601007387 */ /* 0x004fe80000100a00 */
[----:B----4-:R2:W-:Y:S04]  /*d92f0*/  STL.64 [R1+0x7ab0], R20 ;  /* 0x007ab01401007387 */ /* 0x0105e80000100a00 */
[----:B------:R-:W4:Y:S04]  /*d9300*/  LDL.LU R28, [R1+0x530] ;  /* 0x00053000011c7983 */ /* 0x000f280000300800 */
[----:B------:R-:W4:Y:S04]  /*d9310*/  LDL.LU R29, [R1+0x534] ;  /* 0x00053400011d7983 */ /* 0x000f280000300800 */
[----:B------:R-:W3:Y:S04]  /*d9320*/  LDL.LU R30, [R1+0x538] ;  /* 0x00053800011e7983 */ /* 0x000ee80000300800 */
[----:B------:R-:W3:Y:S04]  /*d9330*/  LDL.LU R31, [R1+0x53c] ;  /* 0x00053c00011f7983 */ /* 0x000ee80000300800 */
[----:B---3--:R3:W-:Y:S04]  /*d9340*/  STL.64 [R1+0x7ac8], R30 ;  /* 0x007ac81e01007387 */ /* 0x0087e80000100a00 */
[----:B----4-:R-:W-:Y:S04]  /*d9350*/  STL.64 [R1+0x7ac0], R28 ;  /* 0x007ac01c01007387 */ /* 0x010fe80000100a00 */
[----:B------:R-:W4:Y:S04]  /*d9360*/  LDL.LU R38, [R1+0x10] ;  /* 0x0000100001267983 */ /* 0x000f280000300800 */
[----:B------:R-:W4:Y:S04]  /*d9370*/  LDL.LU R39, [R1+0x14] ;  /* 0x0000140001277983 */ /* 0x000f280000300800 */
[----:B0-----:R-:W2:Y:S04]  /*d9380*/  LDL.LU R16, [R1+0x4d0] ;  /* 0x0004d00001107983 */ /* 0x001ea80000300800 */
[----:B------:R-:W2:Y:S04]  /*d9390*/  LDL.LU R17, [R1+0x4d4] ;  /* 0x0004d40001117983 */ /* 0x000ea80000300800 */
[----:B------:R-:W3:Y:S04]  /*d93a0*/  LDL.LU R18, [R1+0x4d8] ;  /* 0x0004d80001127983 */ /* 0x000ee80000300800 */
[----:B------:R-:W3:Y:S04]  /*d93b0*/  LDL.LU R19, [R1+0x4dc] ;  /* 0x0004dc0001137983 */ /* 0x000ee80000300800 */
[----:B---3--:R-:W-:Y:S04]  /*d93c0*/  STL.64 [R1+0x7ad8], R18 ;  /* 0x007ad81201007387 */ /* 0x008fe80000100a00 */
[----:B--2---:R0:W-:Y:S04]  /*d93d0*/  STL.64 [R1+0x7ad0], R16 ;  /* 0x007ad01001007387 */ /* 0x0041e80000100a00 */
[----:B------:R-:W2:Y:S04]  /*d93e0*/  LDL.LU R36, [R1+0x28] ;  /* 0x0000280001247983 */ /* 0x000ea80000300800 */
[----:B------:R-:W2:Y:S04]  /*d93f0*/  LDL.LU R37, [R1+0x2c] ;  /* 0x00002c0001257983 */ /* 0x000ea80000300800 */
[----:B----4-:R-:W-:Y:S04]  /*d9400*/  STL.64 [R1+0x7ae8], R38 ;  /* 0x007ae82601007387 */ /* 0x010fe80000100a00 */
[----:B--2---:R-:W-:Y:S04]  /*d9410*/  STL.64 [R1+0x7ae0], R36 ;  /* 0x007ae02401007387 */ /* 0x004fe80000100a00 */
[----:B-1----:R-:W2:Y:S04]  /*d9420*/  LDL.LU R14, [R1+0x30] ;  /* 0x00003000010e7983 */ /* 0x002ea80000300800 */
        /* <DEDUP_REMOVED lines=19> */
[----:B0-----:R-:W4:Y:S04]  /*d9560*/  LDL.LU R16, [R1+0x610] ;  /* 0x0006100001107983 */ /* 0x001f280000300800 */
[----:B------:R-:W4:Y:S04]  /*d9570*/  LDL.LU R17, [R1+0x614] ;  /* 0x0006140001117983 */ /* 0x000f280000300800 */
[----:B------:R-:W4:Y:S04]  /*d9580*/  LDL.LU R18, [R1+0x618] ;  /* 0x0006180001127983 */ /* 0x000f280000300800 */
[----:B------:R-:W4:Y:S04]  /*d9590*/  LDL.LU R19, [R1+0x61c] ;  /* 0x00061c0001137983 */ /* 0x000f280000300800 */
[----:B------:R-:W4:Y:S04]  /*d95a0*/  LDL.LU R28, [R1+0x48] ;  /* 0x00004800011c7983 */ /* 0x000f280000300800 */
[----:B------:R-:W4:Y:S04]  /*d95b0*/  LDL.LU R29, [R1+0x4c] ;  /* 0x00004c00011d7983 */ /* 0x000f280000300800 */
[----:B-1----:R-:W4:Y:S04]  /*d95c0*/  LDL.LU R26, [R1+0x50] ;  /* 0x00005000011a7983 */ /* 0x002f280000300800 */
[----:B------:R-:W4:Y:S04]  /*d95d0*/  LDL.LU R27, [R1+0x54] ;  /* 0x00005400011b7983 */ /* 0x000f280000300800 */
[----:B--2---:R-:W4:Y:S04]  /*d95e0*/  LDL.LU R12, [R1+0x660] ;  /* 0x00066000010c7983 */ /* 0x004f280000300800 */
[----:B------:R-:W4:Y:S04]  /*d95f0*/  LDL.LU R13, [R1+0x664] ;  /* 0x00066400010d7983 */ /* 0x000f280000300800 */
[----:B------:R-:W4:Y:S04]  /*d9600*/  LDL.LU R14, [R1+0x668] ;  /* 0x00066800010e7983 */ /* 0x000f280000300800 */
[----:B------:R-:W4:Y:S04]  /*d9610*/  LDL.LU R15, [R1+0x66c] ;  /* 0x00066c00010f7983 */ /* 0x000f280000300800 */
[----:B------:R-:W2:Y:S04]  /*d9620*/  LDL.LU R24, [R1+0x58] ;  /* 0x0000580001187983 */ /* 0x000ea80000300800 */
[----:B------:R-:W2:Y:S04]  /*d9630*/  LDL.LU R25, [R1+0x5c] ;  /* 0x00005c0001197983 */ /* 0x000ea80000300800 */
        /* <DEDUP_REMOVED lines=74> */
[----:B------:R0:W-:Y:S04]  /*d9ae0*/  STL.64 [R1+0x5b0], R32 ;  /* 0x0005b02001007387 */ /* 0x0001e80000100a00 */
[----:B------:R1:W-:Y:S04]  /*d9af0*/  STL.64 [R1+0x5b8], R34 ;  /* 0x0005b82201007387 */ /* 0x0003e80000100a00 */
[----:B0-----:R-:W3:Y:S04]  /*d9b00*/  LDL.LU R32, [R1+0x130] ;  /* 0x0001300001207983 */ /* 0x001ee80000300800 */
[----:B------:R-:W3:Y:S04]  /*d9b10*/  LDL.LU R33, [R1+0x134] ;  /* 0x0001340001217983 */ /* 0x000ee80000300800 */
[----:B-1----:R-:W2:Y:S04]  /*d9b20*/  LDL.LU R34, [R1+0x138] ;  /* 0x0001380001227983 */ /* 0x002ea80000300800 */
[----:B------:R-:W2:Y:S01]  /*d9b30*/  LDL.LU R35, [R1+0x13c] ;  /* 0x00013c0001237983 */ /* 0x000ea20000300800 */
[C---:B------:R-:W-:Y:S06]  /*d9b40*/  HMMA.16816.F32 R48, R4.reuse, R56, R48 ;  /* 0x000000380430723c */ /* 0x040fec0000001830 */
[C---:B------:R-:W-:Y:S01]  /*d9b50*/  HMMA.16816.F32 R56, R4.reuse, R58, R52 ;  /* 0x0000003a0438723c */ /* 0x040fe20000001834 */
[----:B--2---:R-:W-:Y:S04]  /*d9b60*/  STL.64 [R1+0x7a18], R34 ;  /* 0x007a182201007387 */ /* 0x004fe80000100a00 */
[----:B---3--:R0:W-:Y:S04]  /*d9b70*/  STL.64 [R1+0x7a10], R32 ;  /* 0x007a102001007387 */ /* 0x0081e80000100a00 */
[----:B0-----:R-:W2:Y:S04]  /*d9b80*/  LDL.LU R32, [R1+0x550] ;  /* 0x0005500001207983 */ /* 0x001ea80000300800 */
[----:B------:R-:W2:Y:S04]  /*d9b90*/  LDL.LU R33, [R1+0x554] ;  /* 0x0005540001217983 */ /* 0x000ea80000300800 */
[----:B------:R-:W2:Y:S04]  /*d9ba0*/  LDL.LU R34, [R1+0x558] ;  /* 0x0005580001227983 */ /* 0x000ea80000300800 */
[----:B------:R-:W2:Y:S04]  /*d9bb0*/  LDL.LU R35, [R1+0x55c] ;  /* 0x00055c0001237983 */ /* 0x000ea80000300800 */
        /* <DEDUP_REMOVED lines=9> */
[----:B------:R-:W3:Y:S01]  /*d9c50*/  LDL.LU.64 R56, [R1+0x7a60] ;  /* 0x007a600001387983 */ /* 0x000ee20000300a00 */
[C---:B------:R-:W-:Y:S06]  /*d9c60*/  HMMA.16816.F32 R28, R4.reuse, R20, R28 ;  /* 0x00000014041c723c */ /* 0x040fec000000181c */
[C---:B------:R-:W-:Y:S06]  /*d9c70*/  HMMA.16816.F32 R20, R4.reuse, R22, R24 ;  /* 0x000000160414723c */ /* 0x040fec0000001818 */
[C---:B------:R-:W-:Y:S06]  /*d9c80*/  HMMA.16816.F32 R16, R4.reuse, R60, R16 ;  /* 0x0000003c0410723c */ /* 0x040fec0000001810 */
[C---:B--2---:R-:W-:Y:S06]  /*d9c90*/  HMMA.16816.F32 R32, R4.reuse, R38, R32 ;  /* 0x000000260420723c */ /* 0x044fec0000001820 */
[C---:B----4-:R-:W-:Y:S06]  /*d9ca0*/  HMMA.16816.F32 R12, R4.reuse, R58, R12 ;  /* 0x0000003a040c723c */ /* 0x050fec000000180c */
[C---:B---3--:R-:W-:Y:S11]  /*d9cb0*/  HMMA.16816.F32 R8, R4.reuse, R56, R8 ;  /* 0x000000380408723c */ /* 0x048ff60000001808 */
[----:B------:R-:W-:Y:S04]  /*d9cc0*/  STL.64 [R1+0x550], R32 ;  /* 0x0005502001007387 */ /* 0x000fe80000100a00 */
[----:B------:R-:W-:Y:S04]  /*d9cd0*/  STL.64 [R1+0x558], R34 ;  /* 0x0005582201007387 */ /* 0x000fe80000100a00 */
[----:B------:R-:W-:Y:S04]  /*d9ce0*/  STL.64 [R1+0x520], R28 ;  /* 0x0005201c01007387 */ /* 0x000fe80000100a00 */
[----:B------:R-:W-:Y:S04]  /*d9cf0*/  STL.64 [R1+0x528], R30 ;  /* 0x0005281e01007387 */ /* 0x000fe80000100a00 */
[----:B------:R-:W2:Y:S04]  /*d9d00*/  LDL.LU R60, [R1+0x6440] ;  /* 0x00644000013c7983 */ /* 0x000ea80000300800 */
[----:B------:R-:W-:Y:S04]  /*d9d10*/  STL.64 [R1+0x500], R20 ;  /* 0x0005001401007387 */ /* 0x000fe80000100a00 */
[----:B------:R-:W-:Y:S04]  /*d9d20*/  STL.64 [R1+0x508], R22 ;  /* 0x0005081601007387 */ /* 0x000fe80000100a00 */
[----:B------:R-:W2:Y:S04]  /*d9d30*/  LDL.LU R61, [R1+0x643c] ;  /* 0x00643c00013d7983 */ /* 0x000ea80000300800 */
[----:B------:R-:W-:Y:S04]  /*d9d40*/  STL.64 [R1+0x4c0], R16 ;  /* 0x0004c01001007387 */ /* 0x000fe80000100a00 */
[----:B------:R0:W-:Y:S04]  /*d9d50*/  STL.64 [R1+0x4c8], R18 ;  /* 0x0004c81201007387 */ /* 0x0001e80000100a00 */
[----:B------:R-:W3:Y:S04]  /*d9d60*/  LDL.LU R56, [R1+0x180] ;  /* 0x0001800001387983 */ /* 0x000ee80000300800 */
[----:B------:R-:W-:Y:S04]  /*d9d70*/  STL.64 [R1+0x4a0], R12 ;  /* 0x0004a00c01007387 */ /* 0x000fe80000100a00 */
[----:B------:R-:W-:Y:S04]  /*d9d80*/  STL.64 [R1+0x4a8], R14 ;  /* 0x0004a80e01007387 */ /* 0x000fe80000100a00 */
[----:B------:R-:W-:Y:S04]  /*d9d90*/  STL.64 [R1+0x480], R8 ;  /* 0x0004800801007387 */ /* 0x000fe80000100a00 */
[----:B------:R1:W-:Y:S04]  /*d9da0*/  STL.64 [R1+0x488], R10 ;  /* 0x0004880a01007387 */ /* 0x0003e80000100a00 */
[----:B------:R-:W3:Y:S04]  /*d9db0*/  LDL.LU R57, [R1+0x184] ;  /* 0x0001840001397983 */ /* 0x000ee80000300800 */
[----:B------:R-:W4:Y:S04]  /*d9dc0*/  LDL.LU R58, [R1+0x188] ;  /* 0x00018800013a7983 */ /* 0x000f280000300800 */
[----:B------:R-:W4:Y:S01]  /*d9dd0*/  LDL.LU R59, [R1+0x18c] ;  /* 0x00018c00013b7983 */ /* 0x000f220000300800 */
[C---:B0-----:R-:W-:Y:S06]  /*d9de0*/  HMMA.16816.F32 R16, R4.reuse, R54, R40 ;  /* 0x000000360410723c */ /* 0x041fec0000001828 */
[C---:B-1----:R-:W-:Y:S01]  /*d9df0*/  HMMA.16816.F32 R8, R4.reuse, R52, R44 ;  /* 0x000000340408723c */ /* 0x042fe2000000182c */
[----:B----4-:R-:W-:Y:S04]  /*d9e00*/  STL.64 [R1+0x7a38], R58 ;  /* 0x007a383a01007387 */ /* 0x010fe80000100a00 */
[----:B---3--:R-:W-:Y:S04]  /*d9e10*/  STL.64 [R1+0x7a30], R56 ;  /* 0x007a303801007387 */ /* 0x008fe80000100a00 */
[----:B------:R-:W3:Y:S08]  /*d9e20*/  LDL.LU R12, [R1+0x2d0] ;  /* 0x0002d000010c7983 */ /* 0x000ef00000300800 */
        /* <DEDUP_REMOVED lines=63> */
[----:B------:R-:W2:Y:S04]  /*da220*/  LDL.LU.64 R12, [R1+0x7a50] ;  /* 0x007a5000010c7983 */ /* 0x000ea80000300a00 */
[----:B------:R-:W4:Y:S04]  /*da230*/  LDL.LU.64 R46, [R1+0x7a48] ;  /* 0x007a4800012e7983 */ /* 0x000f280000300a00 */
[----:B------:R-:W3:Y:S04]  /*da240*/  LDL.LU.64 R44, [R1+0x7a40] ;  /* 0x007a4000012c7983 */ /* 0x000ee80000300a00 */
[----:B------:R0:W-:Y:S04]  /*da250*/  STL.64 [R1+0x3f0], R48 ;  /* 0x0003f03001007387 */ /* 0x0001e80000100a00 */
[----:B------:R1:W-:Y:S04]  /*da260*/  STL.64 [R1+0x3f8], R50 ;  /* 0x0003f83201007387 */ /* 0x0003e80000100a00 */
[----:B0-----:R-:W2:Y:S04]  /*da270*/  LDL.LU R48, [R1+0x1d0] ;  /* 0x0001d00001307983 */ /* 0x001ea80000300800 */
[----:B------:R-:W2:Y:S04]  /*da280*/  LDL.LU R49, [R1+0x1d4] ;  /* 0x0001d40001317983 */ /* 0x000ea80000300800 */
[----:B-1----:R-:W2:Y:S04]  /*da290*/  LDL.LU R50, [R1+0x1d8] ;  /* 0x0001d80001327983 */ /* 0x002ea80000300800 */
        /* <DEDUP_REMOVED lines=24> */
[C---:B------:R-:W-:Y:S03]  /*da420*/  HMMA.16816.F32 R8, R4.reuse, R2, R8 ;  /* 0x000000020408723c */ /* 0x040fe60000001808 */
[----:B------:R-:W2:Y:S04]  /*da430*/  LDL.LU.64 R36, [R1+0x7a00] ;  /* 0x007a000001247983 */ /* 0x000ea80000300a00 */
[----:B------:R0:W-:Y:S04]  /*da440*/  STL.64 [R1+0x360], R40 ;  /* 0x0003602801007387 */ /* 0x0001e80000100a00 */
[----:B------:R1:W-:Y:S04]  /*da450*/  STL.64 [R1+0x368], R42 ;  /* 0x0003682a01007387 */ /* 0x0003e80000100a00 */
[----:B0-----:R-:W3:Y:S04]  /*da460*/  LDL.LU R40, [R1+0x210] ;  /* 0x0002100001287983 */ /* 0x001ee80000300800 */
[----:B------:R-:W3:Y:S04]  /*da470*/  LDL.LU R41, [R1+0x214] ;  /* 0x0002140001297983 */ /* 0x000ee80000300800 */
[----:B-1----:R-:W3:Y:S04]  /*da480*/  LDL.LU R42, [R1+0x218] ;  /* 0x00021800012a7983 */ /* 0x002ee80000300800 */
[----:B------:R-:W3:Y:S01]  /*da490*/  LDL.LU R43, [R1+0x21c] ;  /* 0x00021c00012b7983 */ /* 0x000ee20000300800 */
[----:B----4-:R-:W-:-:S15]  /*da4a0*/  HMMA.16816.F32 R28, R4, R38, R28 ;  /* 0x00000026041c723c */ /* 0x010fde000000181c */
        /* <DEDUP_REMOVED lines=39> */
[----:B------:R-:W-:Y:S01]  /*da720*/  IMAD.MOV.U32 R3, RZ, RZ, R0 ;  /* 0x000000ffff037224 */ /* 0x000fe200078e0000 */
[C---:B--2---:R-:W-:Y:S06]  /*da730*/  HMMA.16816.F32 R12, R4.reuse, R16, R12 ;  /* 0x00000010040c723c */ /* 0x044fec000000180c */
[C---:B---3--:R-:W-:Y:S06]  /*da740*/  HMMA.16816.F32 R16, R4.reuse, R18, R8 ;  /* 0x000000120410723c */ /* 0x048fec0000001808 */
[C---:B----4-:R-:W-:Y:S11]  /*da750*/  HMMA.16816.F32 R8, R4.reuse, R20, R40 ;  /* 0x000000140408723c */ /* 0x050ff60000001828 */
[----:B------:R-:W-:Y:S04]  /*da760*/  STL.64 [R1+0x260], R12 ;  /* 0x0002600c01007387 */ /* 0x000fe80000100a00 */
[----:B------:R0:W-:Y:S04]  /*da770*/  STL.64 [R1+0x268], R14 ;  /* 0x0002680e01007387 */ /* 0x0001e80000100a00 */
[----:B------:R-:W-:Y:S04]  /*da780*/  STL.64 [R1+0x250], R16 ;  /* 0x0002501001007387 */ /* 0x000fe80000100a00 */
[----:B------:R1:W-:Y:S04]  /*da790*/  STL.64 [R1+0x258], R18 ;  /* 0x0002581201007387 */ /* 0x0003e80000100a00 */
[----:B------:R-:W-:Y:S04]  /*da7a0*/  STL.64 [R1+0x210], R8 ;  /* 0x0002100801007387 */ /* 0x000fe80000100a00 */
[----:B------:R2:W-:Y:S01]  /*da7b0*/  STL.64 [R1+0x218], R10 ;  /* 0x0002180a01007387 */ /* 0x0005e20000100a00 */
[C---:B0-----:R-:W-:Y:S06]  /*da7c0*/  HMMA.16816.F32 R12, R4.reuse, R22, R44 ;  /* 0x00000016040c723c */ /* 0x041fec000000182c */
[C---:B-1----:R-:W-:Y:S06]  /*da7d0*/  HMMA.16816.F32 R16, R4.reuse, R24, R48 ;  /* 0x000000180410723c */ /* 0x042fec0000001830 */
[C---:B--2---:R-:W-:Y:S11]  /*da7e0*/  HMMA.16816.F32 R8, R4.reuse, R26, R52 ;  /* 0x0000001a0408723c */ /* 0x044ff60000001834 */
        /* <DEDUP_REMOVED lines=12> */
[----:B------:R0:W-:Y:S04]  /*da8b0*/  STL.64 [R1+0x180], R8 ;  /* 0x0001800801007387 */ /* 0x0001e80000100a00 */
[----:B------:R1:W-:Y:S04]  /*da8c0*/  STL.64 [R1+0x188], R10 ;  /* 0x0001880a01007387 */ /* 0x0003e80000100a00 */
[----:B------:R-:W2:Y:S04]  /*da8d0*/  LDL.LU R57, [R1+0x224] ;  /* 0x0002240001397983 */ /* 0x000ea80000300800 */
[----:B------:R-:W2:Y:S04]  /*da8e0*/  LDL.LU R58, [R1+0x228] ;  /* 0x00022800013a7983 */ /* 0x000ea80000300800 */
[----:B------:R-:W2:Y:S04]  /*da8f0*/  LDL.LU R59, [R1+0x22c] ;  /* 0x00022c00013b7983 */ /* 0x000ea80000300800 */
        /* <DEDUP_REMOVED lines=13> */
[----:B------:R-:W4:Y:S04]  /*da9d0*/  LDL.LU R30, [R1+0x6448] ;  /* 0x00644800011e7983 */ /* 0x000f280000300800 */
[----:B------:R-:W4:Y:S04]  /*da9e0*/  LDL.LU R29, [R1+0x6444] ;  /* 0x00644400011d7983 */ /* 0x000f280000300800 */
        /* <DEDUP_REMOVED lines=26> */
[----:B------:R-:W-:-:S03]  /*dab90*/  IMAD R28, R61, 0x100, R60 ;  /* 0x000001003d1c7824 */ /* 0x000fc600078e023c */
        /* <DEDUP_REMOVED lines=8> */
[----:B------:R-:W-:Y:S01]  /*dac20*/  F2FP.F16.E4M3.UNPACK_B R28, R28 ;  /* 0x0000001cff1c723e */ /* 0x000fe200020006ff */
[----:B----4-:R-:W-:Y:S01]  /*dac30*/  HMMA.16816.F32 R24, R4, R36, R24 ;  /* 0x000000240418723c */ /* 0x010fe20000001818 */
[----:B------:R-:W-:-:S02]  /*dac40*/  IMAD R29, R29, 0x100, R30 ;  /* 0x000001001d1d7824 */ /* 0x000fc400078e021e */
[----:B--2---:R-:W-:Y:S02]  /*dac50*/  IMAD R30, R14, 0x100, R31 ;  /* 0x000001000e1e7824 */ /* 0x004fe400078e021f */
[----:B---3--:R-:W-:Y:S01]  /*dac60*/  IMAD R31, R12, 0x100, R15 ;  /* 0x000001000c1f7824 */ /* 0x008fe200078e020f */
[----:B------:R-:W-:Y:S02]  /*dac70*/  F2FP.F16.E4M3.UNPACK_B R12, R13.H1 ;  /* 0x0000000dff0c723e */ /* 0x000fe400030006ff */
[----:B------:R-:W-:Y:S02]  /*dac80*/  F2FP.F16.E4M3.UNPACK_B R13, R38.H1 ;  /* 0x00000026ff0d723e */ /* 0x000fe400030006ff */
[----:B------:R-:W-:Y:S02]  /*dac90*/  F2FP.F16.E4M3.UNPACK_B R29, R29 ;  /* 0x0000001dff1d723e */ /* 0x000fe400020006ff */
[----:B------:R-:W-:Y:S02]  /*daca0*/  F2FP.F16.E4M3.UNPACK_B R30, R30 ;  /* 0x0000001eff1e723e */ /* 0x000fe400020006ff */
[----:B------:R-:W-:Y:S01]  /*dacb0*/  F2FP.F16.E4M3.UNPACK_B R31, R31 ;  /* 0x0000001fff1f723e */ /* 0x000fe200020006ff */
[----:B------:R-:W-:Y:S01]  /*dacc0*/  STL [R1+0x138], R12 ;  /* 0x0001380c01007387 */ /* 0x000fe20000100800 */
[----:B------:R-:W-:Y:S07]  /*dacd0*/  HMMA.16816.F32 R4, R4, R2, R20 ;  /* 0x000000020404723c */ /* 0x000fee0000001814 */
[----:B------:R-:W-:-:S02]  /*dace0*/  F2FP.F16.E4M3.UNPACK_B R2, R39.H1 ;  /* 0x00000027ff02723e */ /* 0x000fc400030006ff */
[----:B------:R-:W-:Y:S01]  /*dacf0*/  F2FP.F16.E4M3.UNPACK_B R3, R40.H1 ;  /* 0x00000028ff03723e */ /* 0x000fe200030006ff */
[----:B------:R-:W-:Y:S04]  /*dad00*/  STL.64 [R1+0x170], R24 ;  /* 0x0001701801007387 */ /* 0x000fe80000100a00 */
[----:B------:R-:W-:Y:S04]  /*dad10*/  STL.64 [R1+0x178], R26 ;  /* 0x0001781a01007387 */ /* 0x000fe80000100a00 */
[----:B------:R0:W-:Y:S01]  /*dad20*/  STL [R1+0x13c], R13 ;  /* 0x00013c0d01007387 */ /* 0x0001e20000100800 */
[C---:B------:R-:W-:Y:S06]  /*dad30*/  HMMA.16816.F32 R8, R28.reuse, R2, R8 ;  /* 0x000000021c08723c */ /* 0x040fec0000001808 */
[----:B0-----:R-:W-:Y:S01]  /*dad40*/  HMMA.16816.F32 R12, R28, R12, R16 ;  /* 0x0000000c1c0c723c */ /* 0x001fe20000001810 */
[----:B------:R0:W-:Y:S04]  /*dad50*/  STL.64 [R1+0x160], R4 ;  /* 0x0001600401007387 */ /* 0x0001e80000100a00 */
[----:B------:R-:W-:Y:S04]  /*dad60*/  STL.64 [R1+0x168], R6 ;  /* 0x0001680601007387 */ /* 0x000fe80000100a00 */
[----:B------:R-:W-:Y:S01]  /*dad70*/  STL [R1+0x130], R2 ;  /* 0x0001300201007387 */ /* 0x000fe20000100800 */
[----:B0-----:R-:W-:-:S02]  /*dad80*/  F2FP.F16.E4M3.UNPACK_B R4, R41.H1 ;  /* 0x00000029ff04723e */ /* 0x001fc400030006ff */
[----:B------:R-:W-:-:S11]  /*dad90*/  F2FP.F16.E4M3.UNPACK_B R5, R42.H1 ;  /* 0x0000002aff05723e */ /* 0x000fd600030006ff */
[----:B------:R-:W-:Y:S04]  /*dada0*/  STL.64 [R1+0x190], R12 ;  /* 0x0001900c01007387 */ /* 0x000fe80000100a00 */
[----:B------:R-:W-:Y:S04]  /*dadb0*/  STL.64 [R1+0x198], R14 ;  /* 0x0001980e01007387 */ /* 0x000fe80000100a00 */
[----:B------:R-:W-:Y:S04]  /*dadc0*/  STL [R1+0x134], R3 ;  /* 0x0001340301007387 */ /* 0x000fe80000100800 */
[----:B------:R-:W-:Y:S04]  /*dadd0*/  STL [R1+0x128], R4 ;  /* 0x0001280401007387 */ /* 0x000fe80000100800 */
[----:B------:R-:W-:Y:S04]  /*dade0*/  STL.64 [R1+0x1a0], R8 ;  /* 0x0001a00801007387 */ /* 0x000fe80000100a00 */
[----:B------:R0:W-:Y:S02]  /*dadf0*/  STL.64 [R1+0x1a8], R10 ;  /* 0x0001a80a01007387 */ /* 0x0001e40000100a00 */
[----:B0-----:R-:W-:Y:S01]  /*dae00*/  HMMA.16816.F32 R8, R28, R4, R44 ;  /* 0x000000041c08723c */ /* 0x001fe2000000182c */
[----:B------:R-:W-:-:S02]  /*dae10*/  F2FP.F16.E4M3.UNPACK_B R2, R43.H1 ;  /* 0x0000002bff02723e */ /* 0x000fc400030006ff */
[----:B------:R-:W-:-:S03]  /*dae20*/  F2FP.F16.E4M3.UNPACK_B R3, R52.H1 ;  /* 0x00000034ff03723e */ /* 0x000fc600030006ff */
[----:B------:R-:W-:Y:S04]  /*dae30*/  STL [R1+0x12c], R5 ;  /* 0x00012c0501007387 */ /* 0x000fe80000100800 */
[----:B------:R-:W-:-:S13]  /*dae40*/  STL [R1+0x120], R2 ;  /* 0x0001200201007387 */ /* 0x000fda0000100800 */
[----:B------:R-:W-:Y:S04]  /*dae50*/  STL.64 [R1+0x1e0], R8 ;  /* 0x0001e00801007387 */ /* 0x000fe80000100a00 */
[----:B------:R0:W-:Y:S02]  /*dae60*/  STL.64 [R1+0x1e8], R10 ;  /* 0x0001e80a01007387 */ /* 0x0001e40000100a00 */
[----:B0-----:R-:W-:Y:S01]  /*dae70*/  HMMA.16816.F32 R8, R28, R2, R48 ;  /* 0x000000021c08723c */ /* 0x001fe20000001830 */
[----:B------:R-:W-:Y:S02]  /*dae80*/  F2FP.F16.E4M3.UNPACK_B R4, R53.H1 ;  /* 0x00000035ff04723e */ /* 0x000fe400030006ff */
        /* <DEDUP_REMOVED lines=13> */
[----:B------:R-:W-:-:S05]  /*daf60*/  F2FP.F16.E4M3.UNPACK_B R4, R61.H1 ;  /* 0x0000003dff04723e */ /* 0x000fca00030006ff */
[----:B------:R-:W-:Y:S01]  /*daf70*/  STL [R1+0x114], R3 ;  /* 0x0001140301007387 */ /* 0x000fe20000100800 */
[----:B------:R-:W-:-:S03]  /*daf80*/  F2FP.F16.E4M3.UNPACK_B R5, R0.H1 ;  /* 0x00000000ff05723e */ /* 0x000fc600030006ff */
[----:B------:R-:W2:-:S13]  /*daf90*/  LDL.LU R48, [R1+0x370] ;  /* 0x0003700001307983 */ /* 0x000e9a0000300800 */
[----:B------:R0:W-:Y:S04]  /*dafa0*/  STL.64 [R1+0x230], R8 ;  /* 0x0002300801007387 */ /* 0x0001e80000100a00 */
[----:B------:R1:W-:Y:S04]  /*dafb0*/  STL.64 [R1+0x238], R10 ;  /* 0x0002380a01007387 */ /* 0x0003e80000100a00 */
[----:B------:R-:W-:Y:S04]  /*dafc0*/  STL [R1+0x108], R4 ;  /* 0x0001080401007387 */ /* 0x000fe80000100800 */
[----:B------:R-:W2:Y:S04]  /*dafd0*/  LDL.LU R49, [R1+0x374] ;  /* 0x0003740001317983 */ /* 0x000ea80000300800 */
[----:B------:R-:W-:Y:S04]  /*dafe0*/  STL [R1+0x10c], R5 ;  /* 0x00010c0501007387 */ /* 0x000fe80000100800 */
        /* <DEDUP_REMOVED lines=8> */
[----:B------:R-:W4:Y:S04]  /*db070*/  LDL.LU R41, [R1+0x37a8] ;  /* 0x0037a80001297983 */ /* 0x000f280000300800 */
        /* <DEDUP_REMOVED lines=50> */
[----:B------:R-:W2:Y:S01]  /*db3a0*/  LDL.LU.64 R48, [R1+0x7990] ;  /* 0x0079900001307983 */ /* 0x000ea20000300a00 */
[----:B---3--:R-:W-:-:S02]  /*db3b0*/  F2FP.F16.E4M3.UNPACK_B R6, R27.H1 ;  /* 0x0000001bff06723e */ /* 0x008fc400030006ff */
[----:B----4-:R-:W-:-:S07]  /*db3c0*/  F2FP.F16.E4M3.UNPACK_B R7, R24.H1 ;  /* 0x00000018ff07723e */ /* 0x010fce00030006ff */
[----:B------:R-:W-:Y:S01]  /*db3d0*/  HMMA.16816.F32 R20, R28, R6, R20 ;  /* 0x000000061c14723c */ /* 0x000fe20000001814 */
[----:B------:R-:W-:Y:S02]  /*db3e0*/  F2FP.F16.E4M3.UNPACK_B R4, R25.H1 ;  /* 0x00000019ff04723e */ /* 0x000fe400030006ff */
[----:B------:R-:W-:-:S03]  /*db3f0*/  F2FP.F16.E4M3.UNPACK_B R5, R2.H1 ;  /* 0x00000002ff05723e */ /* 0x000fc600030006ff */
[----:B------:R-:W-:Y:S04]  /*db400*/  STL [R1+0x100], R6 ;  /* 0x0001000601007387 */ /* 0x000fe80000100800 */
[----:B------:R-:W-:Y:S01]  /*db410*/  STL [R1+0x104], R7 ;  /* 0x0001040701007387 */ /* 0x000fe20000100800 */
[----:B------:R-:W-:-:S03]  /*db420*/  F2FP.F16.E4M3.UNPACK_B R2, R3.H1 ;  /* 0x00000003ff02723e */ /* 0x000fc600030006ff */
[----:B------:R0:W-:Y:S01]  /*db430*/  STL [R1+0xf8], R4 ;  /* 0x0000f80401007387 */ /* 0x0001e20000100800 */
[----:B------:R-:W-:Y:S01]  /*db440*/  F2FP.F16.E4M3.UNPACK_B R3, R38.H1 ;  /* 0x00000026ff03723e */ /* 0x000fe200030006ff */
[C---:B------:R-:W-:Y:S06]  /*db450*/  HMMA.16816.F32 R16, R28.reuse, R4, R16 ;  /* 0x000000041c10723c */ /* 0x040fec0000001810 */
[----:B------:R-:W-:Y:S01]  /*db460*/  HMMA.16816.F32 R12, R28, R2, R12 ;  /* 0x000000021c0c723c */ /* 0x000fe2000000180c */
[----:B0-----:R-:W-:Y:S01]  /*db470*/  F2FP.F16.E4M3.UNPACK_B R4, R39.H1 ;  /* 0x00000027ff04723e */ /* 0x001fe200030006ff */
[----:B------:R-:W-:Y:S04]  /*db480*/  STL.64 [R1+0x270], R20 ;  /* 0x0002701401007387 */ /* 0x000fe80000100a00 */
[----:B------:R-:W-:Y:S04]  /*db490*/  STL.64 [R1+0x278], R22 ;  /* 0x0002781601007387 */ /* 0x000fe80000100a00 */
[----:B------:R0:W-:Y:S02]  /*db4a0*/  STL [R1+0xfc], R5 ;  /* 0x0000fc0501007387 */ /* 0x0001e40000100800 */
[----:B0-----:R-:W-:-:S07]  /*db4b0*/  F2FP.F16.E4M3.UNPACK_B R5, R40.H1 ;  /* 0x00000028ff05723e */ /* 0x001fce00030006ff */
        /* <DEDUP_REMOVED lines=8> */
[----:B0-----:R-:W-:-:S02]  /*db540*/  F2FP.F16.E4M3.UNPACK_B R2, R41.H1 ;  /* 0x00000029ff02723e */ /* 0x001fc400030006ff */
[----:B-1----:R-:W-:Y:S01]  /*db550*/  F2FP.F16.E4M3.UNPACK_B R3, R42.H1 ;  /* 0x0000002aff03723e */ /* 0x002fe200030006ff */
[----:B------:R-:W-:Y:S04]  /*db560*/  STL [R1+0xec], R5 ;  /* 0x0000ec0501007387 */ /* 0x000fe80000100800 */
[----:B------:R-:W-:Y:S04]  /*db570*/  STL [R1+0xe0], R2 ;  /* 0x0000e00201007387 */ /* 0x000fe80000100800 */
[----:B------:R-:W-:Y:S04]  /*db580*/  STL.64 [R1+0x2e0], R8 ;  /* 0x0002e00801007387 */ /* 0x000fe80000100a00 */
[----:B------:R0:W-:Y:S02]  /*db590*/  STL.64 [R1+0x2e8], R10 ;  /* 0x0002e80a01007387 */ /* 0x0001e40000100a00 */
[----:B0-----:R-:W-:Y:S01]  /*db5a0*/  HMMA.16816.F32 R8, R28, R2, R44 ;  /* 0x000000021c08723c */ /* 0x001fe2000000182c */
[----:B------:R-:W-:-:S02]  /*db5b0*/  F2FP.F16.E4M3.UNPACK_B R4, R43.H1 ;  /* 0x0000002bff04723e */ /* 0x000fc400030006ff */
        /* <DEDUP_REMOVED lines=9> */
[----:B--2---:R-:W-:-:S15]  /*db650*/  HMMA.16816.F32 R8, R28, R4, R48 ;  /* 0x000000041c08723c */ /* 0x004fde0000001830 */
[----:B------:R-:W-:-:S08]  /*db660*/  NOP ;  /* 0x0000000000007918 */ /* 0x000fd00000000000 */
[----:B------:R-:W-:Y:S04]  /*db670*/  STL.64 [R1+0x330], R8 ;  /* 0x0003300801007387 */ /* 0x000fe80000100a00 */
[----:B------:R0:W-:Y:S02]  /*db680*/  STL.64 [R1+0x338], R10 ;  /* 0x0003380a01007387 */ /* 0x0001e40000100a00 */
[----:B0-----:R-:W-:Y:S01]  /*db690*/  HMMA.16816.F32 R8, R28, R2, R56 ;  /* 0x000000021c08723c */ /* 0x001fe20000001838 */
[----:B------:R-:W-:Y:S02]  /*db6a0*/  F2FP.F16.E4M3.UNPACK_B R4, R55.H1 ;  /* 0x00000037ff04723e */ /* 0x000fe400030006ff */
[----:B------:R-:W-:-:S03]  /*db6b0*/  F2FP.F16.E4M3.UNPACK_B R5, R0.H1 ;  /* 0x00000000ff05723e */ /* 0x000fc600030006ff */
[----:B------:R-:W-:Y:S01]  /*db6c0*/  IMAD.MOV.U32 R0, RZ, RZ, R3 ;  /* 0x000000ffff007224 */ /* 0x000fe200078e0003 */
[----:B------:R-:W-:Y:S04]  /*db6d0*/  STL [R1+0xd4], R3 ;  /* 0x0000d40301007387 */ /* 0x000fe80000100800 */
[----:B------:R-:W-:-:S12]  /*db6e0*/  STL [R1+0xc8], R4 ;  /* 0x0000c80401007387 */ /* 0x000fd80000100800 */
[----:B------:R-:W-:Y:S04]  /*db6f0*/  STL.64 [R1+0x350], R8 ;  /* 0x0003500801007387 */ /* 0x000fe80000100a00 */
[----:B------:R-:W-:Y:S04]  /*db700*/  STL.64 [R1+0x358], R10 ;  /* 0x0003580a01007387 */ /* 0x000fe80000100a00 */
[----:B------:R-:W-:Y:S04]  /*db710*/  STL [R1+0x7980], R0 ;  /* 0x0079800001007387 */ /* 0x000fe80000100800 */
[----:B------:R0:W-:Y:S02]  /*db720*/  STL [R1+0xcc], R5 ;  /* 0x0000cc0501007387 */ /* 0x0001e40000100800 */
[----:B0-----:R-:W-:Y:S01]  /*db730*/  HMMA.16816.F32 R4, R28, R4, R32 ;  /* 0x000000041c04723c */ /* 0x001fe20000001820 */
[----:B------:R-:W-:-:S02]  /*db740*/  F2FP.F16.E4M3.UNPACK_B R2, R60.H1 ;  /* 0x0000003cff02723e */ /* 0x000fc400030006ff */
[----:B------:R-:W-:Y:S01]  /*db750*/  F2FP.F16.E4M3.UNPACK_B R3, R61.H1 ;  /* 0x0000003dff03723e */ /* 0x000fe200030006ff */
[----:B------:R-:W2:Y:S04]  /*db760*/  LDL.LU R32, [R1+0x3848] ;  /* 0x0038480001207983 */ /* 0x000ea80000300800 */
[----:B------:R-:W-:-:S15]  /*db770*/  STL [R1+0xc0], R2 ;  /* 0x0000c00201007387 */ /* 0x000fde0000100800 */
[----:B------:R0:W-:Y:S04]  /*db780*/  STL.64 [R1+0x370], R4 ;  /* 0x0003700401007387 */ /* 0x0001e80000100a00 */
[----:B------:R-:W-:Y:S04]  /*db790*/  STL.64 [R1+0x378], R6 ;  /* 0x0003780601007387 */ /* 0x000fe80000100a00 */
[----:B------:R-:W3:Y:S04]  /*db7a0*/  LDL.LU R52, [R1+0x470] ;  /* 0x0004700001347983 */ /* 0x000ee80000300800 */
[----:B------:R1:W-:Y:S04]  /*db7b0*/  STL [R1+0xc4], R3 ;  /* 0x0000c40301007387 */ /* 0x0003e80000100800 */
[----:B------:R-:W3:Y:S04]  /*db7c0*/  LDL.LU R53, [R1+0x474] ;  /* 0x0004740001357983 */ /* 0x000ee80000300800 */
[----:B------:R-:W3:Y:S04]  /*db7d0*/  LDL.LU R54, [R1+0x478] ;  /* 0x0004780001367983 */ /* 0x000ee80000300800 */
[----:B------:R-:W3:Y:S04]  /*db7e0*/  LDL.LU R55, [R1+0x47c] ;  /* 0x00047c0001377983 */ /* 0x000ee80000300800 */
[----:B------:R-:W4:Y:S04]  /*db7f0*/  LDL.LU R16, [R1+0x3c0] ;  /* 0x0003c00001107983 */ /* 0x000f280000300800 */
[----:B------:R-:W4:Y:S04]  /*db800*/  LDL.LU R17, [R1+0x3c4] ;  /* 0x0003c40001117983 */ /* 0x000f280000300800 */
[----:B------:R-:W4:Y:S04]  /*db810*/  LDL.LU R18, [R1+0x3c8] ;  /* 0x0003c80001127983 */ /* 0x000f280000300800 */
[----:B------:R-:W4:Y:S04]  /*db820*/  LDL.LU R19, [R1+0x3cc] ;  /* 0x0003cc0001137983 */ /* 0x000f280000300800 */
[----:B------:R-:W0:Y:S04]  /*db830*/  LDL.LU R20, [R1+0x37f8] ;  /* 0x0037f80001147983 */ /* 0x000e280000300800 */
[----:B------:R-:W2:Y:S04]  /*db840*/  LDL.LU R21, [R1+0x37fc] ;  /* 0x0037fc0001157983 */ /* 0x000ea80000300800 */
[----:B------:R-:W3:Y:S04]  /*db850*/  LDL.LU R8, [R1+0x400] ;  /* 0x0004000001087983 */ /* 0x000ee80000300800 */
[----:B------:R-:W3:Y:S04]  /*db860*/  LDL.LU R9, [R1+0x404] ;  /* 0x0004040001097983 */ /* 0x000ee80000300800 */
[----:B------:R-:W3:Y:S04]  /*db870*/  LDL.LU R10, [R1+0x408] ;  /* 0x00040800010a7983 */ /* 0x000ee80000300800 */
[----:B------:R-:W3:Y:S04]  /*db880*/  LDL.LU R11, [R1+0x40c] ;  /* 0x00040c00010b7983 */ /* 0x000ee80000300800 */
[----:B------:R-:W3:Y:S04]  /*db890*/  LDL.LU R38, [R1+0x3808] ;  /* 0x0038080001267983 */ /* 0x000ee80000300800 */
[----:B------:R-:W1:Y:S04]  /*db8a0*/  LDL.LU R39, [R1+0x380c] ;  /* 0x00380c0001277983 */ /* 0x000e680000300800 */
        /* <DEDUP_REMOVED lines=25> */
[----:B------:R-:W-:Y:S01]  /*dba40*/  IMAD.MOV.U32 R0, RZ, RZ, R3 ;  /* 0x000000ffff007224 */ /* 0x000fe200078e0003 */
[----:B----4-:R-:W-:Y:S01]  /*dba50*/  HMMA.16816.F32 R16, R28, R2, R16 ;  /* 0x000000021c10723c */ /* 0x010fe20000001810 */
[----:B0-----:R-:W-:-:S02]  /*dba60*/  F2FP.F16.E4M3.UNPACK_B R4, R20.H1 ;  /* 0x00000014ff04723e */ /* 0x001fc400030006ff */
[----:B--2---:R-:W-:-:S04]  /*dba70*/  F2FP.F16.E4M3.UNPACK_B R5, R21.H1 ;  /* 0x00000015ff05723e */ /* 0x004fc800030006ff */
[----:B---3--:R-:W-:Y:S02]  /*dba80*/  F2FP.F16.E4M3.UNPACK_B R2, R38.H1 ;  /* 0x00000026ff02723e */ /* 0x008fe400030006ff */
[----:B-1----:R-:W-:Y:S01]  /*dba90*/  F2FP.F16.E4M3.UNPACK_B R3, R39.H1 ;  /* 0x00000027ff03723e */ /* 0x002fe200030006ff */
[C---:B------:R-:W-:Y:S06]  /*dbaa0*/  HMMA.16816.F32 R12, R28.reuse, R4, R12 ;  /* 0x000000041c0c723c */ /* 0x040fec000000180c */
[----:B------:R-:W-:Y:S01]  /*dbab0*/  HMMA.16816.F32 R8, R28, R2, R8 ;  /* 0x000000021c08723c */ /* 0x000fe20000001808 */
[----:B------:R0:W-:Y:S06]  /*dbac0*/  STL [R1+0xb8], R4 ;  /* 0x0000b80401007387 */ /* 0x0001ec0000100800 */
[----:B------:R-:W-:Y:S04]  /*dbad0*/  STL.64 [R1+0x390], R16 ;  /* 0x0003901001007387 */ /* 0x000fe80000100a00 */
[----:B------:R-:W-:Y:S04]  /*dbae0*/  STL.64 [R1+0x398], R18 ;  /* 0x0003981201007387 */ /* 0x000fe80000100a00 */
[----:B------:R1:W-:Y:S04]  /*dbaf0*/  STL [R1+0x7984], R0 ;  /* 0x0079840001007387 */ /* 0x0003e80000100800 */
[----:B------:R2:W-:Y:S04]  /*dbb00*/  STL [R1+0xbc], R5 ;  /* 0x0000bc0501007387 */ /* 0x0005e80000100800 */
[----:B------:R-:W-:Y:S01]  /*dbb10*/  STL [R1+0xb0], R2 ;  /* 0x0000b00201007387 */ /* 0x000fe20000100800 */
[----:B0-----:R-:W-:Y:S01]  /*dbb20*/  F2FP.F16.E4M3.UNPACK_B R4, R40.H1 ;  /* 0x00000028ff04723e */ /* 0x001fe200030006ff */
[----:B-1----:R-:W-:-:S02]  /*dbb30*/  IMAD.MOV.U32 R0, RZ, RZ, R5 ;  /* 0x000000ffff007224 */ /* 0x002fc400078e0005 */
[----:B------:R-:W-:Y:S01]  /*dbb40*/  STL.64 [R1+0x3b0], R12 ;  /* 0x0003b00c01007387 */ /* 0x000fe20000100a00 */
[----:B--2---:R-:W-:-:S03]  /*dbb50*/  F2FP.F16.E4M3.UNPACK_B R5, R41.H1 ;  /* 0x00000029ff05723e */ /* 0x004fc600030006ff */
[----:B------:R-:W-:Y:S04]  /*dbb60*/  STL.64 [R1+0x3b8], R14 ;  /* 0x0003b80e01007387 */ /* 0x000fe80000100a00 */
[----:B------:R-:W-:Y:S04]  /*dbb70*/  STL [R1+0x7988], R0 ;  /* 0x0079880001007387 */ /* 0x000fe80000100800 */
[----:B------:R-:W-:Y:S04]  /*dbb80*/  STL [R1+0xb4], R3 ;  /* 0x0000b40301007387 */ /* 0x000fe80000100800 */
        /* <DEDUP_REMOVED lines=13> */
[----:B------:R-:W-:Y:S01]  /*dbc60*/  IMAD.MOV.U32 R0, RZ, RZ, R5 ;  /* 0x000000ffff007224 */ /* 0x000fe200078e0005 */
[----:B------:R-:W-:-:S02]  /*dbc70*/  F2FP.F16.E4M3.UNPACK_B R4, R60.H1 ;  /* 0x0000003cff04723e */ /* 0x000fc400030006ff */
[----:B------:R-:W-:Y:S02]  /*dbc80*/  F2FP.F16.E4M3.UNPACK_B R5, R61.H1 ;  /* 0x0000003dff05723e */ /* 0x000fe400030006ff */
        /* <DEDUP_REMOVED lines=15> */
[----:B------:R-:W2:Y:S04]  /*dbd80*/  LDL.LU R34, [R1+0x38e8] ;  /* 0x0038e80001227983 */ /* 0x000ea80000300800 */
[----:B------:R-:W-:Y:S04]  /*dbd90*/  STL [R1+0x88], R4 ;  /* 0x0000880401007387 */ /* 0x000fe80000100800 */
[----:B------:R-:W3:Y:S05]  /*dbda0*/  LDL.LU R48, [R1+0x580] ;  /* 0x0005800001307983 */ /* 0x000eea0000300800 */
[----:B------:R0:W-:Y:S04]  /*dbdb0*/  STL.64 [R1+0x440], R8 ;  /* 0x0004400801007387 */ /* 0x0001e80000100a00 */
[----:B------:R1:W-:Y:S04]  /*dbdc0*/  STL.64 [R1+0x448], R10 ;  /* 0x0004480a01007387 */ /* 0x0003e80000100a00 */
[----:B------:R4:W-:Y:S04]  /*dbdd0*/  STL [R1+0x8c], R5 ;  /* 0x00008c0501007387 */ /* 0x0009e80000100800 */
[----:B------:R-:W3:Y:S04]  /*dbde0*/  LDL.LU R49, [R1+0x584] ;  /* 0x0005840001317983 */ /* 0x000ee80000300800 */
[----:B------:R-:W3:Y:S04]  /*dbdf0*/  LDL.LU R50, [R1+0x588] ;  /* 0x0005880001327983 */ /* 0x000ee80000300800 */
[----:B------:R-:W3:Y:S04]  /*dbe00*/  LDL.LU R51, [R1+0x58c] ;  /* 0x00058c0001337983 */ /* 0x000ee80000300800 */
        /* <DEDUP_REMOVED lines=45> */
[----:B--2---:R-:W-:-:S02]  /*dc0e0*/  F2FP.F16.E4M3.UNPACK_B R6, R22.H1 ;  /* 0x00000016ff06723e */ /* 0x004fc400030006ff */
[----:B---3--:R-:W-:Y:S01]  /*dc0f0*/  F2FP.F16.E4M3.UNPACK_B R7, R23.H1 ;  /* 0x00000017ff07723e */ /* 0x008fe200030006ff */
[C---:B----4-:R-:W-:Y:S07]  /*dc100*/  HMMA.16816.F32 R24, R28.reuse, R4, R24 ;  /* 0x000000041c18723c */ /* 0x050fee0000001818 */
[----:B------:R-:W-:Y:S02]  /*dc110*/  F2FP.F16.E4M3.UNPACK_B R4, R20.H1 ;  /* 0x00000014ff04723e */ /* 0x000fe400030006ff */
[----:B------:R-:W-:Y:S01]  /*dc120*/  F2FP.F16.E4M3.UNPACK_B R5, R21.H1 ;  /* 0x00000015ff05723e */ /* 0x000fe200030006ff */
[----:B------:R-:W-:Y:S01]  /*dc130*/  HMMA.16816.F32 R16, R28, R6, R16 ;  /* 0x000000061c10723c */ /* 0x000fe20000001810 */
[----:B------:R-:W-:-:S02]  /*dc140*/  F2FP.F16.E4M3.UNPACK_B R2, R2.H1 ;  /* 0x00000002ff02723e */ /* 0x000fc400030006ff */
[----:B------:R-:W-:-:S03]  /*dc150*/  F2FP.F16.E4M3.UNPACK_B R3, R3.H1 ;  /* 0x00000003ff03723e */ /* 0x000fc600030006ff */
[C---:B------:R-:W-:Y:S06]  /*dc160*/  HMMA.16816.F32 R12, R28.reuse, R4, R12 ;  /* 0x000000041c0c723c */ /* 0x040fec000000180c */
[----:B------:R-:W-:Y:S01]  /*dc170*/  HMMA.16816.F32 R8, R28, R2, R8 ;  /* 0x000000021c08723c */ /* 0x000fe20000001808 */
[----:B------:R-:W-:Y:S04]  /*dc180*/  STL [R1+0x80], R6 ;  /* 0x0000800601007387 */ /* 0x000fe80000100800 */
[----:B------:R-:W-:Y:S04]  /*dc190*/  STL.64 [R1+0x470], R24 ;  /* 0x0004701801007387 */ /* 0x000fe80000100a00 */
[----:B------:R-:W-:Y:S04]  /*dc1a0*/  STL.64 [R1+0x478], R26 ;  /* 0x0004781a01007387 */ /* 0x000fe80000100a00 */
[----:B------:R-:W-:Y:S04]  /*dc1b0*/  STL [R1+0x84], R7 ;  /* 0x0000840701007387 */ /* 0x000fe80000100800 */
[----:B------:R0:W-:Y:S04]  /*dc1c0*/  STL [R1+0x78], R4 ;  /* 0x0000780401007387 */ /* 0x0001e80000100800 */
[----:B------:R-:W-:Y:S04]  /*dc1d0*/  STL.64 [R1+0x490], R16 ;  /* 0x0004901001007387 */ /* 0x000fe80000100a00 */
[----:B------:R-:W-:Y:S04]  /*dc1e0*/  STL.64 [R1+0x498], R18 ;  /* 0x0004981201007387 */ /* 0x000fe80000100a00 */
[----:B------:R1:W-:Y:S04]  /*dc1f0*/  STL [R1+0x7c], R5 ;  /* 0x00007c0501007387 */ /* 0x0003e80000100800 */
[----:B------:R-:W-:Y:S01]  /*dc200*/  STL [R1+0x70], R2 ;  /* 0x0000700201007387 */ /* 0x000fe20000100800 */
[----:B0-----:R-:W-:-:S03]  /*dc210*/  F2FP.F16.E4M3.UNPACK_B R4, R38.H1 ;  /* 0x00000026ff04723e */ /* 0x001fc600030006ff */
[----:B------:R-:W-:Y:S04]  /*dc220*/  STL.64 [R1+0x4b0], R12 ;  /* 0x0004b00c01007387 */ /* 0x000fe80000100a00 */
[----:B------:R-:W-:Y:S04]  /*dc230*/  STL.64 [R1+0x4b8], R14 ;  /* 0x0004b80e01007387 */ /* 0x000fe80000100a00 */
[----:B------:R-:W-:Y:S04]  /*dc240*/  STL [R1+0x74], R3 ;  /* 0x0000740301007387 */ /* 0x000fe80000100800 */
[----:B------:R-:W-:Y:S01]  /*dc250*/  STL [R1+0x68], R4 ;  /* 0x0000680401007387 */ /* 0x000fe20000100800 */
[----:B-1----:R-:W-:-:S03]  /*dc260*/  F2FP.F16.E4M3.UNPACK_B R5, R39.H1 ;  /* 0x00000027ff05723e */ /* 0x002fc600030006ff */
[----:B------:R-:W-:Y:S04]  /*dc270*/  STL.64 [R1+0x4e0], R8 ;  /* 0x0004e00801007387 */ /* 0x000fe80000100a00 */
[----:B------:R-:W-:Y:S04]  /*dc280*/  STL.64 [R1+0x4e8], R10 ;  /* 0x0004e80a01007387 */ /* 0x000fe80000100a00 */
[----:B------:R0:W-:Y:S02]  /*dc290*/  STL [R1+0x6c], R5 ;  /* 0x00006c0501007387 */ /* 0x0001e40000100800 */
[----:B0-----:R-:W-:Y:S01]  /*dc2a0*/  HMMA.16816.F32 R4, R28, R4, R56 ;  /* 0x000000041c04723c */ /* 0x001fe20000001838 */
[----:B------:R-:W-:-:S02]  /*dc2b0*/  F2FP.F16.E4M3.UNPACK_B R2, R40.H1 ;  /* 0x00000028ff02723e */ /* 0x000fc400030006ff */
[----:B------:R-:W-:Y:S01]  /*dc2c0*/  F2FP.F16.E4M3.UNPACK_B R3, R41.H1 ;  /* 0x00000029ff03723e */ /* 0x000fe200030006ff */
[----:B------:R-:W2:-:S15]  /*dc2d0*/  LDL.LU R56, [R1+0x5c0] ;  /* 0x0005c00001387983 */ /* 0x000e9e0000300800 */
[----:B------:R-:W-:-:S04]  /*dc2e0*/  NOP ;  /* 0x0000000000007918 */ /* 0x000fc80000000000 */
[----:B------:R0:W-:Y:S04]  /*dc2f0*/  STL.64 [R1+0x530], R4 ;  /* 0x0005300401007387 */ /* 0x0001e80000100a00 */
[----:B------:R-:W-:Y:S04]  /*dc300*/  STL.64 [R1+0x538], R6 ;  /* 0x0005380601007387 */ /* 0x000fe80000100a00 */
[----:B------:R-:W-:Y:S04]  /*dc310*/  STL [R1+0x60], R2 ;  /* 0x0000600201007387 */ /* 0x000fe80000100800 */
[----:B------:R-:W2:Y:S04]  /*dc320*/  LDL.LU R57, [R1+0x5c4] ;  /* 0x0005c40001397983 */ /* 0x000ea80000300800 */
[----:B------:R-:W-:Y:S04]  /*dc330*/  STL [R1+0x64], R3 ;  /* 0x0000640301007387 */ /* 0x000fe80000100800 */
[----:B------:R-:W2:Y:S04]  /*dc340*/  LDL.LU R58, [R1+0x5c8] ;  /* 0x0005c800013a7983 */ /* 0x000ea80000300800 */
[----:B------:R-:W2:Y:S01]  /*dc350*/  LDL.LU R59, [R1+0x5cc] ;  /* 0x0005cc00013b7983 */ /* 0x000ea20000300800 */
[----:B------:R-:W-:Y:S01]  /*dc360*/  HMMA.16816.F32 R8, R28, R2, R44 ;  /* 0x000000021c08723c */ /* 0x000fe2000000182c */
[----:B0-----:R-:W-:-:S02]  /*dc370*/  F2FP.F16.E4M3.UNPACK_B R4, R42.H1 ;  /* 0x0000002aff04723e */ /* 0x001fc400030006ff */
[----:B------:R-:W-:-:S03]  /*dc380*/  F2FP.F16.E4M3.UNPACK_B R5, R43.H1 ;  /* 0x0000002bff05723e */ /* 0x000fc600030006ff */
[----:B------:R-:W-:-:S15]  /*dc390*/  STL [R1+0x58], R4 ;  /* 0x0000580401007387 */ /* 0x000fde0000100800 */
[----:B------:R-:W-:-:S02]  /*dc3a0*/  NOP ;  /* 0x0000000000007918 */ /* 0x000fc40000000000 */
        /* <DEDUP_REMOVED lines=11> */
[----:B------:R-:W-:-:S05]  /*dc460*/  F2FP.F16.E4M3.UNPACK_B R32, R32.H1 ;  /* 0x00000020ff20723e */ /* 0x000fca00030006ff */
[----:B------:R0:W-:Y:S04]  /*dc470*/  STL [R1+0x54], R3 ;  /* 0x0000540301007387 */ /* 0x0001e80000100800 */
[----:B------:R-:W-:-:S13]  /*dc480*/  STL [R1+0x48], R32 ;  /* 0x0000482001007387 */ /* 0x000fda0000100800 */
[----:B------:R-:W-:Y:S04]  /*dc490*/  STL.64 [R1+0x5a0], R4 ;  /* 0x0005a00401007387 */ /* 0x000fe80000100a00 */
[----:B------:R2:W-:Y:S04]  /*dc4a0*/  STL.64 [R1+0x5a8], R6 ;  /* 0x0005a80601007387 */ /* 0x0005e80000100a00 */
[----:B------:R-:W3:Y:S04]  /*dc4b0*/  LDL.LU R2, [R1+0x38f8] ;  /* 0x0038f80001027983 */ /* 0x000ee80000300800 */
[----:B0-----:R-:W4:Y:S04]  /*dc4c0*/  LDL.LU R3, [R1+0x38fc] ;  /* 0x0038fc0001037983 */ /* 0x001f280000300800 */
[----:B------:R-:W3:Y:S04]  /*dc4d0*/  LDL.LU R8, [R1+0x5e0] ;  /* 0x0005e00001087983 */ /* 0x000ee80000300800 */
[----:B------:R-:W3:Y:S04]  /*dc4e0*/  LDL.LU R9, [R1+0x5e4] ;  /* 0x0005e40001097983 */ /* 0x000ee80000300800 */
[----:B------:R-:W3:Y:S04]  /*dc4f0*/  LDL.LU R10, [R1+0x5e8] ;  /* 0x0005e800010a7983 */ /* 0x000ee80000300800 */
[----:B------:R-:W3:Y:S04]  /*dc500*/  LDL.LU R11, [R1+0x5ec] ;  /* 0x0005ec00010b7983 */ /* 0x000ee80000300800 */
[----:B------:R-:W4:Y:S04]  /*dc510*/  LDL.LU R40, [R1+0x600] ;  /* 0x0006000001287983 */ /* 0x000f280000300800 */
[----:B------:R-:W4:Y:S04]  /*dc520*/  LDL.LU R41, [R1+0x604] ;  /* 0x0006040001297983 */ /* 0x000f280000300800 */
[----:B------:R-:W4:Y:S04]  /*dc530*/  LDL.LU R42, [R1+0x608] ;  /* 0x00060800012a7983 */ /* 0x000f280000300800 */
[----:B------:R-:W4:Y:S01]  /*dc540*/  LDL.LU R43, [R1+0x60c] ;  /* 0x00060c00012b7983 */ /* 0x000f220000300800 */
[----:B------:R-:W-:-:S03]  /*dc550*/  F2FP.F16.E4M3.UNPACK_B R33, R33.H1 ;  /* 0x00000021ff21723e */ /* 0x000fc600030006ff */
        /* <DEDUP_REMOVED lines=8> */
[----:B------:R-:W-:Y:S04]  /*dc5e0*/  STL [R1+0x4c], R33 ;  /* 0x00004c2101007387 */ /* 0x000fe80000100800 */
[----:B------:R-:W4:Y:S04]  /*dc5f0*/  LDL.LU R50, [R1+0x3928] ;  /* 0x0039280001327983 */ /* 0x000f280000300800 */
[----:B------:R-:W4:Y:S01]  /*dc600*/  LDL.LU R51, [R1+0x392c] ;  /* 0x00392c0001337983 */ /* 0x000f220000300800 */
[----:B--2---:R-:W-:-:S15]  /*dc610*/  HMMA.16816.F32 R4, R28, R32, R56 ;  /* 0x000000201c04723c */ /* 0x004fde0000001838 */
[----:B------:R-:W-:-:S08]  /*dc620*/  NOP ;  /* 0x0000000000007918 */ /* 0x000fd00000000000 */
[----:B------:R0:W-:Y:S04]  /*dc630*/  STL.64 [R1+0x630], R4 ;  /* 0x0006300401007387 */ /* 0x0001e80000100a00 */
[----:B------:R-:W-:Y:S04]  /*dc640*/  STL.64 [R1+0x638], R6 ;  /* 0x0006380601007387 */ /* 0x000fe80000100a00 */
        /* <DEDUP_REMOVED lines=11> */
[----:B------:R-:W-:-:S03]  /*dc700*/  F2FP.F16.E4M3.UNPACK_B R35, R35.H1 ;  /* 0x00000023ff23723e */ /* 0x000fc600030006ff */
[----:B------:R-:W-:Y:S04]  /*dc710*/  STL [R1+0x40], R34 ;  /* 0x0000402201007387 */ /* 0x000fe80000100800 */
[----:B------:R-:W-:Y:S01]  /*dc720*/  STL [R1+0x44], R35 ;  /* 0x0000442301007387 */ /* 0x000fe20000100800 */
[----:B---3--:R-:W-:Y:S01]  /*dc730*/  HMMA.16816.F32 R8, R28, R34, R8 ;  /* 0x000000221c08723c */ /* 0x008fe20000001808 */
[----:B0-----:R-:W-:Y:S02]  /*dc740*/  F2FP.F16.E4M3.UNPACK_B R4, R2.H1 ;  /* 0x00000002ff04723e */ /* 0x001fe400030006ff */
[----:B----4-:R-:W-:-:S03]  /*dc750*/  F2FP.F16.E4M3.UNPACK_B R5, R3.H1 ;  /* 0x00000003ff05723e */ /* 0x010fc600030006ff */
[----:B------:R-:W-:Y:S04]  /*dc760*/  STL [R1+0x38], R4 ;  /* 0x0000380401007387 */ /* 0x000fe80000100800 */
[----:B------:R-:W-:Y:S04]  /*dc770*/  STL.64 [R1+0x7798], R34 ;  /* 0x0077982201007387 */ /* 0x000fe80000100a00 */
[----:B------:R-:W-:Y:S09]  /*dc780*/  STL [R1+0x3c], R5 ;  /* 0x00003c0501007387 */ /* 0x000ff20000100800 */
[----:B------:R-:W-:Y:S04]  /*dc790*/  STL.64 [R1+0x21e0], R8 ;  /* 0x0021e00801007387 */ /* 0x000fe80000100a00 */
[----:B------:R0:W-:Y:S02]  /*dc7a0*/  STL.64 [R1+0x21e8], R10 ;  /* 0x0021e80a01007387 */ /* 0x0001e40000100a00 */
[----:B0-----:R-:W-:Y:S01]  /*dc7b0*/  HMMA.16816.F32 R8, R28, R4, R40 ;  /* 0x000000041c08723c */ /* 0x001fe20000001828 */
[----:B------:R-:W-:-:S02]  /*dc7c0*/  F2FP.F16.E4M3.UNPACK_B R2, R38.H1 ;  /* 0x00000026ff02723e */ /* 0x000fc400030006ff */
[----:B------:R-:W-:Y:S01]  /*dc7d0*/  F2FP.F16.E4M3.UNPACK_B R3, R39.H1 ;  /* 0x00000027ff03723e */ /* 0x000fe200030006ff */
[----:B------:R-:W-:-:S15]  /*dc7e0*/  STL.64 [R1+0x7790], R32 ;  /* 0x0077902001007387 */ /* 0x000fde0000100a00 */
[----:B------:R-:W-:-:S04]  /*dc7f0*/  NOP ;  /* 0x0000000000007918 */ /* 0x000fc80000000000 */
[----:B------:R-:W-:Y:S04]  /*dc800*/  STL.64 [R1+0x21f0], R8 ;  /* 0x0021f00801007387 */ /* 0x000fe80000100a00 */
[----:B------:R0:W-:Y:S02]  /*dc810*/  STL.64 [R1+0x21f8], R10 ;  /* 0x0021f80a01007387 */ /* 0x0001e40000100a00 */
[----:B0-----:R-:W-:Y:S01]  /*dc820*/  HMMA.16816.F32 R8, R28, R2, R44 ;  /* 0x000000021c08723c */ /* 0x001fe2000000182c */
[----:B------:R-:W-:Y:S02]  /*dc830*/  IMAD.MOV.U32 R32, RZ, RZ, R5 ;  /* 0x000000ffff207224 */ /* 0x000fe400078e0005 */
[----:B------:R-:W-:Y:S01]  /*dc840*/  IMAD.MOV.U32 R33, RZ, RZ, R4 ;  /* 0x000000ffff217224 */ /* 0x000fe200078e0004 */
[----:B------:R-:W-:-:S02]  /*dc850*/  F2FP.F16.E4M3.UNPACK_B R4, R48.H1 ;  /* 0x00000030ff04723e */ /* 0x000fc400030006ff */
[----:B------:R-:W-:Y:S01]  /*dc860*/  F2FP.F16.E4M3.UNPACK_B R5, R49.H1 ;  /* 0x00000031ff05723e */ /* 0x000fe200030006ff */
[----:B------:R0:W-:Y:S04]  /*dc870*/  STL.64 [R1+0x30], R2 ;  /* 0x0000300201007387 */ /* 0x0001e80000100a00 */
[----:B------:R-:W-:Y:S04]  /*dc880*/  STL [R1+0x7894], R32 ;  /* 0x0078942001007387 */ /* 0x000fe80000100800 */
[----:B------:R1:W-:Y:S08]  /*dc890*/  STL [R1+0x7890], R33 ;  /* 0x0078902101007387 */ /* 0x0003f00000100800 */
[----:B------:R-:W-:Y:S04]  /*dc8a0*/  STL.64 [R1+0x2200], R8 ;  /* 0x0022000801007387 */ /* 0x000fe80000100a00 */
[----:B------:R-:W-:Y:S01]  /*dc8b0*/  STL.64 [R1+0x2208], R10 ;  /* 0x0022080a01007387 */ /* 0x000fe20000100a00 */
[----:B------:R-:W-:-:S02]  /*dc8c0*/  IMAD.MOV.U32 R34, RZ, RZ, R3 ;  /* 0x000000ffff227224 */ /* 0x000fc400078e0003 */
[----:B------:R-:W-:Y:S01]  /*dc8d0*/  IMAD.MOV.U32 R35, RZ, RZ, R2 ;  /* 0x000000ffff237224 */ /* 0x000fe200078e0002 */
[----:B0-----:R-:W-:Y:S02]  /*dc8e0*/  F2FP.F16.E4M3.UNPACK_B R2, R50.H1 ;  /* 0x00000032ff02723e */ /* 0x001fe400030006ff */
[----:B------:R-:W-:Y:S01]  /*dc8f0*/  F2FP.F16.E4M3.UNPACK_B R3, R51.H1 ;  /* 0x00000033ff03723e */ /* 0x000fe200030006ff */
[----:B------:R-:W-:Y:S04]  /*dc900*/  STL.64 [R1+0x28], R4 ;  /* 0x0000280401007387 */ /* 0x000fe80000100a00 */
[----:B------:R0:W-:Y:S04]  /*dc910*/  STL [R1+0x789c], R34 ;  /* 0x00789c2201007387 */ /* 0x0001e80000100800 */
[----:B------:R3:W-:Y:S01]  /*dc920*/  STL [R1+0x7898], R35 ;  /* 0x0078982301007387 */ /* 0x0007e20000100800 */
[----:B-1----:R-:W-:-:S02]  /*dc930*/  IMAD.MOV.U32 R33, RZ, RZ, R5 ;  /* 0x000000ffff217224 */ /* 0x002fc400078e0005 */
[----:B------:R-:W-:Y:S02]  /*dc940*/  IMAD.MOV.U32 R32, RZ, RZ, R4 ;  /* 0x000000ffff207224 */ /* 0x000fe400078e0004 */
[----:B0-----:R-:W-:Y:S02]  /*dc950*/  IMAD.MOV.U32 R34, RZ, RZ, R2 ;  /* 0x000000ffff227224 */ /* 0x001fe400078e0002 */
[----:B---3--:R-:W-:Y:S01]  /*dc960*/  IMAD.MOV.U32 R35, RZ, RZ, R3 ;  /* 0x000000ffff237224 */ /* 0x008fe200078e0003 */
[----:B--2---:R-:W-:-:S15]  /*dc970*/  HMMA.16816.F32 R8, R28, R4, R52 ;  /* 0x000000041c08723c */ /* 0x004fde0000001834 */
[----:B------:R-:W-:-:S08]  /*dc980*/  NOP ;  /* 0x0000000000007918 */ /* 0x000fd00000000000 */
[----:B------:R-:W-:Y:S04]  /*dc990*/  STL.64 [R1+0x2210], R8 ;  /* 0x0022100801007387 */ /* 0x000fe80000100a00 */
[----:B------:R0:W-:Y:S02]  /*dc9a0*/  STL.64 [R1+0x2218], R10 ;  /* 0x0022180a01007387 */ /* 0x0001e40000100a00 */
[----:B0-----:R-:W-:Y:S06]  /*dc9b0*/  HMMA.16816.F32 R8, R28, R2, R56 ;  /* 0x000000021c08723c */ /* 0x001fec0000001838 */
[----:B------:R0:W-:Y:S01]  /*dc9c0*/  STL.64 [R1+0x20], R2 ;  /* 0x0000200201007387 */ /* 0x0001e20000100a00 */
[----:B------:R-:W-:-:S02]  /*dc9d0*/  F2FP.F16.E4M3.UNPACK_B R4, R60.H1 ;  /* 0x0000003cff04723e */ /* 0x000fc400030006ff */
[----:B------:R-:W-:Y:S01]  /*dc9e0*/  F2FP.F16.E4M3.UNPACK_B R5, R61.H1 ;  /* 0x0000003dff05723e */ /* 0x000fe200030006ff */
[----:B------:R-:W-:Y:S04]  /*dc9f0*/  STL [R1+0x78a4], R33 ;  /* 0x0078a42101007387 */ /* 0x000fe80000100800 */
[----:B------:R-:W-:Y:S09]  /*dca00*/  STL [R1+0x78a0], R32 ;  /* 0x0078a02001007387 */ /* 0x000ff20000100800 */
[----:B------:R1:W-:Y:S04]  /*dca10*/  STL.64 [R1+0x2220], R8 ;  /* 0x0022200801007387 */ /* 0x0003e80000100a00 */
[----:B------:R2:W-:Y:S04]  /*dca20*/  STL.64 [R1+0x2228], R10 ;  /* 0x0022280a01007387 */ /* 0x0005e80000100a00 */
[----:B------:R3:W-:Y:S04]  /*dca30*/  STL.64 [R1+0x18], R4 ;  /* 0x0000180401007387 */ /* 0x0007e80000100a00 */
[----:B------:R-:W4:Y:S04]  /*dca40*/  LDL.LU R44, [R1+0x6f0] ;  /* 0x0006f000012c7983 */ /* 0x000f280000300800 */
[----:B------:R-:W4:Y:S04]  /*dca50*/  LDL.LU R45, [R1+0x6f4] ;  /* 0x0006f400012d7983 */ /* 0x000f280000300800 */
[----:B------:R-:W4:Y:S04]  /*dca60*/  LDL.LU R46, [R1+0x6f8] ;  /* 0x0006f800012e7983 */ /* 0x000f280000300800 */
[----:B------:R-:W4:Y:S04]  /*dca70*/  LDL.LU R47, [R1+0x6fc] ;  /* 0x0006fc00012f7983 */ /* 0x000f280000300800 */
[----:B0-----:R-:W3:Y:S04]  /*dca80*/  LDL.LU R2, [R1+0x3948] ;  /* 0x0039480001027983 */ /* 0x001ee80000300800 */
[----:B------:R-:W4:Y:S04]  /*dca90*/  LDL.LU R3, [R1+0x394c] ;  /* 0x00394c0001037983 */ /* 0x000f280000300800 */
[----:B------:R-:W4:Y:S04]  /*dcaa0*/  LDL.LU R16, [R1+0x690] ;  /* 0x0006900001107983 */ /* 0x000f280000300800 */
[----:B------:R-:W4:Y:S04]  /*dcab0*/  LDL.LU R17, [R1+0x694] ;  /* 0x0006940001117983 */ /* 0x000f280000300800 */
[----:B------:R-:W4:Y:S04]  /*dcac0*/  LDL.LU R18, [R1+0x698] ;  /* 0x0006980001127983 */ /* 0x000f280000300800 */
[----:B------:R-:W4:Y:S04]  /*dcad0*/  LDL.LU R19, [R1+0x69c] ;  /* 0x00069c0001137983 */ /* 0x000f280000300800 */
[----:B-1----:R-:W4:Y:S04]  /*dcae0*/  LDL.LU R8, [R1+0x6b0] ;  /* 0x0006b00001087983 */ /* 0x002f280000300800 */
        /* <DEDUP_REMOVED lines=25> */
[----:B------:R0:W-:Y:S01]  /*dcc80*/  STL [R1+0x78ac], R35 ;  /* 0x0078ac2301007387 */ /* 0x0001e20000100800 */
[----:B------:R-:W-:-:S03]  /*dcc90*/  IMAD.MOV.U32 R32, RZ, RZ, R5 ;  /* 0x000000ffff207224 */ /* 0x000fc600078e0005 */
[----:B------:R1:W-:Y:S01]  /*dcca0*/  STL [R1+0x78a8], R34 ;  /* 0x0078a82201007387 */ /* 0x0003e20000100800 */
[----:B------:R-:W-:Y:S01]  /*dccb0*/  IMAD.MOV.U32 R33, RZ, RZ, R4 ;  /* 0x000000ffff217224 */ /* 0x000fe200078e0004 */
[----:B---3--:R-:W-:Y:S02]  /*dccc0*/  F2FP.F16.E4M3.UNPACK_B R2, R2.H1 ;  /* 0x00000002ff02723e */ /* 0x008fe400030006ff */
[----:B----4-:R-:W-:Y:S01]  /*dccd0*/  F2FP.F16.E4M3.UNPACK_B R3, R3.H1 ;  /* 0x00000003ff03723e */ /* 0x010fe200030006ff */
[C---:B------:R-:W-:Y:S06]  /*dcce0*/  HMMA.16816.F32 R16, R28.reuse, R4, R16 ;  /* 0x000000041c10723c */ /* 0x040fec0000001810 */
[----:B--2---:R-:W-:Y:S01]  /*dccf0*/  HMMA.16816.F32 R8, R28, R2, R8 ;  /* 0x000000021c08723c */ /* 0x004fe20000001808 */
[----:B------:R-:W-:-:S02]  /*dcd00*/  F2FP.F16.E4M3.UNPACK_B R4, R12.H1 ;  /* 0x0000000cff04723e */ /* 0x000fc400030006ff */
[----:B------:R-:W-:-:S03]  /*dcd10*/  F2FP.F16.E4M3.UNPACK_B R5, R13.H1 ;  /* 0x0000000dff05723e */ /* 0x000fc600030006ff */
[----:B0-----:R-:W-:Y:S02]  /*dcd20*/  IMAD.MOV.U32 R35, RZ, RZ, R4 ;  /* 0x000000ffff237224 */ /* 0x001fe400078e0004 */
[----:B-1----:R-:W-:-:S09]  /*dcd30*/  IMAD.MOV.U32 R34, RZ, RZ, R5 ;  /* 0x000000ffff227224 */ /* 0x002fd200078e0005 */
[----:B------:R-:W-:Y:S04]  /*dcd40*/  STL.64 [R1+0x2230], R16 ;  /* 0x0022301001007387 */ /* 0x000fe80000100a00 */
[----:B------:R-:W-:Y:S04]  /*dcd50*/  STL.64 [R1+0x2238], R18 ;  /* 0x0022381201007387 */ /* 0x000fe80000100a00 */
[----:B------:R0:W-:Y:S04]  /*dcd60*/  STL.64 [R1+0x10], R2 ;  /* 0x0000100201007387 */ /* 0x0001e80000100a00 */
[----:B------:R-:W-:Y:S04]  /*dcd70*/  STL [R1+0x78b4], R32 ;  /* 0x0078b42001007387 */ /* 0x000fe80000100800 */
[----:B------:R-:W-:Y:S04]  /*dcd80*/  STL [R1+0x78b0], R33 ;  /* 0x0078b02101007387 */ /* 0x000fe80000100800 */
[----:B------:R-:W-:Y:S04]  /*dcd90*/  STL [R1+0x8], R4 ;  /* 0x0000080401007387 */ /* 0x000fe80000100800 */
[----:B------:R-:W-:Y:S04]  /*dcda0*/  STL.64 [R1+0x2240], R8 ;  /* 0x0022400801007387 */ /* 0x000fe80000100a00 */
[----:B------:R1:W-:Y:S04]  /*dcdb0*/  STL.64 [R1+0x2248], R10 ;  /* 0x0022480a01007387 */ /* 0x0003e80000100a00 */
[----:B------:R2:W-:Y:S01]  /*dcdc0*/  STL [R1+0xc], R5 ;  /* 0x00000c0501007387 */ /* 0x0005e20000100800 */
[----:B0-----:R-:W-:-:S02]  /*dcdd0*/  F2FP.F16.E4M3.UNPACK_B R2, R38.H1 ;  /* 0x00000026ff02723e */ /* 0x001fc400030006ff */
[----:B------:R-:W-:Y:S01]  /*dcde0*/  F2FP.F16.E4M3.UNPACK_B R3, R39.H1 ;  /* 0x00000027ff03723e */ /* 0x000fe200030006ff */
[C---:B-1----:R-:W-:Y:S06]  /*dcdf0*/  HMMA.16816.F32 R8, R28.reuse, R4, R40 ;  /* 0x000000041c08723c */ /* 0x042fec0000001828 */
[----:B--2---:R-:W-:Y:S01]  /*dce00*/  HMMA.16816.F32 R4, R28, R2, R44 ;  /* 0x000000021c04723c */ /* 0x004fe2000000182c */
[----:B------:R-:W-:Y:S02]  /*dce10*/  F2FP.F16.E4M3.UNPACK_B R60, R60.H1 ;  /* 0x0000003cff3c723e */ /* 0x000fe400030006ff */
[----:B------:R-:W-:-:S14]  /*dce20*/  F2FP.F16.E4M3.UNPACK_B R61, R61.H1 ;  /* 0x0000003dff3d723e */ /* 0x000fdc00030006ff */
[----:B------:R-:W-:Y:S04]  /*dce30*/  STL.64 [R1+0x2250], R8 ;  /* 0x0022500801007387 */ /* 0x000fe80000100a00 */
[----:B------:R-:W-:Y:S04]  /*dce40*/  STL.64 [R1+0x2258], R10 ;  /* 0x0022580a01007387 */ /* 0x000fe80000100a00 */
[----:B------:R-:W-:Y:S04]  /*dce50*/  STL.64 [R1], R2 ;  /* 0x0000000201007387 */ /* 0x000fe80000100a00 */
        /* <DEDUP_REMOVED lines=9> */
[----:B------:R-:W-:Y:S08]  /*dcef0*/  STL.64 [R1+0x7918], R60 ;  /* 0x0079183c01007387 */ /* 0x000ff00000100a00 */
        /* <DEDUP_REMOVED lines=56> */
[----:B------:R-:W-:Y:S04]  /*dd280*/  STL.64 [R1+0x76e8], R58 ;  /* 0x0076e83a01007387 */ /* 0x000fe80000100a00 */
[----:B------:R-:W-:Y:S01]  /*dd290*/  STL.64 [R1+0x76e0], R56 ;  /* 0x0076e03801007387 */ /* 0x000fe20000100a00 */
[----:B---3--:R-:W-:-:S02]  /*dd2a0*/  F2FP.F16.E4M3.UNPACK_B R54, R54.H1 ;  /* 0x00000036ff36723e */ /* 0x008fc400030006ff */
[----:B----4-:R-:W-:Y:S01]  /*dd2b0*/  F2FP.F16.E4M3.UNPACK_B R55, R55.H1 ;  /* 0x00000037ff37723e */ /* 0x010fe200030006ff */
[C---:B--2---:R-:W-:Y:S06]  /*dd2c0*/  HMMA.16816.F32 R32, R28.reuse, R56, R32 ;  /* 0x000000381c20723c */ /* 0x044fec0000001820 */
[----:B------:R-:W-:Y:S01]  /*dd2d0*/  HMMA.16816.F32 R4, R28, R54, R4 ;  /* 0x000000361c04723c */ /* 0x000fe20000001804 */
[----:B------:R-:W-:Y:S02]  /*dd2e0*/  F2FP.F16.E4M3.UNPACK_B R52, R52.H1 ;  /* 0x00000034ff34723e */ /* 0x000fe400030006ff */
[----:B------:R-:W-:-:S14]  /*dd2f0*/  F2FP.F16.E4M3.UNPACK_B R53, R53.H1 ;  /* 0x00000035ff35723e */ /* 0x000fdc00030006ff */
[----:B------:R-:W-:Y:S04]  /*dd300*/  STL.64 [R1+0x2290], R32 ;  /* 0x0022902001007387 */ /* 0x000fe80000100a00 */
[----:B------:R-:W-:Y:S04]  /*dd310*/  STL.64 [R1+0x2298], R34 ;  /* 0x0022982201007387 */ /* 0x000fe80000100a00 */
[----:B------:R-:W-:Y:S04]  /*dd320*/  STL.64 [R1+0x22a0], R4 ;  /* 0x0022a00401007387 */ /* 0x000fe80000100a00 */
[----:B------:R0:W-:Y:S02]  /*dd330*/  STL.64 [R1+0x22a8], R6 ;  /* 0x0022a80601007387 */ /* 0x0001e40000100a00 */
[----:B0-----:R-:W-:Y:S01]  /*dd340*/  HMMA.16816.F32 R4, R28, R52, R36 ;  /* 0x000000341c04723c */ /* 0x001fe20000001824 */
[----:B------:R-:W-:-:S02]  /*dd350*/  F2FP.F16.E4M3.UNPACK_B R50, R50.H1 ;  /* 0x00000032ff32723e */ /* 0x000fc400030006ff */
[----:B------:R-:W-:Y:S01]  /*dd360*/  F2FP.F16.E4M3.UNPACK_B R51, R51.H1 ;  /* 0x00000033ff33723e */ /* 0x000fe200030006ff */
[----:B------:R-:W-:Y:S04]  /*dd370*/  STL.64 [R1+0x76f8], R54 ;  /* 0x0076f83601007387 */ /* 0x000fe80000100a00 */
[----:B------:R-:W-:-:S15]  /*dd380*/  STL.64 [R1+0x76f0], R52 ;  /* 0x0076f03401007387 */ /* 0x000fde0000100a00 */
        /* <DEDUP_REMOVED lines=80> */
[----:B------:R-:W4:Y:S04]  /*dd890*/  LDL.LU R20, [R1+0x930] ;  /* 0x0009300001147983 */ /* 0x000f280000300800 */
[----:B------:R-:W4:Y:S04]  /*dd8a0*/  LDL.LU R21, [R1+0x934] ;  /* 0x0009340001157983 */ /* 0x000f280000300800 */
[----:B------:R-:W4:Y:S04]  /*dd8b0*/  LDL.LU R22, [R1+0x938] ;  /* 0x0009380001167983 */ /* 0x000f280000300800 */
[----:B------:R-:W4:Y:S04]  /*dd8c0*/  LDL.LU R23, [R1+0x93c] ;  /* 0x00093c0001177983 */ /* 0x000f280000300800 */
[----:B------:R-:W-:Y:S01]  /*dd8d0*/  STL.64 [R1+0x7970], R2 ;  /* 0x0079700201007387 */ /* 0x000fe20000100a00 */
[----:B--2---:R-:W-:Y:S01]  /*dd8e0*/  HMMA.16816.F32 R44, R28, R2, R44 ;  /* 0x000000021c2c723c */ /* 0x004fe2000000182c */
[----:B---3--:R-:W-:-:S02]  /*dd8f0*/  F2FP.F16.E4M3.UNPACK_B R4, R6.H1 ;  /* 0x00000006ff04723e */ /* 0x008fc400030006ff */
[----:B----4-:R-:W-:Y:S02]  /*dd900*/  F2FP.F16.E4M3.UNPACK_B R5, R7.H1 ;  /* 0x00000007ff05723e */ /* 0x010fe400030006ff */
[----:B------:R-:W-:-:S15]  /*dd910*/  F2FP.F16.E4M3.UNPACK_B R6, R36.H1 ;  /* 0x00000024ff06723e */ /* 0x000fde00030006ff */
[----:B------:R-:W-:-:S03]  /*dd920*/  NOP ;  /* 0x0000000000007918 */ /* 0x000fc60000000000 */
        /* <DEDUP_REMOVED lines=8> */
[----:B------:R0:W-:Y:S04]  /*dd9b0*/  STL.64 [R1+0x2358], R46 ;  /* 0x0023582e01007387 */ /* 0x0001e80000100a00 */
[----:B------:R-:W-:Y:S04]  /*dd9c0*/  STL.64 [R1+0x7688], R6 ;  /* 0x0076880601007387 */ /* 0x000fe80000100a00 */
[----:B------:R1:W-:Y:S01]  /*dd9d0*/  STL.64 [R1+0x7680], R4 ;  /* 0x0076800401007387 */ /* 0x0003e20000100a00 */
[C---:B0-----:R-:W-:Y:S06]  /*dd9e0*/  HMMA.16816.F32 R44, R28.reuse, R6, R52 ;  /* 0x000000061c2c723c */ /* 0x041fec0000001834 */
[----:B-1----:R-:W-:Y:S01]  /*dd9f0*/  HMMA.16816.F32 R4, R28, R8, R56 ;  /* 0x000000081c04723c */ /* 0x002fe20000001838 */
[----:B------:R-:W-:-:S02]  /*dda00*/  F2FP.F16.E4M3.UNPACK_B R10, R10.H1 ;  /* 0x0000000aff0a723e */ /* 0x000fc400030006ff */
[----:B------:R-:W-:-:S14]  /*dda10*/  F2FP.F16.E4M3.UNPACK_B R11, R11.H1 ;  /* 0x0000000bff0b723e */ /* 0x000fdc00030006ff */
        /* <DEDUP_REMOVED lines=17> */
[----:B0-----:R-:W-:Y:S01]  /*ddb30*/  HMMA.16816.F32 R4, R28, R14, R24 ;  /* 0x0000000e1c04723c */ /* 0x001fe20000001818 */
[----:B------:R-:W-:Y:S02]  /*ddb40*/  F2FP.F16.E4M3.UNPACK_B R16, R38.H1 ;  /* 0x00000026ff10723e */ /* 0x000fe400030006ff */
[----:B------:R-:W-:-:S03]  /*ddb50*/  F2FP.F16.E4M3.UNPACK_B R17, R39.H1 ;  /* 0x00000027ff11723e */ /* 0x000fc600030006ff */
        /* <DEDUP_REMOVED lines=53> */
[----:B------:R-:W-:Y:S01]  /*ddeb0*/  STL.64 [R1+0x7690], R16 ;  /* 0x0076901001007387 */ /* 0x000fe20000100a00 */
[----:B---3--:R-:W-:Y:S01]  /*ddec0*/  HMMA.16816.F32 R4, R28, R18, R4 ;  /* 0x000000121c04723c */ /* 0x008fe20000001804 */
[----:B----4-:R-:W-:-:S02]  /*dded0*/  F2FP.F16.E4M3.UNPACK_B R20, R20.H1 ;  /* 0x00000014ff14723e */ /* 0x010fc400030006ff */
[----:B--2---:R-:W-:-:S15]  /*ddee0*/  F2FP.F16.E4M3.UNPACK_B R21, R21.H1 ;  /* 0x00000015ff15723e */ /* 0x004fde00030006ff */
[----:B------:R-:W-:-:S05]  /*ddef0*/  NOP ;  /* 0x0000000000007918 */ /* 0x000fca0000000000 */
        /* <DEDUP_REMOVED lines=10> */
[----:B------:R-:W-:-:S05]  /*ddfa0*/  F2FP.F16.E4M3.UNPACK_B R37, R37.H1 ;  /* 0x00000025ff25723e */ /* 0x000fca00030006ff */
[----:B------:R-:W-:Y:S04]  /*ddfb0*/  STL [R1+0x765c], R22 ;  /* 0x00765c1601007387 */ /* 0x000fe80000100800 */
[----:B------:R-:W-:-:S13]  /*ddfc0*/  STL [R1+0x7658], R23 ;  /* 0x0076581701007387 */ /* 0x000fda0000100800 */
[----:B------:R-:W-:Y:S04]  /*ddfd0*/  STL.64 [R1+0x23e0], R4 ;  /* 0x0023e00401007387 */ /* 0x000fe80000100a00 */
[----:B------:R0:W-:Y:S02]  /*ddfe0*/  STL.64 [R1+0x23e8], R6 ;  /* 0x0023e80601007387 */ /* 0x0001e40000100a00 */
[----:B0-----:R-:W-:Y:S01]  /*ddff0*/  HMMA.16816.F32 R4, R28, R36, R52 ;  /* 0x000000241c04723c */ /* 0x001fe20000001834 */
[----:B------:R-:W-:Y:S02]  /*de000*/  F2FP.F16.E4M3.UNPACK_B R38, R38.H1 ;  /* 0x00000026ff26723e */ /* 0x000fe400030006ff */
[----:B------:R-:W-:Y:S01]  /*de010*/  F2FP.F16.E4M3.UNPACK_B R39, R39.H1 ;  /* 0x00000027ff27723e */ /* 0x000fe200030006ff */
[----:B------:R-:W-:Y:S04]  /*de020*/  STL.64 [R1+0x7978], R20 ;  /* 0x0079781401007387 */ /* 0x000fe80000100a00 */
[----:B------:R-:W-:-:S15]  /*de030*/  STL [R1+0x7640], R37 ;  /* 0x0076402501007387 */ /* 0x000fde0000100800 */
[----:B------:R-:W-:Y:S04]  /*de040*/  STL.64 [R1+0x2a00], R4 ;  /* 0x002a000401007387 */ /* 0x000fe80000100a00 */
[----:B------:R0:W-:Y:S02]  /*de050*/  STL.64 [R1+0x2a08], R6 ;  /* 0x002a080601007387 */ /* 0x0001e40000100a00 */
[----:B0-----:R-:W-:Y:S01]  /*de060*/  HMMA.16816.F32 R4, R28, R38, R56 ;  /* 0x000000261c04723c */ /* 0x001fe20000001838 */
[----:B------:R-:W-:Y:S02]  /*de070*/  F2FP.F16.E4M3.UNPACK_B R40, R40.H1 ;  /* 0x00000028ff28723e */ /* 0x000fe400030006ff */
[----:B------:R-:W-:-:S03]  /*de080*/  F2FP.F16.E4M3.UNPACK_B R41, R41.H1 ;  /* 0x00000029ff29723e */ /* 0x000fc600030006ff */
[----:B------:R-:W-:Y:S04]  /*de090*/  STL.64 [R1+0x7928], R38 ;  /* 0x0079282601007387 */ /* 0x000fe80000100a00 */
[----:B------:R-:W-:-:S13]  /*de0a0*/  STL [R1+0x7920], R36 ;  /* 0x0079202401007387 */ /* 0x000fda0000100800 */
[----:B------:R-:W-:Y:S04]  /*de0b0*/  STL.64 [R1+0x29f0], R4 ;  /* 0x0029f00401007387 */ /* 0x000fe80000100a00 */
[----:B------:R0:W-:Y:S04]  /*de0c0*/  STL.64 [R1+0x29f8], R6 ;  /* 0x0029f80601007387 */ /* 0x0001e80000100a00 */
[----:B------:R-:W2:Y:S01]  /*de0d0*/  LDL R58, [R1+0xa8] ;  /* 0x0000a800013a7983 */ /* 0x000ea20000100800 */
[----:B0-----:R-:W-:Y:S01]  /*de0e0*/  HMMA.16816.F32 R4, R28, R40, R32 ;  /* 0x000000281c04723c */ /* 0x001fe20000001820 */
[----:B------:R-:W-:-:S15]  /*de0f0*/  IMAD.MOV.U32 R59, RZ, RZ, R0 ;  /* 0x000000ffff3b7224 */ /* 0x000fde00078e0000 */
[----:B------:R-:W-:-:S07]  /*de100*/  NOP ;  /* 0x0000000000007918 */ /* 0x000fce0000000000 */
        /* <DEDUP_REMOVED lines=23> */
[----:B0-----:R-:W4:Y:S04]  /*de280*/  LDL.LU R4, [R1+0x1b90] ;  /* 0x001b900001047983 */ /* 0x001f280000300800 */
[----:B------:R-:W4:Y:S04]  /*de290*/  LDL.LU R5, [R1+0x1b94] ;  /* 0x001b940001057983 */ /* 0x000f280000300800 */
[----:B-1----:R-:W2:Y:S04]  /*de2a0*/  LDL.LU R6, [R1+0x1b98] ;  /* 0x001b980001067983 */ /* 0x002ea80000300800 */
[----:B------:R-:W2:Y:S04]  /*de2b0*/  LDL.LU R7, [R1+0x1b9c] ;  /* 0x001b9c0001077983 */ /* 0x000ea80000300800 */
[----:B--2---:R-:W-:Y:S04]  /*de2c0*/  STL.64 [R1+0x7900], R6 ;  /* 0x0079000601007387 */ /* 0x004fe80000100a00 */
[----:B----4-:R-:W-:Y:S04]  /*de2d0*/  STL.64 [R1+0x78f8], R4 ;  /* 0x0078f80401007387 */ /* 0x010fe80000100a00 */
[----:B------:R-:W2:Y:S01]  /*de2e0*/  LDL R44, [R1+0xc0] ;  /* 0x0000c000012c7983 */ /* 0x000ea20000100800 */
[----:B---3--:R-:W-:-:S03]  /*de2f0*/  IMAD.MOV.U32 R45, RZ, RZ, R0 ;  /* 0x000000ffff2d7224 */ /* 0x008fc600078e0000 */
[----:B------:R-:W3:Y:S04]  /*de300*/  LDL.LU R0, [R1+0x7980] ;  /* 0x0079800001007983 */ /* 0x000ee80000300800 */
[----:B------:R-:W4:Y:S04]  /*de310*/  LDL R34, [R1+0x130] ;  /* 0x0001300001227983 */ /* 0x000f280000100800 */
[----:B------:R-:W4:Y:S04]  /*de320*/  LDL R35, [R1+0x134] ;  /* 0x0001340001237983 */ /* 0x000f280000100800 */
        /* <DEDUP_REMOVED lines=19> */
[----:B------:R-:W2:Y:S04]  /*de460*/  LDL R15, [R1+0xcc] ;  /* 0x0000cc00010f7983 */ /* 0x000ea80000100800 */
[----:B------:R-:W3:Y:S04]  /*de470*/  LDL R12, [R1+0xd0] ;  /* 0x0000d000010c7983 */ /* 0x000ee80000100800 */
[----:B--2---:R-:W-:Y:S04]  /*de480*/  STL.64 [R1+0x7948], R14 ;  /* 0x0079480e01007387 */ /* 0x004fe80000100a00 */
[----:B---3--:R-:W-:Y:S04]  /*de490*/  STL.64 [R1+0x7940], R12 ;  /* 0x0079400c01007387 */ /* 0x008fe80000100a00 */
[----:B------:R-:W2:Y:S04]  /*de4a0*/  LDL.LU R16, [R1+0x1bb0] ;  /* 0x001bb00001107983 */ /* 0x000ea80000300800 */
[----:B------:R-:W2:Y:S04]  /*de4b0*/  LDL.LU R17, [R1+0x1bb4] ;  /* 0x001bb40001117983 */ /* 0x000ea80000300800 */
[----:B------:R-:W3:Y:S04]  /*de4c0*/  LDL.LU R18, [R1+0x1bb8] ;  /* 0x001bb80001127983 */ /* 0x000ee80000300800 */
[----:B------:R-:W3:Y:S01]  /*de4d0*/  LDL.LU R19, [R1+0x1bbc] ;  /* 0x001bbc0001137983 */ /* 0x000ee20000300800 */
[----:B------:R-:W-:-:S02]  /*de4e0*/  IMAD R24, R24, 0x100, R2 ;  /* 0x0000010018187824 */ /* 0x000fc400078e0202 */
[----:B------:R-:W-:Y:S02]  /*de4f0*/  IMAD R25, R25, 0x100, R3 ;  /* 0x0000010019197824 */ /* 0x000fe400078e0203 */
[----:B------:R-:W-:Y:S02]  /*de500*/  IMAD R26, R26, 0x100, R60 ;  /* 0x000001001a1a7824 */ /* 0x000fe400078e023c */
[----:B------:R-:W-:Y:S01]  /*de510*/  IMAD R27, R27, 0x100, R61 ;  /* 0x000001001b1b7824 */ /* 0x000fe200078e023d */
[----:B------:R-:W-:Y:S02]  /*de520*/  F2FP.F16.E4M3.UNPACK_B R24, R24 ;  /* 0x00000018ff18723e */ /* 0x000fe400020006ff */
[----:B------:R-:W-:Y:S02]  /*de530*/  F2FP.F16.E4M3.UNPACK_B R25, R25 ;  /* 0x00000019ff19723e */ /* 0x000fe400020006ff */
[----:B------:R-:W-:Y:S02]  /*de540*/  F2FP.F16.E4M3.UNPACK_B R26, R26 ;  /* 0x0000001aff1a723e */ /* 0x000fe400020006ff */
[----:B------:R-:W-:Y:S01]  /*de550*/  F2FP.F16.E4M3.UNPACK_B R27, R27 ;  /* 0x0000001bff1b723e */ /* 0x000fe200020006ff */
[----:B---3--:R-:W-:Y:S04]  /*de560*/  STL.64 [R1+0x7958], R18 ;  /* 0x0079581201007387 */ /* 0x008fe80000100a00 */
[----:B--2---:R-:W-:Y:S04]  /*de570*/  STL.64 [R1+0x7950], R16 ;  /* 0x0079501001007387 */ /* 0x004fe80000100a00 */
[----:B------:R-:W-:Y:S04]  /*de580*/  STL.64 [R1+0x76a8], R42 ;  /* 0x0076a82a01007387 */ /* 0x000fe80000100a00 */
[----:B------:R0:W-:Y:S04]  /*de590*/  STL.64 [R1+0x76a0], R40 ;  /* 0x0076a02801007387 */ /* 0x0001e80000100a00 */
[----:B0-----:R-:W2:Y:S04]  /*de5a0*/  LDL.LU R40, [R1+0x1bc0] ;  /* 0x001bc00001287983 */ /* 0x001ea80000300800 */
[----:B------:R-:W2:Y:S04]  /*de5b0*/  LDL.LU R41, [R1+0x1bc4] ;  /* 0x001bc40001297983 */ /* 0x000ea80000300800 */
[----:B------:R-:W3:Y:S04]  /*de5c0*/  LDL.LU R42, [R1+0x1bc8] ;  /* 0x001bc800012a7983 */ /* 0x000ee80000300800 */
[----:B------:R-:W3:Y:S01]  /*de5d0*/  LDL.LU R43, [R1+0x1bcc] ;  /* 0x001bcc00012b7983 */ /* 0x000ee20000300800 */
[----:B------:R-:W-:Y:S06]  /*de5e0*/  HMMA.16816.F32 R4, R24, R32, R36 ;  /* 0x000000201804723c */ /* 0x000fec0000001824 */
[----:B------:R-:W-:-:S02]  /*de5f0*/  IMAD.MOV.U32 R30, RZ, RZ, R32 ;  /* 0x000000ffff1e7224 */ /* 0x000fc400078e0020 */
[----:B------:R-:W-:Y:S01]  /*de600*/  IMAD.MOV.U32 R0, RZ, RZ, R33 ;  /* 0x000000ffff007224 */ /* 0x000fe200078e0021 */
[----:B---3--:R-:W-:Y:S04]  /*de610*/  STL.64 [R1+0x7968], R42 ;  /* 0x0079682a01007387 */ /* 0x008fe80000100a00 */
[----:B--2---:R-:W-:Y:S10]  /*de620*/  STL.64 [R1+0x7960], R40 ;  /* 0x0079602801007387 */ /* 0x004ff40000100a00 */
[----:B------:R-:W-:Y:S04]  /*de630*/  STL.64 [R1+0x2910], R4 ;  /* 0x0029100401007387 */ /* 0x000fe80000100a00 */
[----:B------:R0:W-:Y:S02]  /*de640*/  STL.64 [R1+0x2918], R6 ;  /* 0x0029180601007387 */ /* 0x0001e40000100a00 */
[----:B0-----:R-:W-:Y:S02]  /*de650*/  HMMA.16816.F32 R4, R24, R34, R20 ;  /* 0x000000221804723c */ /* 0x001fe40000001814 */
[----:B------:R-:W2:-:S15]  /*de660*/  LDL R34, [R1+0xe8] ;  /* 0x0000e80001227983 */ /* 0x000e9e0000100800 */
[----:B------:R-:W-:-:S06]  /*de670*/  NOP ;  /* 0x0000000000007918 */ /* 0x000fcc0000000000 */
[----:B------:R0:W-:Y:S04]  /*de680*/  STL.64 [R1+0x2900], R4 ;  /* 0x0029000401007387 */ /* 0x0001e80000100a00 */
[----:B------:R1:W-:Y:S04]  /*de690*/  STL.64 [R1+0x2908], R6 ;  /* 0x0029080601007387 */ /* 0x0003e80000100a00 */
[----:B------:R-:W2:Y:S04]  /*de6a0*/  LDL R35, [R1+0xec] ;  /* 0x0000ec0001237983 */ /* 0x000ea80000100800 */
[----:B------:R-:W2:Y:S04]  /*de6b0*/  LDL.LU R52, [R1+0x1bf0] ;  /* 0x001bf00001347983 */ /* 0x000ea80000300800 */
[----:B------:R-:W2:Y:S04]  /*de6c0*/  LDL.LU R53, [R1+0x1bf4] ;  /* 0x001bf40001357983 */ /* 0x000ea80000300800 */
[----:B------:R-:W2:Y:S04]  /*de6d0*/  LDL.LU R54, [R1+0x1bf8] ;  /* 0x001bf80001367983 */ /* 0x000ea80000300800 */
[----:B------:R-:W2:Y:S04]  /*de6e0*/  LDL.LU R55, [R1+0x1bfc] ;  /* 0x001bfc0001377983 */ /* 0x000ea80000300800 */
        /* <DEDUP_REMOVED lines=17> */
[----:B------:R-:W2:Y:S04]  /*de800*/  LDL R28, [R1+0x120] ;  /* 0x00012000011c7983 */ /* 0x000ea80000100800 */
[----:B------:R-:W2:Y:S04]  /*de810*/  LDL R29, [R1+0x124] ;  /* 0x00012400011d7983 */ /* 0x000ea80000100800 */
[----:B------:R-:W2:Y:S04]  /*de820*/  LDL.LU R40, [R1+0x1c60] ;  /* 0x001c600001287983 */ /* 0x000ea80000300800 */
[----:B------:R-:W2:Y:S04]  /*de830*/  LDL.LU R41, [R1+0x1c64] ;  /* 0x001c640001297983 */ /* 0x000ea80000300800 */
[----:B------:R-:W2:Y:S04]  /*de840*/  LDL.LU R42, [R1+0x1c68] ;  /* 0x001c6800012a7983 */ /* 0x000ea80000300800 */
[----:B------:R-:W2:Y:S04]  /*de850*/  LDL.LU R43, [R1+0x1c6c] ;  /* 0x001c6c00012b7983 */ /* 0x000ea80000300800 */
        /* <DEDUP_REMOVED lines=21> */
[----:B------:R-:W4:Y:S01]  /*de9b0*/  LDL.LU R7, [R1+0x1c1c] ;  /* 0x001c1c0001077983 */ /* 0x000f220000300800 */
[----:B---3--:R-:W-:-:S15]  /*de9c0*/  HMMA.16816.F32 R20, R24, R2, R20 ;  /* 0x000000021814723c */ /* 0x008fde0000001814 */
[----:B------:R-:W-:-:S08]  /*de9d0*/  NOP ;  /* 0x0000000000007918 */ /* 0x000fd00000000000 */
[----:B------:R0:W-:Y:S04]  /*de9e0*/  STL.64 [R1+0x28f0], R20 ;  /* 0x0028f01401007387 */ /* 0x0001e80000100a00 */
[----:B------:R1:W-:Y:S04]  /*de9f0*/  STL.64 [R1+0x28f8], R22 ;  /* 0x0028f81601007387 */ /* 0x0003e80000100a00 */
[----:B0-----:R-:W3:Y:S01]  /*dea00*/  LDL.LU.64 R20, [R1+0x7978] ;  /* 0x0079780001147983 */ /* 0x001ee20000300a00 */
[C---:B--2---:R-:W-:Y:S06]  /*dea10*/  HMMA.16816.F32 R40, R24.reuse, R28, R40 ;  /* 0x0000001c1828723c */ /* 0x044fec0000001828 */
[----:B----4-:R-:W-:Y:S01]  /*dea20*/  HMMA.16816.F32 R16, R24, R8, R16 ;  /* 0x000000081810723c */ /* 0x010fe20000001810 */
[----:B-1----:R-:W-:-:S05]  /*dea30*/  IMAD.MOV.U32 R23, RZ, RZ, R2 ;  /* 0x000000ffff177224 */ /* 0x002fca00078e0002 */
[----:B------:R-:W-:Y:S02]  /*dea40*/  IMAD.MOV.U32 R29, RZ, RZ, R8 ;  /* 0x000000ffff1d7224 */ /* 0x000fe400078e0008 */
[----:B------:R-:W-:Y:S02]  /*dea50*/  IMAD.MOV.U32 R28, RZ, RZ, R9 ;  /* 0x000000ffff1c7224 */ /* 0x000fe400078e0009 */
[----:B------:R-:W-:Y:S01]  /*dea60*/  HMMA.16816.F32 R8, R24, R10, R12 ;  /* 0x0000000a1808723c */ /* 0x000fe2000000180c */
[----:B------:R-:W-:-:S05]  /*dea70*/  IMAD.MOV.U32 R22, RZ, RZ, R3 ;  /* 0x000000ffff167224 */ /* 0x000fca00078e0003 */
[C---:B------:R-:W-:Y:S01]  /*dea80*/  HMMA.16816.F32 R36, R24.reuse, R60, R36 ;  /* 0x0000003c1824723c */ /* 0x040fe20000001824 */
[----:B------:R-:W2:Y:S04]  /*dea90*/  LDL.LU.64 R2, [R1+0x7970] ;  /* 0x0079700001027983 */ /* 0x000ea80000300a00 */
[----:B------:R0:W-:Y:S04]  /*deaa0*/  STL.64 [R1+0x76b8], R22 ;  /* 0x0076b81601007387 */ /* 0x0001e80000100a00 */
[----:B0-----:R-:W4:Y:S04]  /*deab0*/  LDL R22, [R1+0xd8] ;  /* 0x0000d80001167983 */ /* 0x001f280000100800 */
[----:B------:R-:W4:Y:S04]  /*deac0*/  LDL R23, [R1+0xdc] ;  /* 0x0000dc0001177983 */ /* 0x000f280000100800 */
[----:B---3--:R0:W-:Y:S04]  /*dead0*/  STL.64 [R1+0x76b0], R20 ;  /* 0x0076b01401007387 */ /* 0x0081e80000100a00 */
[----:B0-----:R-:W3:Y:S04]  /*deae0*/  LDL R20, [R1+0xe0] ;  /* 0x0000e00001147983 */ /* 0x001ee80000100800 */
[----:B------:R-:W3:Y:S04]  /*deaf0*/  LDL R21, [R1+0xe4] ;  /* 0x0000e40001157983 */ /* 0x000ee80000100800 */
        /* <DEDUP_REMOVED lines=16> */
[----:B0-----:R-:W4:Y:S04]  /*dec00*/  LDL.LU.64 R38, [R1+0x7928] ;  /* 0x0079280001267983 */ /* 0x001f280000300a00 */
[----:B------:R-:W3:Y:S01]  /*dec10*/  LDL.LU R36, [R1+0x7920] ;  /* 0x0079200001247983 */ /* 0x000ee20000300800 */
[----:B------:R-:W-:Y:S01]  /*dec20*/  HMMA.16816.F32 R44, R24, R48, R44 ;  /* 0x00000030182c723c */ /* 0x000fe2000000182c */
[----:B------:R-:W-:-:S02]  /*dec30*/  IMAD.MOV.U32 R31, RZ, RZ, R61 ;  /* 0x000000ffff1f7224 */ /* 0x000fc400078e003d */
[----:B------:R-:W-:Y:S02]  /*dec40*/  IMAD.MOV.U32 R37, RZ, RZ, R60 ;  /* 0x000000ffff257224 */ /* 0x000fe400078e003c */
[----:B------:R-:W2:Y:S04]  /*dec50*/  LDL.LU.64 R60, [R1+0x7918] ;  /* 0x00791800013c7983 */ /* 0x000ea80000300a00 */
[----:B------:R-:W-:Y:S04]  /*dec60*/  STL.64 [R1+0x7718], R30 ;  /* 0x0077181e01007387 */ /* 0x000fe80000100a00 */
[----:B------:R0:W-:Y:S01]  /*dec70*/  STL.64 [R1+0x7710], R28 ;  /* 0x0077101c01007387 */ /* 0x0001e20000100a00 */
[C---:B------:R-:W-:Y:S03]  /*dec80*/  HMMA.16816.F32 R48, R24.reuse, R50, R4 ;  /* 0x000000321830723c */ /* 0x040fe60000001804 */
[----:B0-----:R-:W2:Y:S04]  /*dec90*/  LDL.LU R28, [R1+0x1bd0] ;  /* 0x001bd000011c7983 */ /* 0x001ea80000300800 */
[----:B------:R-:W2:Y:S04]  /*deca0*/  LDL.LU R29, [R1+0x1bd4] ;  /* 0x001bd400011d7983 */ /* 0x000ea80000300800 */
[----:B------:R-:W2:Y:S04]  /*decb0*/  LDL.LU R30, [R1+0x1bd8] ;  /* 0x001bd800011e7983 */ /* 0x000ea80000300800 */
[----:B------:R-:W2:Y:S01]  /*decc0*/  LDL.LU R31, [R1+0x1bdc] ;  /* 0x001bdc00011f7983 */ /* 0x000ea20000300800 */
[C---:B------:R-:W-:Y:S06]  /*decd0*/  HMMA.16816.F32 R56, R24.reuse, R32, R56 ;  /* 0x000000201838723c */ /* 0x040fec0000001838 */
[C---:B------:R-:W-:Y:S01]  /*dece0*/  HMMA.16816.F32 R32, R24.reuse, R34, R52 ;  /* 0x000000221820723c */ /* 0x040fe20000001834 */
[----:B----4-:R-:W-:Y:S04]  /*decf0*/  STL.64 [R1+0x76d8], R38 ;  /* 0x0076d82601007387 */ /* 0x010fe80000100a00 */
[----:B---3--:R0:W-:Y:S04]  /*ded00*/  STL.64 [R1+0x76d0], R36 ;  /* 0x0076d02401007387 */ /* 0x0081e80000100a00 */
        /* <DEDUP_REMOVED lines=21> */
[----:B------:R-:W-:Y:S04]  /*dee60*/  STL.64 [R1+0x2870], R32 ;  /* 0x0028702001007387 */ /* 0x000fe80000100a00 */
[----:B------:R0:W-:Y:S04]  /*dee70*/  STL.64 [R1+0x2878], R34 ;  /* 0x0028782201007387 */ /* 0x0001e80000100a00 */
[----:B0-----:R-:W2:Y:S04]  /*dee80*/  LDL.LU.64 R34, [R1+0x78c0] ;  /* 0x0078c00001227983 */ /* 0x001ea80000300a00 */
[----:B------:R-:W2:Y:S01]  /*dee90*/  LDL.LU.64 R32, [R1+0x78b8] ;  /* 0x0078b80001207983 */ /* 0x000ea20000300a00 */
[C---:B---3--:R-:W-:Y:S06]  /*deea0*/  HMMA.16816.F32 R36, R24.reuse, R20, R36 ;  /* 0x000000141824723c */ /* 0x048fec0000001824 */
[C---:B------:R-:W-:Y:S06]  /*deeb0*/  HMMA.16816.F32 R20, R24.reuse, R12, R40 ;  /* 0x0000000c1814723c */ /* 0x040fec0000001828 */
[C---:B------:R-:W-:Y:S06]  /*deec0*/  HMMA.16816.F32 R12, R24.reuse, R14, R16 ;  /* 0x0000000e180c723c */ /* 0x040fec0000001810 */
[C---:B----4-:R-:W-:Y:S06]  /*deed0*/  HMMA.16816.F32 R8, R24.reuse, R44, R8 ;  /* 0x0000002c1808723c */ /* 0x050fec0000001808 */
        /* <DEDUP_REMOVED lines=13> */
[----:B------:R0:W-:Y:S04]  /*defb0*/  STL.64 [R1+0x2830], R4 ;  /* 0x0028300401007387 */ /* 0x0001e80000100a00 */
[----:B------:R1:W-:Y:S04]  /*defc0*/  STL.64 [R1+0x2838], R6 ;  /* 0x0028380601007387 */ /* 0x0003e80000100a00 */
[----:B0-----:R-:W3:Y:S08]  /*defd0*/  LDL.LU R4, [R1+0x19e0] ;  /* 0x0019e00001047983 */ /* 0x001ef00000300800 */
[----:B------:R0:W-:Y:S04]  /*defe0*/  STL.64 [R1+0x2820], R12 ;  /* 0x0028200c01007387 */ /* 0x0001e80000100a00 */
[----:B------:R4:W-:Y:S04]  /*deff0*/  STL.64 [R1+0x2828], R14 ;  /* 0x0028280e01007387 */ /* 0x0009e80000100a00 */
[----:B------:R-:W-:Y:S04]  /*df000*/  STL.64 [R1+0x2810], R8 ;  /* 0x0028100801007387 */ /* 0x000fe80000100a00 */
[----:B------:R-:W-:Y:S04]  /*df010*/  STL.64 [R1+0x2818], R10 ;  /* 0x0028180a01007387 */ /* 0x000fe80000100a00 */
[----:B------:R-:W3:Y:S04]  /*df020*/  LDL.LU R5, [R1+0x19e4] ;  /* 0x0019e40001057983 */ /* 0x000ee80000300800 */
[----:B-1----:R-:W2:Y:S04]  /*df030*/  LDL.LU R6, [R1+0x19e8] ;  /* 0x0019e80001067983 */ /* 0x002ea80000300800 */
[----:B------:R-:W2:Y:S04]  /*df040*/  LDL.LU R7, [R1+0x19ec] ;  /* 0x0019ec0001077983 */ /* 0x000ea80000300800 */
[----:B--2---:R1:W-:Y:S04]  /*df050*/  STL.64 [R1+0x7728], R6 ;  /* 0x0077280601007387 */ /* 0x0043e80000100a00 */
[----:B---3--:R-:W-:Y:S04]  /*df060*/  STL.64 [R1+0x7720], R4 ;  /* 0x0077200401007387 */ /* 0x008fe80000100a00 */
[----:B0-----:R-:W2:Y:S04]  /*df070*/  LDL.LU R12, [R1+0x1a00] ;  /* 0x001a0000010c7983 */ /* 0x001ea80000300800 */
[----:B------:R-:W2:Y:S04]  /*df080*/  LDL.LU R13, [R1+0x1a04] ;  /* 0x001a0400010d7983 */ /* 0x000ea80000300800 */
[----:B----4-:R-:W3:Y:S04]  /*df090*/  LDL.LU R14, [R1+0x1a08] ;  /* 0x001a0800010e7983 */ /* 0x010ee80000300800 */
[----:B------:R-:W3:Y:S04]  /*df0a0*/  LDL.LU R15, [R1+0x1a0c] ;  /* 0x001a0c00010f7983 */ /* 0x000ee80000300800 */
[----:B---3--:R-:W-:Y:S04]  /*df0b0*/  STL.64 [R1+0x7738], R14 ;  /* 0x0077380e01007387 */ /* 0x008fe80000100a00 */
[----:B--2---:R0:W-:Y:S04]  /*df0c0*/  STL.64 [R1+0x7730], R12 ;  /* 0x0077300c01007387 */ /* 0x0041e80000100a00 */
[----:B------:R-:W2:Y:S04]  /*df0d0*/  LDL.LU R16, [R1+0x1a10] ;  /* 0x001a100001107983 */ /* 0x000ea80000300800 */
[----:B------:R-:W2:Y:S04]  /*df0e0*/  LDL.LU R17, [R1+0x1a14] ;  /* 0x001a140001117983 */ /* 0x000ea80000300800 */
[----:B------:R-:W3:Y:S04]  /*df0f0*/  LDL.LU R18, [R1+0x1a18] ;  /* 0x001a180001127983 */ /* 0x000ee80000300800 */
[----:B------:R-:W3:Y:S01]  /*df100*/  LDL.LU R19, [R1+0x1a1c] ;  /* 0x001a1c0001137983 */ /* 0x000ee20000300800 */
[----:B------:R-:W-:-:S02]  /*df110*/  IMAD.MOV.U32 R42, RZ, RZ, R32 ;  /* 0x000000ffff2a7224 */ /* 0x000fc400078e0020 */
[----:B------:R-:W-:Y:S02]  /*df120*/  IMAD.MOV.U32 R43, RZ, RZ, R33 ;  /* 0x000000ffff2b7224 */ /* 0x000fe400078e0021 */
[----:B------:R-:W-:Y:S02]  /*df130*/  IMAD.MOV.U32 R40, RZ, RZ, R35 ;  /* 0x000000ffff287224 */ /* 0x000fe400078e0023 */
[----:B------:R-:W-:Y:S01]  /*df140*/  IMAD.MOV.U32 R41, RZ, RZ, R34 ;  /* 0x000000ffff297224 */ /* 0x000fe200078e0022 */
[----:B---3--:R-:W-:Y:S04]  /*df150*/  STL.64 [R1+0x7748], R18 ;  /* 0x0077481201007387 */ /* 0x008fe80000100a00 */
[----:B--2---:R-:W-:Y:S04]  /*df160*/  STL.64 [R1+0x7740], R16 ;  /* 0x0077401001007387 */ /* 0x004fe80000100a00 */
[----:B------:R-:W2:Y:S04]  /*df170*/  LDL.LU R32, [R1+0x78b4] ;  /* 0x0078b40001207983 */ /* 0x000ea80000300800 */
        /* <DEDUP_REMOVED lines=15> */
[----:B------:R-:W-:-:S02]  /*df270*/  IMAD.MOV.U32 R54, RZ, RZ, R33 ;  /* 0x000000ffff367224 */ /* 0x000fc400078e0021 */
[----:B------:R-:W-:Y:S01]  /*df280*/  IMAD.MOV.U32 R55, RZ, RZ, R32 ;  /* 0x000000ffff377224 */ /* 0x000fe200078e0020 */
[----:B---3--:R-:W-:Y:S04]  /*df290*/  STL.64 [R1+0x7778], R22 ;  /* 0x0077781601007387 */ /* 0x008fe80000100a00 */
[----:B--2---:R2:W-:Y:S04]  /*df2a0*/  STL.64 [R1+0x7770], R20 ;  /* 0x0077701401007387 */ /* 0x0045e80000100a00 */
[----:B------:R-:W3:Y:S04]  /*df2b0*/  LDL.LU R33, [R1+0x78a4] ;  /* 0x0078a40001217983 */ /* 0x000ee80000300800 */
[----:B------:R-:W1:Y:S04]  /*df2c0*/  LDL.LU R32, [R1+0x78a0] ;  /* 0x0078a00001207983 */ /* 0x000e680000300800 */
[----:B------:R-:W2:Y:S04]  /*df2d0*/  LDL.LU R48, [R1+0x1a50] ;  /* 0x001a500001307983 */ /* 0x000ea80000300800 */
[----:B------:R-:W2:Y:S04]  /*df2e0*/  LDL.LU R49, [R1+0x1a54] ;  /* 0x001a540001317983 */ /* 0x000ea80000300800 */
[----:B------:R-:W3:Y:S04]  /*df2f0*/  LDL.LU R50, [R1+0x1a58] ;  /* 0x001a580001327983 */ /* 0x000ee80000300800 */
[----:B------:R-:W3:Y:S01]  /*df300*/  LDL.LU R51, [R1+0x1a5c] ;  /* 0x001a5c0001337983 */ /* 0x000ee20000300800 */
[----:B----4-:R-:W-:-:S02]  /*df310*/  IMAD.MOV.U32 R52, RZ, RZ, R34 ;  /* 0x000000ffff347224 */ /* 0x010fc400078e0022 */
[----:B------:R-:W-:Y:S01]  /*df320*/  IMAD.MOV.U32 R53, RZ, RZ, R35 ;  /* 0x000000ffff357224 */ /* 0x000fe200078e0023 */
[----:B---3--:R-:W-:Y:S04]  /*df330*/  STL.64 [R1+0x7788], R50 ;  /* 0x0077883201007387 */ /* 0x008fe80000100a00 */
[----:B--2---:R2:W-:Y:S04]  /*df340*/  STL.64 [R1+0x7780], R48 ;  /* 0x0077803001007387 */ /* 0x0045e80000100a00 */
[----:B------:R-:W3:Y:S04]  /*df350*/  LDL.LU R34, [R1+0x789c] ;  /* 0x00789c0001227983 */ /* 0x000ee80000300800 */
[----:B------:R-:W4:Y:S04]  /*df360*/  LDL.LU R35, [R1+0x7898] ;  /* 0x0078980001237983 */ /* 0x000f280000300800 */
[----:B------:R-:W-:Y:S04]  /*df370*/  STL.64 [R1+0x77a8], R54 ;  /* 0x0077a83601007387 */ /* 0x000fe80000100a00 */
[----:B------:R-:W-:Y:S04]  /*df380*/  STL.64 [R1+0x77a0], R52 ;  /* 0x0077a03401007387 */ /* 0x000fe80000100a00 */
[----:B------:R-:W2:Y:S04]  /*df390*/  LDL.LU R28, [R1+0x1a60] ;  /* 0x001a6000011c7983 */ /* 0x000ea80000300800 */
[----:B------:R-:W2:Y:S04]  /*df3a0*/  LDL.LU R29, [R1+0x1a64] ;  /* 0x001a6400011d7983 */ /* 0x000ea80000300800 */
[----:B------:R-:W3:Y:S04]  /*df3b0*/  LDL.LU R30, [R1+0x1a68] ;  /* 0x001a6800011e7983 */ /* 0x000ee80000300800 */
[----:B------:R-:W3:Y:S01]  /*df3c0*/  LDL.LU R31, [R1+0x1a6c] ;  /* 0x001a6c00011f7983 */ /* 0x000ee20000300800 */
[----:B-1----:R-:W-:-:S02]  /*df3d0*/  IMAD.MOV.U32 R6, RZ, RZ, R32 ;  /* 0x000000ffff067224 */ /* 0x002fc400078e0020 */
[----:B------:R-:W-:Y:S01]  /*df3e0*/  IMAD.MOV.U32 R7, RZ, RZ, R33 ;  /* 0x000000ffff077224 */ /* 0x000fe200078e0021 */
[----:B---3--:R-:W-:Y:S04]  /*df3f0*/  STL.64 [R1+0x77b8], R30 ;  /* 0x0077b81e01007387 */ /* 0x008fe80000100a00 */
[----:B--2---:R1:W-:Y:S04]  /*df400*/  STL.64 [R1+0x77b0], R28 ;  /* 0x0077b01c01007387 */ /* 0x0043e80000100a00 */
[----:B------:R-:W2:Y:S04]  /*df410*/  LDL.LU R32, [R1+0x7894] ;  /* 0x0078940001207983 */ /* 0x000ea80000300800 */
[----:B------:R-:W3:Y:S04]  /*df420*/  LDL.LU R33, [R1+0x7890] ;  /* 0x0078900001217983 */ /* 0x000ee80000300800 */
[----:B0-----:R-:W2:Y:S04]  /*df430*/  LDL.LU R12, [R1+0x1a70] ;  /* 0x001a7000010c7983 */ /* 0x001ea80000300800 */
[----:B------:R-:W2:Y:S04]  /*df440*/  LDL.LU R13, [R1+0x1a74] ;  /* 0x001a7400010d7983 */ /* 0x000ea80000300800 */
[----:B------:R-:W3:Y:S04]  /*df450*/  LDL.LU R14, [R1+0x1a78] ;  /* 0x001a7800010e7983 */ /* 0x000ee80000300800 */
[----:B------:R-:W3:Y:S01]  /*df460*/  LDL.LU R15, [R1+0x1a7c] ;  /* 0x001a7c00010f7983 */ /* 0x000ee20000300800 */
[----:B----4-:R-:W-:-:S02]  /*df470*/  IMAD.MOV.U32 R4, RZ, RZ, R35 ;  /* 0x000000ffff047224 */ /* 0x010fc400078e0023 */
[----:B------:R-:W-:Y:S01]  /*df480*/  IMAD.MOV.U32 R5, RZ, RZ, R34 ;  /* 0x000000ffff057224 */ /* 0x000fe200078e0022 */
[----:B---3--:R-:W-:Y:S04]  /*df490*/  STL.64 [R1+0x77c8], R14 ;  /* 0x0077c80e01007387 */ /* 0x008fe80000100a00 */
[----:B--2---:R0:W-:Y:S04]  /*df4a0*/  STL.64 [R1+0x77c0], R12 ;  /* 0x0077c00c01007387 */ /* 0x0041e80000100a00 */
[----:B------:R2:W-:Y:S04]  /*df4b0*/  STL.64 [R1+0x77d8], R6 ;  /* 0x0077d80601007387 */ /* 0x0005e80000100a00 */
[----:B------:R-:W-:Y:S04]  /*df4c0*/  STL.64 [R1+0x77d0], R4 ;  /* 0x0077d00401007387 */ /* 0x000fe80000100a00 */
        /* <DEDUP_REMOVED lines=14> */
[----:B------:R-:W2:Y:S04]  /*df5b0*/  LDL R34, [R1+0x50] ;  /* 0x0000500001227983 */ /* 0x000ea80000100800 */
[----:B------:R-:W2:Y:S04]  /*df5c0*/  LDL R35, [R1+0x54] ;  /* 0x0000540001237983 */ /* 0x000ea80000100800 */
[----:B------:R-:W4:Y:S04]  /*df5d0*/  LDL R32, [R1+0x58] ;  /* 0x0000580001207983 */ /* 0x000f280000100800 */
[----:B------:R-:W4:Y:S04]  /*df5e0*/  LDL R33, [R1+0x5c] ;  /* 0x00005c0001217983 */ /* 0x000f280000100800 */
[----:B--2---:R2:W-:Y:S04]  /*df5f0*/  STL.64 [R1+0x7808], R34 ;  /* 0x0078082201007387 */ /* 0x0045e80000100a00 */
[----:B----4-:R-:W-:Y:S04]  /*df600*/  STL.64 [R1+0x7800], R32 ;  /* 0x0078002001007387 */ /* 0x010fe80000100a00 */
[----:B-1----:R-:W4:Y:S04]  /*df610*/  LDL.LU R28, [R1+0x1ad0] ;  /* 0x001ad000011c7983 */ /* 0x002f280000300800 */
[----:B------:R-:W4:Y:S04]  /*df620*/  LDL.LU R29, [R1+0x1ad4] ;  /* 0x001ad400011d7983 */ /* 0x000f280000300800 */
[----:B------:R-:W3:Y:S04]  /*df630*/  LDL.LU R30, [R1+0x1ad8] ;  /* 0x001ad800011e7983 */ /* 0x000ee80000300800 */
[----:B------:R-:W3:Y:S04]  /*df640*/  LDL.LU R31, [R1+0x1adc] ;  /* 0x001adc00011f7983 */ /* 0x000ee80000300800 */
[----:B---3--:R-:W-:Y:S04]  /*df650*/  STL.64 [R1+0x7818], R30 ;  /* 0x0078181e01007387 */ /* 0x008fe80000100a00 */
[----:B----4-:R1:W-:Y:S04]  /*df660*/  STL.64 [R1+0x7810], R28 ;  /* 0x0078101c01007387 */ /* 0x0103e80000100a00 */
[----:B------:R-:W3:Y:S04]  /*df670*/  LDL R40, [R1+0x60] ;  /* 0x0000600001287983 */ /* 0x000ee80000100800 */
[----:B------:R-:W3:Y:S04]  /*df680*/  LDL R41, [R1+0x64] ;  /* 0x0000640001297983 */ /* 0x000ee80000100800 */
[----:B------:R-:W-:Y:S04]  /*df690*/  STL.64 [R1+0x7828], R42 ;  /* 0x0078282a01007387 */ /* 0x000fe80000100a00 */
[----:B---3--:R3:W-:Y:S04]  /*df6a0*/  STL.64 [R1+0x7820], R40 ;  /* 0x0078202801007387 */ /* 0x0087e80000100a00 */
[----:B0-----:R-:W4:Y:S04]  /*df6b0*/  LDL.LU R12, [R1+0x1ae0] ;  /* 0x001ae000010c7983 */ /* 0x001f280000300800 */
[----:B------:R-:W4:Y:S04]  /*df6c0*/  LDL.LU R13, [R1+0x1ae4] ;  /* 0x001ae400010d7983 */ /* 0x000f280000300800 */
[----:B------:R-:W2:Y:S04]  /*df6d0*/  LDL.LU R14, [R1+0x1ae8] ;  /* 0x001ae800010e7983 */ /* 0x000ea80000300800 */
[----:B------:R-:W2:Y:S04]  /*df6e0*/  LDL.LU R15, [R1+0x1aec] ;  /* 0x001aec00010f7983 */ /* 0x000ea80000300800 */
[----:B--2---:R0:W-:Y:S04]  /*df6f0*/  STL.64 [R1+0x7838], R14 ;  /* 0x0078380e01007387 */ /* 0x0041e80000100a00 */
        /* <DEDUP_REMOVED lines=150> */
[----:B0-----:R-:W2:Y:S04]  /*e0060*/  LDL.LU.64 R34, [R1+0x7798] ;  /* 0x0077980001227983 */ /* 0x001ea80000300a00 */
[----:B------:R-:W3:Y:S02]  /*e0070*/  LDL.LU.64 R32, [R1+0x7790] ;  /* 0x0077900001207983 */ /* 0x000ee40000300a00 */
[C---:B---3--:R-:W-:Y:S06]  /*e0080*/  HMMA.16816.F32 R48, R24.reuse, R32, R48 ;  /* 0x000000201830723c */ /* 0x048fec0000001830 */
[----:B--2---:R-:W-:-:S15]  /*e0090*/  HMMA.16816.F32 R20, R24, R34, R20 ;  /* 0x000000221814723c */ /* 0x004fde0000001814 */
        /* <DEDUP_REMOVED lines=10> */
[----:B0-----:R-:W3:Y:S04]  /*e0140*/  LDL R34, [R1+0x10] ;  /* 0x0000100001227983 */ /* 0x001ee80000100800 */
[----:B------:R-:W3:Y:S01]  /*e0150*/  LDL R35, [R1+0x14] ;  /* 0x0000140001237983 */ /* 0x000ee20000100800 */
[C---:B------:R-:W-:Y:S06]  /*e0160*/  HMMA.16816.F32 R40, R24.reuse, R42, R36 ;  /* 0x0000002a1828723c */ /* 0x040fec0000001824 */
[C---:B------:R-:W-:Y:S06]  /*e0170*/  HMMA.16816.F32 R16, R24.reuse, R4, R16 ;  /* 0x000000041810723c */ /* 0x040fec0000001810 */
[C---:B------:R-:W-:Y:S06]  /*e0180*/  HMMA.16816.F32 R4, R24.reuse, R6, R12 ;  /* 0x000000061804723c */ /* 0x040fec000000180c */
[C---:B----4-:R-:W-:Y:S01]  /*e0190*/  HMMA.16816.F32 R28, R24.reuse, R52, R28 ;  /* 0x00000034181c723c */ /* 0x050fe2000000181c */
[----:B------:R-:W-:Y:S04]  /*e01a0*/  STL.64 [R1+0x7498], R32 ;  /* 0x0074982001007387 */ /* 0x000fe80000100a00 */
        /* <DEDUP_REMOVED lines=20> */
[----:B--2---:R-:W-:Y:S03]  /*e02f0*/  HMMA.16816.F32 R52, R24, R54, R48 ;  /* 0x000000361834723c */ /* 0x004fe60000001830 */
[----:B------:R-:W2:Y:S04]  /*e0300*/  LDL.LU.64 R50, [R1+0x7708] ;  /* 0x0077080001327983 */ /* 0x000ea80000300a00 */
[----:B------:R-:W2:-:S15]  /*e0310*/  LDL.LU.64 R48, [R1+0x7700] ;  /* 0x0077000001307983 */ /* 0x000e9e0000300a00 */
[----:B------:R-:W-:-:S01]  /*e0320*/  NOP ;  /* 0x0000000000007918 */ /* 0x000fc20000000000 */
[----:B------:R-:W-:Y:S04]  /*e0330*/  STL.64 [R1+0x26f0], R52 ;  /* 0x0026f03401007387 */ /* 0x000fe80000100a00 */
[----:B------:R0:W-:Y:S01]  /*e0340*/  STL.64 [R1+0x26f8], R54 ;  /* 0x0026f83601007387 */ /* 0x0001e20000100a00 */
[C---:B---3--:R-:W-:Y:S03]  /*e0350*/  HMMA.16816.F32 R32, R24.reuse, R34, R56 ;  /* 0x000000221820723c */ /* 0x048fe60000001838 */
[----:B0-----:R-:W3:Y:S04]  /*e0360*/  LDL.LU.64 R54, [R1+0x76f8] ;  /* 0x0076f80001367983 */ /* 0x001ee80000300a00 */
[----:B------:R-:W2:Y:S04]  /*e0370*/  LDL.LU.64 R52, [R1+0x76f0] ;  /* 0x0076f00001347983 */ /* 0x000ea80000300a00 */
[----:B------:R-:W3:Y:S04]  /*e0380*/  LDL.LU.64 R58, [R1+0x76e8] ;  /* 0x0076e800013a7983 */ /* 0x000ee80000300a00 */
[----:B------:R-:W2:Y:S08]  /*e0390*/  LDL.LU.64 R56, [R1+0x76e0] ;  /* 0x0076e00001387983 */ /* 0x000eb00000300a00 */
[----:B------:R-:W-:Y:S04]  /*e03a0*/  STL.64 [R1+0x26e0], R32 ;  /* 0x0026e02001007387 */ /* 0x000fe80000100a00 */
[----:B------:R4:W-:Y:S02]  /*e03b0*/  STL.64 [R1+0x26e8], R34 ;  /* 0x0026e82201007387 */ /* 0x0009e40000100a00 */
[C---:B----4-:R-:W-:Y:S06]  /*e03c0*/  HMMA.16816.F32 R32, R24.reuse, R40, R36 ;  /* 0x000000281820723c */ /* 0x050fec0000001824 */
        /* <DEDUP_REMOVED lines=8> */
[----:B------:R-:W-:Y:S01]  /*e0450*/  STL.64 [R1+0x26b8], R18 ;  /* 0x0026b81201007387 */ /* 0x000fe20000100a00 */
[C---:B---3--:R-:W-:Y:S06]  /*e0460*/  HMMA.16816.F32 R12, R24.reuse, R58, R12 ;  /* 0x0000003a180c723c */ /* 0x048fec000000180c */
[----:B--2---:R-:W-:Y:S01]  /*e0470*/  HMMA.16816.F32 R8, R24, R56, R8 ;  /* 0x000000381808723c */ /* 0x004fe20000001808 */
[----:B------:R-:W-:-:S15]  /*e0480*/  STL.64 [R1+0x73d0], R58 ;  /* 0x0073d03a01007387 */ /* 0x000fde0000100a00 */
[----:B------:R-:W-:-:S01]  /*e0490*/  NOP ;  /* 0x0000000000007918 */ /* 0x000fc20000000000 */
[----:B------:R-:W-:Y:S04]  /*e04a0*/  STL.64 [R1+0x26a0], R12 ;  /* 0x0026a00c01007387 */ /* 0x000fe80000100a00 */
[----:B------:R-:W-:Y:S04]  /*e04b0*/  STL.64 [R1+0x26a8], R14 ;  /* 0x0026a80e01007387 */ /* 0x000fe80000100a00 */
[----:B------:R0:W-:Y:S04]  /*e04c0*/  STL.64 [R1+0x73c8], R56 ;  /* 0x0073c83801007387 */ /* 0x0001e80000100a00 */
[----:B------:R-:W-:Y:S04]  /*e04d0*/  STL.64 [R1+0x2690], R8 ;  /* 0x0026900801007387 */ /* 0x000fe80000100a00 */
[----:B------:R1:W-:Y:S04]  /*e04e0*/  STL.64 [R1+0x2698], R10 ;  /* 0x0026980a01007387 */ /* 0x0003e80000100a00 */
[----:B0-----:R-:W2:Y:S01]  /*e04f0*/  LDL.LU R56, [R1+0x18f0] ;  /* 0x0018f00001387983 */ /* 0x001ea20000300800 */
[C---:B-1----:R-:W-:Y:S06]  /*e0500*/  HMMA.16816.F32 R8, R24.reuse, R54, R4 ;  /* 0x000000361808723c */ /* 0x042fec0000001804 */
[----:B------:R-:W-:-:S15]  /*e0510*/  HMMA.16816.F32 R4, R24, R52, R44 ;  /* 0x000000341804723c */ /* 0x000fde000000182c */
        /* <DEDUP_REMOVED lines=36> */
[----:B---3--:R-:W3:Y:S04]  /*e0760*/  LDL.LU R4, [R1+0x1970] ;  /* 0x0019700001047983 */ /* 0x008ee80000300800 */
[----:B------:R-:W3:Y:S04]  /*e0770*/  LDL.LU R5, [R1+0x1974] ;  /* 0x0019740001057983 */ /* 0x000ee80000300800 */
[----:B----4-:R-:W3:Y:S04]  /*e0780*/  LDL.LU R6, [R1+0x1978] ;  /* 0x0019780001067983 */ /* 0x010ee80000300800 */
[----:B------:R-:W3:Y:S04]  /*e0790*/  LDL.LU R7, [R1+0x197c] ;  /* 0x00197c0001077983 */ /* 0x000ee80000300800 */
        /* <DEDUP_REMOVED lines=37> */
[----:B------:R-:W3:Y:S01]  /*e09f0*/  LDL.LU.64 R40, [R1+0x76a0] ;  /* 0x0076a00001287983 */ /* 0x000ee20000300a00 */
[C---:B------:R-:W-:Y:S03]  /*e0a00*/  HMMA.16816.F32 R4, R24.reuse, R2, R4 ;  /* 0x000000021804723c */ /* 0x040fe60000001804 */
        /* <DEDUP_REMOVED lines=12> */
[----:B------:R-:W-:Y:S04]  /*e0ad0*/  STL.64 [R1+0x7628], R42 ;  /* 0x0076282a01007387 */ /* 0x000fe80000100a00 */
        /* <DEDUP_REMOVED lines=24> */
[----:B------:R-:W2:Y:S04]  /*e0c60*/  LDL.LU R6, [R1+0x1948] ;  /* 0x0019480001067983 */ /* 0x000ea80000300800 */
[----:B------:R-:W2:Y:S02]  /*e0c70*/  LDL.LU R7, [R1+0x194c] ;  /* 0x00194c0001077983 */ /* 0x000ea40000300800 */
[----:B--2---:R-:W-:-:S15]  /*e0c80*/  HMMA.16816.F32 R4, R24, R8, R4 ;  /* 0x000000081804723c */ /* 0x004fde0000001804 */
[----:B------:R-:W-:-:S08]  /*e0c90*/  NOP ;  /* 0x0000000000007918 */ /* 0x000fd00000000000 */
[----:B------:R-:W-:Y:S04]  /*e0ca0*/  STL.64 [R1+0x25e0], R4 ;  /* 0x0025e00401007387 */ /* 0x000fe80000100a00 */
[----:B------:R3:W-:Y:S02]  /*e0cb0*/  STL.64 [R1+0x25e8], R6 ;  /* 0x0025e80601007387 */ /* 0x0007e40000100a00 */
[C---:B---3--:R-:W-:Y:S06]  /*e0cc0*/  HMMA.16816.F32 R4, R24.reuse, R10, R40 ;  /* 0x0000000a1804723c */ /* 0x048fec0000001828 */
        /* <DEDUP_REMOVED lines=20> */
[----:B0-----:R-:W-:-:S15]  /*e0e10*/  HMMA.16816.F32 R4, R24, R20, R32 ;  /* 0x000000141804723c */ /* 0x001fde0000001820 */
[----:B------:R-:W-:-:S08]  /*e0e20*/  NOP ;  /* 0x0000000000007918 */ /* 0x000fd00000000000 */
[----:B------:R0:W-:Y:S04]  /*e0e30*/  STL.64 [R1+0x2580], R4 ;  /* 0x0025800401007387 */ /* 0x0001e80000100a00 */
[----:B------:R1:W-:Y:S04]  /*e0e40*/  STL.64 [R1+0x2588], R6 ;  /* 0x0025880601007387 */ /* 0x0003e80000100a00 */
[----:B------:R-:W2:Y:S04]  /*e0e50*/  LDL.LU R52, [R1+0x1860] ;  /* 0x0018600001347983 */ /* 0x000ea80000300800 */
[----:B------:R-:W2:Y:S04]  /*e0e60*/  LDL.LU R53, [R1+0x1864] ;  /* 0x0018640001357983 */ /* 0x000ea80000300800 */
[----:B------:R-:W3:Y:S04]  /*e0e70*/  LDL.LU R54, [R1+0x1868] ;  /* 0x0018680001367983 */ /* 0x000ee80000300800 */
[----:B------:R-:W3:Y:S04]  /*e0e80*/  LDL.LU R55, [R1+0x186c] ;  /* 0x00186c0001377983 */ /* 0x000ee80000300800 */
[----:B---3--:R-:W-:Y:S04]  /*e0e90*/  STL.64 [R1+0x7638], R54 ;  /* 0x0076383601007387 */ /* 0x008fe80000100a00 */
[----:B--2---:R-:W-:Y:S04]  /*e0ea0*/  STL.64 [R1+0x7630], R52 ;  /* 0x0076303401007387 */ /* 0x004fe80000100a00 */
[----:B0-----:R-:W2:Y:S04]  /*e0eb0*/  LDL.LU R4, [R1+0x1880] ;  /* 0x0018800001047983 */ /* 0x001ea80000300800 */
[----:B------:R-:W2:Y:S04]  /*e0ec0*/  LDL.LU R5, [R1+0x1884] ;  /* 0x0018840001057983 */ /* 0x000ea80000300800 */
[----:B-1----:R-:W3:Y:S04]  /*e0ed0*/  LDL.LU R6, [R1+0x1888] ;  /* 0x0018880001067983 */ /* 0x002ee80000300800 */
[----:B------:R-:W3:Y:S01]  /*e0ee0*/  LDL.LU R7, [R1+0x188c] ;  /* 0x00188c0001077983 */ /* 0x000ee20000300800 */
[----:B------:R-:W-:-:S02]  /*e0ef0*/  IMAD.MOV.U32 R45, RZ, RZ, R22 ;  /* 0x000000ffff2d7224 */ /* 0x000fc400078e0016 */
[----:B------:R-:W-:Y:S02]  /*e0f00*/  IMAD.MOV.U32 R61, RZ, RZ, R28 ;  /* 0x000000ffff3d7224 */ /* 0x000fe400078e001c */
[----:B------:R-:W-:Y:S02]  /*e0f10*/  IMAD.MOV.U32 R44, RZ, RZ, R23 ;  /* 0x000000ffff2c7224 */ /* 0x000fe400078e0017 */
[----:B------:R-:W-:Y:S02]  /*e0f20*/  IMAD.MOV.U32 R60, RZ, RZ, R29 ;  /* 0x000000ffff3c7224 */ /* 0x000fe400078e001d */
[----:B------:R-:W-:Y:S02]  /*e0f30*/  IMAD.MOV.U32 R34, RZ, RZ, R37 ;  /* 0x000000ffff227224 */ /* 0x000fe400078e0025 */
[----:B------:R-:W-:Y:S02]  /*e0f40*/  IMAD.MOV.U32 R12, RZ, RZ, R30 ;  /* 0x000000ffff0c7224 */ /* 0x000fe400078e001e */
[----:B------:R-:W-:-:S02]  /*e0f50*/  IMAD.MOV.U32 R35, RZ, RZ, R31 ;  /* 0x000000ffff237224 */ /* 0x000fc400078e001f */
        /* <DEDUP_REMOVED lines=42> */
[----:B----4-:R-:W-:-:S03]  /*e1200*/  IMAD R28, R28, 0x100, R22 ;  /* 0x000001001c1c7824 */ /* 0x010fc600078e0216 */
[----:B------:R-:W4:Y:S01]  /*e1210*/  LDL.LU R22, [R1+0x765c] ;  /* 0x00765c0001167983 */ /* 0x000f220000300800 */
[----:B--2---:R-:W-:-:S03]  /*e1220*/  IMAD R29, R29, 0x100, R23 ;  /* 0x000001001d1d7824 */ /* 0x004fc600078e0217 */
[----:B------:R-:W4:Y:S01]  /*e1230*/  LDL.LU R23, [R1+0x7658] ;  /* 0x0076580001177983 */ /* 0x000f220000300800 */
[----:B---3--:R-:W-:Y:S01]  /*e1240*/  IMAD R30, R30, 0x100, R37 ;  /* 0x000001001e1e7824 */ /* 0x008fe200078e0225 */
[----:B----4-:R-:W-:-:S15]  /*e1250*/  HMMA.16816.F32 R4, R24, R22, R4 ;  /* 0x000000161804723c */ /* 0x010fde0000001804 */
[----:B------:R-:W-:-:S08]  /*e1260*/  NOP ;  /* 0x0000000000007918 */ /* 0x000fd00000000000 */
[----:B------:R-:W-:Y:S04]  /*e1270*/  STL.64 [R1+0x2570], R4 ;  /* 0x0025700401007387 */ /* 0x000fe80000100a00 */
[----:B------:R0:W-:Y:S04]  /*e1280*/  STL.64 [R1+0x2578], R6 ;  /* 0x0025780601007387 */ /* 0x0001e80000100a00 */
[----:B0-----:R-:W2:Y:S04]  /*e1290*/  LDL.LU.64 R6, [R1+0x7650] ;  /* 0x0076500001067983 */ /* 0x001ea80000300a00 */
[----:B------:R-:W2:Y:S04]  /*e12a0*/  LDL.LU.64 R4, [R1+0x7648] ;  /* 0x0076480001047983 */ /* 0x000ea80000300a00 */
[----:B------:R-:W-:Y:S04]  /*e12b0*/  STL.64 [R1+0x7360], R22 ;  /* 0x0073601601007387 */ /* 0x000fe80000100a00 */
[----:B------:R0:W-:Y:S04]  /*e12c0*/  STL.64 [R1+0x7358], R20 ;  /* 0x0073581401007387 */ /* 0x0001e80000100a00 */
[----:B0-----:R-:W3:Y:S04]  /*e12d0*/  LDL.LU R20, [R1+0x18b0] ;  /* 0x0018b00001147983 */ /* 0x001ee80000300800 */
[----:B------:R-:W3:Y:S04]  /*e12e0*/  LDL.LU R21, [R1+0x18b4] ;  /* 0x0018b40001157983 */ /* 0x000ee80000300800 */
[----:B------:R-:W3:Y:S04]  /*e12f0*/  LDL.LU R22, [R1+0x18b8] ;  /* 0x0018b80001167983 */ /* 0x000ee80000300800 */
[----:B------:R-:W3:Y:S04]  /*e1300*/  LDL.LU R23, [R1+0x18bc] ;  /* 0x0018bc0001177983 */ /* 0x000ee80000300800 */
[----:B------:R-:W4:Y:S01]  /*e1310*/  LDL.LU R37, [R1+0x7640] ;  /* 0x0076400001257983 */ /* 0x000f220000300800 */
[C---:B------:R-:W-:Y:S06]  /*e1320*/  HMMA.16816.F32 R40, R24.reuse, R38, R40 ;  /* 0x000000261828723c */ /* 0x040fec0000001828 */
        /* <DEDUP_REMOVED lines=12> */
[----:B0-----:R-:W4:Y:S04]  /*e13f0*/  LDL.LU R36, [R1+0x18c0] ;  /* 0x0018c00001247983 */ /* 0x001f280000300800 */
[----:B------:R-:W4:Y:S04]  /*e1400*/  LDL.LU R37, [R1+0x18c4] ;  /* 0x0018c40001257983 */ /* 0x000f280000300800 */
[----:B------:R-:W4:Y:S04]  /*e1410*/  LDL.LU R38, [R1+0x18c8] ;  /* 0x0018c80001267983 */ /* 0x000f280000300800 */
[----:B------:R-:W4:Y:S01]  /*e1420*/  LDL.LU R39, [R1+0x18cc] ;  /* 0x0018cc0001277983 */ /* 0x000f220000300800 */
[----:B------:R-:W-:Y:S01]  /*e1430*/  IMAD R31, R0, 0x100, R31 ;  /* 0x00000100001f7824 */ /* 0x000fe200078e021f */
[----:B------:R-:W-:-:S02]  /*e1440*/  F2FP.F16.E4M3.UNPACK_B R28, R28 ;  /* 0x0000001cff1c723e */ /* 0x000fc400020006ff */
[----:B------:R-:W-:Y:S02]  /*e1450*/  F2FP.F16.E4M3.UNPACK_B R29, R29 ;  /* 0x0000001dff1d723e */ /* 0x000fe400020006ff */
[----:B------:R-:W-:Y:S02]  /*e1460*/  F2FP.F16.E4M3.UNPACK_B R30, R30 ;  /* 0x0000001eff1e723e */ /* 0x000fe400020006ff */
[----:B------:R-:W-:-:S07]  /*e1470*/  F2FP.F16.E4M3.UNPACK_B R31, R31 ;  /* 0x0000001fff1f723e */ /* 0x000fce00020006ff */
[C---:B---3--:R-:W-:Y:S06]  /*e1480*/  HMMA.16816.F32 R20, R28.reuse, R12, R20 ;  /* 0x0000000c1c14723c */ /* 0x048fec0000001814 */
[C---:B------:R-:W-:Y:S06]  /*e1490*/  HMMA.16816.F32 R16, R28.reuse, R14, R16 ;  /* 0x0000000e1c10723c */ /* 0x040fec0000001810 */
[C---:B------:R-:W-:Y:S06]  /*e14a0*/  HMMA.16816.F32 R8, R28.reuse, R44, R8 ;  /* 0x0000002c1c08723c */ /* 0x040fec0000001808 */
[----:B--2---:R-:W-:Y:S01]  /*e14b0*/  HMMA.16816.F32 R4, R28, R46, R4 ;  /* 0x0000002e1c04723c */ /* 0x004fe20000001804 */
[----:B------:R-:W-:-:S05]  /*e14c0*/  IMAD.MOV.U32 R0, RZ, RZ, R15 ;  /* 0x000000ffff007224 */ /* 0x000fca00078e000f */
[----:B----4-:R-:W-:Y:S01]  /*e14d0*/  HMMA.16816.F32 R24, R24, R40, R36 ;  /* 0x000000281818723c */ /* 0x010fe20000001824 */
[----:B------:R-:W-:Y:S05]  /*e14e0*/  STL.64 [R1+0x73f0], R42 ;  /* 0x0073f02a01007387 */ /* 0x000fea0000100a00 */
[----:B------:R-:W-:-:S15]  /*e14f0*/  STL.64 [R1+0x73e8], R40 ;  /* 0x0073e82801007387 */ /* 0x000fde0000100a00 */
[----:B------:R-:W-:-:S02]  /*e1500*/  NOP ;  /* 0x0000000000007918 */ /* 0x000fc40000000000 */
[----:B------:R-:W-:Y:S04]  /*e1510*/  STL.64 [R1+0x2560], R24 ;  /* 0x0025601801007387 */ /* 0x000fe80000100a00 */
[----:B------:R-:W-:Y:S04]  /*e1520*/  STL.64 [R1+0x2568], R26 ;  /* 0x0025681a01007387 */ /* 0x000fe80000100a00 */
[----:B------:R-:W-:Y:S04]  /*e1530*/  STL.64 [R1+0x2550], R20 ;  /* 0x0025501401007387 */ /* 0x000fe80000100a00 */
[----:B------:R-:W-:Y:S04]  /*e1540*/  STL.64 [R1+0x2558], R22 ;  /* 0x0025581601007387 */ /* 0x000fe80000100a00 */
[----:B------:R0:W-:Y:S04]  /*e1550*/  STL [R1+0x7330], R0 ;  /* 0x0073300001007387 */ /* 0x0001e80000100800 */
[----:B------:R-:W-:Y:S04]  /*e1560*/  STL.64 [R1+0x2540], R16 ;  /* 0x0025401001007387 */ /* 0x000fe80000100a00 */
[----:B------:R-:W-:Y:S04]  /*e1570*/  STL.64 [R1+0x2548], R18 ;  /* 0x0025481201007387 */ /* 0x000fe80000100a00 */
[----:B------:R-:W-:Y:S04]  /*e1580*/  STL.64 [R1+0x2530], R8 ;  /* 0x0025300801007387 */ /* 0x000fe80000100a00 */
[----:B------:R1:W-:Y:S01]  /*e1590*/  STL.64 [R1+0x2538], R10 ;  /* 0x0025380a01007387 */ /* 0x0003e20000100a00 */
[----:B0-----:R-:W-:-:S05]  /*e15a0*/  IMAD.MOV.U32 R0, RZ, RZ, R47 ;  /* 0x000000ffff007224 */ /* 0x001fca00078e002f */
[----:B------:R-:W-:Y:S01]  /*e15b0*/  STL [R1+0x7334], R0 ;  /* 0x0073340001007387 */ /* 0x000fe20000100800 */
[C---:B-1----:R-:W-:Y:S03]  /*e15c0*/  HMMA.16816.F32 R8, R28.reuse, R60, R48 ;  /* 0x0000003c1c08723c */ /* 0x042fe60000001830 */
[----:B------:R-:W-:Y:S04]  /*e15d0*/  STL.64 [R1+0x2520], R4 ;  /* 0x0025200401007387 */ /* 0x000fe80000100a00 */
[----:B------:R0:W-:Y:S02]  /*e15e0*/  STL.64 [R1+0x2528], R6 ;  /* 0x0025280601007387 */ /* 0x0001e40000100a00 */
[----:B0-----:R-:W-:Y:S06]  /*e15f0*/  HMMA.16816.F32 R4, R28, R32, R52 ;  /* 0x000000201c04723c */ /* 0x001fec0000001834 */
[----:B------:R-:W-:-:S08]  /*e1600*/  IMAD.MOV.U32 R0, RZ, RZ, R33 ;  /* 0x000000ffff007224 */ /* 0x000fd000078e0021 */
[----:B------:R-:W-:Y:S04]  /*e1610*/  STL.64 [R1+0x2510], R8 ;  /* 0x0025100801007387 */ /* 0x000fe80000100a00 */
[----:B------:R-:W-:Y:S04]  /*e1620*/  STL.64 [R1+0x2518], R10 ;  /* 0x0025180a01007387 */ /* 0x000fe80000100a00 */
[----:B------:R-:W-:Y:S04]  /*e1630*/  STL [R1+0x7338], R0 ;  /* 0x0073380001007387 */ /* 0x000fe80000100800 */
[----:B------:R-:W-:Y:S04]  /*e1640*/  STL.64 [R1+0x2500], R4 ;  /* 0x0025000401007387 */ /* 0x000fe80000100a00 */
[----:B------:R0:W-:Y:S02]  /*e1650*/  STL.64 [R1+0x2508], R6 ;  /* 0x0025080601007387 */ /* 0x0001e40000100a00 */
[----:B0-----:R-:W-:Y:S02]  /*e1660*/  HMMA.16816.F32 R4, R28, R34, R56 ;  /* 0x000000221c04723c */ /* 0x001fe40000001838 */
[----:B------:R-:W2:-:S15]  /*e1670*/  LDL.LU R56, [R1+0x16c0] ;  /* 0x0016c00001387983 */ /* 0x000e9e0000300800 */
[----:B------:R-:W-:-:S06]  /*e1680*/  NOP ;  /* 0x0000000000007918 */ /* 0x000fcc0000000000 */
[----:B------:R0:W-:Y:S04]  /*e1690*/  STL.64 [R1+0x24f0], R4 ;  /* 0x0024f00401007387 */ /* 0x0001e80000100a00 */
[----:B------:R1:W-:Y:S04]  /*e16a0*/  STL.64 [R1+0x24f8], R6 ;  /* 0x0024f80601007387 */ /* 0x0003e80000100a00 */
        /* <DEDUP_REMOVED lines=17> */
[----:B0-----:R-:W3:Y:S04]  /*e17c0*/  LDL.LU R4, [R1+0x16f0] ;  /* 0x0016f00001047983 */ /* 0x001ee80000300800 */
[----:B------:R-:W3:Y:S04]  /*e17d0*/  LDL.LU R5, [R1+0x16f4] ;  /* 0x0016f40001057983 */ /* 0x000ee80000300800 */
[----:B-1----:R-:W4:Y:S04]  /*e17e0*/  LDL.LU R6, [R1+0x16f8] ;  /* 0x0016f80001067983 */ /* 0x002f280000300800 */
        /* <DEDUP_REMOVED lines=44> */
[----:B---3--:R-:W-:Y:S04]  /*e1ab0*/  STL.64 [R1+0x7548], R40 ;  /* 0x0075482801007387 */ /* 0x008fe80000100a00 */
[----:B------:R-:W3:Y:S04]  /*e1ac0*/  LDL R46, [R1+0x90] ;  /* 0x00009000012e7983 */ /* 0x000ee80000100800 */
[----:B------:R-:W3:Y:S04]  /*e1ad0*/  LDL R47, [R1+0x94] ;  /* 0x00009400012f7983 */ /* 0x000ee80000100800 */
        /* <DEDUP_REMOVED lines=8> */
[----:B---3--:R-:W-:Y:S04]  /*e1b60*/  STL.64 [R1+0x7570], R46 ;  /* 0x0075702e01007387 */ /* 0x008fe80000100a00 */
[----:B----4-:R-:W-:Y:S04]  /*e1b70*/  STL.64 [R1+0x7568], R44 ;  /* 0x0075682c01007387 */ /* 0x010fe80000100a00 */
[----:B0-----:R-:W3:Y:S04]  /*e1b80*/  LDL.LU R4, [R1+0x1770] ;  /* 0x0017700001047983 */ /* 0x001ee80000300800 */
[----:B------:R-:W3:Y:S04]  /*e1b90*/  LDL.LU R5, [R1+0x1774] ;  /* 0x0017740001057983 */ /* 0x000ee80000300800 */
[----:B------:R-:W4:Y:S04]  /*e1ba0*/  LDL.LU R6, [R1+0x1778] ;  /* 0x0017780001067983 */ /* 0x000f280000300800 */
[----:B------:R-:W4:Y:S04]  /*e1bb0*/  LDL.LU R7, [R1+0x177c] ;  /* 0x00177c0001077983 */ /* 0x000f280000300800 */
[----:B----4-:R-:W-:Y:S04]  /*e1bc0*/  STL.64 [R1+0x7588], R6 ;  /* 0x0075880601007387 */ /* 0x010fe80000100a00 */
[----:B---3--:R0:W-:Y:S04]  /*e1bd0*/  STL.64 [R1+0x7580], R4 ;  /* 0x0075800401007387 */ /* 0x0081e80000100a00 */
[----:B-1----:R-:W3:Y:S04]  /*e1be0*/  LDL R14, [R1+0xa0] ;  /* 0x0000a000010e7983 */ /* 0x002ee80000100800 */
        /* <DEDUP_REMOVED lines=21> */
[----:B--2---:R2:W-:Y:S04]  /*e1d40*/  STL.64 [R1+0x75c8], R22 ;  /* 0x0075c81601007387 */ /* 0x0045e80000100a00 */
[----:B----4-:R-:W-:Y:S04]  /*e1d50*/  STL.64 [R1+0x75c0], R20 ;  /* 0x0075c01401007387 */ /* 0x010fe80000100a00 */
        /* <DEDUP_REMOVED lines=16> */
[----:B----4-:R4:W-:Y:S04]  /*e1e60*/  STL.64 [R1+0x75f8], R42 ;  /* 0x0075f82a01007387 */ /* 0x0109e80000100a00 */
[----:B---3--:R-:W-:Y:S04]  /*e1e70*/  STL.64 [R1+0x75f0], R40 ;  /* 0x0075f02801007387 */ /* 0x008fe80000100a00 */
[----:B0-----:R-:W3:Y:S04]  /*e1e80*/  LDL.LU R4, [R1+0x17e0] ;  /* 0x0017e00001047983 */ /* 0x001ee80000300800 */
[----:B------:R-:W3:Y:S04]  /*e1e90*/  LDL.LU R5, [R1+0x17e4] ;  /* 0x0017e40001057983 */ /* 0x000ee80000300800 */
[----:B------:R-:W2:Y:S04]  /*e1ea0*/  LDL.LU R6, [R1+0x17e8] ;  /* 0x0017e80001067983 */ /* 0x000ea80000300800 */
[----:B------:R-:W2:Y:S04]  /*e1eb0*/  LDL.LU R7, [R1+0x17ec] ;  /* 0x0017ec0001077983 */ /* 0x000ea80000300800 */
[----:B--2---:R-:W-:Y:S04]  /*e1ec0*/  STL.64 [R1+0x7608], R6 ;  /* 0x0076080601007387 */ /* 0x004fe80000100a00 */
[----:B---3--:R-:W-:Y:S04]  /*e1ed0*/  STL.64 [R1+0x7600], R4 ;  /* 0x0076000401007387 */ /* 0x008fe80000100a00 */
[----:B-1----:R-:W2:Y:S04]  /*e1ee0*/  LDL R10, [R1+0xd8] ;  /* 0x0000d800010a7983 */ /* 0x002ea80000100800 */
        /* <DEDUP_REMOVED lines=17> */
[----:B------:R-:W2:Y:S04]  /*e2000*/  LDL R42, [R1+0xf8] ;  /* 0x0000f800012a7983 */ /* 0x000ea80000100800 */
[----:B------:R-:W2:Y:S04]  /*e2010*/  LDL R43, [R1+0xfc] ;  /* 0x0000fc00012b7983 */ /* 0x000ea80000100800 */
        /* <DEDUP_REMOVED lines=36> */
[----:B---3--:R-:W-:Y:S06]  /*e2260*/  HMMA.16816.F32 R24, R28, R40, R24 ;  /* 0x000000281c18723c */ /* 0x008fec0000001818 */
[----:B------:R-:W-:-:S02]  /*e2270*/  IMAD.MOV.U32 R0, RZ, RZ, R41 ;  /* 0x000000ffff007224 */ /* 0x000fc400078e0029 */
[C---:B--2---:R-:W-:Y:S06]  /*e2280*/  HMMA.16816.F32 R40, R28.reuse, R42, R4 ;  /* 0x0000002a1c28723c */ /* 0x044fec0000001804 */
[----:B----4-:R-:W-:Y:S09]  /*e2290*/  HMMA.16816.F32 R48, R28, R20, R48 ;  /* 0x000000141c30723c */ /* 0x010ff20000001830 */
        /* <DEDUP_REMOVED lines=8> */
[----:B------:R0:W-:Y:S04]  /*e2320*/  STL.64 [R1+0x24d8], R42 ;  /* 0x0024d82a01007387 */ /* 0x0001e80000100a00 */
[----:B0-----:R-:W4:Y:S04]  /*e2330*/  LDL.LU.64 R42, [R1+0x75f8] ;  /* 0x0075f800012a7983 */ /* 0x001f280000300a00 */
[----:B------:R-:W4:Y:S04]  /*e2340*/  LDL.LU.64 R40, [R1+0x75f0] ;  /* 0x0075f00001287983 */ /* 0x000f280000300a00 */
[----:B------:R-:W-:Y:S04]  /*e2350*/  STL.64 [R1+0x24c0], R48 ;  /* 0x0024c03001007387 */ /* 0x000fe80000100a00 */
[----:B------:R0:W-:Y:S01]  /*e2360*/  STL.64 [R1+0x24c8], R50 ;  /* 0x0024c83201007387 */ /* 0x0001e20000100a00 */
[----:B------:R-:W-:-:S02]  /*e2370*/  IMAD.MOV.U32 R0, RZ, RZ, R21 ;  /* 0x000000ffff007224 */ /* 0x000fc400078e0015 */
[C---:B------:R-:W-:Y:S01]  /*e2380*/  HMMA.16816.F32 R20, R28.reuse, R22, R32 ;  /* 0x000000161c14723c */ /* 0x040fe20000001820 */
[----:B0-----:R-:W4:Y:S04]  /*e2390*/  LDL.LU.64 R50, [R1+0x75e8] ;  /* 0x0075e80001327983 */ /* 0x001f280000300a00 */
[----:B------:R-:W4:Y:S04]  /*e23a0*/  LDL.LU.64 R48, [R1+0x75e0] ;  /* 0x0075e00001307983 */ /* 0x000f280000300a00 */
[----:B------:R-:W-:Y:S04]  /*e23b0*/  STL [R1+0x7340], R0 ;  /* 0x0073400001007387 */ /* 0x000fe80000100800 */
[----:B------:R-:W4:Y:S04]  /*e23c0*/  LDL.LU.64 R34, [R1+0x75d8] ;  /* 0x0075d80001227983 */ /* 0x000f280000300a00 */
[----:B------:R-:W4:Y:S06]  /*e23d0*/  LDL.LU.64 R32, [R1+0x75d0] ;  /* 0x0075d00001207983 */ /* 0x000f2c0000300a00 */
[----:B------:R-:W-:Y:S04]  /*e23e0*/  STL.64 [R1+0x24b0], R20 ;  /* 0x0024b01401007387 */ /* 0x000fe80000100a00 */
[----:B------:R0:W-:Y:S04]  /*e23f0*/  STL.64 [R1+0x24b8], R22 ;  /* 0x0024b81601007387 */ /* 0x0001e80000100a00 */
[----:B0-----:R-:W4:Y:S04]  /*e2400*/  LDL.LU.64 R22, [R1+0x75c8] ;  /* 0x0075c80001167983 */ /* 0x001f280000300a00 */
[----:B------:R-:W4:Y:S01]  /*e2410*/  LDL.LU.64 R20, [R1+0x75c0] ;  /* 0x0075c00001147983 */ /* 0x000f220000300a00 */
[----:B------:R-:W-:Y:S01]  /*e2420*/  IMAD.MOV.U32 R0, RZ, RZ, R9 ;  /* 0x000000ffff007224 */ /* 0x000fe200078e0009 */
[C---:B--2---:R-:W-:Y:S06]  /*e2430*/  HMMA.16816.F32 R24, R28.reuse, R8, R24 ;  /* 0x000000081c18723c */ /* 0x044fec0000001818 */
[C---:B------:R-:W-:Y:S06]  /*e2440*/  HMMA.16816.F32 R8, R28.reuse, R10, R12 ;  /* 0x0000000a1c08723c */ /* 0x040fec000000180c */
[C---:B---3--:R-:W-:Y:S06]  /*e2450*/  HMMA.16816.F32 R4, R28.reuse, R60, R4 ;  /* 0x0000003c1c04723c */ /* 0x048fec0000001804 */
[C---:B----4-:R-:W-:Y:S05]  /*e2460*/  HMMA.16816.F32 R44, R28.reuse, R40, R44 ;  /* 0x000000281c2c723c */ /* 0x050fea000000182c */
[----:B------:R-:W-:Y:S04]  /*e2470*/  STL.64 [R1+0x24a0], R24 ;  /* 0x0024a01801007387 */ /* 0x000fe80000100a00 */
[----:B------:R0:W-:Y:S04]  /*e2480*/  STL.64 [R1+0x24a8], R26 ;  /* 0x0024a81a01007387 */ /* 0x0001e80000100a00 */
[----:B0-----:R-:W2:Y:S04]  /*e2490*/  LDL.LU.64 R26, [R1+0x75b8] ;  /* 0x0075b800011a7983 */ /* 0x001ea80000300a00 */
[----:B------:R-:W2:Y:S04]  /*e24a0*/  LDL.LU.64 R24, [R1+0x75b0] ;  /* 0x0075b00001187983 */ /* 0x000ea80000300a00 */
[----:B------:R0:W-:Y:S04]  /*e24b0*/  STL [R1+0x7344], R0 ;  /* 0x0073440001007387 */ /* 0x0001e80000100800 */
[----:B------:R-:W3:Y:S04]  /*e24c0*/  LDL.LU.64 R14, [R1+0x75a8] ;  /* 0x0075a800010e7983 */ /* 0x000ee80000300a00 */
[----:B------:R-:W4:Y:S04]  /*e24d0*/  LDL.LU.64 R12, [R1+0x75a0] ;  /* 0x0075a000010c7983 */ /* 0x000f280000300a00 */
[----:B------:R-:W-:Y:S04]  /*e24e0*/  STL.64 [R1+0x2490], R8 ;  /* 0x0024900801007387 */ /* 0x000fe80000100a00 */
[----:B------:R1:W-:Y:S01]  /*e24f0*/  STL.64 [R1+0x2498], R10 ;  /* 0x0024980a01007387 */ /* 0x0003e20000100a00 */
[----:B------:R-:W-:Y:S01]  /*e2500*/  HMMA.16816.F32 R40, R28, R42, R48 ;  /* 0x0000002a1c28723c */ /* 0x000fe20000001830 */
[----:B0-----:R-:W-:-:S02]  /*e2510*/  IMAD.MOV.U32 R0, RZ, RZ, R61 ;  /* 0x000000ffff007224 */ /* 0x001fc400078e003d */
[----:B-1----:R-:W3:Y:S04]  /*e2520*/  LDL.LU.64 R10, [R1+0x7598] ;  /* 0x00759800010a7983 */ /* 0x002ee80000300a00 */
[----:B------:R-:W3:Y:S04]  /*e2530*/  LDL.LU.64 R8, [R1+0x7590] ;  /* 0x0075900001087983 */ /* 0x000ee80000300a00 */
[----:B------:R-:W-:Y:S04]  /*e2540*/  STL.64 [R1+0x2480], R4 ;  /* 0x0024800401007387 */ /* 0x000fe80000100a00 */
[----:B------:R0:W-:Y:S04]  /*e2550*/  STL.64 [R1+0x2488], R6 ;  /* 0x0024880601007387 */ /* 0x0001e80000100a00 */
[----:B0-----:R-:W3:Y:S04]  /*e2560*/  LDL.LU.64 R6, [R1+0x7588] ;  /* 0x0075880001067983 */ /* 0x001ee80000300a00 */
[----:B------:R-:W3:Y:S04]  /*e2570*/  LDL.LU.64 R4, [R1+0x7580] ;  /* 0x0075800001047983 */ /* 0x000ee80000300a00 */
        /* <DEDUP_REMOVED lines=9> */
[----:B------:R-:W-:Y:S03]  /*e2610*/  HMMA.16816.F32 R32, R28, R20, R32 ;  /* 0x000000141c20723c */ /* 0x000fe60000001820 */
[----:B0-----:R-:W3:Y:S04]  /*e2620*/  LDL.LU.64 R42, [R1+0x7550] ;  /* 0x00755000012a7983 */ /* 0x001ee80000300a00 */
[----:B------:R-:W3:-:S15]  /*e2630*/  LDL.LU.64 R40, [R1+0x7548] ;  /* 0x0075480001287983 */ /* 0x000ede0000300a00 */
[----:B------:R-:W-:-:S01]  /*e2640*/  NOP ;  /* 0x0000000000007918 */ /* 0x000fc20000000000 */
        /* <DEDUP_REMOVED lines=10> */
[----:B------:R0:W-:Y:S04]  /*e26f0*/  STL.64 [R1+0x2448], R22 ;  /* 0x0024481601007387 */ /* 0x0001e80000100a00 */
[----:B0-----:R-:W3:Y:S04]  /*e2700*/  LDL.LU.64 R22, [R1+0x7520] ;  /* 0x0075200001167983 */ /* 0x001ee80000300a00 */
[----:B------:R-:W2:Y:S01]  /*e2710*/  LDL.LU.64 R20, [R1+0x7518] ;  /* 0x0075180001147983 */ /* 0x000ea20000300a00 */
[C---:B------:R-:W-:Y:S03]  /*e2720*/  HMMA.16816.F32 R4, R28.reuse, R44, R4 ;  /* 0x0000002c1c04723c */ /* 0x040fe60000001804 */
[----:B------:R-:W-:Y:S04]  /*e2730*/  STL.64 [R1+0x2430], R36 ;  /* 0x0024302401007387 */ /* 0x000fe80000100a00 */
[----:B------:R0:W-:Y:S01]  /*e2740*/  STL.64 [R1+0x2438], R38 ;  /* 0x0024382601007387 */ /* 0x0001e20000100a00 */
[C---:B------:R-:W-:Y:S03]  /*e2750*/  HMMA.16816.F32 R44, R28.reuse, R46, R48 ;  /* 0x0000002e1c2c723c */ /* 0x040fe60000001830 */
[----:B0-----:R-:W3:Y:S04]  /*e2760*/  LDL.LU.64 R38, [R1+0x7510] ;  /* 0x0075100001267983 */ /* 0x001ee80000300a00 */
[----:B------:R-:W3:Y:S04]  /*e2770*/  LDL.LU.64 R36, [R1+0x7508] ;  /* 0x0075080001247983 */ /* 0x000ee80000300a00 */
        /* <DEDUP_REMOVED lines=25> */
[----:B------:R-:W-:Y:S01]  /*e2910*/  STL.64 [R1+0x1ca8], R42 ;  /* 0x001ca82a01007387 */ /* 0x000fe20000100a00 */
[C---:B--2---:R-:W-:Y:S06]  /*e2920*/  HMMA.16816.F32 R24, R28.reuse, R20, R24 ;  /* 0x000000141c18723c */ /* 0x044fec0000001818 */
[C---:B---3--:R-:W-:Y:S06]  /*e2930*/  HMMA.16816.F32 R20, R28.reuse, R22, R36 ;  /* 0x000000161c14723c */ /* 0x048fec0000001824 */
[C---:B----4-:R-:W-:Y:S06]  /*e2940*/  HMMA.16816.F32 R16, R28.reuse, R8, R16 ;  /* 0x000000081c10723c */ /* 0x050fec0000001810 */
[C---:B------:R-:W-:Y:S05]  /*e2950*/  HMMA.16816.F32 R8, R28.reuse, R10, R12 ;  /* 0x0000000a1c08723c */ /* 0x040fea000000180c */
[----:B------:R-:W-:Y:S01]  /*e2960*/  STL.64 [R1+0x1c90], R24 ;  /* 0x001c901801007387 */ /* 0x000fe20000100a00 */
[C---:B------:R-:W-:Y:S03]  /*e2970*/  HMMA.16816.F32 R4, R28.reuse, R48, R4 ;  /* 0x000000301c04723c */ /* 0x040fe60000001804 */
[----:B------:R-:W-:Y:S04]  /*e2980*/  STL.64 [R1+0x1c98], R26 ;  /* 0x001c981a01007387 */ /* 0x000fe80000100a00 */
[----:B------:R-:W-:Y:S04]  /*e2990*/  STL.64 [R1+0x1c80], R20 ;  /* 0x001c801401007387 */ /* 0x000fe80000100a00 */
[----:B------:R-:W-:Y:S04]  /*e29a0*/  STL.64 [R1+0x1c88], R22 ;  /* 0x001c881601007387 */ /* 0x000fe80000100a00 */
        /* <DEDUP_REMOVED lines=42> */
[----:B------:R-:W4:Y:S04]  /*e2c50*/  LDL.LU R7, [R1+0x162c] ;  /* 0x00162c0001077983 */ /* 0x000f280000300800 */
[----:B----4-:R0:W-:Y:S04]  /*e2c60*/  STL.64 [R1+0x7440], R6 ;  /* 0x0074400601007387 */ /* 0x0101e80000100a00 */
        /* <DEDUP_REMOVED lines=30> */
[----:B----4-:R3:W-:Y:S04]  /*e2e50*/  STL.64 [R1+0x7488], R20 ;  /* 0x0074881401007387 */ /* 0x0107e80000100a00 */
        /* <DEDUP_REMOVED lines=14> */
[----:B--2---:R-:W2:Y:S04]  /*e2f40*/  LDL.LU R24, [R1+0x16a0] ;  /* 0x0016a00001187983 */ /* 0x004ea80000300800 */
[----:B------:R-:W2:Y:S04]  /*e2f50*/  LDL.LU R25, [R1+0x16a4] ;  /* 0x0016a40001197983 */ /* 0x000ea80000300800 */
[----:B------:R-:W2:Y:S04]  /*e2f60*/  LDL.LU R26, [R1+0x16a8] ;  /* 0x0016a800011a7983 */ /* 0x000ea80000300800 */
[----:B------:R-:W2:Y:S04]  /*e2f70*/  LDL.LU R27, [R1+0x16ac] ;  /* 0x0016ac00011b7983 */ /* 0x000ea80000300800 */
        /* <DEDUP_REMOVED lines=37> */
[C---:B--2---:R-:W-:Y:S06]  /*e31d0*/  HMMA.16816.F32 R20, R28.reuse, R16, R20 ;  /* 0x000000101c14723c */ /* 0x044fec0000001814 */
[C---:B------:R-:W-:Y:S06]  /*e31e0*/  HMMA.16816.F32 R16, R28.reuse, R18, R24 ;  /* 0x000000121c10723c */ /* 0x040fec0000001818 */
[C---:B------:R-:W-:Y:S11]  /*e31f0*/  HMMA.16816.F32 R4, R28.reuse, R6, R40 ;  /* 0x000000061c04723c */ /* 0x040ff60000001828 */
        /* <DEDUP_REMOVED lines=18> */
[C---:B---3--:R-:W-:Y:S03]  /*e3320*/  HMMA.16816.F32 R56, R28.reuse, R60, R56 ;  /* 0x0000003c1c38723c */ /* 0x048fe60000001838 */
[----:B0-----:R-:W3:Y:S04]  /*e3330*/  LDL.LU.64 R6, [R1+0x7440] ;  /* 0x0074400001067983 */ /* 0x001ee80000300a00 */
[----:B------:R-:W3:Y:S01]  /*e3340*/  LDL.LU.64 R4, [R1+0x7438] ;  /* 0x0074380001047983 */ /* 0x000ee20000300a00 */
[C---:B----4-:R-:W-:Y:S06]  /*e3350*/  HMMA.16816.F32 R52, R28.reuse, R20, R52 ;  /* 0x000000141c34723c */ /* 0x050fec0000001834 */
[C---:B--2---:R-:W-:Y:S06]  /*e3360*/  HMMA.16816.F32 R20, R28.reuse, R22, R24 ;  /* 0x000000161c14723c */ /* 0x044fec0000001818 */
[C---:B------:R-:W-:Y:S06]  /*e3370*/  HMMA.16816.F32 R16, R28.reuse, R8, R16 ;  /* 0x000000081c10723c */ /* 0x040fec0000001810 */
[C---:B------:R-:W-:Y:S05]  /*e3380*/  HMMA.16816.F32 R8, R28.reuse, R10, R40 ;  /* 0x0000000a1c08723c */ /* 0x040fea0000001828 */
        /* <DEDUP_REMOVED lines=22> */
[----:B0-----:R-:W3:Y:S04]  /*e34f0*/  LDL.LU.64 R58, [R1+0x73d0] ;  /* 0x0073d000013a7983 */ /* 0x001ee80000300a00 */
[----:B------:R-:W2:Y:S01]  /*e3500*/  LDL.LU.64 R56, [R1+0x73c8] ;  /* 0x0073c80001387983 */ /* 0x000ea20000300a00 */
        /* <DEDUP_REMOVED lines=34> */
[C---:B------:R-:W-:Y:S06]  /*e3730*/  HMMA.16816.F32 R20, R28.reuse, R2, R20 ;  /* 0x000000021c14723c */ /* 0x040fec0000001814 */
[C---:B---3--:R-:W-:Y:S06]  /*e3740*/  HMMA.16816.F32 R16, R28.reuse, R4, R16 ;  /* 0x000000041c10723c */ /* 0x048fec0000001810 */
[C---:B------:R-:W-:Y:S06]  /*e3750*/  HMMA.16816.F32 R12, R28.reuse, R6, R12 ;  /* 0x000000061c0c723c */ /* 0x040fec000000180c */
[C---:B--2---:R-:W-:Y:S06]  /*e3760*/  HMMA.16816.F32 R32, R28.reuse, R46, R32 ;  /* 0x0000002e1c20723c */ /* 0x044fec0000001820 */
[C---:B----4-:R-:W-:Y:S06]  /*e3770*/  HMMA.16816.F32 R24, R28.reuse, R44, R24 ;  /* 0x0000002c1c18723c */ /* 0x050fec0000001818 */
[----:B------:R-:W-:-:S15]  /*e3780*/  HMMA.16816.F32 R52, R28, R50, R52 ;  /* 0x000000321c34723c */ /* 0x000fde0000001834 */
[----:B------:R-:W-:-:S08]  /*e3790*/  NOP ;  /* 0x0000000000007918 */ /* 0x000fd00000000000 */
        /* <DEDUP_REMOVED lines=17> */
[----:B------:R-:W-:Y:S04]  /*e38b0*/  STL.64 [R1+0x1b08], R26 ;  /* 0x001b081a01007387 */ /* 0x000fe80000100a00 */
[----:B------:R-:W-:Y:S04]  /*e38c0*/  STL.64 [R1+0x1af0], R20 ;  /* 0x001af01401007387 */ /* 0x000fe80000100a00 */
[----:B------:R-:W-:Y:S04]  /*e38d0*/  STL.64 [R1+0x1af8], R22 ;  /* 0x001af81601007387 */ /* 0x000fe80000100a00 */
[----:B------:R-:W2:Y:S04]  /*e38e0*/  LDL.LU R44, [R1+0x14f0] ;  /* 0x0014f000012c7983 */ /* 0x000ea80000300800 */
[----:B------:R0:W-:Y:S04]  /*e38f0*/  STL.64 [R1+0x1ae0], R16 ;  /* 0x001ae01001007387 */ /* 0x0001e80000100a00 */
[----:B------:R1:W-:Y:S04]  /*e3900*/  STL.64 [R1+0x1ae8], R18 ;  /* 0x001ae81201007387 */ /* 0x0003e80000100a00 */
[----:B------:R3:W-:Y:S04]  /*e3910*/  STL.64 [R1+0x1ad0], R12 ;  /* 0x001ad00c01007387 */ /* 0x0007e80000100a00 */
[----:B------:R4:W-:Y:S04]  /*e3920*/  STL.64 [R1+0x1ad8], R14 ;  /* 0x001ad80e01007387 */ /* 0x0009e80000100a00 */
        /* <DEDUP_REMOVED lines=79> */
[C---:B---3--:R-:W-:Y:S06]  /*e3e20*/  HMMA.16816.F32 R4, R28.reuse, R20, R4 ;  /* 0x000000141c04723c */ /* 0x048fec0000001804 */
[C---:B----4-:R-:W-:Y:S06]  /*e3e30*/  HMMA.16816.F32 R8, R28.reuse, R18, R8 ;  /* 0x000000121c08723c */ /* 0x050fec0000001808 */
[----:B--2---:R-:W-:Y:S01]  /*e3e40*/  HMMA.16816.F32 R12, R28, R16, R12 ;  /* 0x000000101c0c723c */ /* 0x004fe2000000180c */
[----:B------:R-:W-:-:S15]  /*e3e50*/  STL.64 [R1+0x7078], R18 ;  /* 0x0070781201007387 */ /* 0x000fde0000100a00 */
[----:B------:R-:W-:-:S07]  /*e3e60*/  NOP ;  /* 0x0000000000007918 */ /* 0x000fce0000000000 */
        /* <DEDUP_REMOVED lines=8> */
[----:B------:R-:W-:Y:S01]  /*e3ef0*/  STL.64 [R1+0x7088], R22 ;  /* 0x0070881601007387 */ /* 0x000fe20000100a00 */
[----:B------:R-:W-:Y:S03]  /*e3f00*/  HMMA.16816.F32 R8, R28, R36, R52 ;  /* 0x000000241c08723c */ /* 0x000fe60000001834 */
[----:B------:R-:W-:-:S13]  /*e3f10*/  STL.64 [R1+0x7080], R20 ;  /* 0x0070801401007387 */ /* 0x000fda0000100a00 */
        /* <DEDUP_REMOVED lines=16> */
[----:B------:R-:W3:Y:S01]  /*e4020*/  LDL.LU R59, [R1+0x13fc] ;  /* 0x0013fc00013b7983 */ /* 0x000ee20000300800 */
[----:B------:R-:W-:-:S03]  /*e4030*/  IMAD.MOV.U32 R33, RZ, RZ, R0 ;  /* 0x000000ffff217224 */ /* 0x000fc600078e0000 */
[----:B---3--:R-:W-:Y:S04]  /*e4040*/  STL.64 [R1+0x7298], R58 ;  /* 0x0072983a01007387 */ /* 0x008fe80000100a00 */
[----:B--2---:R0:W-:Y:S04]  /*e4050*/  STL.64 [R1+0x7290], R56 ;  /* 0x0072903801007387 */ /* 0x0041e80000100a00 */
[----:B------:R-:W2:Y:S04]  /*e4060*/  LDL R32, [R1+0xd0] ;  /* 0x0000d00001207983 */ /* 0x000ea80000100800 */
[----:B------:R-:W3:Y:S04]  /*e4070*/  LDL.LU R0, [R1+0x7344] ;  /* 0x0073440001007983 */ /* 0x000ee80000300800 */
[----:B------:R-:W4:Y:S04]  /*e4080*/  LDL.LU R44, [R1+0x1410] ;  /* 0x00141000012c7983 */ /* 0x000f280000300800 */
[----:B------:R-:W4:Y:S04]  /*e4090*/  LDL.LU R45, [R1+0x1414] ;  /* 0x00141400012d7983 */ /* 0x000f280000300800 */
[----:B------:R-:W2:Y:S04]  /*e40a0*/  LDL.LU R46, [R1+0x1418] ;  /* 0x00141800012e7983 */ /* 0x000ea80000300800 */
[----:B------:R-:W2:Y:S01]  /*e40b0*/  LDL.LU R47, [R1+0x141c] ;  /* 0x00141c00012f7983 */ /* 0x000ea20000300800 */
[----:B------:R-:W-:-:S02]  /*e40c0*/  IMAD R24, R24, 0x100, R48 ;  /* 0x0000010018187824 */ /* 0x000fc400078e0230 */
[----:B------:R-:W-:Y:S02]  /*e40d0*/  IMAD R25, R25, 0x100, R49 ;  /* 0x0000010019197824 */ /* 0x000fe400078e0231 */
[----:B---3--:R-:W-:Y:S01]  /*e40e0*/  IMAD.MOV.U32 R49, RZ, RZ, R0 ;  /* 0x000000ffff317224 */ /* 0x008fe200078e0000 */
[----:B--2---:R1:W-:Y:S04]  /*e40f0*/  STL.64 [R1+0x72a8], R46 ;  /* 0x0072a82e01007387 */ /* 0x0043e80000100a00 */
[----:B----4-:R-:W-:Y:S04]  /*e4100*/  STL.64 [R1+0x72a0], R44 ;  /* 0x0072a02c01007387 */ /* 0x010fe80000100a00 */
[----:B------:R-:W2:Y:S04]  /*e4110*/  LDL R48, [R1+0xe0] ;  /* 0x0000e00001307983 */ /* 0x000ea80000100800 */
[----:B------:R-:W3:Y:S04]  /*e4120*/  LDL.LU R0, [R1+0x7340] ;  /* 0x0073400001007983 */ /* 0x000ee80000300800 */
[----:B------:R-:W4:Y:S04]  /*e4130*/  LDL.LU R12, [R1+0x1430] ;  /* 0x00143000010c7983 */ /* 0x000f280000300800 */
[----:B------:R-:W4:Y:S04]  /*e4140*/  LDL.LU R13, [R1+0x1434] ;  /* 0x00143400010d7983 */ /* 0x000f280000300800 */
[----:B------:R-:W2:Y:S04]  /*e4150*/  LDL.LU R14, [R1+0x1438] ;  /* 0x00143800010e7983 */ /* 0x000ea80000300800 */
[----:B------:R-:W2:Y:S01]  /*e4160*/  LDL.LU R15, [R1+0x143c] ;  /* 0x00143c00010f7983 */ /* 0x000ea20000300800 */
[----:B---3--:R-:W-:-:S03]  /*e4170*/  IMAD.MOV.U32 R9, RZ, RZ, R0 ;  /* 0x000000ffff097224 */ /* 0x008fc600078e0000 */
[----:B--2---:R-:W-:Y:S04]  /*e4180*/  STL.64 [R1+0x72b8], R14 ;  /* 0x0072b80e01007387 */ /* 0x004fe80000100a00 */
        /* <DEDUP_REMOVED lines=11> */
[----:B------:R-:W1:Y:S04]  /*e4240*/  LDL.LU R0, [R1+0x7338] ;  /* 0x0073380001007983 */ /* 0x000e680000300800 */
[----:B------:R-:W4:Y:S04]  /*e4250*/  LDL.LU R28, [R1+0x1460] ;  /* 0x00146000011c7983 */ /* 0x000f280000300800 */
[----:B------:R-:W4:Y:S04]  /*e4260*/  LDL.LU R29, [R1+0x1464] ;  /* 0x00146400011d7983 */ /* 0x000f280000300800 */
[----:B------:R-:W2:Y:S04]  /*e4270*/  LDL.LU R30, [R1+0x1468] ;  /* 0x00146800011e7983 */ /* 0x000ea80000300800 */
[----:B------:R-:W2:Y:S04]  /*e4280*/  LDL.LU R31, [R1+0x146c] ;  /* 0x00146c00011f7983 */ /* 0x000ea80000300800 */
[----:B--2---:R2:W-:Y:S04]  /*e4290*/  STL.64 [R1+0x72d8], R30 ;  /* 0x0072d81e01007387 */ /* 0x0045e80000100a00 */
[----:B----4-:R-:W-:Y:S04]  /*e42a0*/  STL.64 [R1+0x72d0], R28 ;  /* 0x0072d01c01007387 */ /* 0x010fe80000100a00 */
[----:B0-----:R-:W4:Y:S04]  /*e42b0*/  LDL.LU R56, [R1+0x1470] ;  /* 0x0014700001387983 */ /* 0x001f280000300800 */
[----:B------:R-:W4:Y:S04]  /*e42c0*/  LDL.LU R57, [R1+0x1474] ;  /* 0x0014740001397983 */ /* 0x000f280000300800 */
[----:B------:R-:W3:Y:S04]  /*e42d0*/  LDL.LU R58, [R1+0x1478] ;  /* 0x00147800013a7983 */ /* 0x000ee80000300800 */
[----:B------:R-:W3:Y:S01]  /*e42e0*/  LDL.LU R59, [R1+0x147c] ;  /* 0x00147c00013b7983 */ /* 0x000ee20000300800 */
[----:B-1----:R-:W-:-:S03]  /*e42f0*/  IMAD.MOV.U32 R47, RZ, RZ, R0 ;  /* 0x000000ffff2f7224 */ /* 0x002fc600078e0000 */
[----:B---3--:R-:W-:Y:S04]  /*e4300*/  STL.64 [R1+0x72e8], R58 ;  /* 0x0072e83a01007387 */ /* 0x008fe80000100a00 */
[----:B----4-:R-:W-:Y:S04]  /*e4310*/  STL.64 [R1+0x72e0], R56 ;  /* 0x0072e03801007387 */ /* 0x010fe80000100a00 */
[----:B------:R-:W3:Y:S04]  /*e4320*/  LDL R46, [R1+0x110] ;  /* 0x00011000012e7983 */ /* 0x000ee80000100800 */
[----:B------:R-:W2:Y:S04]  /*e4330*/  LDL.LU R0, [R1+0x7334] ;  /* 0x0073340001007983 */ /* 0x000ea80000300800 */
[----:B------:R-:W4:Y:S04]  /*e4340*/  LDL.LU R36, [R1+0x1490] ;  /* 0x0014900001247983 */ /* 0x000f280000300800 */
[----:B------:R-:W4:Y:S04]  /*e4350*/  LDL.LU R37, [R1+0x1494] ;  /* 0x0014940001257983 */ /* 0x000f280000300800 */
[----:B------:R-:W3:Y:S04]  /*e4360*/  LDL.LU R38, [R1+0x1498] ;  /* 0x0014980001267983 */ /* 0x000ee80000300800 */
[----:B------:R-:W3:Y:S01]  /*e4370*/  LDL.LU R39, [R1+0x149c] ;  /* 0x00149c0001277983 */ /* 0x000ee20000300800 */
[----:B--2---:R-:W-:-:S03]  /*e4380*/  IMAD.MOV.U32 R31, RZ, RZ, R0 ;  /* 0x000000ffff1f7224 */ /* 0x004fc600078e0000 */
[----:B---3--:R-:W-:Y:S04]  /*e4390*/  STL.64 [R1+0x72f8], R38 ;  /* 0x0072f82601007387 */ /* 0x008fe80000100a00 */
[----:B----4-:R0:W-:Y:S04]  /*e43a0*/  STL.64 [R1+0x72f0], R36 ;  /* 0x0072f02401007387 */ /* 0x0101e80000100a00 */
[----:B------:R-:W2:Y:S04]  /*e43b0*/  LDL R30, [R1+0x120] ;  /* 0x00012000011e7983 */ /* 0x000ea80000100800 */
[----:B------:R-:W3:Y:S04]  /*e43c0*/  LDL.LU R0, [R1+0x7330] ;  /* 0x0073300001007983 */ /* 0x000ee80000300800 */
[----:B0-----:R-:W4:Y:S04]  /*e43d0*/  LDL.LU R36, [R1+0x14b0] ;  /* 0x0014b00001247983 */ /* 0x001f280000300800 */
[----:B------:R-:W4:Y:S04]  /*e43e0*/  LDL.LU R37, [R1+0x14b4] ;  /* 0x0014b40001257983 */ /* 0x000f280000300800 */
[----:B------:R-:W2:Y:S04]  /*e43f0*/  LDL.LU R38, [R1+0x14b8] ;  /* 0x0014b80001267983 */ /* 0x000ea80000300800 */
[----:B------:R-:W2:Y:S04]  /*e4400*/  LDL.LU R39, [R1+0x14bc] ;  /* 0x0014bc0001277983 */ /* 0x000ea80000300800 */
[----:B--2---:R0:W-:Y:S04]  /*e4410*/  STL.64 [R1+0x7308], R38 ;  /* 0x0073082601007387 */ /* 0x0041e80000100a00 */
[----:B0-----:R-:W2:Y:S04]  /*e4420*/  LDL R38, [R1+0x130] ;  /* 0x0001300001267983 */ /* 0x001ea80000100800 */
[----:B----4-:R0:W-:Y:S04]  /*e4430*/  STL.64 [R1+0x7300], R36 ;  /* 0x0073002401007387 */ /* 0x0101e80000100a00 */
[----:B------:R-:W4:Y:S04]  /*e4440*/  LDL.64 R28, [R1+0x128] ;  /* 0x00012800011c7983 */ /* 0x000f280000100a00 */
[----:B0-----:R-:W3:Y:S04]  /*e4450*/  LDL.64 R36, [R1+0x138] ;  /* 0x0001380001247983 */ /* 0x001ee80000100a00 */
[----:B------:R-:W-:Y:S04]  /*e4460*/  STL.64 [R1+0x7318], R30 ;  /* 0x0073181e01007387 */ /* 0x000fe80000100a00 */
[----:B----4-:R0:W-:Y:S04]  /*e4470*/  STL.64 [R1+0x7310], R28 ;  /* 0x0073101c01007387 */ /* 0x0101e80000100a00 */
[----:B0-----:R-:W4:Y:S04]  /*e4480*/  LDL.LU R28, [R1+0x14c0] ;  /* 0x0014c000011c7983 */ /* 0x001f280000300800 */
[----:B------:R-:W4:Y:S04]  /*e4490*/  LDL.LU R29, [R1+0x14c4] ;  /* 0x0014c400011d7983 */ /* 0x000f280000300800 */
[----:B------:R-:W2:Y:S04]  /*e44a0*/  LDL.LU R30, [R1+0x14c8] ;  /* 0x0014c800011e7983 */ /* 0x000ea80000300800 */
[----:B------:R-:W2:Y:S01]  /*e44b0*/  LDL.LU R31, [R1+0x14cc] ;  /* 0x0014cc00011f7983 */ /* 0x000ea20000300800 */
[----:B------:R-:W-:-:S02]  /*e44c0*/  IMAD R26, R26, 0x100, R50 ;  /* 0x000001001a1a7824 */ /* 0x000fc400078e0232 */
[----:B------:R-:W-:Y:S01]  /*e44d0*/  IMAD R27, R27, 0x100, R51 ;  /* 0x000001001b1b7824 */ /* 0x000fe200078e0233 */
[----:B--2---:R-:W-:Y:S04]  /*e44e0*/  STL.64 [R1+0x7328], R30 ;  /* 0x0073281e01007387 */ /* 0x004fe80000100a00 */
[----:B----4-:R0:W-:Y:S04]  /*e44f0*/  STL.64 [R1+0x7320], R28 ;  /* 0x0073201c01007387 */ /* 0x0101e80000100a00 */
[----:B0-----:R-:W3:Y:S04]  /*e4500*/  LDL.LU R28, [R1+0x14d0] ;  /* 0x0014d000011c7983 */ /* 0x001ee80000300800 */
[----:B------:R-:W3:Y:S04]  /*e4510*/  LDL.LU R29, [R1+0x14d4] ;  /* 0x0014d400011d7983 */ /* 0x000ee80000300800 */
[----:B------:R-:W3:Y:S04]  /*e4520*/  LDL.LU R30, [R1+0x14d8] ;  /* 0x0014d800011e7983 */ /* 0x000ee80000300800 */
[----:B------:R-:W3:Y:S01]  /*e4530*/  LDL.LU R31, [R1+0x14dc] ;  /* 0x0014dc00011f7983 */ /* 0x000ee20000300800 */
[----:B------:R-:W-:-:S02]  /*e4540*/  F2FP.F16.E4M3.UNPACK_B R24, R24 ;  /* 0x00000018ff18723e */ /* 0x000fc400020006ff */
[----:B------:R-:W-:Y:S02]  /*e4550*/  F2FP.F16.E4M3.UNPACK_B R25, R25 ;  /* 0x00000019ff19723e */ /* 0x000fe400020006ff */
[----:B------:R-:W-:Y:S02]  /*e4560*/  F2FP.F16.E4M3.UNPACK_B R26, R26 ;  /* 0x0000001aff1a723e */ /* 0x000fe400020006ff */
[----:B------:R-:W-:Y:S01]  /*e4570*/  F2FP.F16.E4M3.UNPACK_B R27, R27 ;  /* 0x0000001bff1b723e */ /* 0x000fe200020006ff */
        /* <DEDUP_REMOVED lines=25> */
[----:B------:R0:W-:Y:S04]  /*e4710*/  STL.64 [R1+0x7118], R42 ;  /* 0x0071182a01007387 */ /* 0x0001e80000100a00 */
[----:B0-----:R-:W4:Y:S04]  /*e4720*/  LDL.64 R42, [R1+0x108] ;  /* 0x00010800012a7983 */ /* 0x001f280000100a00 */
[----:B------:R-:W-:Y:S01]  /*e4730*/  STL.64 [R1+0x7110], R40 ;  /* 0x0071102801007387 */ /* 0x000fe20000100a00 */
[----:B---3--:R-:W-:-:S15]  /*e4740*/  HMMA.16816.F32 R28, R24, R36, R28 ;  /* 0x00000024181c723c */ /* 0x008fde000000181c */
[----:B------:R-:W-:-:S08]  /*e4750*/  NOP ;  /* 0x0000000000007918 */ /* 0x000fd00000000000 */
[----:B------:R-:W-:Y:S04]  /*e4760*/  STL.64 [R1+0x1a30], R28 ;  /* 0x001a301c01007387 */ /* 0x000fe80000100a00 */
[----:B------:R0:W-:Y:S04]  /*e4770*/  STL.64 [R1+0x1a38], R30 ;  /* 0x001a381e01007387 */ /* 0x0001e80000100a00 */
[----:B0-----:R-:W3:Y:S04]  /*e4780*/  LDL.LU.64 R30, [R1+0x7328] ;  /* 0x00732800011e7983 */ /* 0x001ee80000300a00 */
[----:B------:R-:W3:Y:S01]  /*e4790*/  LDL.LU.64 R28, [R1+0x7320] ;  /* 0x00732000011c7983 */ /* 0x000ee20000300a00 */
[----:B------:R-:W-:-:S02]  /*e47a0*/  IMAD.MOV.U32 R39, RZ, RZ, R0 ;  /* 0x000000ffff277224 */ /* 0x000fc400078e0000 */
[----:B------:R-:W-:-:S05]  /*e47b0*/  IMAD.MOV.U32 R0, RZ, RZ, R37 ;  /* 0x000000ffff007224 */ /* 0x000fca00078e0025 */
[----:B------:R-:W-:Y:S01]  /*e47c0*/  STL [R1+0x7038], R0 ;  /* 0x0070380001007387 */ /* 0x000fe20000100800 */
[----:B---3--:R-:W-:Y:S03]  /*e47d0*/  HMMA.16816.F32 R36, R24, R38, R28 ;  /* 0x000000261824723c */ /* 0x008fe6000000181c */
[----:B------:R-:W2:Y:S04]  /*e47e0*/  LDL.LU.64 R30, [R1+0x7318] ;  /* 0x00731800011e7983 */ /* 0x000ea80000300a00 */
[----:B------:R-:W3:-:S15]  /*e47f0*/  LDL.LU.64 R28, [R1+0x7310] ;  /* 0x00731000011c7983 */ /* 0x000ede0000300a00 */
[----:B------:R-:W-:-:S01]  /*e4800*/  NOP ;  /* 0x0000000000007918 */ /* 0x000fc20000000000 */
[----:B------:R-:W-:Y:S04]  /*e4810*/  STL.64 [R1+0x1a20], R36 ;  /* 0x001a202401007387 */ /* 0x000fe80000100a00 */
[----:B------:R0:W-:Y:S04]  /*e4820*/  STL.64 [R1+0x1a28], R38 ;  /* 0x001a282601007387 */ /* 0x0001e80000100a00 */
[----:B0-----:R-:W3:Y:S04]  /*e4830*/  LDL.LU.64 R38, [R1+0x7308] ;  /* 0x0073080001267983 */ /* 0x001ee80000300a00 */
[----:B------:R-:W3:Y:S02]  /*e4840*/  LDL.LU.64 R36, [R1+0x7300] ;  /* 0x0073000001247983 */ /* 0x000ee40000300a00 */
[----:B---3--:R-:W-:-:S15]  /*e4850*/  HMMA.16816.F32 R36, R24, R28, R36 ;  /* 0x0000001c1824723c */ /* 0x008fde0000001824 */
[----:B------:R-:W-:-:S08]  /*e4860*/  NOP ;  /* 0x0000000000007918 */ /* 0x000fd00000000000 */
[----:B------:R-:W-:Y:S04]  /*e4870*/  STL.64 [R1+0x1a10], R36 ;  /* 0x001a102401007387 */ /* 0x000fe80000100a00 */
[----:B------:R0:W-:Y:S04]  /*e4880*/  STL.64 [R1+0x1a18], R38 ;  /* 0x001a182601007387 */ /* 0x0001e80000100a00 */
[----:B0-----:R-:W3:Y:S04]  /*e4890*/  LDL.LU.64 R38, [R1+0x72f8] ;  /* 0x0072f80001267983 */ /* 0x001ee80000300a00 */
[----:B------:R-:W3:Y:S01]  /*e48a0*/  LDL.LU.64 R36, [R1+0x72f0] ;  /* 0x0072f00001247983 */ /* 0x000ee20000300a00 */
[----:B------:R-:W-:-:S02]  /*e48b0*/  IMAD.MOV.U32 R0, RZ, RZ, R29 ;  /* 0x000000ffff007224 */ /* 0x000fc400078e001d */
[----:B--2---:R-:W-:Y:S03]  /*e48c0*/  HMMA.16816.F32 R28, R24, R30, R56 ;  /* 0x0000001e181c723c */ /* 0x004fe60000001838 */
[----:B------:R4:W-:Y:S04]  /*e48d0*/  STL [R1+0x703c], R0 ;  /* 0x00703c0001007387 */ /* 0x0009e80000100800 */
[----:B------:R-:W2:Y:S04]  /*e48e0*/  LDL.LU.64 R58, [R1+0x72e8] ;  /* 0x0072e800013a7983 */ /* 0x000ea80000300a00 */
[----:B------:R-:W2:Y:S01]  /*e48f0*/  LDL.LU.64 R56, [R1+0x72e0] ;  /* 0x0072e00001387983 */ /* 0x000ea20000300a00 */
[----:B----4-:R-:W-:-:S11]  /*e4900*/  IMAD.MOV.U32 R0, RZ, RZ, R45 ;  /* 0x000000ffff007224 */ /* 0x010fd600078e002d */
[----:B------:R-:W-:Y:S04]  /*e4910*/  STL.64 [R1+0x1a00], R28 ;  /* 0x001a001c01007387 */ /* 0x000fe80000100a00 */
[----:B------:R0:W-:Y:S04]  /*e4920*/  STL.64 [R1+0x1a08], R30 ;  /* 0x001a081e01007387 */ /* 0x0001e80000100a00 */
[----:B0-----:R-:W4:Y:S04]  /*e4930*/  LDL.LU.64 R30, [R1+0x72d8] ;  /* 0x0072d800011e7983 */ /* 0x001f280000300a00 */
[----:B------:R-:W4:Y:S01]  /*e4940*/  LDL.LU.64 R28, [R1+0x72d0] ;  /* 0x0072d000011c7983 */ /* 0x000f220000300a00 */
[C---:B---3--:R-:W-:Y:S06]  /*e4950*/  HMMA.16816.F32 R36, R24.reuse, R44, R36 ;  /* 0x0000002c1824723c */ /* 0x048fec0000001824 */
[C---:B------:R-:W-:Y:S06]  /*e4960*/  HMMA.16816.F32 R44, R24.reuse, R46, R12 ;  /* 0x0000002e182c723c */ /* 0x040fec000000180c */
[----:B--2---:R-:W-:Y:S11]  /*e4970*/  HMMA.16816.F32 R56, R24, R42, R56 ;  /* 0x0000002a1838723c */ /* 0x004ff60000001838 */
        /* <DEDUP_REMOVED lines=16> */
[C---:B----4-:R-:W-:Y:S06]  /*e4a80*/  HMMA.16816.F32 R40, R24.reuse, R20, R28 ;  /* 0x000000141828723c */ /* 0x050fec000000181c */
[----:B------:R-:W-:Y:S01]  /*e4a90*/  HMMA.16816.F32 R16, R24, R8, R16 ;  /* 0x000000081810723c */ /* 0x000fe20000001810 */
[----:B------:R0:W-:Y:S02]  /*e4aa0*/  STL [R1+0x7044], R0 ;  /* 0x0070440001007387 */ /* 0x0001e40000100800 */
[----:B0-----:R-:W-:-:S14]  /*e4ab0*/  IMAD.MOV.U32 R0, RZ, RZ, R23 ;  /* 0x000000ffff007224 */ /* 0x001fdc00078e0017 */
[----:B------:R-:W-:Y:S04]  /*e4ac0*/  STL.64 [R1+0x19c0], R40 ;  /* 0x0019c02801007387 */ /* 0x000fe80000100a00 */
[----:B------:R-:W-:Y:S04]  /*e4ad0*/  STL.64 [R1+0x19c8], R42 ;  /* 0x0019c82a01007387 */ /* 0x000fe80000100a00 */
[----:B------:R0:W-:Y:S02]  /*e4ae0*/  STL [R1+0x7048], R0 ;  /* 0x0070480001007387 */ /* 0x0001e40000100800 */
[----:B0-----:R-:W-:Y:S01]  /*e4af0*/  IMAD.MOV.U32 R0, RZ, RZ, R11 ;  /* 0x000000ffff007224 */ /* 0x001fe200078e000b */
        /* <DEDUP_REMOVED lines=18> */
[----:B0-----:R-:W-:-:S14]  /*e4c20*/  HMMA.16816.F32 R4, R24, R34, R56 ;  /* 0x000000221804723c */ /* 0x001fdc0000001838 */
[----:B------:R-:W-:Y:S04]  /*e4c30*/  STL.64 [R1+0x1960], R8 ;  /* 0x0019600801007387 */ /* 0x000fe80000100a00 */
[----:B------:R-:W-:Y:S04]  /*e4c40*/  STL.64 [R1+0x1968], R10 ;  /* 0x0019680a01007387 */ /* 0x000fe80000100a00 */
[----:B------:R-:W2:Y:S04]  /*e4c50*/  LDL.LU R52, [R1+0x12f0] ;  /* 0x0012f00001347983 */ /* 0x000ea80000300800 */
[----:B------:R0:W-:Y:S04]  /*e4c60*/  STL.64 [R1+0x1950], R4 ;  /* 0x0019500401007387 */ /* 0x0001e80000100a00 */
[----:B------:R1:W-:Y:S04]  /*e4c70*/  STL.64 [R1+0x1958], R6 ;  /* 0x0019580601007387 */ /* 0x0003e80000100a00 */
        /* <DEDUP_REMOVED lines=15> */
[----:B-1----:R-:W3:Y:S04]  /*e4d70*/  LDL.LU R6, [R1+0x1318] ;  /* 0x0013180001067983 */ /* 0x002ee80000300800 */
[----:B------:R-:W3:Y:S04]  /*e4d80*/  LDL.LU R7, [R1+0x131c] ;  /* 0x00131c0001077983 */ /* 0x000ee80000300800 */
[----:B---3--:R-:W-:Y:S04]  /*e4d90*/  STL.64 [R1+0x71f8], R6 ;  /* 0x0071f80601007387 */ /* 0x008fe80000100a00 */
[----:B----4-:R0:W-:Y:S04]  /*e4da0*/  STL.64 [R1+0x71f0], R4 ;  /* 0x0071f00401007387 */ /* 0x0101e80000100a00 */
        /* <DEDUP_REMOVED lines=26> */
[----:B0-----:R-:W3:Y:S04]  /*e4f50*/  LDL.LU R4, [R1+0x1380] ;  /* 0x0013800001047983 */ /* 0x001ee80000300800 */
[----:B------:R-:W3:Y:S04]  /*e4f60*/  LDL.LU R5, [R1+0x1384] ;  /* 0x0013840001057983 */ /* 0x000ee80000300800 */
[----:B------:R-:W4:Y:S04]  /*e4f70*/  LDL.LU R6, [R1+0x1388] ;  /* 0x0013880001067983 */ /* 0x000f280000300800 */
[----:B------:R-:W4:Y:S04]  /*e4f80*/  LDL.LU R7, [R1+0x138c] ;  /* 0x00138c0001077983 */ /* 0x000f280000300800 */
[----:B----4-:R-:W-:Y:S04]  /*e4f90*/  STL.64 [R1+0x7238], R6 ;  /* 0x0072380601007387 */ /* 0x010fe80000100a00 */
[----:B---3--:R0:W-:Y:S04]  /*e4fa0*/  STL.64 [R1+0x7230], R4 ;  /* 0x0072300401007387 */ /* 0x0081e80000100a00 */
[----:B-1----:R-:W3:Y:S04]  /*e4fb0*/  LDL.LU R16, [R1+0x1390] ;  /* 0x0013900001107983 */ /* 0x002ee80000300800 */
[----:B------:R-:W3:Y:S04]  /*e4fc0*/  LDL.LU R17, [R1+0x1394] ;  /* 0x0013940001117983 */ /* 0x000ee80000300800 */
[----:B------:R-:W4:Y:S04]  /*e4fd0*/  LDL.LU R18, [R1+0x1398] ;  /* 0x0013980001127983 */ /* 0x000f280000300800 */
[----:B------:R-:W4:Y:S04]  /*e4fe0*/  LDL.LU R19, [R1+0x139c] ;  /* 0x00139c0001137983 */ /* 0x000f280000300800 */
[----:B----4-:R1:W-:Y:S04]  /*e4ff0*/  STL.64 [R1+0x7248], R18 ;  /* 0x0072481201007387 */ /* 0x0103e80000100a00 */
[----:B---3--:R3:W-:Y:S04]  /*e5000*/  STL.64 [R1+0x7240], R16 ;  /* 0x0072401001007387 */ /* 0x0087e80000100a00 */
        /* <DEDUP_REMOVED lines=37> */
[----:B------:R-:W3:Y:S04]  /*e5260*/  LDL.64 R40, [R1+0x88] ;  /* 0x0000880001287983 */ /* 0x000ee80000100a00 */
[----:B------:R-:W3:Y:S04]  /*e5270*/  LDL.LU R32, [R1+0x1360] ;  /* 0x0013600001207983 */ /* 0x000ee80000300800 */
[----:B------:R-:W3:Y:S01]  /*e5280*/  LDL.LU R33, [R1+0x1364] ;  /* 0x0013640001217983 */ /* 0x000ee20000300800 */
[----:B------:R-:W-:-:S03]  /*e5290*/  IMAD.MOV.U32 R0, RZ, RZ, R35 ;  /* 0x000000ffff007224 */ /* 0x000fc600078e0023 */
        /* <DEDUP_REMOVED lines=33> */
[----:B------:R0:W-:Y:S01]  /*e54b0*/  STL [R1+0x7058], R0 ;  /* 0x0070580001007387 */ /* 0x0001e20000100800 */
[----:B--2---:R-:W-:Y:S03]  /*e54c0*/  HMMA.16816.F32 R16, R24, R18, R4 ;  /* 0x000000121810723c */ /* 0x004fe60000001804 */
[----:B------:R-:W2:Y:S04]  /*e54d0*/  LDL.LU.64 R6, [R1+0x7258] ;  /* 0x0072580001067983 */ /* 0x000ea80000300a00 */
[----:B------:R-:W2:Y:S01]  /*e54e0*/  LDL.LU.64 R4, [R1+0x7250] ;  /* 0x0072500001047983 */ /* 0x000ea20000300a00 */
[----:B0-----:R-:W-:-:S15]  /*e54f0*/  IMAD.MOV.U32 R0, RZ, RZ, R29 ;  /* 0x000000ffff007224 */ /* 0x001fde00078e001d */
        /* <DEDUP_REMOVED lines=10> */
[----:B------:R-:W2:Y:S04]  /*e55a0*/  LDL.LU.64 R4, [R1+0x7230] ;  /* 0x0072300001047983 */ /* 0x000ea80000300a00 */
[----:B------:R0:W-:Y:S04]  /*e55b0*/  STL [R1+0x705c], R0 ;  /* 0x00705c0001007387 */ /* 0x0001e80000100800 */
[----:B------:R-:W3:Y:S04]  /*e55c0*/  LDL.LU.64 R54, [R1+0x7228] ;  /* 0x0072280001367983 */ /* 0x000ee80000300a00 */
[----:B------:R-:W3:Y:S01]  /*e55d0*/  LDL.LU.64 R52, [R1+0x7220] ;  /* 0x0072200001347983 */ /* 0x000ee20000300a00 */
[----:B----4-:R-:W-:Y:S03]  /*e55e0*/  HMMA.16816.F32 R16, R24, R44, R16 ;  /* 0x0000002c1810723c */ /* 0x010fe60000001810 */
[----:B------:R-:W-:Y:S04]  /*e55f0*/  STL.64 [R1+0x1900], R28 ;  /* 0x0019001c01007387 */ /* 0x000fe80000100a00 */
[----:B------:R1:W-:Y:S01]  /*e5600*/  STL.64 [R1+0x1908], R30 ;  /* 0x0019081e01007387 */ /* 0x0003e20000100a00 */
[----:B0-----:R-:W-:-:S03]  /*e5610*/  IMAD.MOV.U32 R0, RZ, RZ, R45 ;  /* 0x000000ffff007224 */ /* 0x001fc600078e002d */
[----:B-1----:R-:W4:Y:S04]  /*e5620*/  LDL.LU.64 R30, [R1+0x7218] ;  /* 0x00721800011e7983 */ /* 0x002f280000300a00 */
[----:B------:R-:W4:Y:S08]  /*e5630*/  LDL.LU.64 R28, [R1+0x7210] ;  /* 0x00721000011c7983 */ /* 0x000f300000300a00 */
[----:B------:R-:W-:Y:S04]  /*e5640*/  STL.64 [R1+0x18f0], R16 ;  /* 0x0018f01001007387 */ /* 0x000fe80000100a00 */
[----:B------:R0:W-:Y:S04]  /*e5650*/  STL.64 [R1+0x18f8], R18 ;  /* 0x0018f81201007387 */ /* 0x0001e80000100a00 */
[----:B0-----:R-:W4:Y:S04]  /*e5660*/  LDL.LU.64 R18, [R1+0x7208] ;  /* 0x0072080001127983 */ /* 0x001f280000300a00 */
[----:B------:R-:W4:Y:S04]  /*e5670*/  LDL.LU.64 R16, [R1+0x7200] ;  /* 0x0072000001107983 */ /* 0x000f280000300a00 */
[----:B------:R0:W-:Y:S02]  /*e5680*/  STL [R1+0x7060], R0 ;  /* 0x0070600001007387 */ /* 0x0001e40000100800 */
[----:B0-----:R-:W-:Y:S01]  /*e5690*/  IMAD.MOV.U32 R0, RZ, RZ, R41 ;  /* 0x000000ffff007224 */ /* 0x001fe200078e0029 */
[C---:B--2---:R-:W-:Y:S06]  /*e56a0*/  HMMA.16816.F32 R44, R24.reuse, R46, R4 ;  /* 0x0000002e182c723c */ /* 0x044fec0000001804 */
[C---:B---3--:R-:W-:Y:S01]  /*e56b0*/  HMMA.16816.F32 R52, R24.reuse, R40, R52 ;  /* 0x000000281834723c */ /* 0x048fe20000001834 */
[----:B------:R-:W2:Y:S04]  /*e56c0*/  LDL.LU.64 R6, [R1+0x71f8] ;  /* 0x0071f80001067983 */ /* 0x000ea80000300a00 */
[----:B------:R-:W2:Y:S01]  /*e56d0*/  LDL.LU.64 R4, [R1+0x71f0] ;  /* 0x0071f00001047983 */ /* 0x000ea20000300a00 */
[C---:B------:R-:W-:Y:S11]  /*e56e0*/  HMMA.16816.F32 R40, R24.reuse, R42, R32 ;  /* 0x0000002a1828723c */ /* 0x040ff60000001820 */
        /* <DEDUP_REMOVED lines=8> */
[----:B------:R0:W-:Y:S04]  /*e5770*/  STL [R1+0x7064], R0 ;  /* 0x0070640001007387 */ /* 0x0001e80000100800 */
[----:B------:R-:W3:Y:S04]  /*e5780*/  LDL.LU.64 R34, [R1+0x71c8] ;  /* 0x0071c80001227983 */ /* 0x000ee80000300a00 */
[----:B------:R-:W3:Y:S01]  /*e5790*/  LDL.LU.64 R32, [R1+0x71c0] ;  /* 0x0071c00001207983 */ /* 0x000ee20000300a00 */
[----:B----4-:R-:W-:Y:S03]  /*e57a0*/  HMMA.16816.F32 R28, R24, R20, R28 ;  /* 0x00000014181c723c */ /* 0x010fe6000000181c */
[----:B------:R-:W-:Y:S04]  /*e57b0*/  STL.64 [R1+0x18c0], R40 ;  /* 0x0018c02801007387 */ /* 0x000fe80000100a00 */
[----:B------:R-:W-:Y:S01]  /*e57c0*/  STL.64 [R1+0x18c8], R42 ;  /* 0x0018c82a01007387 */ /* 0x000fe20000100a00 */
[----:B0-----:R-:W-:-:S02]  /*e57d0*/  IMAD.MOV.U32 R0, RZ, RZ, R21 ;  /* 0x000000ffff007224 */ /* 0x001fc400078e0015 */
[C---:B------:R-:W-:Y:S06]  /*e57e0*/  HMMA.16816.F32 R20, R24.reuse, R22, R36 ;  /* 0x000000161814723c */ /* 0x040fec0000001824 */
[----:B------:R-:W-:Y:S01]  /*e57f0*/  HMMA.16816.F32 R16, R24, R8, R16 ;  /* 0x000000081810723c */ /* 0x000fe20000001810 */
[----:B------:R0:W-:Y:S05]  /*e5800*/  STL [R1+0x7068], R0 ;  /* 0x0070680001007387 */ /* 0x0001ea0000100800 */
[----:B0-----:R-:W-:-:S02]  /*e5810*/  IMAD.MOV.U32 R0, RZ, RZ, R9 ;  /* 0x000000ffff007224 */ /* 0x001fc400078e0009 */
[C---:B------:R-:W-:Y:S01]  /*e5820*/  HMMA.16816.F32 R8, R24.reuse, R10, R12 ;  /* 0x0000000a1808723c */ /* 0x040fe2000000180c */
        /* <DEDUP_REMOVED lines=9> */
[----:B--2---:R-:W-:-:S15]  /*e58c0*/  HMMA.16816.F32 R4, R24, R48, R4 ;  /* 0x000000301804723c */ /* 0x004fde0000001804 */
[----:B------:R-:W-:-:S08]  /*e58d0*/  NOP ;  /* 0x0000000000007918 */ /* 0x000fd00000000000 */
[----:B------:R-:W-:Y:S04]  /*e58e0*/  STL.64 [R1+0x1870], R4 ;  /* 0x0018700401007387 */ /* 0x000fe80000100a00 */
[----:B------:R1:W-:Y:S01]  /*e58f0*/  STL.64 [R1+0x1878], R6 ;  /* 0x0018780601007387 */ /* 0x0003e20000100a00 */
[C---:B---3--:R-:W-:Y:S06]  /*e5900*/  HMMA.16816.F32 R12, R24.reuse, R50, R44 ;  /* 0x00000032180c723c */ /* 0x048fec000000182c */
[C---:B0-----:R-:W-:Y:S06]  /*e5910*/  HMMA.16816.F32 R8, R24.reuse, R32, R52 ;  /* 0x000000201808723c */ /* 0x041fec0000001834 */
[----:B-1----:R-:W-:Y:S11]  /*e5920*/  HMMA.16816.F32 R4, R24, R34, R56 ;  /* 0x000000221804723c */ /* 0x002ff60000001838 */
[----:B------:R0:W-:Y:S04]  /*e5930*/  STL.64 [R1+0x1860], R12 ;  /* 0x0018600c01007387 */ /* 0x0001e80000100a00 */
[----:B------:R1:W-:Y:S04]  /*e5940*/  STL.64 [R1+0x1868], R14 ;  /* 0x0018680e01007387 */ /* 0x0003e80000100a00 */
[----:B0-----:R-:W2:Y:S04]  /*e5950*/  LDL.LU R12, [R1+0x1190] ;  /* 0x00119000010c7983 */ /* 0x001ea80000300800 */
[----:B------:R-:W-:Y:S04]  /*e5960*/  STL.64 [R1+0x1850], R8 ;  /* 0x0018500801007387 */ /* 0x000fe80000100a00 */
[----:B------:R-:W-:Y:S04]  /*e5970*/  STL.64 [R1+0x1858], R10 ;  /* 0x0018580a01007387 */ /* 0x000fe80000100a00 */
[----:B------:R0:W-:Y:S04]  /*e5980*/  STL.64 [R1+0x1840], R4 ;  /* 0x0018400401007387 */ /* 0x0001e80000100a00 */
[----:B------:R3:W-:Y:S04]  /*e5990*/  STL.64 [R1+0x1848], R6 ;  /* 0x0018480601007387 */ /* 0x0007e80000100a00 */
[----:B------:R-:W2:Y:S04]  /*e59a0*/  LDL.LU R13, [R1+0x1194] ;  /* 0x00119400010d7983 */ /* 0x000ea80000300800 */
[----:B-1----:R-:W4:Y:S04]  /*e59b0*/  LDL.LU R14, [R1+0x1198] ;  /* 0x00119800010e7983 */ /* 0x002f280000300800 */
[----:B------:R-:W4:Y:S04]  /*e59c0*/  LDL.LU R15, [R1+0x119c] ;  /* 0x00119c00010f7983 */ /* 0x000f280000300800 */
[----:B----4-:R-:W-:Y:S04]  /*e59d0*/  STL.64 [R1+0x7128], R14 ;  /* 0x0071280e01007387 */ /* 0x010fe80000100a00 */
[----:B--2---:R1:W-:Y:S04]  /*e59e0*/  STL.64 [R1+0x7120], R12 ;  /* 0x0071200c01007387 */ /* 0x0043e80000100a00 */
[----:B------:R-:W2:Y:S04]  /*e59f0*/  LDL.LU R16, [R1+0x11a0] ;  /* 0x0011a00001107983 */ /* 0x000ea80000300800 */
[----:B------:R-:W2:Y:S04]  /*e5a00*/  LDL.LU R17, [R1+0x11a4] ;  /* 0x0011a40001117983 */ /* 0x000ea80000300800 */
[----:B------:R-:W4:Y:S04]  /*e5a10*/  LDL.LU R18, [R1+0x11a8] ;  /* 0x0011a80001127983 */ /* 0x000f280000300800 */
[----:B------:R-:W4:Y:S04]  /*e5a20*/  LDL.LU R19, [R1+0x11ac] ;  /* 0x0011ac0001137983 */ /* 0x000f280000300800 */
        /* <DEDUP_REMOVED lines=16> */
[----:B------:R-:W4:Y:S04]  /*e5b30*/  LDL.LU R6, [R1+0x1248] ;  /* 0x0012480001067983 */ /* 0x000f280000300800 */
        /* <DEDUP_REMOVED lines=14> */
[----:B----4-:R3:W-:Y:S04]  /*e5c20*/  STL.64 [R1+0x7180], R8 ;  /* 0x0071800801007387 */ /* 0x0107e80000100a00 */
        /* <DEDUP_REMOVED lines=30> */
[----:B-1----:R-:W4:Y:S04]  /*e5e10*/  LDL R14, [R1+0x30] ;  /* 0x00003000010e7983 */ /* 0x002f280000100800 */
[----:B------:R-:W4:Y:S04]  /*e5e20*/  LDL R15, [R1+0x34] ;  /* 0x00003400010f7983 */ /* 0x000f280000100800 */
[----:B---3--:R-:W3:Y:S04]  /*e5e30*/  LDL.LU R28, [R1+0x12c0] ;  /* 0x0012c000011c7983 */ /* 0x008ee80000300800 */
[----:B------:R-:W3:Y:S04]  /*e5e40*/  LDL.LU R29, [R1+0x12c4] ;  /* 0x0012c400011d7983 */ /* 0x000ee80000300800 */
[----:B------:R-:W3:Y:S04]  /*e5e50*/  LDL.LU R30, [R1+0x12c8] ;  /* 0x0012c800011e7983 */ /* 0x000ee80000300800 */
[----:B------:R-:W3:Y:S04]  /*e5e60*/  LDL.LU R31, [R1+0x12cc] ;  /* 0x0012cc00011f7983 */ /* 0x000ee80000300800 */
[----:B------:R-:W3:Y:S04]  /*e5e70*/  LDL R12, [R1+0x38] ;  /* 0x00003800010c7983 */ /* 0x000ee80000100800 */
[----:B------:R-:W3:Y:S04]  /*e5e80*/  LDL R13, [R1+0x3c] ;  /* 0x00003c00010d7983 */ /* 0x000ee80000100800 */
[----:B--2---:R-:W3:Y:S04]  /*e5e90*/  LDL.LU R16, [R1+0x12d0] ;  /* 0x0012d00001107983 */ /* 0x004ee80000300800 */
        /* <DEDUP_REMOVED lines=35> */
[C---:B---3--:R-:W-:Y:S06]  /*e60d0*/  HMMA.16816.F32 R16, R24.reuse, R12, R16 ;  /* 0x0000000c1810723c */ /* 0x048fec0000001810 */
[C---:B------:R-:W-:Y:S06]  /*e60e0*/  HMMA.16816.F32 R12, R24.reuse, R14, R28 ;  /* 0x0000000e180c723c */ /* 0x040fec000000181c */
[C---:B------:R-:W-:Y:S11]  /*e60f0*/  HMMA.16816.F32 R4, R24.reuse, R6, R40 ;  /* 0x000000061804723c */ /* 0x040ff60000001828 */
[----:B------:R-:W-:Y:S04]  /*e6100*/  STL.64 [R1+0x1830], R16 ;  /* 0x0018301001007387 */ /* 0x000fe80000100a00 */
[----:B------:R0:W-:Y:S04]  /*e6110*/  STL.64 [R1+0x1838], R18 ;  /* 0x0018381201007387 */ /* 0x0001e80000100a00 */
[----:B0-----:R-:W3:Y:S04]  /*e6120*/  LDL.LU.64 R18, [R1+0x71b8] ;  /* 0x0071b80001127983 */ /* 0x001ee80000300a00 */
[----:B------:R-:W4:Y:S04]  /*e6130*/  LDL.LU.64 R16, [R1+0x71b0] ;  /* 0x0071b00001107983 */ /* 0x000f280000300a00 */
        /* <DEDUP_REMOVED lines=14> */
[C---:B--2---:R-:W-:Y:S03]  /*e6220*/  HMMA.16816.F32 R56, R24.reuse, R60, R56 ;  /* 0x0000003c1838723c */ /* 0x044fe60000001838 */
[----:B0-----:R-:W2:Y:S04]  /*e6230*/  LDL.LU.64 R6, [R1+0x7168] ;  /* 0x0071680001067983 */ /* 0x001ea80000300a00 */
[----:B------:R-:W2:Y:S01]  /*e6240*/  LDL.LU.64 R4, [R1+0x7160] ;  /* 0x0071600001047983 */ /* 0x000ea20000300a00 */
[C---:B----4-:R-:W-:Y:S06]  /*e6250*/  HMMA.16816.F32 R52, R24.reuse, R16, R52 ;  /* 0x000000101834723c */ /* 0x050fec0000001834 */
[C---:B---3--:R-:W-:Y:S06]  /*e6260*/  HMMA.16816.F32 R16, R24.reuse, R18, R28 ;  /* 0x000000121810723c */ /* 0x048fec000000181c */
[C---:B------:R-:W-:Y:S06]  /*e6270*/  HMMA.16816.F32 R12, R24.reuse, R8, R12 ;  /* 0x00000008180c723c */ /* 0x040fec000000180c */
[C---:B------:R-:W-:Y:S05]  /*e6280*/  HMMA.16816.F32 R8, R24.reuse, R10, R40 ;  /* 0x0000000a1808723c */ /* 0x040fea0000001828 */
        /* <DEDUP_REMOVED lines=24> */
[----:B------:R-:W-:Y:S01]  /*e6410*/  STL.64 [R1+0x6de8], R60 ;  /* 0x006de83c01007387 */ /* 0x000fe20000100a00 */
[C---:B--2---:R-:W-:Y:S06]  /*e6420*/  HMMA.16816.F32 R4, R24.reuse, R58, R4 ;  /* 0x0000003a1804723c */ /* 0x044fec0000001804 */
[----:B---3--:R-:W-:-:S15]  /*e6430*/  HMMA.16816.F32 R52, R24, R56, R52 ;  /* 0x000000381834723c */ /* 0x008fde0000001834 */
        /* <DEDUP_REMOVED lines=32> */
[C---:B------:R-:W-:Y:S06]  /*e6640*/  HMMA.16816.F32 R20, R24.reuse, R2, R20 ;  /* 0x000000021814723c */ /* 0x040fec0000001814 */
[C---:B----4-:R-:W-:Y:S06]  /*e6650*/  HMMA.16816.F32 R16, R24.reuse, R4, R16 ;  /* 0x000000041810723c */ /* 0x050fec0000001810 */
[C---:B------:R-:W-:Y:S06]  /*e6660*/  HMMA.16816.F32 R12, R24.reuse, R6, R12 ;  /* 0x00000006180c723c */ /* 0x040fec000000180c */
[C---:B--2---:R-:W-:Y:S06]  /*e6670*/  HMMA.16816.F32 R32, R24.reuse, R46, R32 ;  /* 0x0000002e1820723c */ /* 0x044fec0000001820 */
[C---:B---3--:R-:W-:Y:S06]  /*e6680*/  HMMA.16816.F32 R28, R24.reuse, R44, R28 ;  /* 0x0000002c181c723c */ /* 0x048fec000000181c */
        /* <DEDUP_REMOVED lines=108> */
[----:B------:R-:W-:Y:S01]  /*e6d50*/  IMAD R31, R31, 0x100, R61 ;  /* 0x000001001f1f7824 */ /* 0x000fe200078e023d */
        /* <DEDUP_REMOVED lines=25> */
[----:B------:R-:W2:Y:S01]  /*e6ef0*/  LDL R60, [R1+0x50] ;  /* 0x00005000013c7983 */ /* 0x000ea20000100800 */
[----:B0-----:R-:W-:-:S15]  /*e6f00*/  HMMA.16816.F32 R4, R24, R40, R32 ;  /* 0x000000281804723c */ /* 0x001fde0000001820 */
[----:B------:R-:W-:-:S08]  /*e6f10*/  NOP ;  /* 0x0000000000007918 */ /* 0x000fd00000000000 */
[----:B------:R0:W-:Y:S04]  /*e6f20*/  STL.64 [R1+0x1660], R4 ;  /* 0x0016600401007387 */ /* 0x0001e80000100a00 */
[----:B------:R1:W-:Y:S04]  /*e6f30*/  STL.64 [R1+0x1668], R6 ;  /* 0x0016680601007387 */ /* 0x0003e80000100a00 */
[----:B------:R-:W2:Y:S04]  /*e6f40*/  LDL R61, [R1+0x54] ;  /* 0x00005400013d7983 */ /* 0x000ea80000100800 */
[----:B------:R-:W3:Y:S04]  /*e6f50*/  LDL.LU R52, [R1+0xf20] ;  /* 0x000f200001347983 */ /* 0x000ee80000300800 */
[----:B------:R-:W3:Y:S04]  /*e6f60*/  LDL.LU R53, [R1+0xf24] ;  /* 0x000f240001357983 */ /* 0x000ee80000300800 */
[----:B------:R-:W4:Y:S04]  /*e6f70*/  LDL.LU R54, [R1+0xf28] ;  /* 0x000f280001367983 */ /* 0x000f280000300800 */
[----:B------:R-:W4:Y:S01]  /*e6f80*/  LDL.LU R55, [R1+0xf2c] ;  /* 0x000f2c0001377983 */ /* 0x000f220000300800 */
[----:B------:R-:W-:-:S02]  /*e6f90*/  IMAD.MOV.U32 R51, RZ, RZ, R0 ;  /* 0x000000ffff337224 */ /* 0x000fc400078e0000 */
[----:B------:R-:W-:Y:S02]  /*e6fa0*/  IMAD R28, R28, 0x100, R46 ;  /* 0x000001001c1c7824 */ /* 0x000fe400078e022e */
[----:B------:R-:W-:Y:S01]  /*e6fb0*/  IMAD R29, R29, 0x100, R47 ;  /* 0x000001001d1d7824 */ /* 0x000fe200078e022f */
[----:B----4-:R-:W-:Y:S04]  /*e6fc0*/  STL.64 [R1+0x6e30], R54 ;  /* 0x006e303601007387 */ /* 0x010fe80000100a00 */
[----:B---3--:R-:W-:Y:S04]  /*e6fd0*/  STL.64 [R1+0x6e28], R52 ;  /* 0x006e283401007387 */ /* 0x008fe80000100a00 */
[----:B------:R-:W3:Y:S04]  /*e6fe0*/  LDL R50, [R1+0x58] ;  /* 0x0000580001327983 */ /* 0x000ee80000100800 */
[----:B------:R-:W4:Y:S04]  /*e6ff0*/  LDL.LU R0, [R1+0x706c] ;  /* 0x00706c0001007983 */ /* 0x000f280000300800 */
        /* <DEDUP_REMOVED lines=8> */
[----:B------:R-:W-:Y:S04]  /*e7080*/  STL.64 [R1+0x6e50], R50 ;  /* 0x006e503201007387 */ /* 0x000fe80000100a00 */
[----:B---3--:R3:W-:Y:S04]  /*e7090*/  STL.64 [R1+0x6e48], R48 ;  /* 0x006e483001007387 */ /* 0x0087e80000100a00 */
[----:B0-----:R-:W2:Y:S04]  /*e70a0*/  LDL.LU R4, [R1+0xf40] ;  /* 0x000f400001047983 */ /* 0x001ea80000300800 */
[----:B------:R-:W2:Y:S04]  /*e70b0*/  LDL.LU R5, [R1+0xf44] ;  /* 0x000f440001057983 */ /* 0x000ea80000300800 */
[----:B-1----:R-:W3:Y:S04]  /*e70c0*/  LDL.LU R6, [R1+0xf48] ;  /* 0x000f480001067983 */ /* 0x002ee80000300800 */
[----:B------:R-:W3:Y:S01]  /*e70d0*/  LDL.LU R7, [R1+0xf4c] ;  /* 0x000f4c0001077983 */ /* 0x000ee20000300800 */
[----:B----4-:R-:W-:-:S03]  /*e70e0*/  IMAD.MOV.U32 R43, RZ, RZ, R0 ;  /* 0x000000ffff2b7224 */ /* 0x010fc600078e0000 */
[----:B---3--:R0:W-:Y:S04]  /*e70f0*/  STL.64 [R1+0x6e60], R6 ;  /* 0x006e600601007387 */ /* 0x0081e80000100a00 */
[----:B--2---:R-:W-:Y:S04]  /*e7100*/  STL.64 [R1+0x6e58], R4 ;  /* 0x006e580401007387 */ /* 0x004fe80000100a00 */
[----:B------:R-:W2:Y:S04]  /*e7110*/  LDL R42, [R1+0x68] ;  /* 0x00006800012a7983 */ /* 0x000ea80000100800 */
[----:B------:R-:W3:Y:S04]  /*e7120*/  LDL.LU R0, [R1+0x7068] ;  /* 0x0070680001007983 */ /* 0x000ee80000300800 */
[----:B--2---:R-:W-:Y:S04]  /*e7130*/  STL.64 [R1+0x6e70], R42 ;  /* 0x006e702a01007387 */ /* 0x004fe80000100a00 */
[----:B------:R1:W-:Y:S04]  /*e7140*/  STL.64 [R1+0x6e68], R40 ;  /* 0x006e682801007387 */ /* 0x0003e80000100a00 */
        /* <DEDUP_REMOVED lines=27> */
[----:B--2---:R2:W-:Y:S04]  /*e7300*/  STL.64 [R1+0x6ea8], R24 ;  /* 0x006ea81801007387 */ /* 0x0045e80000100a00 */
[----:B------:R-:W3:Y:S04]  /*e7310*/  LDL R34, [R1+0x88] ;  /* 0x0000880001227983 */ /* 0x000ee80000100800 */
[----:B------:R-:W4:Y:S04]  /*e7320*/  LDL.LU R0, [R1+0x7060] ;  /* 0x0070600001007983 */ /* 0x000f280000300800 */
[----:B------:R-:W2:Y:S04]  /*e7330*/  LDL R32, [R1+0x90] ;  /* 0x0000900001207983 */ /* 0x000ea80000100800 */
[----:B------:R-:W2:Y:S04]  /*e7340*/  LDL R33, [R1+0x94] ;  /* 0x0000940001217983 */ /* 0x000ea80000100800 */
[----:B---3--:R3:W-:Y:S04]  /*e7350*/  STL.64 [R1+0x6ec0], R34 ;  /* 0x006ec02201007387 */ /* 0x0087e80000100a00 */
[----:B--2---:R-:W-:Y:S04]  /*e7360*/  STL.64 [R1+0x6eb8], R32 ;  /* 0x006eb82001007387 */ /* 0x004fe80000100a00 */
[----:B------:R-:W2:Y:S04]  /*e7370*/  LDL.LU R44, [R1+0xfa0] ;  /* 0x000fa000012c7983 */ /* 0x000ea80000300800 */
[----:B------:R-:W2:Y:S04]  /*e7380*/  LDL.LU R45, [R1+0xfa4] ;  /* 0x000fa400012d7983 */ /* 0x000ea80000300800 */
[----:B------:R-:W3:Y:S04]  /*e7390*/  LDL.LU R46, [R1+0xfa8] ;  /* 0x000fa800012e7983 */ /* 0x000ee80000300800 */
[----:B------:R-:W3:Y:S01]  /*e73a0*/  LDL.LU R47, [R1+0xfac] ;  /* 0x000fac00012f7983 */ /* 0x000ee20000300800 */
[----:B----4-:R-:W-:-:S03]  /*e73b0*/  IMAD.MOV.U32 R37, RZ, RZ, R0 ;  /* 0x000000ffff257224 */ /* 0x010fc600078e0000 */
[----:B---3--:R-:W-:Y:S04]  /*e73c0*/  STL.64 [R1+0x6ed0], R46 ;  /* 0x006ed02e01007387 */ /* 0x008fe80000100a00 */
[----:B--2---:R2:W-:Y:S04]  /*e73d0*/  STL.64 [R1+0x6ec8], R44 ;  /* 0x006ec82c01007387 */ /* 0x0045e80000100a00 */
[----:B------:R-:W3:Y:S04]  /*e73e0*/  LDL R36, [R1+0x98] ;  /* 0x0000980001247983 */ /* 0x000ee80000100800 */
[----:B------:R-:W4:Y:S04]  /*e73f0*/  LDL.LU R0, [R1+0x705c] ;  /* 0x00705c0001007983 */ /* 0x000f280000300800 */
[----:B------:R-:W-:Y:S04]  /*e7400*/  STL.64 [R1+0x6ee0], R38 ;  /* 0x006ee02601007387 */ /* 0x000fe80000100a00 */
[----:B---3--:R-:W-:Y:S04]  /*e7410*/  STL.64 [R1+0x6ed8], R36 ;  /* 0x006ed82401007387 */ /* 0x008fe80000100a00 */
[----:B------:R-:W3:Y:S04]  /*e7420*/  LDL.LU R48, [R1+0xfb0] ;  /* 0x000fb00001307983 */ /* 0x000ee80000300800 */
[----:B------:R-:W3:Y:S04]  /*e7430*/  LDL.LU R49, [R1+0xfb4] ;  /* 0x000fb40001317983 */ /* 0x000ee80000300800 */
[----:B------:R-:W2:Y:S04]  /*e7440*/  LDL.LU R50, [R1+0xfb8] ;  /* 0x000fb80001327983 */ /* 0x000ea80000300800 */
[----:B------:R-:W2:Y:S04]  /*e7450*/  LDL.LU R51, [R1+0xfbc] ;  /* 0x000fbc0001337983 */ /* 0x000ea80000300800 */
[----:B--2---:R2:W-:Y:S04]  /*e7460*/  STL.64 [R1+0x6ef0], R50 ;  /* 0x006ef03201007387 */ /* 0x0045e80000100a00 */
[----:B---3--:R-:W-:Y:S04]  /*e7470*/  STL.64 [R1+0x6ee8], R48 ;  /* 0x006ee83001007387 */ /* 0x008fe80000100a00 */
[----:B0-----:R-:W3:Y:S04]  /*e7480*/  LDL R6, [R1+0xa0] ;  /* 0x0000a00001067983 */ /* 0x001ee80000100800 */
[----:B------:R-:W3:Y:S04]  /*e7490*/  LDL R7, [R1+0xa4] ;  /* 0x0000a40001077983 */ /* 0x000ee80000100800 */
[----:B-1----:R-:W2:Y:S04]  /*e74a0*/  LDL.LU R40, [R1+0xfc0] ;  /* 0x000fc00001287983 */ /* 0x002ea80000300800 */
[----:B------:R-:W2:Y:S04]  /*e74b0*/  LDL.LU R41, [R1+0xfc4] ;  /* 0x000fc40001297983 */ /* 0x000ea80000300800 */
[----:B------:R-:W3:Y:S04]  /*e74c0*/  LDL.LU R42, [R1+0xfc8] ;  /* 0x000fc800012a7983 */ /* 0x000ee80000300800 */
[----:B------:R-:W3:Y:S01]  /*e74d0*/  LDL.LU R43, [R1+0xfcc] ;  /* 0x000fcc00012b7983 */ /* 0x000ee20000300800 */
[----:B----4-:R-:W-:-:S03]  /*e74e0*/  IMAD.MOV.U32 R5, RZ, RZ, R0 ;  /* 0x000000ffff057224 */ /* 0x010fc600078e0000 */
[----:B---3--:R-:W-:Y:S04]  /*e74f0*/  STL.64 [R1+0x6f00], R42 ;  /* 0x006f002a01007387 */ /* 0x008fe80000100a00 */
[----:B--2---:R0:W-:Y:S04]  /*e7500*/  STL.64 [R1+0x6ef8], R40 ;  /* 0x006ef82801007387 */ /* 0x0041e80000100a00 */
[----:B------:R-:W2:Y:S04]  /*e7510*/  LDL R4, [R1+0xa8] ;  /* 0x0000a80001047983 */ /* 0x000ea80000100800 */
[----:B------:R-:W3:Y:S04]  /*e7520*/  LDL.LU R0, [R1+0x7058] ;  /* 0x0070580001007983 */ /* 0x000ee80000300800 */
[----:B------:R-:W-:Y:S04]  /*e7530*/  STL.64 [R1+0x6f10], R6 ;  /* 0x006f100601007387 */ /* 0x000fe80000100a00 */
[----:B--2---:R1:W-:Y:S04]  /*e7540*/  STL.64 [R1+0x6f08], R4 ;  /* 0x006f080401007387 */ /* 0x0043e80000100a00 */
[----:B------:R-:W2:Y:S04]  /*e7550*/  LDL R14, [R1+0xb0] ;  /* 0x0000b000010e7983 */ /* 0x000ea80000100800 */
[----:B------:R-:W2:Y:S04]  /*e7560*/  LDL R15, [R1+0xb4] ;  /* 0x0000b400010f7983 */ /* 0x000ea80000100800 */
[----:B------:R-:W4:Y:S04]  /*e7570*/  LDL.LU R20, [R1+0xfe0] ;  /* 0x000fe00001147983 */ /* 0x000f280000300800 */
[----:B------:R-:W4:Y:S04]  /*e7580*/  LDL.LU R21, [R1+0xfe4] ;  /* 0x000fe40001157983 */ /* 0x000f280000300800 */
[----:B------:R-:W2:Y:S04]  /*e7590*/  LDL.LU R22, [R1+0xfe8] ;  /* 0x000fe80001167983 */ /* 0x000ea80000300800 */
[----:B------:R-:W2:Y:S01]  /*e75a0*/  LDL.LU R23, [R1+0xfec] ;  /* 0x000fec0001177983 */ /* 0x000ea20000300800 */
[----:B---3--:R-:W-:-:S03]  /*e75b0*/  IMAD.MOV.U32 R13, RZ, RZ, R0 ;  /* 0x000000ffff0d7224 */ /* 0x008fc600078e0000 */
[----:B--2---:R2:W-:Y:S04]  /*e75c0*/  STL.64 [R1+0x6f20], R22 ;  /* 0x006f201601007387 */ /* 0x0045e80000100a00 */
[----:B----4-:R-:W-:Y:S04]  /*e75d0*/  STL.64 [R1+0x6f18], R20 ;  /* 0x006f181401007387 */ /* 0x010fe80000100a00 */
[----:B------:R-:W3:Y:S04]  /*e75e0*/  LDL R12, [R1+0xb8] ;  /* 0x0000b800010c7983 */ /* 0x000ee80000100800 */
[----:B------:R-:W4:Y:S04]  /*e75f0*/  LDL.LU R0, [R1+0x7054] ;  /* 0x0070540001007983 */ /* 0x000f280000300800 */
[----:B------:R-:W-:Y:S04]  /*e7600*/  STL.64 [R1+0x6f30], R14 ;  /* 0x006f300e01007387 */ /* 0x000fe80000100a00 */
[----:B---3--:R3:W-:Y:S04]  /*e7610*/  STL.64 [R1+0x6f28], R12 ;  /* 0x006f280c01007387 */ /* 0x0087e80000100a00 */
        /* <DEDUP_REMOVED lines=11> */
[----:B------:R-:W3:Y:S01]  /*e76d0*/  LDL.LU R47, [R1+0x100c] ;  /* 0x00100c00012f7983 */ /* 0x000ee20000300800 */
[----:B------:R-:W-:-:S03]  /*e76e0*/  IMAD.MOV.U32 R33, RZ, RZ, R0 ;  /* 0x000000ffff217224 */ /* 0x000fc600078e0000 */
[----:B---3--:R3:W-:Y:S04]  /*e76f0*/  STL.64 [R1+0x6f50], R46 ;  /* 0x006f502e01007387 */ /* 0x0087e80000100a00 */
[----:B----4-:R-:W-:Y:S04]  /*e7700*/  STL.64 [R1+0x6f48], R44 ;  /* 0x006f482c01007387 */ /* 0x010fe80000100a00 */
[----:B------:R-:W4:Y:S04]  /*e7710*/  LDL R32, [R1+0xc8] ;  /* 0x0000c80001207983 */ /* 0x000f280000100800 */
[----:B------:R-:W3:Y:S04]  /*e7720*/  LDL.LU R0, [R1+0x7050] ;  /* 0x0070500001007983 */ /* 0x000ee80000300800 */
[----:B--2---:R-:W-:Y:S04]  /*e7730*/  STL.64 [R1+0x6f60], R34 ;  /* 0x006f602201007387 */ /* 0x004fe80000100a00 */
[----:B----4-:R2:W-:Y:S04]  /*e7740*/  STL.64 [R1+0x6f58], R32 ;  /* 0x006f582001007387 */ /* 0x0105e80000100a00 */
[----:B------:R-:W4:Y:S04]  /*e7750*/  LDL R50, [R1+0xd0] ;  /* 0x0000d00001327983 */ /* 0x000f280000100800 */
[----:B------:R-:W4:Y:S04]  /*e7760*/  LDL R51, [R1+0xd4] ;  /* 0x0000d40001337983 */ /* 0x000f280000100800 */
[----:B0-----:R-:W2:Y:S04]  /*e7770*/  LDL.LU R40, [R1+0x1020] ;  /* 0x0010200001287983 */ /* 0x001ea80000300800 */
[----:B------:R-:W2:Y:S04]  /*e7780*/  LDL.LU R41, [R1+0x1024] ;  /* 0x0010240001297983 */ /* 0x000ea80000300800 */
[----:B------:R-:W4:Y:S04]  /*e7790*/  LDL.LU R42, [R1+0x1028] ;  /* 0x00102800012a7983 */ /* 0x000f280000300800 */
[----:B------:R-:W4:Y:S01]  /*e77a0*/  LDL.LU R43, [R1+0x102c] ;  /* 0x00102c00012b7983 */ /* 0x000f220000300800 */
[----:B---3--:R-:W-:-:S03]  /*e77b0*/  IMAD.MOV.U32 R49, RZ, RZ, R0 ;  /* 0x000000ffff317224 */ /* 0x008fc600078e0000 */
[----:B----4-:R-:W-:Y:S04]  /*e77c0*/  STL.64 [R1+0x6f70], R42 ;  /* 0x006f702a01007387 */ /* 0x010fe80000100a00 */
[----:B--2---:R0:W-:Y:S04]  /*e77d0*/  STL.64 [R1+0x6f68], R40 ;  /* 0x006f682801007387 */ /* 0x0041e80000100a00 */
[----:B------:R-:W2:Y:S04]  /*e77e0*/  LDL R48, [R1+0xd8] ;  /* 0x0000d80001307983 */ /* 0x000ea80000100800 */
[----:B------:R-:W3:Y:S04]  /*e77f0*/  LDL.LU R0, [R1+0x704c] ;  /* 0x00704c0001007983 */ /* 0x000ee80000300800 */
[----:B------:R4:W-:Y:S04]  /*e7800*/  STL.64 [R1+0x6f80], R50 ;  /* 0x006f803201007387 */ /* 0x0009e80000100a00 */
[----:B--2---:R-:W-:Y:S04]  /*e7810*/  STL.64 [R1+0x6f78], R48 ;  /* 0x006f783001007387 */ /* 0x004fe80000100a00 */
        /* <DEDUP_REMOVED lines=38> */
[----:B------:R-:W2:Y:S04]  /*e7a80*/  LDL R50, [R1+0x100] ;  /* 0x0001000001327983 */ /* 0x000ea80000100800 */
[----:B------:R-:W2:Y:S04]  /*e7a90*/  LDL R51, [R1+0x104] ;  /* 0x0001040001337983 */ /* 0x000ea80000100800 */
[----:B-1----:R-:W4:Y:S04]  /*e7aa0*/  LDL.LU R4, [R1+0x1080] ;  /* 0x0010800001047983 */ /* 0x002f280000300800 */
        /* <DEDUP_REMOVED lines=44> */
[----:B------:R-:W3:Y:S04]  /*e7d70*/  LDL R32, [R1+0x138] ;  /* 0x0001380001207983 */ /* 0x000ee80000100800 */
[----:B0-----:R-:W3:Y:S04]  /*e7d80*/  LDL.LU R44, [R1+0x10f0] ;  /* 0x0010f000012c7983 */ /* 0x001ee80000300800 */
[----:B------:R-:W3:Y:S04]  /*e7d90*/  LDL.LU R45, [R1+0x10f4] ;  /* 0x0010f400012d7983 */ /* 0x000ee80000300800 */
[----:B------:R-:W3:Y:S04]  /*e7da0*/  LDL.LU R46, [R1+0x10f8] ;  /* 0x0010f800012e7983 */ /* 0x000ee80000300800 */
[----:B------:R-:W3:Y:S04]  /*e7db0*/  LDL.LU R47, [R1+0x10fc] ;  /* 0x0010fc00012f7983 */ /* 0x000ee80000300800 */
[----:B------:R-:W4:Y:S04]  /*e7dc0*/  LDL.LU R48, [R1+0x10d0] ;  /* 0x0010d00001307983 */ /* 0x000f280000300800 */
[----:B------:R-:W4:Y:S01]  /*e7dd0*/  LDL.LU R49, [R1+0x10d4] ;  /* 0x0010d40001317983 */ /* 0x000f220000300800 */
[----:B------:R-:W-:-:S02]  /*e7de0*/  F2FP.F16.E4M3.UNPACK_B R28, R28 ;  /* 0x0000001cff1c723e */ /* 0x000fc400020006ff */
[----:B------:R-:W-:Y:S02]  /*e7df0*/  F2FP.F16.E4M3.UNPACK_B R29, R29 ;  /* 0x0000001dff1d723e */ /* 0x000fe400020006ff */
[----:B------:R-:W-:Y:S02]  /*e7e00*/  F2FP.F16.E4M3.UNPACK_B R30, R30 ;  /* 0x0000001eff1e723e */ /* 0x000fe400020006ff */
[----:B------:R-:W-:Y:S01]  /*e7e10*/  F2FP.F16.E4M3.UNPACK_B R31, R31 ;  /* 0x0000001fff1f723e */ /* 0x000fe200020006ff */
        /* <DEDUP_REMOVED lines=30> */
[----:B--2---:R-:W-:-:S07]  /*e8000*/  IMAD.MOV.U32 R33, RZ, RZ, R0 ;  /* 0x000000ffff217224 */ /* 0x004fce00078e0000 */
[C---:B---3--:R-:W-:Y:S06]  /*e8010*/  HMMA.16816.F32 R44, R28.reuse, R32, R44 ;  /* 0x000000201c2c723c */ /* 0x048fec000000182c */
[----:B----4-:R-:W-:-:S15]  /*e8020*/  HMMA.16816.F32 R32, R28, R34, R20 ;  /* 0x000000221c20723c */ /* 0x010fde0000001814 */
        /* <DEDUP_REMOVED lines=11> */
[C---:B------:R-:W-:Y:S06]  /*e80e0*/  HMMA.16816.F32 R48, R28.reuse, R40, R48 ;  /* 0x000000281c30723c */ /* 0x040fec0000001830 */
        /* <DEDUP_REMOVED lines=22> */
[C---:B------:R-:W-:Y:S09]  /*e8250*/  HMMA.16816.F32 R48, R28.reuse, R50, R4 ;  /* 0x000000321c30723c */ /* 0x040ff20000001804 */
        /* <DEDUP_REMOVED lines=28> */
[C---:B------:R-:W-:Y:S06]  /*e8420*/  HMMA.16816.F32 R20, R28.reuse, R22, R12 ;  /* 0x000000161c14723c */ /* 0x040fec000000180c */
[C---:B------:R-:W-:Y:S11]  /*e8430*/  HMMA.16816.F32 R4, R28.reuse, R48, R4 ;  /* 0x000000301c04723c */ /* 0x040ff60000001804 */
        /* <DEDUP_REMOVED lines=58> */
[C---:B---3--:R-:W-:Y:S06]  /*e87e0*/  HMMA.16816.F32 R48, R28.reuse, R36, R48 ;  /* 0x000000241c30723c */ /* 0x048fec0000001830 */
[C---:B------:R-:W-:Y:S06]  /*e87f0*/  HMMA.16816.F32 R44, R28.reuse, R32, R44 ;  /* 0x000000201c2c723c */ /* 0x040fec000000182c */
        /* <DEDUP_REMOVED lines=30> */
[C---:B-1----:R-:W-:Y:S11]  /*e89e0*/  HMMA.16816.F32 R8, R28.reuse, R60, R52 ;  /* 0x0000003c1c08723c */ /* 0x042ff60000001834 */
[----:B------:R-:W-:Y:S04]  /*e89f0*/  STL.64 [R1+0x14a0], R4 ;  /* 0x0014a00401007387 */ /* 0x000fe80000100a00 */
[----:B------:R0:W-:Y:S02]  /*e8a00*/  STL.64 [R1+0x14a8], R6 ;  /* 0x0014a80601007387 */ /* 0x0001e40000100a00 */
[----:B0-----:R-:W-:Y:S02]  /*e8a10*/  HMMA.16816.F32 R4, R28, R32, R56 ;  /* 0x000000201c04723c */ /* 0x001fe40000001838 */
[----:B------:R-:W-:Y:S04]  /*e8a20*/  STL.64 [R1+0x1490], R12 ;  /* 0x0014900c01007387 */ /* 0x000fe80000100a00 */
[----:B------:R-:W-:Y:S04]  /*e8a30*/  STL.64 [R1+0x1498], R14 ;  /* 0x0014980e01007387 */ /* 0x000fe80000100a00 */
[----:B------:R-:W2:Y:S04]  /*e8a40*/  LDL.LU R20, [R1+0xf00] ;  /* 0x000f000001147983 */ /* 0x000ea80000300800 */
[----:B------:R0:W-:Y:S04]  /*e8a50*/  STL.64 [R1+0x1480], R8 ;  /* 0x0014800801007387 */ /* 0x0001e80000100a00 */
[----:B------:R1:W-:Y:S05]  /*e8a60*/  STL.64 [R1+0x1488], R10 ;  /* 0x0014880a01007387 */ /* 0x0003ea0000100a00 */
        /* <DEDUP_REMOVED lines=9> */
[----:B0-----:R-:W2:Y:S04]  /*e8b00*/  LDL.64 R8, [R1+0x38] ;  /* 0x0000380001087983 */ /* 0x001ea80000100a00 */
[----:B------:R-:W2:Y:S04]  /*e8b10*/  LDL.LU R12, [R1+0xee0] ;  /* 0x000ee000010c7983 */ /* 0x000ea80000300800 */
[----:B------:R-:W2:Y:S04]  /*e8b20*/  LDL.LU R13, [R1+0xee4] ;  /* 0x000ee400010d7983 */ /* 0x000ea80000300800 */
[----:B------:R-:W2:Y:S04]  /*e8b30*/  LDL.LU R14, [R1+0xee8] ;  /* 0x000ee800010e7983 */ /* 0x000ea80000300800 */
[----:B------:R-:W2:Y:S04]  /*e8b40*/  LDL.LU R15, [R1+0xeec] ;  /* 0x000eec00010f7983 */ /* 0x000ea80000300800 */
[----:B-1----:R-:W2:Y:S04]  /*e8b50*/  LDL.64 R10, [R1+0x30] ;  /* 0x00003000010a7983 */ /* 0x002ea80000100a00 */
[----:B---3--:R-:W3:Y:S04]  /*e8b60*/  LDL.LU R4, [R1+0xed0] ;  /* 0x000ed00001047983 */ /* 0x008ee80000300800 */
[----:B------:R-:W3:Y:S04]  /*e8b70*/  LDL.LU R5, [R1+0xed4] ;  /* 0x000ed40001057983 */ /* 0x000ee80000300800 */
[----:B----4-:R-:W3:Y:S04]  /*e8b80*/  LDL.LU R6, [R1+0xed8] ;  /* 0x000ed80001067983 */ /* 0x010ee80000300800 */
[----:B------:R-:W3:Y:S04]  /*e8b90*/  LDL.LU R7, [R1+0xedc] ;  /* 0x000edc0001077983 */ /* 0x000ee80000300800 */
[----:B------:R-:W3:Y:S04]  /*e8ba0*/  LDL.64 R42, [R1+0x28] ;  /* 0x00002800012a7983 */ /* 0x000ee80000100a00 */
        /* <DEDUP_REMOVED lines=15> */
[----:B------:R-:W-:-:S02]  /*e8ca0*/  IMAD.MOV.U32 R32, RZ, RZ, R35 ;  /* 0x000000ffff207224 */ /* 0x000fc400078e0023 */
[----:B------:R-:W-:Y:S01]  /*e8cb0*/  IMAD.MOV.U32 R33, RZ, RZ, R34 ;  /* 0x000000ffff217224 */ /* 0x000fe200078e0022 */
[C---:B--2---:R-:W-:Y:S06]  /*e8cc0*/  HMMA.16816.F32 R20, R28.reuse, R34, R20 ;  /* 0x000000221c14723c */ /* 0x044fec0000001814 */
[C---:B------:R-:W-:Y:S06]  /*e8cd0*/  HMMA.16816.F32 R16, R28.reuse, R8, R16 ;  /* 0x000000081c10723c */ /* 0x040fec0000001810 */
[C---:B------:R-:W-:Y:S06]  /*e8ce0*/  HMMA.16816.F32 R12, R28.reuse, R10, R12 ;  /* 0x0000000a1c0c723c */ /* 0x040fec000000180c */
[----:B---3--:R-:W-:Y:S01]  /*e8cf0*/  HMMA.16816.F32 R4, R28, R42, R4 ;  /* 0x0000002a1c04723c */ /* 0x008fe20000001804 */
[----:B------:R-:W-:-:S02]  /*e8d00*/  IMAD.MOV.U32 R34, RZ, RZ, R9 ;  /* 0x000000ffff227224 */ /* 0x000fc400078e0009 */
[----:B------:R-:W-:Y:S02]  /*e8d10*/  IMAD.MOV.U32 R35, RZ, RZ, R8 ;  /* 0x000000ffff237224 */ /* 0x000fe400078e0008 */
[----:B------:R-:W-:Y:S01]  /*e8d20*/  IMAD.MOV.U32 R0, RZ, RZ, R11 ;  /* 0x000000ffff007224 */ /* 0x000fe200078e000b */
[----:B------:R-:W-:Y:S04]  /*e8d30*/  STL.64 [R1+0x1460], R20 ;  /* 0x0014601401007387 */ /* 0x000fe80000100a00 */
[----:B------:R-:W-:Y:S04]  /*e8d40*/  STL.64 [R1+0x1468], R22 ;  /* 0x0014681601007387 */ /* 0x000fe80000100a00 */
[----:B------:R-:W-:Y:S04]  /*e8d50*/  STL [R1+0x6ad8], R32 ;  /* 0x006ad82001007387 */ /* 0x000fe80000100800 */
[----:B------:R0:W-:Y:S04]  /*e8d60*/  STL [R1+0x6ad4], R33 ;  /* 0x006ad42101007387 */ /* 0x0001e80000100800 */
[----:B------:R-:W-:Y:S04]  /*e8d70*/  STL.64 [R1+0x1450], R16 ;  /* 0x0014501001007387 */ /* 0x000fe80000100a00 */
[----:B------:R-:W-:Y:S04]  /*e8d80*/  STL.64 [R1+0x1458], R18 ;  /* 0x0014581201007387 */ /* 0x000fe80000100a00 */
[----:B------:R-:W-:Y:S04]  /*e8d90*/  STL [R1+0x6ae0], R34 ;  /* 0x006ae02201007387 */ /* 0x000fe80000100800 */
[----:B------:R-:W-:Y:S04]  /*e8da0*/  STL [R1+0x6adc], R35 ;  /* 0x006adc2301007387 */ /* 0x000fe80000100800 */
[----:B------:R-:W-:Y:S01]  /*e8db0*/  STL.64 [R1+0x1440], R12 ;  /* 0x0014400c01007387 */ /* 0x000fe20000100a00 */
[----:B0-----:R-:W-:-:S03]  /*e8dc0*/  IMAD.MOV.U32 R33, RZ, RZ, R10 ;  /* 0x000000ffff217224 */ /* 0x001fc600078e000a */
[----:B------:R-:W-:Y:S04]  /*e8dd0*/  STL.64 [R1+0x1448], R14 ;  /* 0x0014480e01007387 */ /* 0x000fe80000100a00 */
[----:B------:R-:W-:Y:S04]  /*e8de0*/  STL [R1+0x6ae8], R0 ;  /* 0x006ae80001007387 */ /* 0x000fe80000100800 */
[----:B------:R-:W-:Y:S04]  /*e8df0*/  STL [R1+0x6ae4], R33 ;  /* 0x006ae42101007387 */ /* 0x000fe80000100800 */
[----:B------:R-:W-:Y:S04]  /*e8e00*/  STL.64 [R1+0x1430], R4 ;  /* 0x0014300401007387 */ /* 0x000fe80000100a00 */
[----:B------:R4:W-:Y:S02]  /*e8e10*/  STL.64 [R1+0x1438], R6 ;  /* 0x0014380601007387 */ /* 0x0009e40000100a00 */
[----:B----4-:R-:W-:Y:S01]  /*e8e20*/  HMMA.16816.F32 R4, R28, R52, R44 ;  /* 0x000000341c04723c */ /* 0x010fe2000000182c */
[----:B------:R-:W-:-:S02]  /*e8e30*/  IMAD.MOV.U32 R32, RZ, RZ, R43 ;  /* 0x000000ffff207224 */ /* 0x000fc400078e002b */
[----:B------:R-:W-:-:S03]  /*e8e40*/  IMAD.MOV.U32 R35, RZ, RZ, R42 ;  /* 0x000000ffff237224 */ /* 0x000fc600078e002a */
[----:B------:R-:W-:Y:S04]  /*e8e50*/  STL [R1+0x6af0], R32 ;  /* 0x006af02001007387 */ /* 0x000fe80000100800 */
[----:B------:R-:W-:-:S13]  /*e8e60*/  STL [R1+0x6aec], R35 ;  /* 0x006aec2301007387 */ /* 0x000fda0000100800 */
[----:B------:R-:W-:Y:S04]  /*e8e70*/  STL.64 [R1+0x1420], R4 ;  /* 0x0014200401007387 */ /* 0x000fe80000100a00 */
[----:B------:R0:W-:Y:S02]  /*e8e80*/  STL.64 [R1+0x1428], R6 ;  /* 0x0014280601007387 */ /* 0x0001e40000100a00 */
[----:B0-----:R-:W-:Y:S01]  /*e8e90*/  HMMA.16816.F32 R4, R28, R54, R48 ;  /* 0x000000361c04723c */ /* 0x001fe20000001830 */
[----:B------:R-:W-:Y:S02]  /*e8ea0*/  IMAD.MOV.U32 R34, RZ, RZ, R53 ;  /* 0x000000ffff227224 */ /* 0x000fe400078e0035 */
        /* <DEDUP_REMOVED lines=36> */
[----:B------:R-:W2:Y:S04]  /*e90f0*/  LDL.64 R42, [R1+0x8] ;  /* 0x00000800012a7983 */ /* 0x000ea80000100a00 */
[----:B------:R-:W4:Y:S04]  /*e9100*/  LDL.64 R60, [R1] ;  /* 0x00000000013c7983 */ /* 0x000f280000100a00 */
        /* <DEDUP_REMOVED lines=30> */
[----:B----4-:R-:W-:Y:S01]  /*e92f0*/  HMMA.16816.F32 R8, R28, R60, R8 ;  /* 0x0000003c1c08723c */ /* 0x010fe20000001808 */
[----:B------:R-:W-:-:S02]  /*e9300*/  IMAD.MOV.U32 R35, RZ, RZ, R42 ;  /* 0x000000ffff237224 */ /* 0x000fc400078e002a */
[----:B------:R-:W-:-:S03]  /*e9310*/  IMAD.MOV.U32 R34, RZ, RZ, R43 ;  /* 0x000000ffff227224 */ /* 0x000fc600078e002b */
[----:B0-----:R-:W-:Y:S02]  /*e9320*/  IMAD.MOV.U32 R33, RZ, RZ, R60 ;  /* 0x000000ffff217224 */ /* 0x001fe400078e003c */
[----:B------:R-:W-:-:S09]  /*e9330*/  IMAD.MOV.U32 R0, RZ, RZ, R61 ;  /* 0x000000ffff007224 */ /* 0x000fd200078e003d */
[----:B------:R-:W-:Y:S04]  /*e9340*/  STL.64 [R1+0x13f0], R12 ;  /* 0x0013f00c01007387 */ /* 0x000fe80000100a00 */
[----:B------:R0:W-:Y:S04]  /*e9350*/  STL.64 [R1+0x13f8], R14 ;  /* 0x0013f80e01007387 */ /* 0x0001e80000100a00 */
[----:B0-----:R-:W2:Y:S04]  /*e9360*/  LDL.LU.64 R14, [R1+0x6e10] ;  /* 0x006e1000010e7983 */ /* 0x001ea80000300a00 */
[----:B------:R-:W2:Y:S04]  /*e9370*/  LDL.LU.64 R12, [R1+0x6e08] ;  /* 0x006e0800010c7983 */ /* 0x000ea80000300a00 */
[----:B------:R-:W4:Y:S04]  /*e9380*/  LDL.LU.64 R42, [R1+0x6e00] ;  /* 0x006e0000012a7983 */ /* 0x000f280000300a00 */
[----:B------:R-:W-:Y:S04]  /*e9390*/  STL.64 [R1+0x13e0], R8 ;  /* 0x0013e00801007387 */ /* 0x000fe80000100a00 */
[----:B------:R0:W-:Y:S04]  /*e93a0*/  STL.64 [R1+0x13e8], R10 ;  /* 0x0013e80a01007387 */ /* 0x0001e80000100a00 */
[----:B0-----:R-:W4:Y:S04]  /*e93b0*/  LDL.LU.64 R10, [R1+0x6df8] ;  /* 0x006df800010a7983 */ /* 0x001f280000300a00 */
[----:B------:R-:W4:Y:S04]  /*e93c0*/  LDL.LU.64 R8, [R1+0x6df0] ;  /* 0x006df00001087983 */ /* 0x000f280000300a00 */
[----:B------:R-:W3:Y:S04]  /*e93d0*/  LDL.LU.64 R60, [R1+0x6de8] ;  /* 0x006de800013c7983 */ /* 0x000ee80000300a00 */
        /* <DEDUP_REMOVED lines=68> */
[----:B------:R-:W-:Y:S04]  /*e9820*/  STL.64 [R1+0x6d90], R42 ;  /* 0x006d902a01007387 */ /* 0x000fe80000100a00 */
[----:B------:R-:W-:-:S13]  /*e9830*/  STL.64 [R1+0x6d88], R40 ;  /* 0x006d882801007387 */ /* 0x000fda0000100a00 */
        /* <DEDUP_REMOVED lines=69> */
[----:B------:R-:W-:Y:S04]  /*e9c90*/  STL [R1+0x68fc], R10 ;  /* 0x0068fc0a01007387 */ /* 0x000fe80000100800 */
[----:B------:R-:W-:Y:S01]  /*e9ca0*/  STL [R1+0x68f8], R11 ;  /* 0x0068f80b01007387 */ /* 0x000fe20000100800 */
[C---:B--2---:R-:W-:Y:S06]  /*e9cb0*/  HMMA.16816.F32 R36, R28.reuse, R12, R36 ;  /* 0x0000000c1c24723c */ /* 0x044fec0000001824 */
[----:B---3--:R-:W-:-:S15]  /*e9cc0*/  HMMA.16816.F32 R16, R28, R14, R16 ;  /* 0x0000000e1c10723c */ /* 0x008fde0000001810 */
[----:B------:R-:W-:-:S02]  /*e9cd0*/  NOP ;  /* 0x0000000000007918 */ /* 0x000fc40000000000 */
        /* <DEDUP_REMOVED lines=8> */
[----:B0-----:R-:W4:Y:S04]  /*e9d60*/  LDL.LU.64 R18, [R1+0x6d60] ;  /* 0x006d600001127983 */ /* 0x001f280000300a00 */
[----:B------:R-:W2:Y:S04]  /*e9d70*/  LDL.LU.64 R16, [R1+0x6d58] ;  /* 0x006d580001107983 */ /* 0x000ea80000300a00 */
[----:B------:R0:W-:Y:S04]  /*e9d80*/  STL [R1+0x690c], R14 ;  /* 0x00690c0e01007387 */ /* 0x0001e80000100800 */
[----:B------:R1:W-:Y:S04]  /*e9d90*/  STL [R1+0x6908], R15 ;  /* 0x0069080f01007387 */ /* 0x0003e80000100800 */
[----:B------:R-:W4:Y:S04]  /*e9da0*/  LDL.LU R12, [R1+0xd50] ;  /* 0x000d5000010c7983 */ /* 0x000f280000300800 */
[----:B------:R-:W4:Y:S04]  /*e9db0*/  LDL.LU R13, [R1+0xd54] ;  /* 0x000d5400010d7983 */ /* 0x000f280000300800 */
[----:B0-----:R-:W4:Y:S04]  /*e9dc0*/  LDL.LU R14, [R1+0xd58] ;  /* 0x000d5800010e7983 */ /* 0x001f280000300800 */
[----:B-1----:R-:W4:Y:S01]  /*e9dd0*/  LDL.LU R15, [R1+0xd5c] ;  /* 0x000d5c00010f7983 */ /* 0x002f220000300800 */
[----:B--2---:R-:W-:-:S15]  /*e9de0*/  HMMA.16816.F32 R20, R28, R16, R20 ;  /* 0x000000101c14723c */ /* 0x004fde0000001814 */
[----:B------:R-:W-:-:S08]  /*e9df0*/  NOP ;  /* 0x0000000000007918 */ /* 0x000fd00000000000 */
[----:B------:R-:W-:Y:S04]  /*e9e00*/  STL.64 [R1+0x12c0], R20 ;  /* 0x0012c01401007387 */ /* 0x000fe80000100a00 */
[----:B------:R0:W-:Y:S04]  /*e9e10*/  STL.64 [R1+0x12c8], R22 ;  /* 0x0012c81601007387 */ /* 0x0001e80000100a00 */
[----:B0-----:R-:W2:Y:S04]  /*e9e20*/  LDL.LU.64 R22, [R1+0x6d50] ;  /* 0x006d500001167983 */ /* 0x001ea80000300a00 */
[----:B------:R-:W2:Y:S01]  /*e9e30*/  LDL.LU.64 R20, [R1+0x6d48] ;  /* 0x006d480001147983 */ /* 0x000ea20000300a00 */
[----:B----4-:R-:W-:Y:S06]  /*e9e40*/  HMMA.16816.F32 R12, R28, R18, R12 ;  /* 0x000000121c0c723c */ /* 0x010fec000000180c */
[----:B------:R-:W-:Y:S04]  /*e9e50*/  STL.64 [R1+0x6918], R18 ;  /* 0x0069181201007387 */ /* 0x000fe80000100a00 */
[----:B------:R-:W-:-:S13]  /*e9e60*/  STL.64 [R1+0x6910], R16 ;  /* 0x0069101001007387 */ /* 0x000fda0000100a00 */
[----:B------:R-:W-:Y:S04]  /*e9e70*/  STL.64 [R1+0x12b0], R12 ;  /* 0x0012b00c01007387 */ /* 0x000fe80000100a00 */
[----:B------:R3:W-:Y:S02]  /*e9e80*/  STL.64 [R1+0x12b8], R14 ;  /* 0x0012b80e01007387 */ /* 0x0007e40000100a00 */
[C---:B---3--:R-:W-:Y:S06]  /*e9e90*/  HMMA.16816.F32 R12, R28.reuse, R36, R52 ;  /* 0x000000241c0c723c */ /* 0x048fec0000001834 */
[----:B--2---:R-:W-:-:S15]  /*e9ea0*/  HMMA.16816.F32 R4, R28, R20, R4 ;  /* 0x000000141c04723c */ /* 0x004fde0000001804 */
        /* <DEDUP_REMOVED lines=18> */
[----:B------:R-:W-:Y:S04]  /*e9fd0*/  STL.64 [R1+0x1280], R4 ;  /* 0x0012800401007387 */ /* 0x000fe80000100a00 */
[----:B------:R-:W-:Y:S04]  /*e9fe0*/  STL.64 [R1+0x1288], R6 ;  /* 0x0012880601007387 */ /* 0x000fe80000100a00 */
[----:B------:R-:W2:Y:S04]  /*e9ff0*/  LDL R59, [R1+0x4c] ;  /* 0x00004c00013b7983 */ /* 0x000ea80000100800 */
[----:B------:R-:W3:Y:S04]  /*ea000*/  LDL.LU R52, [R1+0xb30] ;  /* 0x000b300001347983 */ /* 0x000ee80000300800 */
[----:B------:R-:W3:Y:S04]  /*ea010*/  LDL.LU R53, [R1+0xb34] ;  /* 0x000b340001357983 */ /* 0x000ee80000300800 */
[----:B------:R-:W4:Y:S04]  /*ea020*/  LDL.LU R54, [R1+0xb38] ;  /* 0x000b380001367983 */ /* 0x000f280000300800 */
[----:B------:R-:W4:Y:S04]  /*ea030*/  LDL.LU R55, [R1+0xb3c] ;  /* 0x000b3c0001377983 */ /* 0x000f280000300800 */
[----:B----4-:R0:W-:Y:S04]  /*ea040*/  STL.64 [R1+0x6b20], R54 ;  /* 0x006b203601007387 */ /* 0x0101e80000100a00 */
[----:B---3--:R1:W-:Y:S04]  /*ea050*/  STL.64 [R1+0x6b18], R52 ;  /* 0x006b183401007387 */ /* 0x0083e80000100a00 */
[----:B------:R-:W3:Y:S04]  /*ea060*/  LDL R56, [R1+0x50] ;  /* 0x0000500001387983 */ /* 0x000ee80000100800 */
[----:B------:R-:W3:Y:S04]  /*ea070*/  LDL R57, [R1+0x54] ;  /* 0x0000540001397983 */ /* 0x000ee80000100800 */
[----:B--2---:R-:W-:Y:S01]  /*ea080*/  STL.64 [R1+0x6b30], R58 ;  /* 0x006b303a01007387 */ /* 0x004fe20000100a00 */
[----:B------:R-:W-:-:S02]  /*ea090*/  IMAD R24, R24, 0x100, R48 ;  /* 0x0000010018187824 */ /* 0x000fc400078e0230 */
[----:B------:R-:W-:Y:S02]  /*ea0a0*/  IMAD R25, R25, 0x100, R49 ;  /* 0x0000010019197824 */ /* 0x000fe400078e0231 */
[----:B------:R-:W-:Y:S02]  /*ea0b0*/  IMAD R26, R26, 0x100, R50 ;  /* 0x000001001a1a7824 */ /* 0x000fe400078e0232 */
[----:B------:R-:W-:Y:S01]  /*ea0c0*/  IMAD R27, R27, 0x100, R51 ;  /* 0x000001001b1b7824 */ /* 0x000fe200078e0233 */
[----:B---3--:R-:W-:Y:S04]  /*ea0d0*/  STL.64 [R1+0x6b28], R56 ;  /* 0x006b283801007387 */ /* 0x008fe80000100a00 */
        /* <DEDUP_REMOVED lines=20> */
[----:B----4-:R-:W-:Y:S04]  /*ea220*/  STL.64 [R1+0x6b70], R10 ;  /* 0x006b700a01007387 */ /* 0x010fe80000100a00 */
[----:B------:R4:W-:Y:S04]  /*ea230*/  STL.64 [R1+0x6b68], R8 ;  /* 0x006b680801007387 */ /* 0x0009e80000100a00 */
[----:B------:R-:W3:Y:S04]  /*ea240*/  LDL.LU R16, [R1+0xb70] ;  /* 0x000b700001107983 */ /* 0x000ee80000300800 */
[----:B------:R-:W3:Y:S04]  /*ea250*/  LDL.LU R17, [R1+0xb74] ;  /* 0x000b740001117983 */ /* 0x000ee80000300800 */
[----:B------:R-:W2:Y:S04]  /*ea260*/  LDL.LU R18, [R1+0xb78] ;  /* 0x000b780001127983 */ /* 0x000ea80000300800 */
[----:B------:R-:W2:Y:S04]  /*ea270*/  LDL.LU R19, [R1+0xb7c] ;  /* 0x000b7c0001137983 */ /* 0x000ea80000300800 */
[----:B--2---:R2:W-:Y:S04]  /*ea280*/  STL.64 [R1+0x6b80], R18 ;  /* 0x006b801201007387 */ /* 0x0045e80000100a00 */
[----:B---3--:R3:W-:Y:S04]  /*ea290*/  STL.64 [R1+0x6b78], R16 ;  /* 0x006b781001007387 */ /* 0x0087e80000100a00 */
        /* <DEDUP_REMOVED lines=10> */
[----:B----4-:R-:W-:Y:S04]  /*ea340*/  STL.64 [R1+0x6ba0], R22 ;  /* 0x006ba01601007387 */ /* 0x010fe80000100a00 */
        /* <DEDUP_REMOVED lines=15> */
[----:B-1----:R-:W4:Y:S04]  /*ea440*/  LDL R52, [R1+0x90] ;  /* 0x0000900001347983 */ /* 0x002f280000100800 */
[----:B------:R-:W4:Y:S04]  /*ea450*/  LDL R53, [R1+0x94] ;  /* 0x0000940001357983 */ /* 0x000f280000100800 */
[----:B---3--:R-:W-:Y:S04]  /*ea460*/  STL.64 [R1+0x6bd0], R54 ;  /* 0x006bd03601007387 */ /* 0x008fe80000100a00 */
[----:B----4-:R0:W-:Y:S04]  /*ea470*/  STL.64 [R1+0x6bc8], R52 ;  /* 0x006bc83401007387 */ /* 0x0101e80000100a00 */
[----:B------:R-:W3:Y:S04]  /*ea480*/  LDL.LU R48, [R1+0xbc0] ;  /* 0x000bc00001307983 */ /* 0x000ee80000300800 */
[----:B------:R-:W3:Y:S04]  /*ea490*/  LDL.LU R49, [R1+0xbc4] ;  /* 0x000bc40001317983 */ /* 0x000ee80000300800 */
[----:B------:R-:W4:Y:S04]  /*ea4a0*/  LDL.LU R50, [R1+0xbc8] ;  /* 0x000bc80001327983 */ /* 0x000f280000300800 */
[----:B------:R-:W4:Y:S04]  /*ea4b0*/  LDL.LU R51, [R1+0xbcc] ;  /* 0x000bcc0001337983 */ /* 0x000f280000300800 */
[----:B----4-:R1:W-:Y:S04]  /*ea4c0*/  STL.64 [R1+0x6be0], R50 ;  /* 0x006be03201007387 */ /* 0x0103e80000100a00 */
        /* <DEDUP_REMOVED lines=33> */
[----:B------:R-:W2:Y:S04]  /*ea6e0*/  LDL.LU R32, [R1+0xc10] ;  /* 0x000c100001207983 */ /* 0x000ea80000300800 */
[----:B------:R-:W2:Y:S04]  /*ea6f0*/  LDL.LU R33, [R1+0xc14] ;  /* 0x000c140001217983 */ /* 0x000ea80000300800 */
[----:B------:R-:W3:Y:S04]  /*ea700*/  LDL.LU R34, [R1+0xc18] ;  /* 0x000c180001227983 */ /* 0x000ee80000300800 */
[----:B------:R-:W3:Y:S04]  /*ea710*/  LDL.LU R35, [R1+0xc1c] ;  /* 0x000c1c0001237983 */ /* 0x000ee80000300800 */
[----:B---3--:R3:W-:Y:S04]  /*ea720*/  STL.64 [R1+0x6c40], R34 ;  /* 0x006c402201007387 */ /* 0x0087e80000100a00 */
[----:B--2---:R2:W-:Y:S04]  /*ea730*/  STL.64 [R1+0x6c38], R32 ;  /* 0x006c382001007387 */ /* 0x0045e80000100a00 */
[----:B------:R-:W3:Y:S04]  /*ea740*/  LDL R28, [R1+0xc0] ;  /* 0x0000c000011c7983 */ /* 0x000ee80000100800 */
[----:B------:R-:W3:Y:S04]  /*ea750*/  LDL R29, [R1+0xc4] ;  /* 0x0000c400011d7983 */ /* 0x000ee80000100800 */
[----:B----4-:R-:W-:Y:S04]  /*ea760*/  STL.64 [R1+0x6c50], R30 ;  /* 0x006c501e01007387 */ /* 0x010fe80000100a00 */
[----:B---3--:R-:W-:Y:S04]  /*ea770*/  STL.64 [R1+0x6c48], R28 ;  /* 0x006c481c01007387 */ /* 0x008fe80000100a00 */
        /* <DEDUP_REMOVED lines=8> */
[----:B------:R-:W4:Y:S04]  /*ea800*/  LDL R48, [R1+0xd0] ;  /* 0x0000d00001307983 */ /* 0x000f280000100800 */
[----:B------:R-:W4:Y:S04]  /*ea810*/  LDL R49, [R1+0xd4] ;  /* 0x0000d40001317983 */ /* 0x000f280000100800 */
[----:B---3--:R1:W-:Y:S04]  /*ea820*/  STL.64 [R1+0x6c70], R50 ;  /* 0x006c703201007387 */ /* 0x0083e80000100a00 */
        /* <DEDUP_REMOVED lines=106> */
[----:B------:R-:W-:Y:S02]  /*eaed0*/  F2FP.F16.E4M3.UNPACK_B R26, R26 ;  /* 0x0000001aff1a723e */ /* 0x000fe400020006ff */
[----:B------:R-:W-:Y:S01]  /*eaee0*/  F2FP.F16.E4M3.UNPACK_B R27, R27 ;  /* 0x0000001bff1b723e */ /* 0x000fe200020006ff */
        /* <DEDUP_REMOVED lines=21> */
[----:B------:R0:W-:Y:S04]  /*eb040*/  STL.64 [R1+0x6968], R42 ;  /* 0x0069682a01007387 */ /* 0x0001e80000100a00 */
[----:B0-----:R-:W3:Y:S04]  /*eb050*/  LDL R42, [R1+0x80] ;  /* 0x00008000012a7983 */ /* 0x001ee80000100800 */
[----:B------:R-:W3:Y:S04]  /*eb060*/  LDL R43, [R1+0x84] ;  /* 0x00008400012b7983 */ /* 0x000ee80000100800 */
[----:B------:R-:W-:Y:S01]  /*eb070*/  STL.64 [R1+0x6960], R40 ;  /* 0x0069602801007387 */ /* 0x000fe20000100a00 */
        /* <DEDUP_REMOVED lines=54> */
[C---:B---3--:R-:W-:Y:S03]  /*eb3e0*/  HMMA.16816.F32 R52, R24.reuse, R32, R52 ;  /* 0x000000201834723c */ /* 0x048fe60000001834 */
[----:B------:R-:W4:Y:S04]  /*eb3f0*/  LDL.LU.64 R44, [R1+0x6c78] ;  /* 0x006c7800012c7983 */ /* 0x000f280000300a00 */
[----:B------:R-:W-:Y:S04]  /*eb400*/  STL.64 [R1+0x11f0], R48 ;  /* 0x0011f03001007387 */ /* 0x000fe80000100a00 */
[----:B------:R0:W-:Y:S01]  /*eb410*/  STL.64 [R1+0x11f8], R50 ;  /* 0x0011f83201007387 */ /* 0x0001e20000100a00 */
[C---:B------:R-:W-:Y:S03]  /*eb420*/  HMMA.16816.F32 R32, R24.reuse, R34, R28 ;  /* 0x000000221820723c */ /* 0x040fe6000000181c */
[----:B0-----:R-:W3:Y:S04]  /*eb430*/  LDL.LU.64 R50, [R1+0x6c70] ;  /* 0x006c700001327983 */ /* 0x001ee80000300a00 */
[----:B------:R-:W4:Y:S04]  /*eb440*/  LDL.LU.64 R48, [R1+0x6c68] ;  /* 0x006c680001307983 */ /* 0x000f280000300a00 */
[----:B------:R-:W-:Y:S04]  /*eb450*/  STL.64 [R1+0x11e0], R52 ;  /* 0x0011e03401007387 */ /* 0x000fe80000100a00 */
[----:B------:R0:W-:Y:S04]  /*eb460*/  STL.64 [R1+0x11e8], R54 ;  /* 0x0011e83601007387 */ /* 0x0001e80000100a00 */
[----:B0-----:R-:W3:Y:S04]  /*eb470*/  LDL.LU.64 R54, [R1+0x6c60] ;  /* 0x006c600001367983 */ /* 0x001ee80000300a00 */
[----:B------:R-:W3:Y:S04]  /*eb480*/  LDL.LU.64 R52, [R1+0x6c58] ;  /* 0x006c580001347983 */ /* 0x000ee80000300a00 */
[----:B------:R-:W3:Y:S04]  /*eb490*/  LDL.LU.64 R30, [R1+0x6c50] ;  /* 0x006c5000011e7983 */ /* 0x000ee80000300a00 */
[----:B------:R-:W3:Y:S01]  /*eb4a0*/  LDL.LU.64 R28, [R1+0x6c48] ;  /* 0x006c4800011c7983 */ /* 0x000ee20000300a00 */
[C---:B------:R-:W-:Y:S03]  /*eb4b0*/  HMMA.16816.F32 R20, R24.reuse, R8, R20 ;  /* 0x000000081814723c */ /* 0x040fe60000001814 */
[----:B------:R-:W-:Y:S04]  /*eb4c0*/  STL.64 [R1+0x11d0], R32 ;  /* 0x0011d02001007387 */ /* 0x000fe80000100a00 */
[----:B------:R0:W-:Y:S04]  /*eb4d0*/  STL.64 [R1+0x11d8], R34 ;  /* 0x0011d82201007387 */ /* 0x0001e80000100a00 */
[----:B0-----:R-:W3:Y:S04]  /*eb4e0*/  LDL.LU.64 R34, [R1+0x6c40] ;  /* 0x006c400001227983 */ /* 0x001ee80000300a00 */
[----:B------:R-:W3:Y:S08]  /*eb4f0*/  LDL.LU.64 R32, [R1+0x6c38] ;  /* 0x006c380001207983 */ /* 0x000ef00000300a00 */
[----:B------:R-:W-:Y:S04]  /*eb500*/  STL.64 [R1+0x11c0], R20 ;  /* 0x0011c01401007387 */ /* 0x000fe80000100a00 */
[----:B------:R0:W-:Y:S04]  /*eb510*/  STL.64 [R1+0x11c8], R22 ;  /* 0x0011c81601007387 */ /* 0x0001e80000100a00 */
[----:B0-----:R-:W3:Y:S04]  /*eb520*/  LDL.LU.64 R22, [R1+0x6c30] ;  /* 0x006c300001167983 */ /* 0x001ee80000300a00 */
[----:B------:R-:W3:Y:S01]  /*eb530*/  LDL.LU.64 R20, [R1+0x6c28] ;  /* 0x006c280001147983 */ /* 0x000ee20000300a00 */
[C---:B--2---:R-:W-:Y:S03]  /*eb540*/  HMMA.16816.F32 R8, R24.reuse, R10, R16 ;  /* 0x0000000a1808723c */ /* 0x044fe60000001810 */
[----:B------:R-:W2:Y:S04]  /*eb550*/  LDL.LU.64 R18, [R1+0x6c20] ;  /* 0x006c200001127983 */ /* 0x000ea80000300a00 */
[----:B------:R-:W2:Y:S01]  /*eb560*/  LDL.LU.64 R16, [R1+0x6c18] ;  /* 0x006c180001107983 */ /* 0x000ea20000300a00 */
[C---:B----4-:R-:W-:Y:S06]  /*eb570*/  HMMA.16816.F32 R44, R24.reuse, R48, R44 ;  /* 0x00000030182c723c */ /* 0x050fec000000182c */
[C---:B---3--:R-:W-:Y:S09]  /*eb580*/  HMMA.16816.F32 R48, R24.reuse, R50, R12 ;  /* 0x000000321830723c */ /* 0x048ff2000000180c */
[----:B------:R-:W-:Y:S04]  /*eb590*/  STL.64 [R1+0x11b0], R8 ;  /* 0x0011b00801007387 */ /* 0x000fe80000100a00 */
[----:B------:R0:W-:Y:S04]  /*eb5a0*/  STL.64 [R1+0x11b8], R10 ;  /* 0x0011b80a01007387 */ /* 0x0001e80000100a00 */
[----:B0-----:R-:W3:Y:S04]  /*eb5b0*/  LDL.LU.64 R10, [R1+0x6c10] ;  /* 0x006c1000010a7983 */ /* 0x001ee80000300a00 */
[----:B------:R-:W3:Y:S01]  /*eb5c0*/  LDL.LU.64 R8, [R1+0x6c08] ;  /* 0x006c080001087983 */ /* 0x000ee20000300a00 */
[C---:B------:R-:W-:Y:S03]  /*eb5d0*/  HMMA.16816.F32 R52, R24.reuse, R28, R52 ;  /* 0x0000001c1834723c */ /* 0x040fe60000001834 */
[----:B------:R-:W-:Y:S04]  /*eb5e0*/  STL.64 [R1+0x11a0], R44 ;  /* 0x0011a02c01007387 */ /* 0x000fe80000100a00 */
[----:B------:R0:W-:Y:S04]  /*eb5f0*/  STL.64 [R1+0x11a8], R46 ;  /* 0x0011a82e01007387 */ /* 0x0001e80000100a00 */
[----:B0-----:R-:W4:Y:S04]  /*eb600*/  LDL.LU.64 R46, [R1+0x6c00] ;  /* 0x006c0000012e7983 */ /* 0x001f280000300a00 */
        /* <DEDUP_REMOVED lines=27> */
[----:B------:R-:W2:Y:S01]  /*eb7c0*/  LDL.LU.64 R36, [R1+0x6b88] ;  /* 0x006b880001247983 */ /* 0x000ea20000300a00 */
[C---:B---3--:R-:W-:Y:S06]  /*eb7d0*/  HMMA.16816.F32 R8, R24.reuse, R44, R8 ;  /* 0x0000002c1808723c */ /* 0x048fec0000001808 */
[C---:B----4-:R-:W-:Y:S01]  /*eb7e0*/  HMMA.16816.F32 R44, R24.reuse, R46, R12 ;  /* 0x0000002e182c723c */ /* 0x050fe2000000180c */
[----:B------:R-:W-:Y:S04]  /*eb7f0*/  STL.64 [R1+0x1150], R16 ;  /* 0x0011501001007387 */ /* 0x000fe80000100a00 */
[----:B------:R0:W-:Y:S04]  /*eb800*/  STL.64 [R1+0x1158], R18 ;  /* 0x0011581201007387 */ /* 0x0001e80000100a00 */
[----:B0-----:R-:W3:Y:S04]  /*eb810*/  LDL.LU.64 R18, [R1+0x6b80] ;  /* 0x006b800001127983 */ /* 0x001ee80000300a00 */
[----:B------:R-:W3:Y:S01]  /*eb820*/  LDL.LU.64 R16, [R1+0x6b78] ;  /* 0x006b780001107983 */ /* 0x000ee20000300a00 */
[C---:B------:R-:W-:Y:S06]  /*eb830*/  HMMA.16816.F32 R48, R24.reuse, R52, R48 ;  /* 0x000000341830723c */ /* 0x040fec0000001830 */
[C---:B------:R-:W-:Y:S01]  /*eb840*/  HMMA.16816.F32 R52, R24.reuse, R54, R56 ;  /* 0x000000361834723c */ /* 0x040fe20000001838 */
[----:B------:R-:W-:Y:S04]  /*eb850*/  STL.64 [R1+0x1140], R8 ;  /* 0x0011400801007387 */ /* 0x000fe80000100a00 */
[----:B------:R0:W-:Y:S04]  /*eb860*/  STL.64 [R1+0x1148], R10 ;  /* 0x0011480a01007387 */ /* 0x0001e80000100a00 */
[----:B0-----:R-:W3:Y:S04]  /*eb870*/  LDL.LU.64 R10, [R1+0x6b70] ;  /* 0x006b7000010a7983 */ /* 0x001ee80000300a00 */
        /* <DEDUP_REMOVED lines=23> */
[C---:B--2---:R-:W-:Y:S06]  /*eb9f0*/  HMMA.16816.F32 R40, R24.reuse, R20, R28 ;  /* 0x000000141828723c */ /* 0x044fec000000181c */
[----:B------:R-:W-:-:S15]  /*eba00*/  HMMA.16816.F32 R36, R24, R22, R36 ;  /* 0x000000161824723c */ /* 0x000fde0000001824 */
[----:B------:R-:W-:-:S02]  /*eba10*/  NOP ;  /* 0x0000000000007918 */ /* 0x000fc40000000000 */
[----:B------:R-:W-:Y:S04]  /*eba20*/  STL.64 [R1+0x10f0], R40 ;  /* 0x0010f02801007387 */ /* 0x000fe80000100a00 */
[----:B------:R-:W-:Y:S04]  /*eba30*/  STL.64 [R1+0x10f8], R42 ;  /* 0x0010f82a01007387 */ /* 0x000fe80000100a00 */
[----:B------:R-:W-:Y:S04]  /*eba40*/  STL.64 [R1+0x10e0], R36 ;  /* 0x0010e02401007387 */ /* 0x000fe80000100a00 */
[----:B------:R-:W-:Y:S01]  /*eba50*/  STL.64 [R1+0x10e8], R38 ;  /* 0x0010e82601007387 */ /* 0x000fe20000100a00 */
[C---:B---3--:R-:W-:Y:S06]  /*eba60*/  HMMA.16816.F32 R28, R24.reuse, R10, R16 ;  /* 0x0000000a181c723c */ /* 0x048fec0000001810 */
[C---:B----4-:R-:W-:Y:S06]  /*eba70*/  HMMA.16816.F32 R20, R24.reuse, R44, R12 ;  /* 0x0000002c1814723c */ /* 0x050fec000000180c */
[C---:B------:R-:W-:Y:S06]  /*eba80*/  HMMA.16816.F32 R16, R24.reuse, R46, R4 ;  /* 0x0000002e1810723c */ /* 0x040fec0000001804 */
[C---:B------:R-:W-:Y:S05]  /*eba90*/  HMMA.16816.F32 R12, R24.reuse, R56, R48 ;  /* 0x00000038180c723c */ /* 0x040fea0000001830 */
[----:B------:R-:W-:Y:S01]  /*ebaa0*/  STL.64 [R1+0x10d0], R28 ;  /* 0x0010d01c01007387 */ /* 0x000fe20000100a00 */
[----:B------:R-:W-:Y:S03]  /*ebab0*/  HMMA.16816.F32 R4, R24, R58, R52 ;  /* 0x0000003a1804723c */ /* 0x000fe60000001834 */
[----:B------:R-:W-:Y:S04]  /*ebac0*/  STL.64 [R1+0x10d8], R30 ;  /* 0x0010d81e01007387 */ /* 0x000fe80000100a00 */
[----:B------:R-:W-:Y:S04]  /*ebad0*/  STL.64 [R1+0x10c0], R20 ;  /* 0x0010c01401007387 */ /* 0x000fe80000100a00 */
[----:B------:R-:W-:Y:S04]  /*ebae0*/  STL.64 [R1+0x10c8], R22 ;  /* 0x0010c81601007387 */ /* 0x000fe80000100a00 */
        /* <DEDUP_REMOVED lines=23> */
[----:B----4-:R3:W-:Y:S04]  /*ebc60*/  STL.64 [R1+0x6990], R36 ;  /* 0x0069902401007387 */ /* 0x0107e80000100a00 */
[----:B0-----:R-:W4:Y:S04]  /*ebc70*/  LDL.LU R4, [R1+0x9f0] ;  /* 0x0009f00001047983 */ /* 0x001f280000300800 */
[----:B------:R-:W4:Y:S04]  /*ebc80*/  LDL.LU R5, [R1+0x9f4] ;  /* 0x0009f40001057983 */ /* 0x000f280000300800 */
[----:B------:R-:W2:Y:S04]  /*ebc90*/  LDL.LU R6, [R1+0x9f8] ;  /* 0x0009f80001067983 */ /* 0x000ea80000300800 */
[----:B------:R-:W2:Y:S04]  /*ebca0*/  LDL.LU R7, [R1+0x9fc] ;  /* 0x0009fc0001077983 */ /* 0x000ea80000300800 */
[----:B--2---:R-:W-:Y:S04]  /*ebcb0*/  STL.64 [R1+0x69b8], R6 ;  /* 0x0069b80601007387 */ /* 0x004fe80000100a00 */
[----:B----4-:R0:W-:Y:S04]  /*ebcc0*/  STL.64 [R1+0x69b0], R4 ;  /* 0x0069b00401007387 */ /* 0x0101e80000100a00 */
[----:B-1----:R-:W2:Y:S04]  /*ebcd0*/  LDL.LU R16, [R1+0xa00] ;  /* 0x000a000001107983 */ /* 0x002ea80000300800 */
[----:B------:R-:W2:Y:S04]  /*ebce0*/  LDL.LU R17, [R1+0xa04] ;  /* 0x000a040001117983 */ /* 0x000ea80000300800 */
[----:B------:R-:W4:Y:S04]  /*ebcf0*/  LDL.LU R18, [R1+0xa08] ;  /* 0x000a080001127983 */ /* 0x000f280000300800 */
        /* <DEDUP_REMOVED lines=27> */
[----:B0-----:R-:W3:Y:S04]  /*ebeb0*/  LDL.LU R4, [R1+0xa60] ;  /* 0x000a600001047983 */ /* 0x001ee80000300800 */
[----:B------:R-:W3:Y:S04]  /*ebec0*/  LDL.LU R5, [R1+0xa64] ;  /* 0x000a640001057983 */ /* 0x000ee80000300800 */
[----:B------:R-:W2:Y:S04]  /*ebed0*/  LDL.LU R6, [R1+0xa68] ;  /* 0x000a680001067983 */ /* 0x000ea80000300800 */
[----:B------:R-:W2:Y:S04]  /*ebee0*/  LDL.LU R7, [R1+0xa6c] ;  /* 0x000a6c0001077983 */ /* 0x000ea80000300800 */
[----:B--2---:R-:W-:Y:S04]  /*ebef0*/  STL.64 [R1+0x6a38], R6 ;  /* 0x006a380601007387 */ /* 0x004fe80000100a00 */
[----:B---3--:R0:W-:Y:S04]  /*ebf00*/  STL.64 [R1+0x6a30], R4 ;  /* 0x006a300401007387 */ /* 0x0081e80000100a00 */
[----:B-1----:R-:W2:Y:S04]  /*ebf10*/  LDL.LU R16, [R1+0xa80] ;  /* 0x000a800001107983 */ /* 0x002ea80000300800 */
        /* <DEDUP_REMOVED lines=10> */
[----:B------:R-:W-:Y:S01]  /*ebfc0*/  IMAD.MOV.U32 R43, RZ, RZ, R0 ;  /* 0x000000ffff2b7224 */ /* 0x000fe200078e0000 */
[----:B---3--:R3:W-:Y:S04]  /*ebfd0*/  STL.64 [R1+0x6a58], R58 ;  /* 0x006a583a01007387 */ /* 0x0087e80000100a00 */
[----:B--2---:R-:W-:Y:S04]  /*ebfe0*/  STL.64 [R1+0x6a50], R56 ;  /* 0x006a503801007387 */ /* 0x004fe80000100a00 */
[----:B------:R-:W2:Y:S04]  /*ebff0*/  LDL.LU R33, [R1+0x6b04] ;  /* 0x006b040001217983 */ /* 0x000ea80000300800 */
[----:B------:R-:W3:Y:S04]  /*ec000*/  LDL.LU R0, [R1+0x6b00] ;  /* 0x006b000001007983 */ /* 0x000ee80000300800 */
[----:B------:R-:W3:Y:S04]  /*ec010*/  LDL.LU R20, [R1+0xaa0] ;  /* 0x000aa00001147983 */ /* 0x000ee80000300800 */
[----:B------:R-:W3:Y:S04]  /*ec020*/  LDL.LU R21, [R1+0xaa4] ;  /* 0x000aa40001157983 */ /* 0x000ee80000300800 */
[----:B------:R-:W3:Y:S04]  /*ec030*/  LDL.LU R22, [R1+0xaa8] ;  /* 0x000aa80001167983 */ /* 0x000ee80000300800 */
[----:B------:R-:W3:Y:S01]  /*ec040*/  LDL.LU R23, [R1+0xaac] ;  /* 0x000aac0001177983 */ /* 0x000ee20000300800 */
[----:B------:R-:W-:-:S02]  /*ec050*/  IMAD.MOV.U32 R40, RZ, RZ, R35 ;  /* 0x000000ffff287224 */ /* 0x000fc400078e0023 */
[----:B------:R-:W-:Y:S02]  /*ec060*/  IMAD.MOV.U32 R41, RZ, RZ, R34 ;  /* 0x000000ffff297224 */ /* 0x000fe400078e0022 */
[----:B----4-:R-:W-:Y:S02]  /*ec070*/  IMAD.MOV.U32 R51, RZ, RZ, R32 ;  /* 0x000000ffff337224 */ /* 0x010fe400078e0020 */
[----:B--2---:R-:W-:Y:S01]  /*ec080*/  IMAD.MOV.U32 R50, RZ, RZ, R33 ;  /* 0x000000ffff327224 */ /* 0x004fe200078e0021 */
[----:B---3--:R-:W-:Y:S04]  /*ec090*/  STL.64 [R1+0x6a68], R22 ;  /* 0x006a681601007387 */ /* 0x008fe80000100a00 */
[----:B------:R2:W-:Y:S04]  /*ec0a0*/  STL.64 [R1+0x6a60], R20 ;  /* 0x006a601401007387 */ /* 0x0005e80000100a00 */
[----:B------:R-:W3:Y:S04]  /*ec0b0*/  LDL.LU R35, [R1+0x6afc] ;  /* 0x006afc0001237983 */ /* 0x000ee80000300800 */
[----:B------:R-:W4:Y:S04]  /*ec0c0*/  LDL.LU R34, [R1+0x6af8] ;  /* 0x006af80001227983 */ /* 0x000f280000300800 */
[----:B------:R-:W-:Y:S04]  /*ec0d0*/  STL.64 [R1+0x6a78], R42 ;  /* 0x006a782a01007387 */ /* 0x000fe80000100a00 */
[----:B------:R-:W-:Y:S04]  /*ec0e0*/  STL.64 [R1+0x6a70], R40 ;  /* 0x006a702801007387 */ /* 0x000fe80000100a00 */
[----:B------:R-:W2:Y:S04]  /*ec0f0*/  LDL.LU R33, [R1+0x6af4] ;  /* 0x006af40001217983 */ /* 0x000ea80000300800 */
[----:B------:R-:W4:Y:S04]  /*ec100*/  LDL.LU R32, [R1+0x6af0] ;  /* 0x006af00001207983 */ /* 0x000f280000300800 */
[----:B0-----:R-:W2:Y:S04]  /*ec110*/  LDL.LU R4, [R1+0xac0] ;  /* 0x000ac00001047983 */ /* 0x001ea80000300800 */
[----:B------:R-:W2:Y:S04]  /*ec120*/  LDL.LU R5, [R1+0xac4] ;  /* 0x000ac40001057983 */ /* 0x000ea80000300800 */
[----:B------:R-:W4:Y:S04]  /*ec130*/  LDL.LU R6, [R1+0xac8] ;  /* 0x000ac80001067983 */ /* 0x000f280000300800 */
[----:B------:R-:W4:Y:S01]  /*ec140*/  LDL.LU R7, [R1+0xacc] ;  /* 0x000acc0001077983 */ /* 0x000f220000300800 */
[----:B------:R-:W-:-:S02]  /*ec150*/  IMAD.MOV.U32 R49, RZ, RZ, R0 ;  /* 0x000000ffff317224 */ /* 0x000fc400078e0000 */
[----:B---3--:R-:W-:Y:S01]  /*ec160*/  IMAD.MOV.U32 R48, RZ, RZ, R35 ;  /* 0x000000ffff307224 */ /* 0x008fe200078e0023 */
[----:B----4-:R0:W-:Y:S04]  /*ec170*/  STL.64 [R1+0x6a88], R6 ;  /* 0x006a880601007387 */ /* 0x0101e80000100a00 */
[----:B--2---:R-:W-:Y:S04]  /*ec180*/  STL.64 [R1+0x6a80], R4 ;  /* 0x006a800401007387 */ /* 0x004fe80000100a00 */
[----:B------:R-:W2:Y:S04]  /*ec190*/  LDL.LU R35, [R1+0x6aec] ;  /* 0x006aec0001237983 */ /* 0x000ea80000300800 */
[----:B------:R-:W0:Y:S04]  /*ec1a0*/  LDL.LU R0, [R1+0x6ae8] ;  /* 0x006ae80001007983 */ /* 0x000e280000300800 */
[----:B------:R-:W-:Y:S04]  /*ec1b0*/  STL.64 [R1+0x6a98], R50 ;  /* 0x006a983201007387 */ /* 0x000fe80000100a00 */
[----:B------:R3:W-:Y:S04]  /*ec1c0*/  STL.64 [R1+0x6a90], R48 ;  /* 0x006a903001007387 */ /* 0x0007e80000100a00 */
[----:B-1----:R-:W4:Y:S04]  /*ec1d0*/  LDL.LU R16, [R1+0xad0] ;  /* 0x000ad00001107983 */ /* 0x002f280000300800 */
[----:B------:R-:W4:Y:S04]  /*ec1e0*/  LDL.LU R17, [R1+0xad4] ;  /* 0x000ad40001117983 */ /* 0x000f280000300800 */
[----:B------:R-:W3:Y:S04]  /*ec1f0*/  LDL.LU R18, [R1+0xad8] ;  /* 0x000ad80001127983 */ /* 0x000ee80000300800 */
[----:B------:R-:W3:Y:S01]  /*ec200*/  LDL.LU R19, [R1+0xadc] ;  /* 0x000adc0001137983 */ /* 0x000ee20000300800 */
[----:B------:R-:W-:-:S02]  /*ec210*/  IMAD.MOV.U32 R58, RZ, RZ, R33 ;  /* 0x000000ffff3a7224 */ /* 0x000fc400078e0021 */
[----:B------:R-:W-:Y:S01]  /*ec220*/  IMAD.MOV.U32 R59, RZ, RZ, R34 ;  /* 0x000000ffff3b7224 */ /* 0x000fe200078e0022 */
[----:B---3--:R-:W-:Y:S04]  /*ec230*/  STL.64 [R1+0x6aa8], R18 ;  /* 0x006aa81201007387 */ /* 0x008fe80000100a00 */
[----:B----4-:R1:W-:Y:S04]  /*ec240*/  STL.64 [R1+0x6aa0], R16 ;  /* 0x006aa01001007387 */ /* 0x0103e80000100a00 */
[----:B------:R-:W3:Y:S04]  /*ec250*/  LDL.LU R33, [R1+0x6ae4] ;  /* 0x006ae40001217983 */ /* 0x000ee80000300800 */
[----:B------:R-:W4:Y:S04]  /*ec260*/  LDL.LU R34, [R1+0x6ae0] ;  /* 0x006ae00001227983 */ /* 0x000f280000300800 */
[----:B------:R-:W4:Y:S04]  /*ec270*/  LDL.LU R20, [R1+0xae0] ;  /* 0x000ae00001147983 */ /* 0x000f280000300800 */
[----:B------:R-:W4:Y:S04]  /*ec280*/  LDL.LU R21, [R1+0xae4] ;  /* 0x000ae40001157983 */ /* 0x000f280000300800 */
[----:B------:R-:W4:Y:S04]  /*ec290*/  LDL.LU R22, [R1+0xae8] ;  /* 0x000ae80001167983 */ /* 0x000f280000300800 */
[----:B------:R-:W4:Y:S01]  /*ec2a0*/  LDL.LU R23, [R1+0xaec] ;  /* 0x000aec0001177983 */ /* 0x000f220000300800 */
[----:B--2---:R-:W-:-:S02]  /*ec2b0*/  IMAD.MOV.U32 R56, RZ, RZ, R35 ;  /* 0x000000ffff387224 */ /* 0x004fc400078e0023 */
[----:B------:R-:W-:Y:S02]  /*ec2c0*/  IMAD.MOV.U32 R57, RZ, RZ, R32 ;  /* 0x000000ffff397224 */ /* 0x000fe400078e0020 */
[----:B0-----:R-:W-:Y:S02]  /*ec2d0*/  IMAD.MOV.U32 R7, RZ, RZ, R0 ;  /* 0x000000ffff077224 */ /* 0x001fe400078e0000 */
[----:B---3--:R-:W-:Y:S01]  /*ec2e0*/  IMAD.MOV.U32 R6, RZ, RZ, R33 ;  /* 0x000000ffff067224 */ /* 0x008fe200078e0021 */
[----:B----4-:R-:W-:Y:S04]  /*ec2f0*/  STL.64 [R1+0x6ab8], R22 ;  /* 0x006ab81601007387 */ /* 0x010fe80000100a00 */
[----:B------:R-:W-:Y:S04]  /*ec300*/  STL.64 [R1+0x6ab0], R20 ;  /* 0x006ab01401007387 */ /* 0x000fe80000100a00 */
[----:B------:R-:W2:Y:S04]  /*ec310*/  LDL.LU R35, [R1+0x6adc] ;  /* 0x006adc0001237983 */ /* 0x000ea80000300800 */
[----:B------:R-:W3:Y:S04]  /*ec320*/  LDL.LU R32, [R1+0x6ad8] ;  /* 0x006ad80001207983 */ /* 0x000ee80000300800 */
[----:B------:R-:W-:Y:S04]  /*ec330*/  STL.64 [R1+0x6ac8], R58 ;  /* 0x006ac83a01007387 */ /* 0x000fe80000100a00 */
[----:B------:R0:W-:Y:S04]  /*ec340*/  STL.64 [R1+0x6ac0], R56 ;  /* 0x006ac03801007387 */ /* 0x0001e80000100a00 */
[----:B------:R-:W4:Y:S04]  /*ec350*/  LDL.LU R33, [R1+0x6ad4] ;  /* 0x006ad40001217983 */ /* 0x000f280000300800 */
[----:B------:R-:W2:Y:S04]  /*ec360*/  LDL.LU R0, [R1+0x6ad0] ;  /* 0x006ad00001007983 */ /* 0x000ea80000300800 */
[----:B------:R-:W2:Y:S04]  /*ec370*/  LDL.LU R48, [R1+0xb00] ;  /* 0x000b000001307983 */ /* 0x000ea80000300800 */
[----:B------:R-:W2:Y:S04]  /*ec380*/  LDL.LU R49, [R1+0xb04] ;  /* 0x000b040001317983 */ /* 0x000ea80000300800 */
[----:B------:R-:W2:Y:S04]  /*ec390*/  LDL.LU R50, [R1+0xb08] ;  /* 0x000b080001327983 */ /* 0x000ea80000300800 */
[----:B------:R-:W2:Y:S04]  /*ec3a0*/  LDL.LU R51, [R1+0xb0c] ;  /* 0x000b0c0001337983 */ /* 0x000ea80000300800 */
[----:B-1----:R-:W2:Y:S04]  /*ec3b0*/  LDL.LU R16, [R1+0xb10] ;  /* 0x000b100001107983 */ /* 0x002ea80000300800 */
        /* <DEDUP_REMOVED lines=31> */
[----:B------:R-:W-:-:S02]  /*ec5b0*/  IMAD.MOV.U32 R5, RZ, RZ, R34 ;  /* 0x000000ffff057224 */ /* 0x000fc400078e0022 */
[----:B---3--:R-:W-:Y:S02]  /*ec5c0*/  IMAD.MOV.U32 R23, RZ, RZ, R32 ;  /* 0x000000ffff177224 */ /* 0x008fe400078e0020 */
[----:B------:R-:W3:Y:S01]  /*ec5d0*/  LDL.LU R32, [R1+0x651c] ;  /* 0x00651c0001207983 */ /* 0x000ee20000300800 */
[----:B----4-:R-:W-:-:S03]  /*ec5e0*/  IMAD.MOV.U32 R22, RZ, RZ, R33 ;  /* 0x000000ffff167224 */ /* 0x010fc600078e0021 */
[----:B------:R-:W4:Y:S01]  /*ec5f0*/  LDL.LU R11, [R1+0x6528] ;  /* 0x00652800010b7983 */ /* 0x000f220000300800 */
[----:B--2---:R-:W-:-:S03]  /*ec600*/  IMAD.MOV.U32 R47, RZ, RZ, R0 ;  /* 0x000000ffff2f7224 */ /* 0x004fc600078e0000 */
[----:B------:R-:W4:Y:S04]  /*ec610*/  LDL.LU R33, [R1+0x6524] ;  /* 0x0065240001217983 */ /* 0x000f280000300800 */
[----:B------:R-:W2:Y:S01]  /*ec620*/  LDL.LU R0, [R1+0x6530] ;  /* 0x0065300001007983 */ /* 0x000ea20000300800 */
[----:B------:R-:W-:-:S03]  /*ec630*/  IMAD.MOV.U32 R4, RZ, RZ, R35 ;  /* 0x000000ffff047224 */ /* 0x000fc600078e0023 */
[----:B------:R-:W2:Y:S04]  /*ec640*/  LDL.LU R34, [R1+0x652c] ;  /* 0x00652c0001227983 */ /* 0x000ea80000300800 */
[----:B------:R-:W2:Y:S01]  /*ec650*/  LDL.LU R35, [R1+0x6538] ;  /* 0x0065380001237983 */ /* 0x000ea20000300800 */
[----:B------:R-:W-:Y:S03]  /*ec660*/  HMMA.16816.F32 R20, R24, R22, R56 ;  /* 0x000000161814723c */ /* 0x000fe60000001838 */
[----:B------:R-:W3:Y:S04]  /*ec670*/  LDL.LU.64 R58, [R1+0x6ac8] ;  /* 0x006ac800013a7983 */ /* 0x000ee80000300a00 */
[----:B------:R-:W4:-:S15]  /*ec680*/  LDL.LU.64 R56, [R1+0x6ac0] ;  /* 0x006ac00001387983 */ /* 0x000f1e0000300a00 */
[----:B------:R-:W-:-:S01]  /*ec690*/  NOP ;  /* 0x0000000000007918 */ /* 0x000fc20000000000 */
        /* <DEDUP_REMOVED lines=29> */
[----:B------:R-:W3:Y:S01]  /*ec870*/  LDL.LU.64 R56, [R1+0x6a50] ;  /* 0x006a500001387983 */ /* 0x000ee20000300a00 */
        /* <DEDUP_REMOVED lines=14> */
[C---:B---3--:R-:W-:Y:S06]  /*ec960*/  HMMA.16816.F32 R40, R24.reuse, R42, R20 ;  /* 0x0000002a1828723c */ /* 0x048fec0000001814 */
[C---:B------:R-:W-:Y:S11]  /*ec970*/  HMMA.16816.F32 R56, R24.reuse, R60, R56 ;  /* 0x0000003c1838723c */ /* 0x040ff60000001838 */
        /* <DEDUP_REMOVED lines=14> */
[C---:B--2---:R-:W-:Y:S06]  /*eca60*/  HMMA.16816.F32 R16, R24.reuse, R58, R16 ;  /* 0x0000003a1810723c */ /* 0x044fec0000001810 */
        /* <DEDUP_REMOVED lines=9> */
[----:B------:R-:W4:Y:S01]  /*ecb00*/  LDL.LU.64 R52, [R1+0x69c0] ;  /* 0x0069c00001347983 */ /* 0x000f220000300a00 */
[C---:B---3--:R-:W-:Y:S06]  /*ecb10*/  HMMA.16816.F32 R4, R24.reuse, R54, R4 ;  /* 0x000000361804723c */ /* 0x048fec0000001804 */
[----:B----4-:R-:W-:-:S15]  /*ecb20*/  HMMA.16816.F32 R48, R24, R52, R48 ;  /* 0x000000341830723c */ /* 0x010fde0000001830 */
        /* <DEDUP_REMOVED lines=8> */
[----:B------:R-:W2:Y:S01]  /*ecbb0*/  LDL.LU.64 R48, [R1+0x69a0] ;  /* 0x0069a00001307983 */ /* 0x000ea20000300a00 */
[C---:B----4-:R-:W-:Y:S06]  /*ecbc0*/  HMMA.16816.F32 R36, R24.reuse, R50, R36 ;  /* 0x000000321824723c */ /* 0x050fec0000001824 */
        /* <DEDUP_REMOVED lines=19> */
[----:B0-----:R-:W4:Y:S01]  /*ecd00*/  LDL.LU.64 R42, [R1+0x6968] ;  /* 0x00696800012a7983 */ /* 0x001f220000300a00 */
[C---:B------:R-:W-:Y:S03]  /*ecd10*/  HMMA.16816.F32 R4, R24.reuse, R2, R4 ;  /* 0x000000021804723c */ /* 0x040fe60000001804 */
[----:B------:R-:W3:Y:S03]  /*ecd20*/  LDL.LU.64 R40, [R1+0x6960] ;  /* 0x0069600001287983 */ /* 0x000ee60000300a00 */
        /* <DEDUP_REMOVED lines=10> */
[----:B------:R-:W-:-:S02]  /*ecdd0*/  IMAD R28, R28, 0x100, R14 ;  /* 0x000001001c1c7824 */ /* 0x000fc400078e020e */
[----:B------:R-:W-:Y:S02]  /*ecde0*/  IMAD R29, R29, 0x100, R15 ;  /* 0x000001001d1d7824 */ /* 0x000fe400078e020f */
[----:B------:R-:W-:Y:S02]  /*ecdf0*/  IMAD R30, R30, 0x100, R12 ;  /* 0x000001001e1e7824 */ /* 0x000fe400078e020c */
[----:B------:R-:W-:Y:S02]  /*ece00*/  IMAD R31, R31, 0x100, R13 ;  /* 0x000001001f1f7824 */ /* 0x000fe400078e020d */
[----:B------:R-:W-:Y:S02]  /*ece10*/  IMAD R32, R32, 0x100, R10 ;  /* 0x0000010020207824 */ /* 0x000fe400078e020a */
[----:B------:R-:W-:Y:S02]  /*ece20*/  IMAD R33, R33, 0x100, R11 ;  /* 0x0000010021217824 */ /* 0x000fe400078e020b */
[----:B------:R-:W-:Y:S01]  /*ece30*/  IMAD R34, R34, 0x100, R0 ;  /* 0x0000010022227824 */ /* 0x000fe200078e0200 */
        /* <DEDUP_REMOVED lines=15> */
[----:B------:R-:W3:Y:S04]  /*ecf30*/  LDL.LU.64 R16, [R1+0x6910] ;  /* 0x0069100001107983 */ /* 0x000ee80000300a00 */
[----:B------:R-:W3:Y:S04]  /*ecf40*/  LDL.LU R14, [R1+0x690c] ;  /* 0x00690c00010e7983 */ /* 0x000ee80000300800 */
[----:B------:R-:W3:Y:S04]  /*ecf50*/  LDL.LU R15, [R1+0x6908] ;  /* 0x00690800010f7983 */ /* 0x000ee80000300800 */
[----:B------:R-:W3:Y:S04]  /*ecf60*/  LDL.LU R12, [R1+0x6904] ;  /* 0x00690400010c7983 */ /* 0x000ee80000300800 */
[----:B------:R-:W3:Y:S04]  /*ecf70*/  LDL.LU R13, [R1+0x6900] ;  /* 0x00690000010d7983 */ /* 0x000ee80000300800 */
[----:B------:R-:W3:Y:S04]  /*ecf80*/  LDL.LU R10, [R1+0x68fc] ;  /* 0x0068fc00010a7983 */ /* 0x000ee80000300800 */
[----:B------:R-:W3:Y:S04]  /*ecf90*/  LDL.LU R11, [R1+0x68f8] ;  /* 0x0068f800010b7983 */ /* 0x000ee80000300800 */
[----:B------:R-:W4:Y:S01]  /*ecfa0*/  LDL.LU R0, [R1+0x68f4] ;  /* 0x0068f40001007983 */ /* 0x000f220000300800 */
[----:B------:R-:W-:-:S02]  /*ecfb0*/  F2FP.F16.E4M3.UNPACK_B R30, R30 ;  /* 0x0000001eff1e723e */ /* 0x000fc400020006ff */
[----:B------:R-:W-:Y:S02]  /*ecfc0*/  F2FP.F16.E4M3.UNPACK_B R31, R31 ;  /* 0x0000001fff1f723e */ /* 0x000fe400020006ff */
[----:B------:R-:W-:Y:S02]  /*ecfd0*/  F2FP.F16.E4M3.UNPACK_B R28, R28 ;  /* 0x0000001cff1c723e */ /* 0x000fe400020006ff */
[----:B------:R-:W-:Y:S01]  /*ecfe0*/  F2FP.F16.E4M3.UNPACK_B R29, R29 ;  /* 0x0000001dff1d723e */ /* 0x000fe200020006ff */
[----:B----4-:R-:W-:Y:S02]  /*ecff0*/  IMAD R35, R0, 0x100, R35 ;  /* 0x0000010000237824 */ /* 0x010fe400078e0223 */
[----:B------:R-:W4:Y:S04]  /*ed000*/  LDL.LU R0, [R1+0x68f0] ;  /* 0x0068f00001007983 */ /* 0x000f280000300800 */
[----:B------:R-:W-:Y:S04]  /*ed010*/  STL.64 [R1+0x6f90], R22 ;  /* 0x006f901601007387 */ /* 0x000fe80000100a00 */
[----:B--2---:R0:W-:Y:S04]  /*ed020*/  STL.64 [R1+0x6f88], R20 ;  /* 0x006f881401007387 */ /* 0x0041e80000100a00 */
[----:B0-----:R-:W2:Y:S04]  /*ed030*/  LDL.LU R20, [R1+0x21a0] ;  /* 0x0021a00001147983 */ /* 0x001ea80000300800 */
[----:B------:R-:W2:Y:S04]  /*ed040*/  LDL.LU R21, [R1+0x21a4] ;  /* 0x0021a40001157983 */ /* 0x000ea80000300800 */
[----:B------:R-:W2:Y:S04]  /*ed050*/  LDL.LU R22, [R1+0x21a8] ;  /* 0x0021a80001167983 */ /* 0x000ea80000300800 */
[----:B------:R-:W2:Y:S04]  /*ed060*/  LDL.LU R23, [R1+0x21ac] ;  /* 0x0021ac0001177983 */ /* 0x000ea80000300800 */
        /* <DEDUP_REMOVED lines=28> */
[----:B------:R-:W-:-:S02]  /*ed230*/  F2FP.F16.E4M3.UNPACK_B R34, R34 ;  /* 0x00000022ff22723e */ /* 0x000fc400020006ff */
[----:B------:R-:W-:Y:S02]  /*ed240*/  F2FP.F16.E4M3.UNPACK_B R35, R35 ;  /* 0x00000023ff23723e */ /* 0x000fe400020006ff */
[----:B------:R-:W-:Y:S02]  /*ed250*/  F2FP.F16.E4M3.UNPACK_B R32, R32 ;  /* 0x00000020ff20723e */ /* 0x000fe400020006ff */
[----:B------:R-:W-:Y:S01]  /*ed260*/  F2FP.F16.E4M3.UNPACK_B R33, R33 ;  /* 0x00000021ff21723e */ /* 0x000fe200020006ff */
[----:B------:R-:W-:Y:S04]  /*ed270*/  STL.64 [R1+0x6c60], R34 ;  /* 0x006c602201007387 */ /* 0x000fe80000100a00 */
[----:B------:R-:W-:Y:S04]  /*ed280*/  STL.64 [R1+0x6c58], R32 ;  /* 0x006c582001007387 */ /* 0x000fe80000100a00 */
[----:B----4-:R-:W-:Y:S04]  /*ed290*/  STL [R1+0x6aa8], R0 ;  /* 0x006aa80001007387 */ /* 0x010fe80000100800 */
[----:B------:R-:W-:Y:S04]  /*ed2a0*/  STL.64 [R1+0x6cb0], R10 ;  /* 0x006cb00a01007387 */ /* 0x000fe80000100a00 */
[----:B------:R2:W-:Y:S01]  /*ed2b0*/  STL.64 [R1+0x6ca8], R8 ;  /* 0x006ca80801007387 */ /* 0x0005e20000100a00 */
[C---:B---3--:R-:W-:Y:S06]  /*ed2c0*/  HMMA.16816.F32 R4, R24.reuse, R10, R28 ;  /* 0x0000000a1804723c */ /* 0x048fec000000181c */
[----:B--2---:R-:W-:-:S15]  /*ed2d0*/  HMMA.16816.F32 R8, R24, R12, R40 ;  /* 0x0000000c1808723c */ /* 0x004fde0000001828 */
[----:B------:R-:W-:-:S02]  /*ed2e0*/  NOP ;  /* 0x0000000000007918 */ /* 0x000fc40000000000 */
[----:B------:R-:W-:Y:S04]  /*ed2f0*/  STL.64 [R1+0xf10], R4 ;  /* 0x000f100401007387 */ /* 0x000fe80000100a00 */
[----:B------:R0:W-:Y:S02]  /*ed300*/  STL.64 [R1+0xf18], R6 ;  /* 0x000f180601007387 */ /* 0x0001e40000100a00 */
[C---:B0-----:R-:W-:Y:S06]  /*ed310*/  HMMA.16816.F32 R4, R24.reuse, R14, R36 ;  /* 0x0000000e1804723c */ /* 0x041fec0000001824 */
[----:B------:R-:W-:Y:S04]  /*ed320*/  STL.64 [R1+0x6c90], R14 ;  /* 0x006c900e01007387 */ /* 0x000fe80000100a00 */
[----:B------:R-:W-:Y:S04]  /*ed330*/  STL.64 [R1+0xf00], R8 ;  /* 0x000f000801007387 */ /* 0x000fe80000100a00 */
[----:B------:R-:W-:Y:S04]  /*ed340*/  STL.64 [R1+0xf08], R10 ;  /* 0x000f080a01007387 */ /* 0x000fe80000100a00 */
[----:B------:R-:W-:Y:S05]  /*ed350*/  STL.64 [R1+0x6c88], R12 ;  /* 0x006c880c01007387 */ /* 0x000fea0000100a00 */
        /* <DEDUP_REMOVED lines=68> */
[----:B0-----:R-:W3:Y:S04]  /*ed7a0*/  LDL.LU.64 R22, [R1+0x6f90] ;  /* 0x006f900001167983 */ /* 0x001ee80000300a00 */
[----:B------:R-:W2:Y:S04]  /*ed7b0*/  LDL.LU.64 R20, [R1+0x6f88] ;  /* 0x006f880001147983 */ /* 0x000ea80000300a00 */
[----:B------:R0:W-:Y:S04]  /*ed7c0*/  STL.64 [R1+0x6c70], R18 ;  /* 0x006c701201007387 */ /* 0x0001e80000100a00 */
[----:B0-----:R-:W4:Y:S04]  /*ed7d0*/  LDL R18, [R1+0x128] ;  /* 0x0001280001127983 */ /* 0x001f280000100800 */
[----:B------:R-:W4:Y:S04]  /*ed7e0*/  LDL R19, [R1+0x12c] ;  /* 0x00012c0001137983 */ /* 0x000f280000100800 */
[----:B------:R0:W-:Y:S04]  /*ed7f0*/  STL.64 [R1+0x6c68], R16 ;  /* 0x006c681001007387 */ /* 0x0001e80000100a00 */
[----:B0-----:R-:W4:Y:S04]  /*ed800*/  LDL R16, [R1+0x130] ;  /* 0x0001300001107983 */ /* 0x001f280000100800 */
[----:B------:R-:W4:Y:S01]  /*ed810*/  LDL R17, [R1+0x134] ;  /* 0x0001340001117983 */ /* 0x000f220000100800 */
        /* <DEDUP_REMOVED lines=34> */
[----:B---3--:R-:W-:Y:S03]  /*eda40*/  HMMA.16816.F32 R24, R24, R40, R28 ;  /* 0x000000281818723c */ /* 0x008fe6000000181c */
[----:B------:R-:W3:Y:S04]  /*eda50*/  LDL.LU.64 R30, [R1+0x6f40] ;  /* 0x006f4000011e7983 */ /* 0x000ee80000300a00 */
[----:B------:R-:W3:Y:S04]  /*eda60*/  LDL.LU.64 R28, [R1+0x6f38] ;  /* 0x006f3800011c7983 */ /* 0x000ee80000300a00 */
[----:B--2---:R0:W-:Y:S04]  /*eda70*/  STL.64 [R1+0x6d28], R42 ;  /* 0x006d282a01007387 */ /* 0x0041e80000100a00 */
[----:B0-----:R-:W2:Y:S08]  /*eda80*/  LDL.LU.64 R42, [R1+0x138] ;  /* 0x00013800012a7983 */ /* 0x001eb00000300a00 */
[----:B------:R0:W-:Y:S04]  /*eda90*/  STL.64 [R1+0xea0], R24 ;  /* 0x000ea01801007387 */ /* 0x0001e80000100a00 */
[----:B------:R1:W-:Y:S04]  /*edaa0*/  STL.64 [R1+0xea8], R26 ;  /* 0x000ea81a01007387 */ /* 0x0003e80000100a00 */
[----:B------:R-:W-:Y:S04]  /*edab0*/  STL.64 [R1+0x6d20], R40 ;  /* 0x006d202801007387 */ /* 0x000fe80000100a00 */
[----:B0-----:R-:W4:Y:S04]  /*edac0*/  LDL.LU R24, [R1+0x78] ;  /* 0x0000780001187983 */ /* 0x001f280000300800 */
[----:B------:R-:W4:Y:S04]  /*edad0*/  LDL.LU R25, [R1+0x7c] ;  /* 0x00007c0001197983 */ /* 0x000f280000300800 */
[----:B-1----:R-:W3:Y:S04]  /*edae0*/  LDL.LU R26, [R1+0x70] ;  /* 0x00007000011a7983 */ /* 0x002ee80000300800 */
[----:B------:R-:W3:Y:S04]  /*edaf0*/  LDL.LU R27, [R1+0x74] ;  /* 0x00007400011b7983 */ /* 0x000ee80000300800 */
[----:B---3--:R-:W-:Y:S04]  /*edb00*/  STL.64 [R1+0x6de0], R26 ;  /* 0x006de01a01007387 */ /* 0x008fe80000100a00 */
[----:B----4-:R0:W-:Y:S04]  /*edb10*/  STL.64 [R1+0x6dd8], R24 ;  /* 0x006dd81801007387 */ /* 0x0101e80000100a00 */
[----:B0-----:R-:W3:Y:S04]  /*edb20*/  LDL.LU R24, [R1+0x2090] ;  /* 0x0020900001187983 */ /* 0x001ee80000300800 */
[----:B------:R-:W3:Y:S04]  /*edb30*/  LDL.LU R25, [R1+0x2094] ;  /* 0x0020940001197983 */ /* 0x000ee80000300800 */
[----:B------:R-:W3:Y:S04]  /*edb40*/  LDL.LU R26, [R1+0x2098] ;  /* 0x00209800011a7983 */ /* 0x000ee80000300800 */
[----:B------:R-:W3:Y:S01]  /*edb50*/  LDL.LU R27, [R1+0x209c] ;  /* 0x00209c00011b7983 */ /* 0x000ee20000300800 */
[----:B--2---:R-:W-:-:S02]  /*edb60*/  IMAD.MOV.U32 R5, RZ, RZ, R42 ;  /* 0x000000ffff057224 */ /* 0x004fc400078e002a */
[----:B------:R-:W-:Y:S01]  /*edb70*/  IMAD.MOV.U32 R4, RZ, RZ, R43 ;  /* 0x000000ffff047224 */ /* 0x000fe200078e002b */
[C---:B------:R-:W-:Y:S06]  /*edb80*/  HMMA.16816.F32 R20, R28.reuse, R18, R20 ;  /* 0x000000121c14723c */ /* 0x040fec0000001814 */
[----:B---3--:R-:W-:-:S15]  /*edb90*/  HMMA.16816.F32 R24, R28, R42, R24 ;  /* 0x0000002a1c18723c */ /* 0x008fde0000001818 */
[----:B------:R-:W-:-:S08]  /*edba0*/  NOP ;  /* 0x0000000000007918 */ /* 0x000fd00000000000 */
[----:B------:R-:W-:Y:S04]  /*edbb0*/  STL.64 [R1+0xe90], R24 ;  /* 0x000e901801007387 */ /* 0x000fe80000100a00 */
[----:B------:R0:W-:Y:S04]  /*edbc0*/  STL.64 [R1+0xe98], R26 ;  /* 0x000e981a01007387 */ /* 0x0001e80000100a00 */
[----:B------:R1:W-:Y:S01]  /*edbd0*/  STL.64 [R1+0x6d30], R4 ;  /* 0x006d300401007387 */ /* 0x0003e20000100a00 */
[C---:B0-----:R-:W-:Y:S06]  /*edbe0*/  HMMA.16816.F32 R24, R28.reuse, R16, R36 ;  /* 0x000000101c18723c */ /* 0x041fec0000001824 */
[C---:B------:R-:W-:Y:S06]  /*edbf0*/  HMMA.16816.F32 R16, R28.reuse, R6, R12 ;  /* 0x000000061c10723c */ /* 0x040fec000000180c */
[C---:B-1----:R-:W-:Y:S06]  /*edc00*/  HMMA.16816.F32 R4, R28.reuse, R44, R8 ;  /* 0x0000002c1c04723c */ /* 0x042fec0000001808 */
[C---:B------:R-:W-:Y:S06]  /*edc10*/  HMMA.16816.F32 R12, R28.reuse, R46, R32 ;  /* 0x0000002e1c0c723c */ /* 0x040fec0000001820 */
        /* <DEDUP_REMOVED lines=9> */
[C---:B0-----:R-:W-:Y:S02]  /*edcb0*/  HMMA.16816.F32 R4, R28.reuse, R58, R52 ;  /* 0x0000003a1c04723c */ /* 0x041fe40000001834 */
[----:B------:R0:W-:Y:S04]  /*edcc0*/  STL.64 [R1+0xe40], R12 ;  /* 0x000e400c01007387 */ /* 0x0001e80000100a00 */
[----:B------:R1:W-:Y:S04]  /*edcd0*/  STL.64 [R1+0xe48], R14 ;  /* 0x000e480e01007387 */ /* 0x0003e80000100a00 */
[----:B------:R-:W2:Y:S04]  /*edce0*/  LDL.LU R52, [R1+0x1eb0] ;  /* 0x001eb00001347983 */ /* 0x000ea80000300800 */
[----:B------:R-:W-:Y:S04]  /*edcf0*/  STL.64 [R1+0xe30], R8 ;  /* 0x000e300801007387 */ /* 0x000fe80000100a00 */
[----:B------:R-:W-:Y:S05]  /*edd00*/  STL.64 [R1+0xe38], R10 ;  /* 0x000e380a01007387 */ /* 0x000fea0000100a00 */
[----:B------:R3:W-:Y:S04]  /*edd10*/  STL.64 [R1+0xe20], R4 ;  /* 0x000e200401007387 */ /* 0x0007e80000100a00 */
[----:B------:R-:W-:Y:S04]  /*edd20*/  STL.64 [R1+0xe28], R6 ;  /* 0x000e280601007387 */ /* 0x000fe80000100a00 */
[----:B------:R-:W2:Y:S04]  /*edd30*/  LDL.LU R53, [R1+0x1eb4] ;  /* 0x001eb40001357983 */ /* 0x000ea80000300800 */
[----:B------:R-:W4:Y:S04]  /*edd40*/  LDL.LU R54, [R1+0x1eb8] ;  /* 0x001eb80001367983 */ /* 0x000f280000300800 */
[----:B------:R-:W4:Y:S04]  /*edd50*/  LDL.LU R55, [R1+0x1ebc] ;  /* 0x001ebc0001377983 */ /* 0x000f280000300800 */
[----:B----4-:R-:W-:Y:S04]  /*edd60*/  STL.64 [R1+0x6df0], R54 ;  /* 0x006df03601007387 */ /* 0x010fe80000100a00 */
[----:B--2---:R2:W-:Y:S04]  /*edd70*/  STL.64 [R1+0x6de8], R52 ;  /* 0x006de83401007387 */ /* 0x0045e80000100a00 */
[----:B------:R-:W4:Y:S04]  /*edd80*/  LDL R56, [R1+0x50] ;  /* 0x0000500001387983 */ /* 0x000f280000100800 */
[----:B------:R-:W4:Y:S04]  /*edd90*/  LDL R57, [R1+0x54] ;  /* 0x0000540001397983 */ /* 0x000f280000100800 */
        /* <DEDUP_REMOVED lines=8> */
[----:B0-----:R-:W3:Y:S04]  /*ede20*/  LDL.LU R12, [R1+0x1ef0] ;  /* 0x001ef000010c7983 */ /* 0x001ee80000300800 */
[----:B------:R-:W3:Y:S04]  /*ede30*/  LDL.LU R13, [R1+0x1ef4] ;  /* 0x001ef400010d7983 */ /* 0x000ee80000300800 */
[----:B-1----:R-:W4:Y:S04]  /*ede40*/  LDL.LU R14, [R1+0x1ef8] ;  /* 0x001ef800010e7983 */ /* 0x002f280000300800 */
        /* <DEDUP_REMOVED lines=41> */
[----:B-1----:R-:W3:Y:S04]  /*ee0e0*/  LDL R38, [R1+0xa8] ;  /* 0x0000a80001267983 */ /* 0x002ee80000100800 */
        /* <DEDUP_REMOVED lines=71> */
[----:B------:R-:W2:Y:S04]  /*ee560*/  LDL.LU R12, [R1+0x2000] ;  /* 0x00200000010c7983 */ /* 0x000ea80000300800 */
[----:B------:R-:W2:Y:S04]  /*ee570*/  LDL.LU R13, [R1+0x2004] ;  /* 0x00200400010d7983 */ /* 0x000ea80000300800 */
[----:B------:R-:W2:Y:S04]  /*ee580*/  LDL.LU R14, [R1+0x2008] ;  /* 0x00200800010e7983 */ /* 0x000ea80000300800 */
[----:B------:R-:W2:Y:S04]  /*ee590*/  LDL.LU R15, [R1+0x200c] ;  /* 0x00200c00010f7983 */ /* 0x000ea80000300800 */
[----:B0-----:R-:W3:Y:S04]  /*ee5a0*/  LDL R54, [R1+0xf8] ;  /* 0x0000f80001367983 */ /* 0x001ee80000100800 */
[----:B------:R-:W3:Y:S04]  /*ee5b0*/  LDL R55, [R1+0xfc] ;  /* 0x0000fc0001377983 */ /* 0x000ee80000100800 */
[----:B-1----:R-:W3:Y:S04]  /*ee5c0*/  LDL.LU R32, [R1+0x2010] ;  /* 0x0020100001207983 */ /* 0x002ee80000300800 */
        /* <DEDUP_REMOVED lines=34> */
[----:B---3--:R-:W-:Y:S03]  /*ee7f0*/  HMMA.16816.F32 R52, R28, R54, R32 ;  /* 0x000000361c34723c */ /* 0x008fe60000001820 */
[----:B------:R-:W3:Y:S04]  /*ee800*/  LDL.LU.64 R34, [R1+0x6f30] ;  /* 0x006f300001227983 */ /* 0x000ee80000300a00 */
[----:B------:R-:W2:-:S15]  /*ee810*/  LDL.LU.64 R32, [R1+0x6f28] ;  /* 0x006f280001207983 */ /* 0x000e9e0000300a00 */
[----:B------:R-:W-:-:S01]  /*ee820*/  NOP ;  /* 0x0000000000007918 */ /* 0x000fc20000000000 */
        /* <DEDUP_REMOVED lines=9> */
[----:B------:R-:W4:Y:S01]  /*ee8c0*/  LDL.LU.64 R12, [R1+0x6f08] ;  /* 0x006f0800010c7983 */ /* 0x000f220000300a00 */
[----:B---3--:R-:W-:Y:S03]  /*ee8d0*/  HMMA.16816.F32 R32, R28, R34, R52 ;  /* 0x000000221c20723c */ /* 0x008fe60000001834 */
[----:B------:R-:W2:Y:S04]  /*ee8e0*/  LDL.LU.64 R54, [R1+0x6f00] ;  /* 0x006f000001367983 */ /* 0x000ea80000300a00 */
[----:B------:R-:W2:-:S15]  /*ee8f0*/  LDL.LU.64 R52, [R1+0x6ef8] ;  /* 0x006ef80001347983 */ /* 0x000e9e0000300a00 */
        /* <DEDUP_REMOVED lines=29> */
[----:B0-----:R-:W4:Y:S04]  /*eead0*/  LDL.LU.64 R38, [R1+0x6e90] ;  /* 0x006e900001267983 */ /* 0x001f280000300a00 */
[----:B------:R-:W3:Y:S04]  /*eeae0*/  LDL.LU.64 R36, [R1+0x6e88] ;  /* 0x006e880001247983 */ /* 0x000ee80000300a00 */
[----:B------:R-:W-:Y:S04]  /*eeaf0*/  STL.64 [R1+0xda0], R24 ;  /* 0x000da01801007387 */ /* 0x000fe80000100a00 */
[----:B------:R0:W-:Y:S04]  /*eeb00*/  STL.64 [R1+0xda8], R26 ;  /* 0x000da81a01007387 */ /* 0x0001e80000100a00 */
[----:B0-----:R-:W4:Y:S04]  /*eeb10*/  LDL.LU.64 R26, [R1+0x6e80] ;  /* 0x006e8000011a7983 */ /* 0x001f280000300a00 */
[----:B------:R-:W4:Y:S01]  /*eeb20*/  LDL.LU.64 R24, [R1+0x6e78] ;  /* 0x006e780001187983 */ /* 0x000f220000300a00 */
[C---:B--2---:R-:W-:Y:S03]  /*eeb30*/  HMMA.16816.F32 R12, R28.reuse, R14, R32 ;  /* 0x0000000e1c0c723c */ /* 0x044fe60000001820 */
[----:B------:R-:W2:Y:S04]  /*eeb40*/  LDL.LU.64 R34, [R1+0x6e70] ;  /* 0x006e700001227983 */ /* 0x000ea80000300a00 */
[----:B------:R-:W2:Y:S01]  /*eeb50*/  LDL.LU.64 R32, [R1+0x6e68] ;  /* 0x006e680001207983 */ /* 0x000ea20000300a00 */
[C---:B---3--:R-:W-:Y:S06]  /*eeb60*/  HMMA.16816.F32 R52, R28.reuse, R36, R52 ;  /* 0x000000241c34723c */ /* 0x048fec0000001834 */
[C---:B----4-:R-:W-:Y:S09]  /*eeb70*/  HMMA.16816.F32 R36, R28.reuse, R38, R24 ;  /* 0x000000261c24723c */ /* 0x050ff20000001818 */
[----:B------:R-:W-:Y:S04]  /*eeb80*/  STL.64 [R1+0xd90], R12 ;  /* 0x000d900c01007387 */ /* 0x000fe80000100a00 */
[----:B------:R0:W-:Y:S04]  /*eeb90*/  STL.64 [R1+0xd98], R14 ;  /* 0x000d980e01007387 */ /* 0x0001e80000100a00 */
[----:B0-----:R-:W3:Y:S04]  /*eeba0*/  LDL.LU.64 R14, [R1+0x6e60] ;  /* 0x006e6000010e7983 */ /* 0x001ee80000300a00 */
[----:B------:R-:W3:Y:S04]  /*eebb0*/  LDL.LU.64 R12, [R1+0x6e58] ;  /* 0x006e5800010c7983 */ /* 0x000ee80000300a00 */
        /* <DEDUP_REMOVED lines=32> */
[----:B------:R-:W2:Y:S01]  /*eedc0*/  LDL.LU.64 R24, [R1+0x6dd8] ;  /* 0x006dd80001187983 */ /* 0x000ea20000300a00 */
[----:B------:R-:W-:Y:S01]  /*eedd0*/  HMMA.16816.F32 R36, R28, R38, R40 ;  /* 0x000000261c24723c */ /* 0x000fe20000001828 */
[----:B------:R-:W-:-:S05]  /*eede0*/  IMAD.MOV.U32 R0, RZ, RZ, R45 ;  /* 0x000000ffff007224 */ /* 0x000fca00078e002d */
[C---:B---3--:R-:W-:Y:S06]  /*eedf0*/  HMMA.16816.F32 R12, R28.reuse, R6, R12 ;  /* 0x000000061c0c723c */ /* 0x048fec000000180c */
[C---:B--2---:R-:W-:Y:S06]  /*eee00*/  HMMA.16816.F32 R20, R28.reuse, R24, R20 ;  /* 0x000000181c14723c */ /* 0x044fec0000001814 */
[----:B----4-:R-:W-:Y:S01]  /*eee10*/  HMMA.16816.F32 R16, R28, R26, R16 ;  /* 0x0000001a1c10723c */ /* 0x010fe20000001810 */
[----:B------:R0:W-:Y:S04]  /*eee20*/  STL [R1+0x6ac4], R24 ;  /* 0x006ac41801007387 */ /* 0x0001e80000100800 */
[----:B------:R-:W-:Y:S04]  /*eee30*/  STL.64 [R1+0xd20], R36 ;  /* 0x000d202401007387 */ /* 0x000fe80000100a00 */
[----:B------:R-:W-:Y:S04]  /*eee40*/  STL.64 [R1+0xd28], R38 ;  /* 0x000d282601007387 */ /* 0x000fe80000100a00 */
[----:B------:R1:W-:Y:S01]  /*eee50*/  STL [R1+0x6ac0], R25 ;  /* 0x006ac01901007387 */ /* 0x0003e20000100800 */
[----:B0-----:R-:W-:-:S02]  /*eee60*/  IMAD.MOV.U32 R24, RZ, RZ, R6 ;  /* 0x000000ffff187224 */ /* 0x001fc400078e0006 */
[----:B-1----:R-:W-:Y:S02]  /*eee70*/  IMAD.MOV.U32 R25, RZ, RZ, R7 ;  /* 0x000000ffff197224 */ /* 0x002fe400078e0007 */
[C---:B------:R-:W-:Y:S01]  /*eee80*/  HMMA.16816.F32 R4, R28.reuse, R44, R8 ;  /* 0x0000002c1c04723c */ /* 0x040fe20000001808 */
[----:B------:R-:W-:Y:S04]  /*eee90*/  STL.64 [R1+0xd10], R20 ;  /* 0x000d101401007387 */ /* 0x000fe80000100a00 */
[----:B------:R-:W-:Y:S04]  /*eeea0*/  STL.64 [R1+0xd18], R22 ;  /* 0x000d181601007387 */ /* 0x000fe80000100a00 */
[----:B------:R-:W-:Y:S04]  /*eeeb0*/  STL.64 [R1+0xd00], R16 ;  /* 0x000d001001007387 */ /* 0x000fe80000100a00 */
[----:B------:R-:W-:Y:S04]  /*eeec0*/  STL.64 [R1+0xd08], R18 ;  /* 0x000d081201007387 */ /* 0x000fe80000100a00 */
[----:B------:R-:W-:Y:S04]  /*eeed0*/  STL.64 [R1+0xcf0], R12 ;  /* 0x000cf00c01007387 */ /* 0x000fe80000100a00 */
[----:B------:R0:W-:Y:S04]  /*eeee0*/  STL.64 [R1+0xcf8], R14 ;  /* 0x000cf80e01007387 */ /* 0x0001e80000100a00 */
[----:B------:R-:W-:Y:S04]  /*eeef0*/  STL.64 [R1+0x6ad0], R26 ;  /* 0x006ad01a01007387 */ /* 0x000fe80000100a00 */
[----:B------:R-:W-:Y:S04]  /*eef00*/  STL.64 [R1+0x6ac8], R24 ;  /* 0x006ac81801007387 */ /* 0x000fe80000100a00 */
[----:B------:R-:W-:Y:S01]  /*eef10*/  STL [R1+0x6aac], R0 ;  /* 0x006aac0001007387 */ /* 0x000fe20000100800 */
[C---:B------:R-:W-:Y:S06]  /*eef20*/  HMMA.16816.F32 R8, R28.reuse, R56, R48 ;  /* 0x000000381c08723c */ /* 0x040fec0000001830 */
[C---:B0-----:R-:W-:Y:S01]  /*eef30*/  HMMA.16816.F32 R12, R28.reuse, R46, R32 ;  /* 0x0000002e1c0c723c */ /* 0x041fe20000001820 */
[----:B------:R-:W-:Y:S04]  /*eef40*/  STL.64 [R1+0xce0], R4 ;  /* 0x000ce00401007387 */ /* 0x000fe80000100a00 */
[----:B------:R0:W-:Y:S02]  /*eef50*/  STL.64 [R1+0xce8], R6 ;  /* 0x000ce80601007387 */ /* 0x0001e40000100a00 */
[----:B0-----:R-:W-:-:S15]  /*eef60*/  HMMA.16816.F32 R4, R28, R58, R52 ;  /* 0x0000003a1c04723c */ /* 0x001fde0000001834 */
[----:B------:R-:W-:-:S01]  /*eef70*/  NOP ;  /* 0x0000000000007918 */ /* 0x000fc20000000000 */
[----:B------:R0:W-:Y:S04]  /*eef80*/  STL.64 [R1+0xcd0], R12 ;  /* 0x000cd00c01007387 */ /* 0x0001e80000100a00 */
[----:B------:R1:W-:Y:S04]  /*eef90*/  STL.64 [R1+0xcd8], R14 ;  /* 0x000cd80e01007387 */ /* 0x0003e80000100a00 */
[----:B------:R-:W-:Y:S04]  /*eefa0*/  STL.64 [R1+0xcc0], R8 ;  /* 0x000cc00801007387 */ /* 0x000fe80000100a00 */
[----:B------:R-:W-:Y:S04]  /*eefb0*/  STL.64 [R1+0xcc8], R10 ;  /* 0x000cc80a01007387 */ /* 0x000fe80000100a00 */
[----:B------:R-:W2:Y:S04]  /*eefc0*/  LDL.LU R32, [R1+0x1d90] ;  /* 0x001d900001207983 */ /* 0x000ea80000300800 */
[----:B------:R-:W-:Y:S04]  /*eefd0*/  STL.64 [R1+0xcb0], R4 ;  /* 0x000cb00401007387 */ /* 0x000fe80000100a00 */
[----:B------:R3:W-:Y:S04]  /*eefe0*/  STL.64 [R1+0xcb8], R6 ;  /* 0x000cb80601007387 */ /* 0x0007e80000100a00 */
[----:B------:R-:W2:Y:S04]  /*eeff0*/  LDL.LU R33, [R1+0x1d94] ;  /* 0x001d940001217983 */ /* 0x000ea80000300800 */
[----:B------:R-:W4:Y:S04]  /*ef000*/  LDL.LU R34, [R1+0x1d98] ;  /* 0x001d980001227983 */ /* 0x000f280000300800 */
[----:B------:R-:W4:Y:S04]  /*ef010*/  LDL.LU R35, [R1+0x1d9c] ;  /* 0x001d9c0001237983 */ /* 0x000f280000300800 */
[----:B----4-:R-:W-:Y:S04]  /*ef020*/  STL.64 [R1+0x6d40], R34 ;  /* 0x006d402201007387 */ /* 0x010fe80000100a00 */
[----:B--2---:R-:W-:Y:S04]  /*ef030*/  STL.64 [R1+0x6d38], R32 ;  /* 0x006d382001007387 */ /* 0x004fe80000100a00 */
[----:B0-----:R-:W2:Y:S04]  /*ef040*/  LDL.LU R12, [R1+0x1db0] ;  /* 0x001db000010c7983 */ /* 0x001ea80000300800 */
        /* <DEDUP_REMOVED lines=20> */
[----:B------:R-:W4:Y:S01]  /*ef190*/  LDL.LU R51, [R1+0x1e1c] ;  /* 0x001e1c0001337983 */ /* 0x000f220000300800 */
[----:B------:R-:W-:-:S03]  /*ef1a0*/  IMAD.MOV.U32 R0, RZ, RZ, R59 ;  /* 0x000000ffff007224 */ /* 0x000fc600078e003b */
[----:B----4-:R-:W-:Y:S04]  /*ef1b0*/  STL.64 [R1+0x6d80], R50 ;  /* 0x006d803201007387 */ /* 0x010fe80000100a00 */
[----:B--2---:R2:W-:Y:S04]  /*ef1c0*/  STL.64 [R1+0x6d78], R48 ;  /* 0x006d783001007387 */ /* 0x0045e80000100a00 */
[----:B------:R-:W4:Y:S04]  /*ef1d0*/  LDL R54, [R1] ;  /* 0x0000000001367983 */ /* 0x000f280000100800 */
[----:B------:R-:W4:Y:S04]  /*ef1e0*/  LDL R55, [R1+0x4] ;  /* 0x0000040001377983 */ /* 0x000f280000100800 */
[----:B------:R-:W3:Y:S04]  /*ef1f0*/  LDL.LU R56, [R1+0x1e20] ;  /* 0x001e200001387983 */ /* 0x000ee80000300800 */
        /* <DEDUP_REMOVED lines=13> */
[----:B0-----:R-:W4:Y:S04]  /*ef2d0*/  LDL.LU R12, [R1+0x1e50] ;  /* 0x001e5000010c7983 */ /* 0x001f280000300800 */
[----:B------:R-:W4:Y:S04]  /*ef2e0*/  LDL.LU R13, [R1+0x1e54] ;  /* 0x001e5400010d7983 */ /* 0x000f280000300800 */
[----:B------:R-:W2:Y:S04]  /*ef2f0*/  LDL.LU R14, [R1+0x1e58] ;  /* 0x001e5800010e7983 */ /* 0x000ea80000300800 */
[----:B------:R-:W2:Y:S04]  /*ef300*/  LDL.LU R15, [R1+0x1e5c] ;  /* 0x001e5c00010f7983 */ /* 0x000ea80000300800 */
[----:B--2---:R-:W-:Y:S04]  /*ef310*/  STL.64 [R1+0x6db0], R14 ;  /* 0x006db00e01007387 */ /* 0x004fe80000100a00 */
[----:B----4-:R0:W-:Y:S04]  /*ef320*/  STL.64 [R1+0x6da8], R12 ;  /* 0x006da80c01007387 */ /* 0x0101e80000100a00 */
[----:B-1----:R-:W2:Y:S04]  /*ef330*/  LDL R22, [R1+0x20] ;  /* 0x0000200001167983 */ /* 0x002ea80000100800 */
        /* <DEDUP_REMOVED lines=62> */
[----:B----4-:R-:W-:Y:S01]  /*ef720*/  IMAD.MOV.U32 R0, RZ, RZ, R57 ;  /* 0x000000ffff007224 */ /* 0x010fe200078e0039 */
        /* <DEDUP_REMOVED lines=13> */
[----:B------:R-:W4:Y:S01]  /*ef800*/  LDL.LU.64 R56, [R1+0x6d88] ;  /* 0x006d880001387983 */ /* 0x000f220000300a00 */
[----:B------:R-:W-:Y:S06]  /*ef810*/  HMMA.16816.F32 R48, R28, R20, R48 ;  /* 0x000000141c30723c */ /* 0x000fec0000001830 */
[----:B------:R-:W-:-:S02]  /*ef820*/  IMAD.MOV.U32 R0, RZ, RZ, R21 ;  /* 0x000000ffff007224 */ /* 0x000fc400078e0015 */
[----:B------:R-:W-:-:S15]  /*ef830*/  HMMA.16816.F32 R20, R28, R22, R24 ;  /* 0x000000161c14723c */ /* 0x000fde0000001818 */
[----:B------:R-:W-:Y:S04]  /*ef840*/  STL.64 [R1+0xc70], R48 ;  /* 0x000c703001007387 */ /* 0x000fe80000100a00 */
[----:B------:R0:W-:Y:S04]  /*ef850*/  STL.64 [R1+0xc78], R50 ;  /* 0x000c783201007387 */ /* 0x0001e80000100a00 */
[----:B0-----:R-:W4:Y:S04]  /*ef860*/  LDL.LU.64 R50, [R1+0x6d80] ;  /* 0x006d800001327983 */ /* 0x001f280000300a00 */
[----:B------:R-:W4:Y:S04]  /*ef870*/  LDL.LU.64 R48, [R1+0x6d78] ;  /* 0x006d780001307983 */ /* 0x000f280000300a00 */
[----:B------:R0:W-:Y:S04]  /*ef880*/  STL [R1+0x6ab8], R0 ;  /* 0x006ab80001007387 */ /* 0x0001e80000100800 */
[----:B------:R-:W4:Y:S04]  /*ef890*/  LDL.LU.64 R26, [R1+0x6d70] ;  /* 0x006d7000011a7983 */ /* 0x000f280000300a00 */
[----:B------:R-:W4:Y:S01]  /*ef8a0*/  LDL.LU.64 R24, [R1+0x6d68] ;  /* 0x006d680001187983 */ /* 0x000f220000300a00 */
[----:B0-----:R-:W-:-:S03]  /*ef8b0*/  IMAD.MOV.U32 R0, RZ, RZ, R5 ;  /* 0x000000ffff007224 */ /* 0x001fc600078e0005 */
[----:B------:R-:W-:Y:S04]  /*ef8c0*/  STL.64 [R1+0xc60], R20 ;  /* 0x000c601401007387 */ /* 0x000fe80000100a00 */
[----:B------:R0:W-:Y:S04]  /*ef8d0*/  STL.64 [R1+0xc68], R22 ;  /* 0x000c681601007387 */ /* 0x0001e80000100a00 */
[----:B0-----:R-:W4:Y:S04]  /*ef8e0*/  LDL.LU.64 R22, [R1+0x6d60] ;  /* 0x006d600001167983 */ /* 0x001f280000300a00 */
[----:B------:R-:W4:Y:S01]  /*ef8f0*/  LDL.LU.64 R20, [R1+0x6d58] ;  /* 0x006d580001147983 */ /* 0x000f220000300a00 */
[C---:B--2---:R-:W-:Y:S06]  /*ef900*/  HMMA.16816.F32 R12, R28.reuse, R4, R12 ;  /* 0x000000041c0c723c */ /* 0x044fec000000180c */
[C---:B------:R-:W-:Y:S06]  /*ef910*/  HMMA.16816.F32 R4, R28.reuse, R6, R32 ;  /* 0x000000061c04723c */ /* 0x040fec0000001820 */
[----:B---3--:R-:W-:Y:S11]  /*ef920*/  HMMA.16816.F32 R40, R28, R52, R40 ;  /* 0x000000341c28723c */ /* 0x008ff60000001828 */
[----:B------:R-:W-:Y:S04]  /*ef930*/  STL.64 [R1+0xc50], R12 ;  /* 0x000c500c01007387 */ /* 0x000fe80000100a00 */
[----:B------:R0:W-:Y:S04]  /*ef940*/  STL.64 [R1+0xc58], R14 ;  /* 0x000c580e01007387 */ /* 0x0001e80000100a00 */
[----:B0-----:R-:W2:Y:S04]  /*ef950*/  LDL.LU.64 R14, [R1+0x6d50] ;  /* 0x006d5000010e7983 */ /* 0x001ea80000300a00 */
[----:B------:R-:W2:Y:S04]  /*ef960*/  LDL.LU.64 R12, [R1+0x6d48] ;  /* 0x006d4800010c7983 */ /* 0x000ea80000300a00 */
[----:B------:R0:W-:Y:S04]  /*ef970*/  STL [R1+0x6abc], R0 ;  /* 0x006abc0001007387 */ /* 0x0001e80000100800 */
[----:B------:R-:W3:Y:S04]  /*ef980*/  LDL.LU.64 R34, [R1+0x6d40] ;  /* 0x006d400001227983 */ /* 0x000ee80000300a00 */
[----:B------:R-:W3:Y:S04]  /*ef990*/  LDL.LU.64 R32, [R1+0x6d38] ;  /* 0x006d380001207983 */ /* 0x000ee80000300a00 */
[----:B------:R1:W-:Y:S04]  /*ef9a0*/  STL.64 [R1+0xc40], R4 ;  /* 0x000c400401007387 */ /* 0x0003e80000100a00 */
[----:B------:R-:W-:Y:S01]  /*ef9b0*/  STL.64 [R1+0xc48], R6 ;  /* 0x000c480601007387 */ /* 0x000fe20000100a00 */
[----:B0-----:R-:W-:-:S03]  /*ef9c0*/  IMAD.MOV.U32 R0, RZ, RZ, R53 ;  /* 0x000000ffff007224 */ /* 0x001fc600078e0035 */
[----:B-1----:R-:W3:Y:S04]  /*ef9d0*/  LDL.LU.64 R4, [R1+0x6d30] ;  /* 0x006d300001047983 */ /* 0x002ee80000300a00 */
[----:B------:R-:W-:Y:S04]  /*ef9e0*/  STL.64 [R1+0xc30], R40 ;  /* 0x000c302801007387 */ /* 0x000fe80000100a00 */
[----:B------:R0:W-:Y:S01]  /*ef9f0*/  STL.64 [R1+0xc38], R42 ;  /* 0x000c382a01007387 */ /* 0x0001e20000100a00 */
[C---:B----4-:R-:W-:Y:S03]  /*efa00*/  HMMA.16816.F32 R52, R28.reuse, R54, R56 ;  /* 0x000000361c34723c */ /* 0x050fe60000001838 */
[----:B0-----:R-:W4:Y:S04]  /*efa10*/  LDL.LU.64 R42, [R1+0x6d28] ;  /* 0x006d2800012a7983 */ /* 0x001f280000300a00 */
[----:B------:R-:W4:Y:S04]  /*efa20*/  LDL.LU.64 R40, [R1+0x6d20] ;  /* 0x006d200001287983 */ /* 0x000f280000300a00 */
[----:B------:R-:W2:Y:S04]  /*efa30*/  LDL.LU.64 R58, [R1+0x6d18] ;  /* 0x006d1800013a7983 */ /* 0x000ea80000300a00 */
[----:B------:R-:W3:Y:S01]  /*efa40*/  LDL.LU.64 R56, [R1+0x6d10] ;  /* 0x006d100001387983 */ /* 0x000ee20000300a00 */
[C---:B------:R-:W-:Y:S07]  /*efa50*/  HMMA.16816.F32 R48, R28.reuse, R60, R48 ;  /* 0x0000003c1c30723c */ /* 0x040fee0000001830 */
        /* <DEDUP_REMOVED lines=17> */
[C---:B----4-:R-:W-:Y:S06]  /*efb70*/  HMMA.16816.F32 R20, R28.reuse, R52, R20 ;  /* 0x000000341c14723c */ /* 0x050fec0000001814 */
[C---:B------:R-:W-:Y:S06]  /*efb80*/  HMMA.16816.F32 R16, R28.reuse, R50, R16 ;  /* 0x000000321c10723c */ /* 0x040fec0000001810 */
[C---:B------:R-:W-:Y:S03]  /*efb90*/  HMMA.16816.F32 R12, R28.reuse, R48, R12 ;  /* 0x000000301c0c723c */ /* 0x040fe6000000180c */
[----:B------:R-:W-:Y:S04]  /*efba0*/  STL.64 [R1+0xbf0], R24 ;  /* 0x000bf01801007387 */ /* 0x000fe80000100a00 */
[----:B------:R0:W-:Y:S02]  /*efbb0*/  STL.64 [R1+0xbf8], R26 ;  /* 0x000bf81a01007387 */ /* 0x0001e40000100a00 */
[----:B0-----:R-:W-:Y:S06]  /*efbc0*/  HMMA.16816.F32 R24, R28, R54, R36 ;  /* 0x000000361c18723c */ /* 0x001fec0000001824 */
[----:B------:R-:W-:-:S15]  /*efbd0*/  STL.64 [R1+0x6968], R54 ;  /* 0x0069683601007387 */ /* 0x000fde0000100a00 */
[----:B------:R-:W-:-:S02]  /*efbe0*/  NOP ;  /* 0x0000000000007918 */ /* 0x000fc40000000000 */
        /* <DEDUP_REMOVED lines=11> */
[----:B0-----:R-:W-:-:S02]  /*efca0*/  IMAD.MOV.U32 R26, RZ, RZ, R5 ;  /* 0x000000ffff1a7224 */ /* 0x001fc400078e0005 */
[----:B------:R-:W-:Y:S01]  /*efcb0*/  IMAD.MOV.U32 R27, RZ, RZ, R4 ;  /* 0x000000ffff1b7224 */ /* 0x000fe200078e0004 */
[C---:B--2---:R-:W-:Y:S06]  /*efcc0*/  HMMA.16816.F32 R12, R28.reuse, R46, R8 ;  /* 0x0000002e1c0c723c */ /* 0x044fec0000001808 */
[----:B------:R-:W-:-:S15]  /*efcd0*/  HMMA.16816.F32 R8, R28, R44, R32 ;  /* 0x0000002c1c08723c */ /* 0x000fde0000001820 */
[----:B------:R-:W-:-:S02]  /*efce0*/  NOP ;  /* 0x0000000000007918 */ /* 0x000fc40000000000 */
[----:B------:R-:W-:Y:S04]  /*efcf0*/  STL.64 [R1+0xba0], R12 ;  /* 0x000ba00c01007387 */ /* 0x000fe80000100a00 */
[----:B------:R-:W-:Y:S04]  /*efd00*/  STL.64 [R1+0xba8], R14 ;  /* 0x000ba80e01007387 */ /* 0x000fe80000100a00 */
[----:B------:R0:W-:Y:S04]  /*efd10*/  STL.64 [R1+0xb90], R8 ;  /* 0x000b900801007387 */ /* 0x0001e80000100a00 */
[----:B------:R1:W-:Y:S04]  /*efd20*/  STL.64 [R1+0xb98], R10 ;  /* 0x000b980a01007387 */ /* 0x0003e80000100a00 */
[----:B------:R2:W-:Y:S04]  /*efd30*/  STL.64 [R1+0x6cb8], R26 ;  /* 0x006cb81a01007387 */ /* 0x0005e80000100a00 */
        /* <DEDUP_REMOVED lines=14> */
[----:B------:R-:W4:Y:S04]  /*efe20*/  LDL.LU R24, [R1+0x1d60] ;  /* 0x001d600001187983 */ /* 0x000f280000300800 */
        /* <DEDUP_REMOVED lines=107> */
[----:B------:R-:W2:Y:S01]  /*f04e0*/  LDL.LU.64 R32, [R1+0x6c58] ;  /* 0x006c580001207983 */ /* 0x000ea20000300a00 */
[C---:B---3--:R-:W-:Y:S06]  /*f04f0*/  HMMA.16816.F32 R12, R28.reuse, R18, R12 ;  /* 0x000000121c0c723c */ /* 0x048fec000000180c */
[C---:B----4-:R-:W-:Y:S06]  /*f0500*/  HMMA.16816.F32 R8, R28.reuse, R20, R8 ;  /* 0x000000141c08723c */ /* 0x050fec0000001808 */
[C---:B------:R-:W-:Y:S01]  /*f0510*/  HMMA.16816.F32 R4, R28.reuse, R22, R4 ;  /* 0x000000161c04723c */ /* 0x040fe20000001804 */
[----:B------:R-:W-:Y:S04]  /*f0520*/  STL.64 [R1+0x6918], R18 ;  /* 0x0069181201007387 */ /* 0x000fe80000100a00 */
[----:B------:R-:W-:Y:S06]  /*f0530*/  STL.64 [R1+0x6910], R16 ;  /* 0x0069101001007387 */ /* 0x000fec0000100a00 */
[----:B------:R-:W-:Y:S04]  /*f0540*/  STL.64 [R1+0xaf0], R12 ;  /* 0x000af00c01007387 */ /* 0x000fe80000100a00 */
[----:B------:R-:W-:Y:S04]  /*f0550*/  STL.64 [R1+0xaf8], R14 ;  /* 0x000af80e01007387 */ /* 0x000fe80000100a00 */
[----:B------:R-:W-:Y:S04]  /*f0560*/  STL.64 [R1+0x68f8], R22 ;  /* 0x0068f81601007387 */ /* 0x000fe80000100a00 */
        /* <DEDUP_REMOVED lines=13> */
[----:B0-----:R-:W-:Y:S02]  /*f0640*/  HMMA.16816.F32 R4, R28, R40, R52 ;  /* 0x000000281c04723c */ /* 0x001fe40000001834 */
[----:B------:R-:W-:Y:S04]  /*f0650*/  STL.64 [R1+0x6998], R42 ;  /* 0x0069982a01007387 */ /* 0x000fe80000100a00 */
[----:B------:R-:W-:-:S15]  /*f0660*/  STL.64 [R1+0x6990], R40 ;  /* 0x0069902801007387 */ /* 0x000fde0000100a00 */
[----:B------:R-:W-:-:S02]  /*f0670*/  NOP ;  /* 0x0000000000007918 */ /* 0x000fc40000000000 */
[----:B------:R-:W-:Y:S04]  /*f0680*/  STL.64 [R1+0xac0], R4 ;  /* 0x000ac00401007387 */ /* 0x000fe80000100a00 */
[----:B------:R2:W-:Y:S04]  /*f0690*/  STL.64 [R1+0xac8], R6 ;  /* 0x000ac80601007387 */ /* 0x0005e80000100a00 */
        /* <DEDUP_REMOVED lines=10> */
[----:B------:R-:W3:Y:S04]  /*f0740*/  LDL.LU R56, [R1+0x80] ;  /* 0x0000800001387983 */ /* 0x000ee80000300800 */
[----:B------:R-:W3:Y:S04]  /*f0750*/  LDL.LU R57, [R1+0x84] ;  /* 0x0000840001397983 */ /* 0x000ee80000300800 */
[----:B0-----:R-:W4:Y:S04]  /*f0760*/  LDL.LU R4, [R1+0x6c0] ;  /* 0x0006c00001047983 */ /* 0x001f280000300800 */
[----:B------:R-:W4:Y:S04]  /*f0770*/  LDL.LU R5, [R1+0x6c4] ;  /* 0x0006c40001057983 */ /* 0x000f280000300800 */
[----:B-1----:R-:W2:Y:S04]  /*f0780*/  LDL.LU R6, [R1+0x6c8] ;  /* 0x0006c80001067983 */ /* 0x002ea80000300800 */
[----:B------:R-:W2:Y:S04]  /*f0790*/  LDL.LU R7, [R1+0x6cc] ;  /* 0x0006cc0001077983 */ /* 0x000ea80000300800 */
[----:B--2---:R0:W-:Y:S04]  /*f07a0*/  STL.64 [R1+0x6af0], R6 ;  /* 0x006af00601007387 */ /* 0x0041e80000100a00 */
[----:B----4-:R1:W-:Y:S04]  /*f07b0*/  STL.64 [R1+0x6ae8], R4 ;  /* 0x006ae80401007387 */ /* 0x0103e80000100a00 */
[----:B------:R-:W2:Y:S04]  /*f07c0*/  LDL.LU R10, [R1+0x88] ;  /* 0x00008800010a7983 */ /* 0x000ea80000300800 */
[----:B------:R-:W2:Y:S04]  /*f07d0*/  LDL.LU R11, [R1+0x8c] ;  /* 0x00008c00010b7983 */ /* 0x000ea80000300800 */
[----:B------:R-:W4:Y:S04]  /*f07e0*/  LDL.LU R12, [R1+0x6e0] ;  /* 0x0006e000010c7983 */ /* 0x000f280000300800 */
[----:B------:R-:W4:Y:S04]  /*f07f0*/  LDL.LU R13, [R1+0x6e4] ;  /* 0x0006e400010d7983 */ /* 0x000f280000300800 */
[----:B------:R-:W3:Y:S04]  /*f0800*/  LDL.LU R14, [R1+0x6e8] ;  /* 0x0006e800010e7983 */ /* 0x000ee80000300800 */
[----:B------:R-:W3:Y:S04]  /*f0810*/  LDL.LU R15, [R1+0x6ec] ;  /* 0x0006ec00010f7983 */ /* 0x000ee80000300800 */
[----:B---3--:R-:W-:Y:S04]  /*f0820*/  STL.64 [R1+0x6b00], R14 ;  /* 0x006b000e01007387 */ /* 0x008fe80000100a00 */
[----:B----4-:R-:W-:Y:S04]  /*f0830*/  STL.64 [R1+0x6af8], R12 ;  /* 0x006af80c01007387 */ /* 0x010fe80000100a00 */
        /* <DEDUP_REMOVED lines=9> */
[----:B------:R-:W-:Y:S04]  /*f08d0*/  STL.64 [R1+0x6b18], R56 ;  /* 0x006b183801007387 */ /* 0x000fe80000100a00 */
[----:B------:R-:W2:Y:S04]  /*f08e0*/  LDL.LU R20, [R1+0xa8] ;  /* 0x0000a80001147983 */ /* 0x000ea80000300800 */
[----:B------:R-:W2:Y:S04]  /*f08f0*/  LDL.LU R21, [R1+0xac] ;  /* 0x0000ac0001157983 */ /* 0x000ea80000300800 */
        /* <DEDUP_REMOVED lines=12> */
[----:B------:R-:W3:Y:S04]  /*f09c0*/  LDL.LU R26, [R1+0x788] ;  /* 0x00078800011a7983 */ /* 0x000ee80000300800 */
[----:B------:R-:W3:Y:S04]  /*f09d0*/  LDL.LU R27, [R1+0x78c] ;  /* 0x00078c00011b7983 */ /* 0x000ee80000300800 */
[----:B---3--:R3:W-:Y:S04]  /*f09e0*/  STL.64 [R1+0x6b50], R26 ;  /* 0x006b501a01007387 */ /* 0x0087e80000100a00 */
[----:B--2---:R2:W-:Y:S04]  /*f09f0*/  STL.64 [R1+0x6b48], R24 ;  /* 0x006b481801007387 */ /* 0x0045e80000100a00 */
[----:B------:R-:W3:Y:S04]  /*f0a00*/  LDL.LU R40, [R1+0xb8] ;  /* 0x0000b80001287983 */ /* 0x000ee80000300800 */
[----:B------:R-:W3:Y:S04]  /*f0a10*/  LDL.LU R41, [R1+0xbc] ;  /* 0x0000bc0001297983 */ /* 0x000ee80000300800 */
        /* <DEDUP_REMOVED lines=8> */
[----:B0-----:R-:W4:Y:S04]  /*f0aa0*/  LDL.LU R6, [R1+0xc0] ;  /* 0x0000c00001067983 */ /* 0x001f280000300800 */
[----:B------:R-:W4:Y:S04]  /*f0ab0*/  LDL.LU R7, [R1+0xc4] ;  /* 0x0000c40001077983 */ /* 0x000f280000300800 */
[----:B-1----:R-:W2:Y:S04]  /*f0ac0*/  LDL.LU R4, [R1+0xc8] ;  /* 0x0000c80001047983 */ /* 0x002ea80000300800 */
[----:B------:R-:W2:Y:S04]  /*f0ad0*/  LDL.LU R5, [R1+0xcc] ;  /* 0x0000cc0001057983 */ /* 0x000ea80000300800 */
        /* <DEDUP_REMOVED lines=18> */
[----:B--2---:R2:W-:Y:S04]  /*f0c00*/  STL.64 [R1+0x6bb0], R58 ;  /* 0x006bb03a01007387 */ /* 0x0045e80000100a00 */
[----:B----4-:R4:W-:Y:S04]  /*f0c10*/  STL.64 [R1+0x6ba8], R56 ;  /* 0x006ba83801007387 */ /* 0x0109e80000100a00 */
[----:B------:R-:W3:Y:S04]  /*f0c20*/  LDL.LU R28, [R1+0x820] ;  /* 0x00082000011c7983 */ /* 0x000ee80000300800 */
[----:B------:R-:W3:Y:S04]  /*f0c30*/  LDL.LU R29, [R1+0x824] ;  /* 0x00082400011d7983 */ /* 0x000ee80000300800 */
[----:B------:R-:W2:Y:S04]  /*f0c40*/  LDL.LU R30, [R1+0x828] ;  /* 0x00082800011e7983 */ /* 0x000ea80000300800 */
[----:B------:R-:W2:Y:S04]  /*f0c50*/  LDL.LU R31, [R1+0x82c] ;  /* 0x00082c00011f7983 */ /* 0x000ea80000300800 */
[----:B--2---:R-:W-:Y:S04]  /*f0c60*/  STL.64 [R1+0x6bc0], R30 ;  /* 0x006bc01e01007387 */ /* 0x004fe80000100a00 */
[----:B---3--:R-:W-:Y:S04]  /*f0c70*/  STL.64 [R1+0x6bb8], R28 ;  /* 0x006bb81c01007387 */ /* 0x008fe80000100a00 */
[----:B------:R-:W2:Y:S04]  /*f0c80*/  LDL.LU R26, [R1+0xe0] ;  /* 0x0000e000011a7983 */ /* 0x000ea80000300800 */
[----:B------:R-:W2:Y:S04]  /*f0c90*/  LDL.LU R27, [R1+0xe4] ;  /* 0x0000e400011b7983 */ /* 0x000ea80000300800 */
        /* <DEDUP_REMOVED lines=26> */
[----:B---3--:R3:W-:Y:S04]  /*f0e40*/  STL.64 [R1+0x6c10], R22 ;  /* 0x006c101601007387 */ /* 0x0087e80000100a00 */
[----:B--2---:R2:W-:Y:S04]  /*f0e50*/  STL.64 [R1+0x6c08], R20 ;  /* 0x006c081401007387 */ /* 0x0045e80000100a00 */
[----:B------:R-:W4:Y:S04]  /*f0e60*/  LDL.LU R58, [R1+0x100] ;  /* 0x00010000013a7983 */ /* 0x000f280000300800 */
[----:B------:R-:W4:Y:S04]  /*f0e70*/  LDL.LU R59, [R1+0x104] ;  /* 0x00010400013b7983 */ /* 0x000f280000300800 */
        /* <DEDUP_REMOVED lines=12> */
[----:B0-----:R-:W2:Y:S04]  /*f0f40*/  LDL.LU R8, [R1+0x900] ;  /* 0x0009000001087983 */ /* 0x001ea80000300800 */
        /* <DEDUP_REMOVED lines=9> */
[----:B-1----:R-:W3:Y:S04]  /*f0fe0*/  LDL.LU R4, [R1+0x920] ;  /* 0x0009200001047983 */ /* 0x002ee80000300800 */
[----:B------:R-:W3:Y:S04]  /*f0ff0*/  LDL.LU R5, [R1+0x924] ;  /* 0x0009240001057983 */ /* 0x000ee80000300800 */
[----:B------:R-:W3:Y:S04]  /*f1000*/  LDL.LU R6, [R1+0x928] ;  /* 0x0009280001067983 */ /* 0x000ee80000300800 */
[----:B------:R-:W3:Y:S04]  /*f1010*/  LDL.LU R7, [R1+0x92c] ;  /* 0x00092c0001077983 */ /* 0x000ee80000300800 */
        /* <DEDUP_REMOVED lines=8> */
[----:B0-----:R-:W4:Y:S04]  /*f10a0*/  LDL.LU R10, [R1+0x130] ;  /* 0x00013000010a7983 */ /* 0x001f280000300800 */
        /* <DEDUP_REMOVED lines=59> */
[----:B------:R-:W-:Y:S01]  /*f1460*/  STL.64 [R1+0x9f0], R4 ;  /* 0x0009f00401007387 */ /* 0x000fe20000100a00 */
[C---:B---3--:R-:W-:Y:S03]  /*f1470*/  HMMA.16816.F32 R44, R32.reuse, R46, R8 ;  /* 0x0000002e202c723c */ /* 0x048fe60000001808 */
[----:B------:R0:W-:Y:S04]  /*f1480*/  STL.64 [R1+0x9f8], R6 ;  /* 0x0009f80601007387 */ /* 0x0001e80000100a00 */
[----:B0-----:R-:W3:Y:S04]  /*f1490*/  LDL.LU.64 R6, [R1+0x6c00] ;  /* 0x006c000001067983 */ /* 0x001ee80000300a00 */
[----:B------:R-:W4:Y:S04]  /*f14a0*/  LDL.LU.64 R4, [R1+0x6bf8] ;  /* 0x006bf80001047983 */ /* 0x000f280000300a00 */
[----:B------:R-:W3:Y:S04]  /*f14b0*/  LDL.LU.64 R10, [R1+0x6bf0] ;  /* 0x006bf000010a7983 */ /* 0x000ee80000300a00 */
[----:B------:R-:W3:Y:S01]  /*f14c0*/  LDL.LU.64 R8, [R1+0x6be8] ;  /* 0x006be80001087983 */ /* 0x000ee20000300a00 */
[C---:B--2---:R-:W-:Y:S03]  /*f14d0*/  HMMA.16816.F32 R24, R32.reuse, R56, R24 ;  /* 0x000000382018723c */ /* 0x044fe60000001818 */
        /* <DEDUP_REMOVED lines=24> */
[----:B------:R-:W4:Y:S01]  /*f1660*/  LDL.LU.64 R8, [R1+0x6b88] ;  /* 0x006b880001087983 */ /* 0x000f220000300a00 */
[C---:B--2---:R-:W-:Y:S03]  /*f1670*/  HMMA.16816.F32 R44, R32.reuse, R24, R44 ;  /* 0x00000018202c723c */ /* 0x044fe6000000182c */
[----:B------:R-:W-:Y:S04]  /*f1680*/  STL.64 [R1+0x920], R4 ;  /* 0x0009200401007387 */ /* 0x000fe80000100a00 */
[----:B------:R0:W-:Y:S01]  /*f1690*/  STL.64 [R1+0x928], R6 ;  /* 0x0009280601007387 */ /* 0x0001e20000100a00 */
[C---:B------:R-:W-:Y:S03]  /*f16a0*/  HMMA.16816.F32 R24, R32.reuse, R26, R40 ;  /* 0x0000001a2018723c */ /* 0x040fe60000001828 */
[----:B0-----:R-:W2:Y:S04]  /*f16b0*/  LDL.LU.64 R6, [R1+0x6b80] ;  /* 0x006b800001067983 */ /* 0x001ea80000300a00 */
[----:B------:R-:W4:Y:S08]  /*f16c0*/  LDL.LU.64 R4, [R1+0x6b78] ;  /* 0x006b780001047983 */ /* 0x000f300000300a00 */
        /* <DEDUP_REMOVED lines=49> */
[----:B------:R-:W-:Y:S01]  /*f19e0*/  STL.64 [R1+0x7b8], R42 ;  /* 0x0007b82a01007387 */ /* 0x000fe20000100a00 */
[----:B----4-:R-:W-:-:S03]  /*f19f0*/  IMAD.MOV.U32 R58, RZ, RZ, R24 ;  /* 0x000000ffff3a7224 */ /* 0x010fc600078e0018 */
[----:B------:R-:W2:Y:S04]  /*f1a00*/  LDL.LU R24, [R1+0x6ac4] ;  /* 0x006ac40001187983 */ /* 0x000ea80000300800 */
[----:B------:R-:W-:Y:S04]  /*f1a10*/  STL.64 [R1+0x790], R28 ;  /* 0x0007901c01007387 */ /* 0x000fe80000100a00 */
[----:B------:R0:W-:Y:S01]  /*f1a20*/  STL.64 [R1+0x798], R30 ;  /* 0x0007981e01007387 */ /* 0x0001e20000100a00 */
[----:B------:R-:W-:-:S03]  /*f1a30*/  IMAD.MOV.U32 R59, RZ, RZ, R25 ;  /* 0x000000ffff3b7224 */ /* 0x000fc600078e0019 */
[----:B------:R-:W2:Y:S04]  /*f1a40*/  LDL.LU R25, [R1+0x6ac0] ;  /* 0x006ac00001197983 */ /* 0x000ea80000300800 */
[----:B------:R-:W3:Y:S04]  /*f1a50*/  LDL.LU R52, [R1+0x660] ;  /* 0x0006600001347983 */ /* 0x000ee80000300800 */
[----:B------:R-:W3:Y:S04]  /*f1a60*/  LDL.LU R53, [R1+0x664] ;  /* 0x0006640001357983 */ /* 0x000ee80000300800 */
[----:B------:R-:W3:Y:S04]  /*f1a70*/  LDL.LU R54, [R1+0x668] ;  /* 0x0006680001367983 */ /* 0x000ee80000300800 */
[----:B------:R-:W3:Y:S01]  /*f1a80*/  LDL.LU R55, [R1+0x66c] ;  /* 0x00066c0001377983 */ /* 0x000ee20000300800 */
[C---:B0-----:R-:W-:Y:S06]  /*f1a90*/  HMMA.16816.F32 R28, R32.reuse, R22, R36 ;  /* 0x00000016201c723c */ /* 0x041fec0000001824 */
[C---:B------:R-:W-:Y:S06]  /*f1aa0*/  HMMA.16816.F32 R20, R32.reuse, R8, R16 ;  /* 0x000000082014723c */ /* 0x040fec0000001810 */
[C---:B------:R-:W-:Y:S06]  /*f1ab0*/  HMMA.16816.F32 R16, R32.reuse, R10, R12 ;  /* 0x0000000a2010723c */ /* 0x040fec000000180c */
        /* <DEDUP_REMOVED lines=10> */
[----:B0-----:R-:W4:Y:S01]  /*f1b60*/  LDL.LU R12, [R1+0x2f0] ;  /* 0x0002f000010c7983 */ /* 0x001f220000300800 */
[----:B--2---:R-:W-:-:S15]  /*f1b70*/  HMMA.16816.F32 R8, R32, R24, R44 ;  /* 0x000000182008723c */ /* 0x004fde000000182c */
[----:B------:R-:W-:-:S08]  /*f1b80*/  NOP ;  /* 0x0000000000007918 */ /* 0x000fd00000000000 */
[----:B------:R-:W-:Y:S04]  /*f1b90*/  STL.64 [R1+0x6c0], R8 ;  /* 0x0006c00801007387 */ /* 0x000fe80000100a00 */
[----:B------:R-:W-:Y:S04]  /*f1ba0*/  STL.64 [R1+0x6c8], R10 ;  /* 0x0006c80a01007387 */ /* 0x000fe80000100a00 */
[----:B------:R-:W-:Y:S04]  /*f1bb0*/  STL.64 [R1+0x6a0], R4 ;  /* 0x0006a00401007387 */ /* 0x000fe80000100a00 */
[----:B------:R3:W-:Y:S04]  /*f1bc0*/  STL.64 [R1+0x6a8], R6 ;  /* 0x0006a80601007387 */ /* 0x0007e80000100a00 */
[----:B------:R-:W4:Y:S04]  /*f1bd0*/  LDL.LU R13, [R1+0x2f4] ;  /* 0x0002f400010d7983 */ /* 0x000f280000300800 */
[----:B-1----:R-:W2:Y:S04]  /*f1be0*/  LDL.LU R14, [R1+0x2f8] ;  /* 0x0002f800010e7983 */ /* 0x002ea80000300800 */
[----:B------:R-:W2:Y:S04]  /*f1bf0*/  LDL.LU R15, [R1+0x2fc] ;  /* 0x0002fc00010f7983 */ /* 0x000ea80000300800 */
[----:B--2---:R0:W-:Y:S04]  /*f1c00*/  STL.64 [R1+0x69a8], R14 ;  /* 0x0069a80e01007387 */ /* 0x0041e80000100a00 */
[----:B----4-:R-:W-:Y:S04]  /*f1c10*/  STL.64 [R1+0x69a0], R12 ;  /* 0x0069a00c01007387 */ /* 0x010fe80000100a00 */
        /* <DEDUP_REMOVED lines=10> */
[----:B---3--:R-:W-:Y:S03]  /*f1cc0*/  HMMA.16816.F32 R4, R32, R58, R52 ;  /* 0x0000003a2004723c */ /* 0x008fe60000001834 */
        /* <DEDUP_REMOVED lines=24> */
[----:B---3--:R-:W-:Y:S04]  /*f1e50*/  STL.64 [R1+0x6a10], R30 ;  /* 0x006a101e01007387 */ /* 0x008fe80000100a00 */
[----:B------:R-:W3:Y:S04]  /*f1e60*/  LDL.LU R40, [R1+0x480] ;  /* 0x0004800001287983 */ /* 0x000ee80000300800 */
[----:B------:R-:W3:Y:S04]  /*f1e70*/  LDL.LU R41, [R1+0x484] ;  /* 0x0004840001297983 */ /* 0x000ee80000300800 */
[----:B------:R-:W2:Y:S04]  /*f1e80*/  LDL.LU R42, [R1+0x488] ;  /* 0x00048800012a7983 */ /* 0x000ea80000300800 */
[----:B------:R-:W2:Y:S01]  /*f1e90*/  LDL.LU R43, [R1+0x48c] ;  /* 0x00048c00012b7983 */ /* 0x000ea20000300800 */
[----:B0-----:R-:W-:-:S03]  /*f1ea0*/  IMAD.MOV.U32 R15, RZ, RZ, R0 ;  /* 0x000000ffff0f7224 */ /* 0x001fc600078e0000 */
[----:B--2---:R-:W-:Y:S04]  /*f1eb0*/  STL.64 [R1+0x6a08], R42 ;  /* 0x006a082a01007387 */ /* 0x004fe80000100a00 */
[----:B---3--:R0:W-:Y:S04]  /*f1ec0*/  STL.64 [R1+0x6a00], R40 ;  /* 0x006a002801007387 */ /* 0x0081e80000100a00 */
[----:B------:R-:W2:Y:S04]  /*f1ed0*/  LDL.LU R14, [R1+0x8] ;  /* 0x00000800010e7983 */ /* 0x000ea80000300800 */
[----:B------:R-:W3:Y:S04]  /*f1ee0*/  LDL.LU R0, [R1+0x6abc] ;  /* 0x006abc0001007983 */ /* 0x000ee80000300800 */
[----:B------:R-:W4:Y:S04]  /*f1ef0*/  LDL.LU R18, [R1+0x10] ;  /* 0x0000100001127983 */ /* 0x000f280000300800 */
[----:B------:R-:W4:Y:S04]  /*f1f00*/  LDL.LU R19, [R1+0x14] ;  /* 0x0000140001137983 */ /* 0x000f280000300800 */
[----:B-1----:R-:W2:Y:S04]  /*f1f10*/  LDL.LU R36, [R1+0x4c0] ;  /* 0x0004c00001247983 */ /* 0x002ea80000300800 */
[----:B------:R-:W2:Y:S04]  /*f1f20*/  LDL.LU R37, [R1+0x4c4] ;  /* 0x0004c40001257983 */ /* 0x000ea80000300800 */
[----:B------:R-:W3:Y:S04]  /*f1f30*/  LDL.LU R38, [R1+0x4c8] ;  /* 0x0004c80001267983 */ /* 0x000ee80000300800 */
[----:B------:R-:W3:Y:S04]  /*f1f40*/  LDL.LU R39, [R1+0x4cc] ;  /* 0x0004cc0001277983 */ /* 0x000ee80000300800 */
[----:B---3--:R-:W-:Y:S04]  /*f1f50*/  STL.64 [R1+0x6a20], R38 ;  /* 0x006a202601007387 */ /* 0x008fe80000100a00 */
[----:B--2---:R-:W-:Y:S04]  /*f1f60*/  STL.64 [R1+0x6a18], R36 ;  /* 0x006a182401007387 */ /* 0x004fe80000100a00 */
[----:B------:R-:W2:Y:S01]  /*f1f70*/  LDL.LU R16, [R1+0x18] ;  /* 0x0000180001107983 */ /* 0x000ea20000300800 */
[----:B------:R-:W-:-:S03]  /*f1f80*/  IMAD.MOV.U32 R17, RZ, RZ, R0 ;  /* 0x000000ffff117224 */ /* 0x000fc600078e0000 */
[----:B------:R-:W3:Y:S04]  /*f1f90*/  LDL.LU R0, [R1+0x6ab8] ;  /* 0x006ab80001007983 */ /* 0x000ee80000300800 */
[----:B----4-:R-:W-:Y:S04]  /*f1fa0*/  STL.64 [R1+0x6a30], R18 ;  /* 0x006a301201007387 */ /* 0x010fe80000100a00 */
[----:B--2---:R1:W-:Y:S04]  /*f1fb0*/  STL.64 [R1+0x6a28], R16 ;  /* 0x006a281001007387 */ /* 0x0043e80000100a00 */
[----:B------:R-:W2:Y:S04]  /*f1fc0*/  LDL.LU R12, [R1+0x20] ;  /* 0x00002000010c7983 */ /* 0x000ea80000300800 */
[----:B------:R-:W2:Y:S04]  /*f1fd0*/  LDL.LU R13, [R1+0x24] ;  /* 0x00002400010d7983 */ /* 0x000ea80000300800 */
[----:B------:R-:W-:Y:S04]  /*f1fe0*/  STL.64 [R1+0x6a40], R14 ;  /* 0x006a400e01007387 */ /* 0x000fe80000100a00 */
[----:B--2---:R2:W-:Y:S04]  /*f1ff0*/  STL.64 [R1+0x6a38], R12 ;  /* 0x006a380c01007387 */ /* 0x0045e80000100a00 */
[----:B------:R-:W4:Y:S04]  /*f2000*/  LDL.LU R52, [R1+0x520] ;  /* 0x0005200001347983 */ /* 0x000f280000300800 */
[----:B------:R-:W4:Y:S04]  /*f2010*/  LDL.LU R53, [R1+0x524] ;  /* 0x0005240001357983 */ /* 0x000f280000300800 */
[----:B------:R-:W2:Y:S04]  /*f2020*/  LDL.LU R54, [R1+0x528] ;  /* 0x0005280001367983 */ /* 0x000ea80000300800 */
[----:B------:R-:W2:Y:S01]  /*f2030*/  LDL.LU R55, [R1+0x52c] ;  /* 0x00052c0001377983 */ /* 0x000ea20000300800 */
[----:B---3--:R-:W-:-:S03]  /*f2040*/  IMAD.MOV.U32 R11, RZ, RZ, R0 ;  /* 0x000000ffff0b7224 */ /* 0x008fc600078e0000 */
[----:B--2---:R2:W-:Y:S04]  /*f2050*/  STL.64 [R1+0x6a50], R54 ;  /* 0x006a503601007387 */ /* 0x0045e80000100a00 */
[----:B----4-:R-:W-:Y:S04]  /*f2060*/  STL.64 [R1+0x6a48], R52 ;  /* 0x006a483401007387 */ /* 0x010fe80000100a00 */
[----:B------:R-:W3:Y:S04]  /*f2070*/  LDL.LU R10, [R1+0x28] ;  /* 0x00002800010a7983 */ /* 0x000ee80000300800 */
        /* <DEDUP_REMOVED lines=9> */
[----:B------:R-:W3:Y:S01]  /*f2110*/  LDL.LU R8, [R1+0x38] ;  /* 0x0000380001087983 */ /* 0x000ee20000300800 */
[----:B----4-:R-:W-:-:S03]  /*f2120*/  IMAD.MOV.U32 R9, RZ, RZ, R0 ;  /* 0x000000ffff097224 */ /* 0x010fc600078e0000 */
        /* <DEDUP_REMOVED lines=9> */
[----:B------:R-:W2:Y:S04]  /*f21c0*/  LDL.LU R30, [R1+0x40] ;  /* 0x00004000011e7983 */ /* 0x000ea80000300800 */
[----:B------:R-:W2:Y:S04]  /*f21d0*/  LDL.LU R31, [R1+0x44] ;  /* 0x00004400011f7983 */ /* 0x000ea80000300800 */
[----:B--2---:R-:W-:Y:S04]  /*f21e0*/  STL.64 [R1+0x6a90], R30 ;  /* 0x006a901e01007387 */ /* 0x004fe80000100a00 */
[----:B------:R-:W-:Y:S04]  /*f21f0*/  STL.64 [R1+0x6a88], R28 ;  /* 0x006a881c01007387 */ /* 0x000fe80000100a00 */
[----:B------:R-:W2:Y:S04]  /*f2200*/  LDL.LU R12, [R1+0x5b0] ;  /* 0x0005b000010c7983 */ /* 0x000ea80000300800 */
[----:B------:R-:W2:Y:S04]  /*f2210*/  LDL.LU R13, [R1+0x5b4] ;  /* 0x0005b400010d7983 */ /* 0x000ea80000300800 */
[----:B------:R-:W3:Y:S04]  /*f2220*/  LDL.LU R14, [R1+0x5b8] ;  /* 0x0005b800010e7983 */ /* 0x000ee80000300800 */
[----:B------:R-:W3:Y:S01]  /*f2230*/  LDL.LU R15, [R1+0x5bc] ;  /* 0x0005bc00010f7983 */ /* 0x000ee20000300800 */
[----:B----4-:R-:W-:-:S03]  /*f2240*/  IMAD.MOV.U32 R55, RZ, RZ, R0 ;  /* 0x000000ffff377224 */ /* 0x010fc600078e0000 */
[----:B---3--:R-:W-:Y:S04]  /*f2250*/  STL.64 [R1+0x6aa0], R14 ;  /* 0x006aa00e01007387 */ /* 0x008fe80000100a00 */
[----:B--2---:R2:W-:Y:S04]  /*f2260*/  STL.64 [R1+0x6a98], R12 ;  /* 0x006a980c01007387 */ /* 0x0045e80000100a00 */
[----:B------:R-:W3:Y:S04]  /*f2270*/  LDL.LU R54, [R1+0x48] ;  /* 0x0000480001367983 */ /* 0x000ee80000300800 */
[----:B------:R-:W4:Y:S04]  /*f2280*/  LDL.LU R0, [R1+0x6aac] ;  /* 0x006aac0001007983 */ /* 0x000f280000300800 */
[----:B0-----:R-:W3:Y:S04]  /*f2290*/  LDL.LU R40, [R1+0x5d0] ;  /* 0x0005d00001287983 */ /* 0x001ee80000300800 */
[----:B------:R-:W3:Y:S04]  /*f22a0*/  LDL.LU R41, [R1+0x5d4] ;  /* 0x0005d40001297983 */ /* 0x000ee80000300800 */
[----:B------:R-:W3:Y:S04]  /*f22b0*/  LDL.LU R42, [R1+0x5d8] ;  /* 0x0005d800012a7983 */ /* 0x000ee80000300800 */
[----:B------:R-:W3:Y:S04]  /*f22c0*/  LDL.LU R43, [R1+0x5dc] ;  /* 0x0005dc00012b7983 */ /* 0x000ee80000300800 */
[----:B------:R-:W3:Y:S04]  /*f22d0*/  LDL.LU R52, [R1+0x50] ;  /* 0x0000500001347983 */ /* 0x000ee80000300800 */
[----:B------:R-:W3:Y:S04]  /*f22e0*/  LDL.LU R53, [R1+0x54] ;  /* 0x0000540001357983 */ /* 0x000ee80000300800 */
[----:B-1----:R-:W3:Y:S04]  /*f22f0*/  LDL.LU R18, [R1+0x58] ;  /* 0x0000580001127983 */ /* 0x002ee80000300800 */
[----:B------:R-:W3:Y:S04]  /*f2300*/  LDL.LU R19, [R1+0x5c] ;  /* 0x00005c0001137983 */ /* 0x000ee80000300800 */
[----:B------:R-:W3:Y:S01]  /*f2310*/  LDL.LU R46, [R1+0x60] ;  /* 0x00006000012e7983 */ /* 0x000ee20000300800 */
[----:B----4-:R-:W-:-:S03]  /*f2320*/  IMAD.MOV.U32 R47, RZ, RZ, R0 ;  /* 0x000000ffff2f7224 */ /* 0x010fc600078e0000 */
[----:B------:R1:W5:Y:S04]  /*f2330*/  LDL.LU R0, [R1+0x6aa8] ;  /* 0x006aa80001007983 */ /* 0x0003680000300800 */
        /* <DEDUP_REMOVED lines=37> */
[C---:B--2---:R-:W-:Y:S01]  /*f2590*/  HMMA.16816.F32 R16, R32.reuse, R18, R28 ;  /* 0x000000122010723c */ /* 0x044fe2000000181c */
[----:B------:R-:W2:Y:S04]  /*f25a0*/  LDL.LU.64 R14, [R1+0x6aa0] ;  /* 0x006aa000010e7983 */ /* 0x000ea80000300a00 */
[----:B------:R-:W2:Y:S01]  /*f25b0*/  LDL.LU.64 R12, [R1+0x6a98] ;  /* 0x006a9800010c7983 */ /* 0x000ea20000300a00 */
[C---:B----4-:R-:W-:Y:S11]  /*f25c0*/  HMMA.16816.F32 R8, R32.reuse, R52, R8 ;  /* 0x000000342008723c */ /* 0x050ff60000001808 */
[----:B------:R0:W-:Y:S04]  /*f25d0*/  STL.64 [R1+0x650], R44 ;  /* 0x0006502c01007387 */ /* 0x0001e80000100a00 */
[----:B------:R3:W-:Y:S04]  /*f25e0*/  STL.64 [R1+0x658], R46 ;  /* 0x0006582e01007387 */ /* 0x0007e80000100a00 */
[----:B0-----:R-:W4:Y:S04]  /*f25f0*/  LDL.LU R44, [R1+0x3a0] ;  /* 0x0003a000012c7983 */ /* 0x001f280000300800 */
[----:B------:R-:W4:Y:S04]  /*f2600*/  LDL.LU R45, [R1+0x3a4] ;  /* 0x0003a400012d7983 */ /* 0x000f280000300800 */
[----:B---3--:R-:W4:Y:S04]  /*f2610*/  LDL.LU R46, [R1+0x3a8] ;  /* 0x0003a800012e7983 */ /* 0x008f280000300800 */
[----:B------:R-:W4:Y:S04]  /*f2620*/  LDL.LU R47, [R1+0x3ac] ;  /* 0x0003ac00012f7983 */ /* 0x000f280000300800 */
[----:B------:R-:W2:Y:S04]  /*f2630*/  LDL.LU.64 R30, [R1+0x6a90] ;  /* 0x006a9000011e7983 */ /* 0x000ea80000300a00 */
[----:B------:R-:W3:Y:S04]  /*f2640*/  LDL.LU.64 R28, [R1+0x6a88] ;  /* 0x006a8800011c7983 */ /* 0x000ee80000300a00 */
        /* <DEDUP_REMOVED lines=33> */
[----:B------:R-:W4:Y:S04]  /*f2860*/  LDL.LU R29, [R1+0x3b18] ;  /* 0x003b1800011d7983 */ /* 0x000f280000300800 */
[----:B------:R-:W4:Y:S04]  /*f2870*/  LDL.LU.64 R42, [R1+0x6a08] ;  /* 0x006a0800012a7983 */ /* 0x000f280000300a00 */
[----:B------:R-:W4:Y:S01]  /*f2880*/  LDL.LU.64 R40, [R1+0x6a00] ;  /* 0x006a000001287983 */ /* 0x000f220000300a00 */
[C---:B------:R-:W-:Y:S07]  /*f2890*/  HMMA.16816.F32 R56, R32.reuse, R60, R56 ;  /* 0x0000003c2038723c */ /* 0x040fee0000001838 */
        /* <DEDUP_REMOVED lines=9> */
[----:B------:R0:W-:Y:S04]  /*f2930*/  STL.64 [R1+0x2308], R54 ;  /* 0x0023083601007387 */ /* 0x0001e80000100a00 */
[----:B0-----:R-:W2:Y:S04]  /*f2940*/  LDL.LU.64 R54, [R1+0x69e8] ;  /* 0x0069e80001367983 */ /* 0x001ea80000300a00 */
[----:B------:R-:W2:Y:S01]  /*f2950*/  LDL.LU.64 R52, [R1+0x69e0] ;  /* 0x0069e00001347983 */ /* 0x000ea20000300a00 */
[C---:B------:R-:W-:Y:S03]  /*f2960*/  HMMA.16816.F32 R40, R32.reuse, R30, R40 ;  /* 0x0000001e2028723c */ /* 0x040fe60000001828 */
[----:B------:R-:W-:Y:S04]  /*f2970*/  STL.64 [R1+0x500], R24 ;  /* 0x0005001801007387 */ /* 0x000fe80000100a00 */
[----:B------:R0:W-:Y:S04]  /*f2980*/  STL.64 [R1+0x508], R26 ;  /* 0x0005081a01007387 */ /* 0x0001e80000100a00 */
[----:B0-----:R-:W3:Y:S04]  /*f2990*/  LDL.LU.64 R26, [R1+0x69d8] ;  /* 0x0069d800011a7983 */ /* 0x001ee80000300a00 */
[----:B------:R-:W3:Y:S04]  /*f29a0*/  LDL.LU.64 R24, [R1+0x69d0] ;  /* 0x0069d00001187983 */ /* 0x000ee80000300a00 */
[----:B------:R-:W4:Y:S04]  /*f29b0*/  LDL.LU.64 R38, [R1+0x69c8] ;  /* 0x0069c80001267983 */ /* 0x000f280000300a00 */
[----:B------:R-:W4:Y:S04]  /*f29c0*/  LDL.LU.64 R36, [R1+0x69c0] ;  /* 0x0069c00001247983 */ /* 0x000f280000300a00 */
[----:B------:R0:W-:Y:S04]  /*f29d0*/  STL.64 [R1+0x22f0], R16 ;  /* 0x0022f01001007387 */ /* 0x0001e80000100a00 */
[----:B------:R1:W-:Y:S04]  /*f29e0*/  STL.64 [R1+0x22f8], R18 ;  /* 0x0022f81201007387 */ /* 0x0003e80000100a00 */
[----:B0-----:R-:W3:Y:S04]  /*f29f0*/  LDL.LU R16, [R1+0x2b0] ;  /* 0x0002b00001107983 */ /* 0x001ee80000300800 */
[----:B------:R-:W3:Y:S04]  /*f2a00*/  LDL.LU R17, [R1+0x2b4] ;  /* 0x0002b40001117983 */ /* 0x000ee80000300800 */
[----:B-1----:R-:W3:Y:S04]  /*f2a10*/  LDL.LU R18, [R1+0x2b8] ;  /* 0x0002b80001127983 */ /* 0x002ee80000300800 */
[----:B------:R-:W3:Y:S04]  /*f2a20*/  LDL.LU R19, [R1+0x2bc] ;  /* 0x0002bc0001137983 */ /* 0x000ee80000300800 */
        /* <DEDUP_REMOVED lines=40> */
[----:B0-----:R-:W2:Y:S04]  /*f2cb0*/  LDL.LU R52, [R1+0x380] ;  /* 0x0003800001347983 */ /* 0x001ea80000300800 */
[----:B------:R-:W2:Y:S04]  /*f2cc0*/  LDL.LU R53, [R1+0x384] ;  /* 0x0003840001357983 */ /* 0x000ea80000300800 */
[----:B-1----:R-:W2:Y:S04]  /*f2cd0*/  LDL.LU R54, [R1+0x388] ;  /* 0x0003880001367983 */ /* 0x002ea80000300800 */
[----:B------:R-:W2:Y:S01]  /*f2ce0*/  LDL.LU R55, [R1+0x38c] ;  /* 0x00038c0001377983 */ /* 0x000ea20000300800 */
[----:B----4-:R-:W-:-:S15]  /*f2cf0*/  HMMA.16816.F32 R44, R32, R50, R44 ;  /* 0x00000032202c723c */ /* 0x010fde000000182c */
[----:B------:R-:W-:-:S08]  /*f2d00*/  NOP ;  /* 0x0000000000007918 */ /* 0x000fd00000000000 */
[----:B------:R-:W-:Y:S04]  /*f2d10*/  STL.64 [R1+0x9b0], R44 ;  /* 0x0009b02c01007387 */ /* 0x000fe80000100a00 */
[----:B------:R0:W-:Y:S04]  /*f2d20*/  STL.64 [R1+0x9b8], R46 ;  /* 0x0009b82e01007387 */ /* 0x0001e80000100a00 */
[----:B0-----:R-:W4:Y:S04]  /*f2d30*/  LDL.LU.64 R46, [R1+0x6938] ;  /* 0x00693800012e7983 */ /* 0x001f280000300a00 */
[----:B------:R-:W3:Y:S01]  /*f2d40*/  LDL.LU.64 R44, [R1+0x6930] ;  /* 0x00693000012c7983 */ /* 0x000ee20000300a00 */
[----:B--2---:R-:W-:-:S15]  /*f2d50*/  HMMA.16816.F32 R52, R32, R48, R52 ;  /* 0x000000302034723c */ /* 0x004fde0000001834 */
[----:B------:R-:W-:-:S08]  /*f2d60*/  NOP ;  /* 0x0000000000007918 */ /* 0x000fd00000000000 */
[----:B------:R-:W-:Y:S04]  /*f2d70*/  STL.64 [R1+0x960], R52 ;  /* 0x0009603401007387 */ /* 0x000fe80000100a00 */
[----:B------:R-:W-:Y:S01]  /*f2d80*/  STL.64 [R1+0x968], R54 ;  /* 0x0009683601007387 */ /* 0x000fe20000100a00 */
[C---:B----4-:R-:W-:Y:S06]  /*f2d90*/  HMMA.16816.F32 R48, R32.reuse, R46, R56 ;  /* 0x0000002e2030723c */ /* 0x050fec0000001838 */
[C---:B---3--:R-:W-:Y:S06]  /*f2da0*/  HMMA.16816.F32 R44, R32.reuse, R44, R36 ;  /* 0x0000002c202c723c */ /* 0x048fec0000001824 */
        /* <DEDUP_REMOVED lines=20> */
[----:B------:R-:W3:Y:S01]  /*f2ef0*/  LDL.LU R15, [R1+0x26c] ;  /* 0x00026c00010f7983 */ /* 0x000ee20000300800 */
[C---:B------:R-:W-:Y:S03]  /*f2f00*/  HMMA.16816.F32 R16, R32.reuse, R6, R16 ;  /* 0x000000062010723c */ /* 0x040fe60000001810 */
        /* <DEDUP_REMOVED lines=35> */
[----:B0-----:R-:W2:Y:S04]  /*f3140*/  LDL.LU R26, [R1+0x4318] ;  /* 0x00431800011a7983 */ /* 0x001ea80000300800 */
[----:B------:R-:W3:Y:S04]  /*f3150*/  LDL.LU.64 R14, [R1+0x6928] ;  /* 0x00692800010e7983 */ /* 0x000ee80000300a00 */
[----:B------:R-:W4:Y:S04]  /*f3160*/  LDL.LU.64 R12, [R1+0x6920] ;  /* 0x00692000010c7983 */ /* 0x000f280000300a00 */
[----:B------:R0:W-:Y:S04]  /*f3170*/  STL.64 [R1+0x780], R8 ;  /* 0x0007800801007387 */ /* 0x0001e80000100a00 */
[----:B------:R1:W-:Y:S04]  /*f3180*/  STL.64 [R1+0x788], R10 ;  /* 0x0007880a01007387 */ /* 0x0003e80000100a00 */
[----:B0-----:R-:W2:Y:S04]  /*f3190*/  LDL.LU R8, [R1+0x180] ;  /* 0x0001800001087983 */ /* 0x001ea80000300800 */
[----:B------:R-:W2:Y:S04]  /*f31a0*/  LDL.LU R9, [R1+0x184] ;  /* 0x0001840001097983 */ /* 0x000ea80000300800 */
[----:B-1----:R-:W2:Y:S04]  /*f31b0*/  LDL.LU R10, [R1+0x188] ;  /* 0x00018800010a7983 */ /* 0x002ea80000300800 */
[----:B------:R-:W2:Y:S04]  /*f31c0*/  LDL.LU R11, [R1+0x18c] ;  /* 0x00018c00010b7983 */ /* 0x000ea80000300800 */
[----:B------:R-:W2:Y:S04]  /*f31d0*/  LDL.LU R54, [R1+0x4310] ;  /* 0x0043100001367983 */ /* 0x000ea80000300800 */
[----:B------:R-:W2:Y:S04]  /*f31e0*/  LDL.LU R27, [R1+0x4308] ;  /* 0x00430800011b7983 */ /* 0x000ea80000300800 */
[----:B------:R-:W2:Y:S01]  /*f31f0*/  LDL.LU R55, [R1+0x3af0] ;  /* 0x003af00001377983 */ /* 0x000ea20000300800 */
[C---:B----4-:R-:W-:Y:S06]  /*f3200*/  HMMA.16816.F32 R56, R32.reuse, R12, R56 ;  /* 0x0000000c2038723c */ /* 0x050fec0000001838 */
[----:B---3--:R-:W-:-:S15]  /*f3210*/  HMMA.16816.F32 R12, R32, R14, R16 ;  /* 0x0000000e200c723c */ /* 0x008fde0000001810 */
[----:B------:R-:W-:-:S02]  /*f3220*/  NOP ;  /* 0x0000000000007918 */ /* 0x000fc40000000000 */
[----:B------:R0:W-:Y:S04]  /*f3230*/  STL.64 [R1+0x250], R56 ;  /* 0x0002503801007387 */ /* 0x0001e80000100a00 */
[----:B------:R1:W-:Y:S04]  /*f3240*/  STL.64 [R1+0x258], R58 ;  /* 0x0002583a01007387 */ /* 0x0003e80000100a00 */
[----:B0-----:R-:W3:Y:S04]  /*f3250*/  LDL.LU R56, [R1+0x4300] ;  /* 0x0043000001387983 */ /* 0x001ee80000300800 */
        /* <DEDUP_REMOVED lines=10> */
[----:B------:R-:W2:Y:S04]  /*f3300*/  LDL.LU.64 R18, [R1+0x6918] ;  /* 0x0069180001127983 */ /* 0x000ea80000300a00 */
[----:B------:R-:W3:Y:S04]  /*f3310*/  LDL.LU.64 R16, [R1+0x6910] ;  /* 0x0069100001107983 */ /* 0x000ee80000300a00 */
        /* <DEDUP_REMOVED lines=21> */
[----:B------:R-:W-:Y:S01]  /*f3470*/  VIADD R29, R29, 0x1 ;  /* 0x000000011d1d7836 */ /* 0x000fe20000000000 */
[----:B------:R-:W-:-:S02]  /*f3480*/  IADD3 R50, P6, R50, UR22, RZ ;  /* 0x0000001632327c10 */ /* 0x000fc4000ffde0ff */
[----:B------:R-:W-:Y:S02]  /*f3490*/  IADD3 R51, P5, R51, UR22, RZ ;  /* 0x0000001633337c10 */ /* 0x000fe4000ffbe0ff */
[----:B------:R-:W-:Y:S02]  /*f34a0*/  IADD3 R52, P4, R52, UR22, RZ ;  /* 0x0000001634347c10 */ /* 0x000fe4000ff9e0ff */
[----:B------:R-:W-:Y:S02]  /*f34b0*/  IADD3 R26, P2, R26, UR22, RZ ;  /* 0x000000161a1a7c10 */ /* 0x000fe4000ff5e0ff */
[----:B------:R-:W-:Y:S02]  /*f34c0*/  IADD3 R53, P3, R53, UR22, RZ ;  /* 0x0000001635357c10 */ /* 0x000fe4000ff7e0ff */
[----:B------:R-:W-:Y:S01]  /*f34d0*/  IADD3 R27, P0, R27, UR22, RZ ;  /* 0x000000161b1b7c10 */ /* 0x000fe2000ff1e0ff */
[----:B--2---:R-:W-:-:S15]  /*f34e0*/  HMMA.16816.F32 R16, R32, R20, R16 ;  /* 0x000000142010723c */ /* 0x004fde0000001810 */
[----:B------:R-:W-:-:S08]  /*f34f0*/  NOP ;  /* 0x0000000000007918 */ /* 0x000fd00000000000 */
[----:B------:R-:W-:Y:S04]  /*f3500*/  STL.64 [R1+0x1c0], R16 ;  /* 0x0001c01001007387 */ /* 0x000fe80000100a00 */
[----:B------:R4:W-:Y:S02]  /*f3510*/  STL.64 [R1+0x1c8], R18 ;  /* 0x0001c81201007387 */ /* 0x0009e40000100a00 */
[C---:B----4-:R-:W-:Y:S06]  /*f3520*/  HMMA.16816.F32 R16, R32.reuse, R22, R12 ;  /* 0x000000162010723c */ /* 0x050fec000000180c */
        /* <DEDUP_REMOVED lines=11> */
[----:B------:R-:W-:Y:S04]  /*f35e0*/  STL [R1+0x3b18], R29 ;  /* 0x003b181d01007387 */ /* 0x000fe80000100800 */
[----:B------:R-:W-:Y:S04]  /*f35f0*/  STL [R1+0x3af4], R50 ;  /* 0x003af43201007387 */ /* 0x000fe80000100800 */
[----:B------:R-:W-:Y:S04]  /*f3600*/  STL [R1+0x3afc], R51 ;  /* 0x003afc3301007387 */ /* 0x000fe80000100800 */
[----:B------:R-:W-:Y:S04]  /*f3610*/  STL [R1+0x3b04], R52 ;  /* 0x003b043401007387 */ /* 0x000fe80000100800 */
[----:B------:R0:W-:Y:S04]  /*f3620*/  STL [R1+0x4318], R26 ;  /* 0x0043181a01007387 */ /* 0x0001e80000100800 */
[----:B0-----:R-:W2:Y:S04]  /*f3630*/  LDL.LU R26, [R1+0x4304] ;  /* 0x00430400011a7983 */ /* 0x001ea80000300800 */
[----:B------:R-:W-:Y:S04]  /*f3640*/  STL [R1+0x3b0c], R53 ;  /* 0x003b0c3501007387 */ /* 0x000fe80000100800 */
[----:B------:R0:W-:Y:S04]  /*f3650*/  STL [R1+0x4308], R27 ;  /* 0x0043081b01007387 */ /* 0x0001e80000100800 */
[----:B0-----:R-:W3:Y:S01]  /*f3660*/  LDL.LU R27, [R1+0x42d0] ;  /* 0x0042d000011b7983 */ /* 0x001ee20000300800 */
[----:B------:R-:W-:-:S02]  /*f3670*/  IADD3 R54, P1, R54, UR22, RZ ;  /* 0x0000001636367c10 */ /* 0x000fc4000ff3e0ff */
[----:B------:R-:W-:Y:S02]  /*f3680*/  IADD3.X R55, R55, UR46, RZ, P6, !PT ;  /* 0x0000002e37377c10 */ /* 0x000fe4000b7fe4ff */
[----:B------:R-:W-:Y:S02]  /*f3690*/  IADD3 R56, P6, R56, UR22, RZ ;  /* 0x0000001638387c10 */ /* 0x000fe4000ffde0ff */
[----:B------:R-:W-:Y:S02]  /*f36a0*/  IADD3.X R57, R57, UR46, RZ, P5, !PT ;  /* 0x0000002e39397c10 */ /* 0x000fe4000affe4ff */
[----:B------:R-:W-:Y:S01]  /*f36b0*/  IADD3 R58, P5, R58, UR22, RZ ;  /* 0x000000163a3a7c10 */ /* 0x000fe2000ffbe0ff */
[----:B------:R-:W-:Y:S01]  /*f36c0*/  STL [R1+0x4310], R54 ;  /* 0x0043103601007387 */ /* 0x000fe20000100800 */
[----:B------:R-:W-:-:S03]  /*f36d0*/  IADD3.X R59, R59, UR46, RZ, P4, !PT ;  /* 0x0000002e3b3b7c10 */ /* 0x000fc6000a7fe4ff */
[----:B------:R-:W-:Y:S01]  /*f36e0*/  STL [R1+0x3af0], R55 ;  /* 0x003af03701007387 */ /* 0x000fe20000100800 */
[----:B------:R-:W-:-:S03]  /*f36f0*/  IADD3 R60, P4, R60, UR22, RZ ;  /* 0x000000163c3c7c10 */ /* 0x000fc6000ff9e0ff */
[----:B------:R-:W-:Y:S01]  /*f3700*/  STL [R1+0x4300], R56 ;  /* 0x0043003801007387 */ /* 0x000fe20000100800 */
[----:B------:R-:W-:-:S03]  /*f3710*/  IADD3.X R61, R61, UR46, RZ, P3, !PT ;  /* 0x0000002e3d3d7c10 */ /* 0x000fc60009ffe4ff */
[----:B------:R-:W-:Y:S01]  /*f3720*/  STL [R1+0x3af8], R57 ;  /* 0x003af83901007387 */ /* 0x000fe20000100800 */
[----:B------:R-:W-:-:S03]  /*f3730*/  IADD3 R28, P3, R28, UR22, RZ ;  /* 0x000000161c1c7c10 */ /* 0x000fc6000ff7e0ff */
[----:B------:R-:W-:Y:S01]  /*f3740*/  STL [R1+0x42f8], R58 ;  /* 0x0042f83a01007387 */ /* 0x000fe20000100800 */
[----:B------:R-:W-:-:S03]  /*f3750*/  IADD3.X R30, R30, UR46, RZ, P2, !PT ;  /* 0x0000002e1e1e7c10 */ /* 0x000fc600097fe4ff */
[----:B------:R-:W-:Y:S04]  /*f3760*/  STL [R1+0x3b00], R59 ;  /* 0x003b003b01007387 */ /* 0x000fe80000100800 */
[----:B------:R-:W-:Y:S01]  /*f3770*/  STL [R1+0x42f0], R60 ;  /* 0x0042f03c01007387 */ /* 0x000fe20000100800 */
[----:B------:R-:W-:-:S03]  /*f3780*/  IADD3 R31, P2, R31, UR22, RZ ;  /* 0x000000161f1f7c10 */ /* 0x000fc6000ff5e0ff */
[----:B------:R-:W-:Y:S01]  /*f3790*/  STL [R1+0x3b08], R61 ;  /* 0x003b083d01007387 */ /* 0x000fe20000100800 */
[----:B------:R-:W-:-:S03]  /*f37a0*/  IADD3.X R24, R24, UR46, RZ, P1, !PT ;  /* 0x0000002e18187c10 */ /* 0x000fc60008ffe4ff */
[----:B------:R-:W-:Y:S04]  /*f37b0*/  STL [R1+0x42e8], R28 ;  /* 0x0042e81c01007387 */ /* 0x000fe80000100800 */
[----:B------:R-:W-:Y:S01]  /*f37c0*/  STL [R1+0x4314], R30 ;  /* 0x0043141e01007387 */ /* 0x000fe20000100800 */
[----:B------:R-:W-:-:S03]  /*f37d0*/  IADD3 R25, P1, R25, UR22, RZ ;  /* 0x0000001619197c10 */ /* 0x000fc6000ff3e0ff */
[----:B------:R-:W4:Y:S04]  /*f37e0*/  LDL.LU R2, [R1+0x42fc] ;  /* 0x0042fc0001027983 */ /* 0x000f280000300800 */
[----:B------:R-:W-:Y:S04]  /*f37f0*/  STL [R1+0x42e0], R31 ;  /* 0x0042e01f01007387 */ /* 0x000fe80000100800 */
[----:B------:R-:W4:Y:S04]  /*f3800*/  LDL.LU R3, [R1+0x42c8] ;  /* 0x0042c80001037983 */ /* 0x000f280000300800 */
[----:B------:R-:W-:Y:S04]  /*f3810*/  STL [R1+0x430c], R24 ;  /* 0x00430c1801007387 */ /* 0x000fe80000100800 */
[----:B------:R-:W4:Y:S04]  /*f3820*/  LDL.LU R42, [R1+0x42f4] ;  /* 0x0042f400012a7983 */ /* 0x000f280000300800 */
        /* <DEDUP_REMOVED lines=13> */
[----:B------:R-:W4:Y:S01]  /*f3900*/  LDL.LU R54, [R1+0x4290] ;  /* 0x0042900001367983 */ /* 0x000f220000300800 */
[----:B--2---:R-:W-:-:S05]  /*f3910*/  IADD3.X R26, R26, UR46, RZ, P0, !PT ;  /* 0x0000002e1a1a7c10 */ /* 0x004fca00087fe4ff */
[----:B------:R0:W-:Y:S04]  /*f3920*/  STL [R1+0x4304], R26 ;  /* 0x0043041a01007387 */ /* 0x0001e80000100800 */
[----:B0-----:R-:W2:Y:S01]  /*f3930*/  LDL.LU R26, [R1+0x42bc] ;  /* 0x0042bc00011a7983 */ /* 0x001ea20000300800 */
[----:B---3--:R-:W-:-:S03]  /*f3940*/  IADD3 R27, P0, R27, UR22, RZ ;  /* 0x000000161b1b7c10 */ /* 0x008fc6000ff1e0ff */
[----:B------:R-:W3:Y:S04]  /*f3950*/  LDL.LU R55, [R1+0x4288] ;  /* 0x0042880001377983 */ /* 0x000ee80000300800 */
[----:B------:R-:W3:Y:S04]  /*f3960*/  LDL.LU R56, [R1+0x42b4] ;  /* 0x0042b40001387983 */ /* 0x000ee80000300800 */
        /* <DEDUP_REMOVED lines=10> */
[----:B0-----:R-:W3:Y:S01]  /*f3a10*/  LDL.LU R27, [R1+0x428c] ;  /* 0x00428c00011b7983 */ /* 0x001ee20000300800 */
[----:B----4-:R-:W-:-:S02]  /*f3a20*/  IADD3.X R2, R2, UR46, RZ, P6, !PT ;  /* 0x0000002e02027c10 */ /* 0x010fc4000b7fe4ff */
[----:B------:R-:W-:Y:S02]  /*f3a30*/  IADD3 R3, P6, R3, UR22, RZ ;  /* 0x0000001603037c10 */ /* 0x000fe4000ffde0ff */
[----:B------:R-:W-:Y:S02]  /*f3a40*/  IADD3.X R42, R42, UR46, RZ, P5, !PT ;  /* 0x0000002e2a2a7c10 */ /* 0x000fe4000affe4ff */
[----:B------:R-:W-:Y:S02]  /*f3a50*/  IADD3 R43, P5, R43, UR22, RZ ;  /* 0x000000162b2b7c10 */ /* 0x000fe4000ffbe0ff */
[----:B------:R-:W-:Y:S01]  /*f3a60*/  IADD3.X R44, R44, UR46, RZ, P4, !PT ;  /* 0x0000002e2c2c7c10 */ /* 0x000fe2000a7fe4ff */
        /* <DEDUP_REMOVED lines=17> */
[----:B------:R-:W-:-:S03]  /*f3b80*/  IADD3.X R52, R52, UR46, RZ, P0, !PT ;  /* 0x0000002e34347c10 */ /* 0x000fc600087fe4ff */
[----:B------:R-:W-:Y:S04]  /*f3b90*/  STL [R1+0x42a8], R49 ;  /* 0x0042a83101007387 */ /* 0x000fe80000100800 */
[----:B------:R-:W-:Y:S04]  /*f3ba0*/  STL [R1+0x42d4], R50 ;  /* 0x0042d43201007387 */ /* 0x000fe80000100800 */
[----:B------:R-:W-:Y:S04]  /*f3bb0*/  STL [R1+0x42a0], R51 ;  /* 0x0042a03301007387 */ /* 0x000fe80000100800 */
[----:B------:R0:W-:Y:S04]  /*f3bc0*/  STL [R1+0x42c4], R25 ;  /* 0x0042c41901007387 */ /* 0x0001e80000100800 */
[----:B------:R-:W-:Y:S01]  /*f3bd0*/  STL [R1+0x42cc], R52 ;  /* 0x0042cc3401007387 */ /* 0x000fe20000100800 */
[----:B------:R-:W-:-:S03]  /*f3be0*/  IADD3 R53, P0, R53, UR22, RZ ;  /* 0x0000001635357c10 */ /* 0x000fc6000ff1e0ff */
[----:B0-----:R-:W4:Y:S04]  /*f3bf0*/  LDL.LU R25, [R1+0x4258] ;  /* 0x0042580001197983 */ /* 0x001f280000300800 */
[----:B------:R-:W-:Y:S01]  /*f3c00*/  STL [R1+0x4298], R53 ;  /* 0x0042983501007387 */ /* 0x000fe20000100800 */
[----:B------:R-:W-:Y:S02]  /*f3c10*/  IADD3 R54, P6, R54, UR22, RZ ;  /* 0x0000001636367c10 */ /* 0x000fe4000ffde0ff */
[----:B--2---:R-:W-:-:S05]  /*f3c20*/  IADD3.X R26, R26, UR46, RZ, P5, !PT ;  /* 0x0000002e1a1a7c10 */ /* 0x004fca000affe4ff */
[----:B------:R0:W-:Y:S04]  /*f3c30*/  STL [R1+0x42bc], R26 ;  /* 0x0042bc1a01007387 */ /* 0x0001e80000100800 */
[----:B0-----:R-:W2:Y:S01]  /*f3c40*/  LDL.LU R26, [R1+0x4284] ;  /* 0x00428400011a7983 */ /* 0x001ea20000300800 */
[----:B---3--:R-:W-:Y:S02]  /*f3c50*/  IADD3 R55, P5, R55, UR22, RZ ;  /* 0x0000001637377c10 */ /* 0x008fe4000ffbe0ff */
        /* <DEDUP_REMOVED lines=13> */
[----:B------:R-:W-:Y:S04]  /*f3d30*/  STL [R1+0x4278], R59 ;  /* 0x0042783b01007387 */ /* 0x000fe80000100800 */
[----:B------:R-:W-:Y:S01]  /*f3d40*/  STL [R1+0x42a4], R60 ;  /* 0x0042a43c01007387 */ /* 0x000fe20000100800 */
[----:B------:R-:W-:-:S03]  /*f3d50*/  IADD3.X R31, R31, UR46, RZ, P0, !PT ;  /* 0x0000002e1f1f7c10 */ /* 0x000fc600087fe4ff */
[----:B------:R-:W-:Y:S01]  /*f3d60*/  STL [R1+0x4270], R61 ;  /* 0x0042703d01007387 */ /* 0x000fe20000100800 */
[----:B------:R-:W-:-:S03]  /*f3d70*/  IADD3 R24, P0, R24, UR22, RZ ;  /* 0x0000001618187c10 */ /* 0x000fc6000ff1e0ff */
[----:B------:R-:W-:Y:S04]  /*f3d80*/  STL [R1+0x429c], R28 ;  /* 0x00429c1c01007387 */ /* 0x000fe80000100800 */
[----:B------:R-:W-:Y:S01]  /*f3d90*/  STL [R1+0x4268], R30 ;  /* 0x0042681e01007387 */ /* 0x000fe20000100800 */
[----:B------:R-:W-:-:S03]  /*f3da0*/  IADD3.X R27, R27, UR46, RZ, P6, !PT ;  /* 0x0000002e1b1b7c10 */ /* 0x000fc6000b7fe4ff */
[----:B------:R-:W3:Y:S04]  /*f3db0*/  LDL.LU R2, [R1+0x4250] ;  /* 0x0042500001027983 */ /* 0x000ee80000300800 */
[----:B------:R-:W-:Y:S04]  /*f3dc0*/  STL [R1+0x4294], R31 ;  /* 0x0042941f01007387 */ /* 0x000fe80000100800 */
[----:B------:R-:W3:Y:S04]  /*f3dd0*/  LDL.LU R3, [R1+0x427c] ;  /* 0x00427c0001037983 */ /* 0x000ee80000300800 */
[----:B------:R-:W-:Y:S04]  /*f3de0*/  STL [R1+0x4260], R24 ;  /* 0x0042601801007387 */ /* 0x000fe80000100800 */
        /* <DEDUP_REMOVED lines=14> */
[----:B------:R-:W3:Y:S01]  /*f3ed0*/  LDL.LU R54, [R1+0x4244] ;  /* 0x0042440001367983 */ /* 0x000ee20000300800 */
[----:B----4-:R-:W-:-:S05]  /*f3ee0*/  IADD3 R25, P6, R25, UR22, RZ ;  /* 0x0000001619197c10 */ /* 0x010fca000ffde0ff */
[----:B------:R0:W-:Y:S04]  /*f3ef0*/  STL [R1+0x4258], R25 ;  /* 0x0042581901007387 */ /* 0x0001e80000100800 */
[----:B0-----:R-:W4:Y:S04]  /*f3f00*/  LDL.LU R25, [R1+0x4210] ;  /* 0x0042100001197983 */ /* 0x001f280000300800 */
[----:B------:R-:W4:Y:S04]  /*f3f10*/  LDL.LU R55, [R1+0x423c] ;  /* 0x00423c0001377983 */ /* 0x000f280000300800 */
[----:B------:R-:W4:Y:S04]  /*f3f20*/  LDL.LU R56, [R1+0x4208] ;  /* 0x0042080001387983 */ /* 0x000f280000300800 */
[----:B------:R-:W4:Y:S01]  /*f3f30*/  LDL.LU R57, [R1+0x4234] ;  /* 0x0042340001397983 */ /* 0x000f220000300800 */
[----:B--2---:R-:W-:-:S05]  /*f3f40*/  IADD3.X R26, R26, UR46, RZ, P5, !PT ;  /* 0x0000002e1a1a7c10 */ /* 0x004fca000affe4ff */
[----:B------:R0:W-:Y:S04]  /*f3f50*/  STL [R1+0x4284], R26 ;  /* 0x0042841a01007387 */ /* 0x0001e80000100800 */
        /* <DEDUP_REMOVED lines=8> */
[----:B0-----:R-:W2:Y:S01]  /*f3fe0*/  LDL.LU R26, [R1+0x41e0] ;  /* 0x0041e000011a7983 */ /* 0x001ea20000300800 */
[----:B---3--:R-:W-:-:S02]  /*f3ff0*/  IADD3 R2, P5, R2, UR22, RZ ;  /* 0x0000001602027c10 */ /* 0x008fc4000ffbe0ff */
        /* <DEDUP_REMOVED lines=17> */
[----:B------:R-:W-:Y:S02]  /*f4110*/  IADD3.X R51, R51, UR46, RZ, P6, !PT ;  /* 0x0000002e33337c10 */ /* 0x000fe4000b7fe4ff */
[----:B------:R-:W-:Y:S01]  /*f4120*/  IADD3.X R53, R53, UR46, RZ, P5, !PT ;  /* 0x0000002e35357c10 */ /* 0x000fe2000affe4ff */
[----:B------:R-:W-:Y:S01]  /*f4130*/  STL [R1+0x4264], R47 ;  /* 0x0042642f01007387 */ /* 0x000fe20000100800 */
[----:B------:R-:W-:-:S03]  /*f4140*/  IADD3 R27, P5, R27, UR22, RZ ;  /* 0x000000161b1b7c10 */ /* 0x000fc6000ffbe0ff */
[----:B------:R-:W-:Y:S01]  /*f4150*/  STL [R1+0x4230], R48 ;  /* 0x0042303001007387 */ /* 0x000fe20000100800 */
[----:B------:R-:W-:-:S03]  /*f4160*/  IADD3 R52, P6, R52, UR22, RZ ;  /* 0x0000001634347c10 */ /* 0x000fc6000ffde0ff */
[----:B------:R-:W-:Y:S04]  /*f4170*/  STL [R1+0x425c], R49 ;  /* 0x00425c3101007387 */ /* 0x000fe80000100800 */
[----:B------:R-:W-:Y:S04]  /*f4180*/  STL [R1+0x4228], R50 ;  /* 0x0042283201007387 */ /* 0x000fe80000100800 */
[----:B------:R-:W-:Y:S04]  /*f4190*/  STL [R1+0x4254], R51 ;  /* 0x0042543301007387 */ /* 0x000fe80000100800 */
[----:B------:R0:W-:Y:S04]  /*f41a0*/  STL [R1+0x4218], R27 ;  /* 0x0042181b01007387 */ /* 0x0001e80000100800 */
[----:B------:R-:W-:Y:S04]  /*f41b0*/  STL [R1+0x4220], R52 ;  /* 0x0042203401007387 */ /* 0x000fe80000100800 */
[----:B0-----:R-:W3:Y:S01]  /*f41c0*/  LDL.LU R27, [R1+0x420c] ;  /* 0x00420c00011b7983 */ /* 0x001ee20000300800 */
[----:B------:R-:W-:-:S02]  /*f41d0*/  IADD3.X R54, R54, UR46, RZ, P4, !PT ;  /* 0x0000002e36367c10 */ /* 0x000fc4000a7fe4ff */
[----:B----4-:R-:W-:Y:S01]  /*f41e0*/  IADD3 R25, P4, R25, UR22, RZ ;  /* 0x0000001619197c10 */ /* 0x010fe2000ff9e0ff */
[----:B------:R-:W-:Y:S01]  /*f41f0*/  STL [R1+0x424c], R53 ;  /* 0x00424c3501007387 */ /* 0x000fe20000100800 */
[----:B------:R-:W-:Y:S02]  /*f4200*/  IADD3.X R55, R55, UR46, RZ, P3, !PT ;  /* 0x0000002e37377c10 */ /* 0x000fe40009ffe4ff */
[----:B------:R-:W-:Y:S02]  /*f4210*/  IADD3 R56, P3, R56, UR22, RZ ;  /* 0x0000001638387c10 */ /* 0x000fe4000ff7e0ff */
[----:B------:R-:W-:Y:S01]  /*f4220*/  IADD3.X R57, R57, UR46, RZ, P2, !PT ;  /* 0x0000002e39397c10 */ /* 0x000fe200097fe4ff */
[----:B------:R0:W-:Y:S04]  /*f4230*/  STL [R1+0x4210], R25 ;  /* 0x0042101901007387 */ /* 0x0001e80000100800 */
[----:B0-----:R-:W4:Y:S04]  /*f4240*/  LDL.LU R25, [R1+0x41d8] ;  /* 0x0041d80001197983 */ /* 0x001f280000300800 */
[----:B------:R-:W-:Y:S04]  /*f4250*/  STL [R1+0x4244], R54 ;  /* 0x0042443601007387 */ /* 0x000fe80000100800 */
[----:B------:R-:W-:Y:S04]  /*f4260*/  STL [R1+0x423c], R55 ;  /* 0x00423c3701007387 */ /* 0x000fe80000100800 */
[----:B------:R-:W-:Y:S04]  /*f4270*/  STL [R1+0x4208], R56 ;  /* 0x0042083801007387 */ /* 0x000fe80000100800 */
[----:B------:R-:W-:Y:S01]  /*f4280*/  STL [R1+0x4234], R57 ;  /* 0x0042343901007387 */ /* 0x000fe20000100800 */
[----:B--2---:R-:W-:-:S02]  /*f4290*/  IADD3 R58, P2, R58, UR22, RZ ;  /* 0x000000163a3a7c10 */ /* 0x004fc4000ff5e0ff */
[----:B------:R-:W-:Y:S02]  /*f42a0*/  IADD3.X R59, R59, UR46, RZ, P1, !PT ;  /* 0x0000002e3b3b7c10 */ /* 0x000fe40008ffe4ff */
[----:B------:R-:W-:Y:S02]  /*f42b0*/  IADD3 R60, P1, R60, UR22, RZ ;  /* 0x000000163c3c7c10 */ /* 0x000fe4000ff3e0ff */
[----:B------:R-:W-:Y:S02]  /*f42c0*/  IADD3.X R61, R61, UR46, RZ, P0, !PT ;  /* 0x0000002e3d3d7c10 */ /* 0x000fe400087fe4ff */
[----:B------:R-:W-:Y:S01]  /*f42d0*/  IADD3 R28, P0, R28, UR22, RZ ;  /* 0x000000161c1c7c10 */ /* 0x000fe2000ff1e0ff */
        /* <DEDUP_REMOVED lines=10> */
[----:B------:R-:W2:Y:S04]  /*f4380*/  LDL.LU R2, [R1+0x4204] ;  /* 0x0042040001027983 */ /* 0x000ea80000300800 */
[----:B------:R-:W-:Y:S04]  /*f4390*/  STL [R1+0x41e8], R31 ;  /* 0x0041e81f01007387 */ /* 0x000fe80000100800 */
[----:B------:R-:W2:Y:S04]  /*f43a0*/  LDL.LU R3, [R1+0x41d0] ;  /* 0x0041d00001037983 */ /* 0x000ea80000300800 */
[----:B------:R-:W-:Y:S04]  /*f43b0*/  STL [R1+0x4214], R24 ;  /* 0x0042141801007387 */ /* 0x000fe80000100800 */
[----:B------:R-:W2:Y:S04]  /*f43c0*/  LDL.LU R42, [R1+0x41fc] ;  /* 0x0041fc00012a7983 */ /* 0x000ea80000300800 */
        /* <DEDUP_REMOVED lines=13> */
[----:B------:R-:W2:Y:S01]  /*f44a0*/  LDL.LU R54, [R1+0x4198] ;  /* 0x0041980001367983 */ /* 0x000ea20000300800 */
[----:B---3--:R-:W-:-:S05]  /*f44b0*/  IADD3.X R27, R27, UR46, RZ, P4, !PT ;  /* 0x0000002e1b1b7c10 */ /* 0x008fca000a7fe4ff */
[----:B------:R0:W-:Y:S04]  /*f44c0*/  STL [R1+0x420c], R27 ;  /* 0x00420c1b01007387 */ /* 0x0001e80000100800 */
[----:B0-----:R-:W3:Y:S04]  /*f44d0*/  LDL.LU R27, [R1+0x41c4] ;  /* 0x0041c400011b7983 */ /* 0x001ee80000300800 */
[----:B------:R-:W3:Y:S01]  /*f44e0*/  LDL.LU R55, [R1+0x4190] ;  /* 0x0041900001377983 */ /* 0x000ee20000300800 */
[----:B----4-:R-:W-:-:S03]  /*f44f0*/  IADD3 R25, P4, R25, UR22, RZ ;  /* 0x0000001619197c10 */ /* 0x010fc6000ff9e0ff */
[----:B------:R-:W4:Y:S04]  /*f4500*/  LDL.LU R56, [R1+0x41bc] ;  /* 0x0041bc0001387983 */ /* 0x000f280000300800 */
        /* <DEDUP_REMOVED lines=10> */
[----:B0-----:R-:W4:Y:S01]  /*f45b0*/  LDL.LU R25, [R1+0x4194] ;  /* 0x0041940001197983 */ /* 0x001f220000300800 */
[----:B--2---:R-:W-:-:S02]  /*f45c0*/  IADD3.X R2, R2, UR46, RZ, P3, !PT ;  /* 0x0000002e02027c10 */ /* 0x004fc40009ffe4ff */
        /* <DEDUP_REMOVED lines=26> */
[----:B------:R-:W-:Y:S04]  /*f4770*/  STL [R1+0x41d4], R52 ;  /* 0x0041d43401007387 */ /* 0x000fe80000100800 */
[----:B0-----:R-:W2:Y:S01]  /*f4780*/  LDL.LU R26, [R1+0x4160] ;  /* 0x00416000011a7983 */ /* 0x001ea20000300800 */
[----:B------:R-:W-:-:S05]  /*f4790*/  IADD3 R53, P4, R53, UR22, RZ ;  /* 0x0000001635357c10 */ /* 0x000fca000ff9e0ff */
[----:B------:R-:W-:Y:S01]  /*f47a0*/  STL [R1+0x41a0], R53 ;  /* 0x0041a03501007387 */ /* 0x000fe20000100800 */
[----:B---3--:R-:W-:-:S05]  /*f47b0*/  IADD3.X R27, R27, UR46, RZ, P2, !PT ;  /* 0x0000002e1b1b7c10 */ /* 0x008fca00097fe4ff */
[----:B------:R0:W-:Y:S04]  /*f47c0*/  STL [R1+0x41c4], R27 ;  /* 0x0041c41b01007387 */ /* 0x0001e80000100800 */
[----:B0-----:R-:W3:Y:S01]  /*f47d0*/  LDL.LU R27, [R1+0x418c] ;  /* 0x00418c00011b7983 */ /* 0x001ee20000300800 */
[----:B------:R-:W-:Y:S02]  /*f47e0*/  IADD3 R54, P3, R54, UR22, RZ ;  /* 0x0000001636367c10 */ /* 0x000fe4000ff7e0ff */
[----:B------:R-:W-:Y:S02]  /*f47f0*/  IADD3 R55, P2, R55, UR22, RZ ;  /* 0x0000001637377c10 */ /* 0x000fe4000ff5e0ff */
[----:B----4-:R-:W-:Y:S02]  /*f4800*/  IADD3.X R56, R56, UR46, RZ, P1, !PT ;  /* 0x0000002e38387c10 */ /* 0x010fe40008ffe4ff */
[----:B------:R-:W-:-:S02]  /*f4810*/  IADD3 R57, P1, R57, UR22, RZ ;  /* 0x0000001639397c10 */ /* 0x000fc4000ff3e0ff */
        /* <DEDUP_REMOVED lines=38> */
[----:B--2---:R-:W-:-:S05]  /*f4a80*/  IADD3 R26, P3, R26, UR22, RZ ;  /* 0x000000161a1a7c10 */ /* 0x004fca000ff7e0ff */
[----:B------:R0:W-:Y:S04]  /*f4a90*/  STL [R1+0x4160], R26 ;  /* 0x0041601a01007387 */ /* 0x0001e80000100800 */
[----:B0-----:R-:W2:Y:S04]  /*f4aa0*/  LDL.LU R26, [R1+0x4118] ;  /* 0x00411800011a7983 */ /* 0x001ea80000300800 */
[----:B------:R-:W2:Y:S04]  /*f4ab0*/  LDL.LU R55, [R1+0x4144] ;  /* 0x0041440001377983 */ /* 0x000ea80000300800 */
[----:B------:R-:W2:Y:S04]  /*f4ac0*/  LDL.LU R56, [R1+0x4110] ;  /* 0x0041100001387983 */ /* 0x000ea80000300800 */
[----:B------:R-:W2:Y:S01]  /*f4ad0*/  LDL.LU R57, [R1+0x413c] ;  /* 0x00413c0001397983 */ /* 0x000ea20000300800 */
[----:B---3--:R-:W-:-:S05]  /*f4ae0*/  IADD3.X R27, R27, UR46, RZ, P2, !PT ;  /* 0x0000002e1b1b7c10 */ /* 0x008fca00097fe4ff */
        /* <DEDUP_REMOVED lines=10> */
[----:B----4-:R-:W-:-:S02]  /*f4b90*/  IADD3 R2, P2, R2, UR22, RZ ;  /* 0x0000001602027c10 */ /* 0x010fc4000ff5e0ff */
        /* <DEDUP_REMOVED lines=27> */
[----:B------:R-:W-:Y:S01]  /*f4d50*/  STL [R1+0x4128], R52 ;  /* 0x0041283401007387 */ /* 0x000fe20000100800 */
[----:B------:R-:W-:-:S03]  /*f4d60*/  IADD3.X R54, R54, UR46, RZ, P1, !PT ;  /* 0x0000002e36367c10 */ /* 0x000fc60008ffe4ff */
[----:B0-----:R-:W4:Y:S04]  /*f4d70*/  LDL.LU R25, [R1+0x4114] ;  /* 0x0041140001197983 */ /* 0x001f280000300800 */
[----:B------:R-:W-:Y:S01]  /*f4d80*/  STL [R1+0x4154], R53 ;  /* 0x0041543501007387 */ /* 0x000fe20000100800 */
[----:B--2---:R-:W-:-:S05]  /*f4d90*/  IADD3 R26, P1, R26, UR22, RZ ;  /* 0x000000161a1a7c10 */ /* 0x004fca000ff3e0ff */
[----:B------:R0:W-:Y:S04]  /*f4da0*/  STL [R1+0x4118], R26 ;  /* 0x0041181a01007387 */ /* 0x0001e80000100800 */
[----:B0-----:R-:W2:Y:S01]  /*f4db0*/  LDL.LU R26, [R1+0x40e0] ;  /* 0x0040e000011a7983 */ /* 0x001ea20000300800 */
[----:B------:R-:W-:Y:S02]  /*f4dc0*/  IADD3.X R55, R55, UR46, RZ, P0, !PT ;  /* 0x0000002e37377c10 */ /* 0x000fe400087fe4ff */
[----:B------:R-:W-:Y:S02]  /*f4dd0*/  IADD3 R56, P0, R56, UR22, RZ ;  /* 0x0000001638387c10 */ /* 0x000fe4000ff1e0ff */
[----:B------:R-:W-:Y:S01]  /*f4de0*/  IADD3.X R57, R57, UR46, RZ, P6, !PT ;  /* 0x0000002e39397c10 */ /* 0x000fe2000b7fe4ff */
[----:B------:R-:W-:Y:S04]  /*f4df0*/  STL [R1+0x414c], R54 ;  /* 0x00414c3601007387 */ /* 0x000fe80000100800 */
[----:B------:R-:W-:Y:S04]  /*f4e00*/  STL [R1+0x4144], R55 ;  /* 0x0041443701007387 */ /* 0x000fe80000100800 */
[----:B------:R-:W-:Y:S01]  /*f4e10*/  STL [R1+0x4110], R56 ;  /* 0x0041103801007387 */ /* 0x000fe20000100800 */
[----:B---3--:R-:W-:-:S02]  /*f4e20*/  IADD3 R58, P6, R58, UR22, RZ ;  /* 0x000000163a3a7c10 */ /* 0x008fc4000ffde0ff */
[----:B------:R-:W-:Y:S02]  /*f4e30*/  IADD3.X R59, R59, UR46, RZ, P5, !PT ;  /* 0x0000002e3b3b7c10 */ /* 0x000fe4000affe4ff */
[----:B------:R-:W-:Y:S02]  /*f4e40*/  IADD3 R60, P5, R60, UR22, RZ ;  /* 0x000000163c3c7c10 */ /* 0x000fe4000ffbe0ff */
[----:B------:R-:W-:Y:S01]  /*f4e50*/  IADD3.X R61, R61, UR46, RZ, P4, !PT ;  /* 0x0000002e3d3d7c10 */ /* 0x000fe2000a7fe4ff */
        /* <DEDUP_REMOVED lines=31> */
[----:B----4-:R-:W-:-:S05]  /*f5050*/  IADD3.X R25, R25, UR46, RZ, P1, !PT ;  /* 0x0000002e19197c10 */ /* 0x010fca0008ffe4ff */
[----:B------:R0:W-:Y:S04]  /*f5060*/  STL [R1+0x4114], R25 ;  /* 0x0041141901007387 */ /* 0x0001e80000100800 */
[----:B0-----:R-:W4:Y:S04]  /*f5070*/  LDL.LU R25, [R1+0x40cc] ;  /* 0x0040cc0001197983 */ /* 0x001f280000300800 */
[----:B------:R-:W4:Y:S04]  /*f5080*/  LDL.LU R55, [R1+0x4098] ;  /* 0x0040980001377983 */ /* 0x000f280000300800 */
[----:B------:R-:W4:Y:S04]  /*f5090*/  LDL.LU R56, [R1+0x40c4] ;  /* 0x0040c40001387983 */ /* 0x000f280000300800 */
[----:B------:R-:W4:Y:S01]  /*f50a0*/  LDL.LU R57, [R1+0x4090] ;  /* 0x0040900001397983 */ /* 0x000f220000300800 */
[----:B--2---:R-:W-:-:S05]  /*f50b0*/  IADD3 R26, P1, R26, UR22, RZ ;  /* 0x000000161a1a7c10 */ /* 0x004fca000ff3e0ff */
        /* <DEDUP_REMOVED lines=10> */
[----:B---3--:R-:W-:-:S02]  /*f5160*/  IADD3.X R2, R2, UR46, RZ, P0, !PT ;  /* 0x0000002e02027c10 */ /* 0x008fc400087fe4ff */
        /* <DEDUP_REMOVED lines=27> */
[----:B0-----:R-:W3:Y:S01]  /*f5320*/  LDL.LU R27, [R1+0x4068] ;  /* 0x00406800011b7983 */ /* 0x001ee20000300800 */
[----:B------:R-:W-:-:S02]  /*f5330*/  IADD3 R53, P1, R53, UR22, RZ ;  /* 0x0000001635357c10 */ /* 0x000fc4000ff3e0ff */
[----:B------:R-:W-:-:S03]  /*f5340*/  IADD3 R54, P0, R54, UR22, RZ ;  /* 0x0000001636367c10 */ /* 0x000fc6000ff1e0ff */
[----:B------:R-:W-:Y:S01]  /*f5350*/  STL [R1+0x40a8], R53 ;  /* 0x0040a83501007387 */ /* 0x000fe20000100800 */
[----:B----4-:R-:W-:Y:S02]  /*f5360*/  IADD3.X R25, R25, UR46, RZ, P6, !PT ;  /* 0x0000002e19197c10 */ /* 0x010fe4000b7fe4ff */
[----:B------:R-:W-:Y:S02]  /*f5370*/  IADD3 R55, P6, R55, UR22, RZ ;  /* 0x0000001637377c10 */ /* 0x000fe4000ffde0ff */
[----:B------:R-:W-:Y:S02]  /*f5380*/  IADD3.X R56, R56, UR46, RZ, P5, !PT ;  /* 0x0000002e38387c10 */ /* 0x000fe4000affe4ff */
[----:B------:R-:W-:Y:S01]  /*f5390*/  IADD3 R57, P5, R57, UR22, RZ ;  /* 0x0000001639397c10 */ /* 0x000fe2000ffbe0ff */
[----:B------:R0:W-:Y:S04]  /*f53a0*/  STL [R1+0x40cc], R25 ;  /* 0x0040cc1901007387 */ /* 0x0001e80000100800 */
[----:B0-----:R-:W4:Y:S04]  /*f53b0*/  LDL.LU R25, [R1+0x4094] ;  /* 0x0040940001197983 */ /* 0x001f280000300800 */
[----:B------:R-:W-:Y:S04]  /*f53c0*/  STL [R1+0x40a0], R54 ;  /* 0x0040a03601007387 */ /* 0x000fe80000100800 */
[----:B------:R-:W-:Y:S04]  /*f53d0*/  STL [R1+0x4098], R55 ;  /* 0x0040983701007387 */ /* 0x000fe80000100800 */
[----:B------:R-:W-:Y:S04]  /*f53e0*/  STL [R1+0x40c4], R56 ;  /* 0x0040c43801007387 */ /* 0x000fe80000100800 */
[----:B------:R-:W-:Y:S01]  /*f53f0*/  STL [R1+0x4090], R57 ;  /* 0x0040903901007387 */ /* 0x000fe20000100800 */
[----:B--2---:R-:W-:-:S02]  /*f5400*/  IADD3.X R58, R58, UR46, RZ, P4, !PT ;  /* 0x0000002e3a3a7c10 */ /* 0x004fc4000a7fe4ff */
[----:B------:R-:W-:Y:S02]  /*f5410*/  IADD3 R59, P4, R59, UR22, RZ ;  /* 0x000000163b3b7c10 */ /* 0x000fe4000ff9e0ff */
[----:B------:R-:W-:Y:S02]  /*f5420*/  IADD3.X R60, R60, UR46, RZ, P3, !PT ;  /* 0x0000002e3c3c7c10 */ /* 0x000fe40009ffe4ff */
[----:B------:R-:W-:Y:S02]  /*f5430*/  IADD3 R61, P3, R61, UR22, RZ ;  /* 0x000000163d3d7c10 */ /* 0x000fe4000ff7e0ff */
[----:B------:R-:W-:Y:S01]  /*f5440*/  IADD3.X R28, R28, UR46, RZ, P2, !PT ;  /* 0x0000002e1c1c7c10 */ /* 0x000fe200097fe4ff */
        /* <DEDUP_REMOVED lines=29> */
[----:B---3--:R-:W-:-:S05]  /*f5620*/  IADD3 R27, P0, R27, UR22, RZ ;  /* 0x000000161b1b7c10 */ /* 0x008fca000ff1e0ff */
[----:B------:R0:W-:Y:S04]  /*f5630*/  STL [R1+0x4068], R27 ;  /* 0x0040681b01007387 */ /* 0x0001e80000100800 */
[----:B0-----:R-:W3:Y:S04]  /*f5640*/  LDL.LU R27, [R1+0x4020] ;  /* 0x00402000011b7983 */ /* 0x001ee80000300800 */
[----:B------:R-:W3:Y:S04]  /*f5650*/  LDL.LU R55, [R1+0x404c] ;  /* 0x00404c0001377983 */ /* 0x000ee80000300800 */
[----:B------:R-:W3:Y:S04]  /*f5660*/  LDL.LU R56, [R1+0x4018] ;  /* 0x0040180001387983 */ /* 0x000ee80000300800 */
[----:B------:R-:W3:Y:S01]  /*f5670*/  LDL.LU R57, [R1+0x4044] ;  /* 0x0040440001397983 */ /* 0x000ee20000300800 */
[----:B----4-:R-:W-:-:S05]  /*f5680*/  IADD3.X R25, R25, UR46, RZ, P6, !PT ;  /* 0x0000002e19197c10 */ /* 0x010fca000b7fe4ff */
        /* <DEDUP_REMOVED lines=10> */
[----:B--2---:R-:W-:-:S02]  /*f5730*/  IADD3 R2, P6, R2, UR22, RZ ;  /* 0x0000001602027c10 */ /* 0x004fc4000ffde0ff */
        /* <DEDUP_REMOVED lines=28> */
[----:B0-----:R-:W2:Y:S01]  /*f5900*/  LDL.LU R26, [R1+0x401c] ;  /* 0x00401c00011a7983 */ /* 0x001ea20000300800 */
[----:B------:R-:W-:-:S03]  /*f5910*/  IADD3.X R54, R54, UR46, RZ, P5, !PT ;  /* 0x0000002e36367c10 */ /* 0x000fc6000affe4ff */
[----:B------:R-:W-:Y:S01]  /*f5920*/  STL [R1+0x405c], R53 ;  /* 0x00405c3501007387 */ /* 0x000fe20000100800 */
[----:B---3--:R-:W-:-:S05]  /*f5930*/  IADD3 R27, P5, R27, UR22, RZ ;  /* 0x000000161b1b7c10 */ /* 0x008fca000ffbe0ff */
[----:B------:R0:W-:Y:S04]  /*f5940*/  STL [R1+0x4020], R27 ;  /* 0x0040201b01007387 */ /* 0x0001e80000100800 */
[----:B0-----:R-:W3:Y:S01]  /*f5950*/  LDL.LU R27, [R1+0x3fe8] ;  /* 0x003fe800011b7983 */ /* 0x001ee20000300800 */
[----:B------:R-:W-:Y:S02]  /*f5960*/  IADD3.X R55, R55, UR46, RZ, P4, !PT ;  /* 0x0000002e37377c10 */ /* 0x000fe4000a7fe4ff */
[----:B------:R-:W-:Y:S02]  /*f5970*/  IADD3 R56, P4, R56, UR22, RZ ;  /* 0x0000001638387c10 */ /* 0x000fe4000ff9e0ff */
[----:B------:R-:W-:Y:S01]  /*f5980*/  IADD3.X R57, R57, UR46, RZ, P3, !PT ;  /* 0x0000002e39397c10 */ /* 0x000fe20009ffe4ff */
[----:B------:R-:W-:Y:S04]  /*f5990*/  STL [R1+0x4054], R54 ;  /* 0x0040543601007387 */ /* 0x000fe80000100800 */
[----:B------:R-:W-:Y:S04]  /*f59a0*/  STL [R1+0x404c], R55 ;  /* 0x00404c3701007387 */ /* 0x000fe80000100800 */
[----:B------:R-:W-:Y:S01]  /*f59b0*/  STL [R1+0x4018], R56 ;  /* 0x0040183801007387 */ /* 0x000fe20000100800 */
[----:B----4-:R-:W-:-:S02]  /*f59c0*/  IADD3 R58, P3, R58, UR22, RZ ;  /* 0x000000163a3a7c10 */ /* 0x010fc4000ff7e0ff */
        /* <DEDUP_REMOVED lines=36> */
[----:B0-----:R-:W2:Y:S04]  /*f5c10*/  LDL.LU R26, [R1+0x3fd4] ;  /* 0x003fd400011a7983 */ /* 0x001ea80000300800 */
[----:B------:R-:W2:Y:S04]  /*f5c20*/  LDL.LU R55, [R1+0x3fa0] ;  /* 0x003fa00001377983 */ /* 0x000ea80000300800 */
[----:B------:R-:W2:Y:S04]  /*f5c30*/  LDL.LU R56, [R1+0x3fcc] ;  /* 0x003fcc0001387983 */ /* 0x000ea80000300800 */
[----:B------:R-:W2:Y:S01]  /*f5c40*/  LDL.LU R57, [R1+0x3f98] ;  /* 0x003f980001397983 */ /* 0x000ea20000300800 */
[----:B---3--:R-:W-:-:S05]  /*f5c50*/  IADD3 R27, P5, R27, UR22, RZ ;  /* 0x000000161b1b7c10 */ /* 0x008fca000ffbe0ff */
        /* <DEDUP_REMOVED lines=45> */
[----:B------:R-:W-:Y:S02]  /*f5f30*/  IADD3 R55, P3, R55, UR22, RZ ;  /* 0x0000001637377c10 */ /* 0x000fe4000ff7e0ff */
[----:B------:R-:W-:Y:S02]  /*f5f40*/  IADD3.X R56, R56, UR46, RZ, P2, !PT ;  /* 0x0000002e38387c10 */ /* 0x000fe400097fe4ff */
[----:B------:R-:W-:Y:S01]  /*f5f50*/  IADD3 R57, P2, R57, UR22, RZ ;  /* 0x0000001639397c10 */ /* 0x000fe2000ff5e0ff */
[----:B------:R-:W-:Y:S04]  /*f5f60*/  STL [R1+0x3fa8], R54 ;  /* 0x003fa83601007387 */ /* 0x000fe80000100800 */
[----:B------:R-:W-:Y:S04]  /*f5f70*/  STL [R1+0x3fa0], R55 ;  /* 0x003fa03701007387 */ /* 0x000fe80000100800 */
[----:B------:R-:W-:Y:S01]  /*f5f80*/  STL [R1+0x3fcc], R56 ;  /* 0x003fcc3801007387 */ /* 0x000fe20000100800 */
[----:B---3--:R-:W-:-:S02]  /*f5f90*/  IADD3.X R58, R58, UR46, RZ, P1, !PT ;  /* 0x0000002e3a3a7c10 */ /* 0x008fc40008ffe4ff */
[----:B------:R-:W-:Y:S02]  /*f5fa0*/  IADD3 R59, P1, R59, UR22, RZ ;  /* 0x000000163b3b7c10 */ /* 0x000fe4000ff3e0ff */
[----:B------:R-:W-:Y:S02]  /*f5fb0*/  IADD3.X R60, R60, UR46, RZ, P0, !PT ;  /* 0x0000002e3c3c7c10 */ /* 0x000fe400087fe4ff */
[----:B------:R-:W-:Y:S01]  /*f5fc0*/  IADD3 R61, P0, R61, UR22, RZ ;  /* 0x000000163d3d7c10 */ /* 0x000fe2000ff1e0ff */
        /* <DEDUP_REMOVED lines=78> */
[----:B------:R-:W-:-:S03]  /*f64b0*/  IADD3.X R54, R54, UR46, RZ, P2, !PT ;  /* 0x0000002e36367c10 */ /* 0x000fc600097fe4ff */
[----:B------:R-:W-:Y:S01]  /*f64c0*/  STL [R1+0x3f64], R53 ;  /* 0x003f643501007387 */ /* 0x000fe20000100800 */
[----:B----4-:R-:W-:Y:S02]  /*f64d0*/  IADD3 R25, P2, R25, UR22, RZ ;  /* 0x0000001619197c10 */ /* 0x010fe4000ff5e0ff */
        /* <DEDUP_REMOVED lines=46> */
[----:B------:R-:W3:Y:S04]  /*f67c0*/  LDL.LU R55, [R1+0x3ea8] ;  /* 0x003ea80001377983 */ /* 0x000ee80000300800 */
[----:B------:R-:W3:Y:S04]  /*f67d0*/  LDL.LU R56, [R1+0x3ed4] ;  /* 0x003ed40001387983 */ /* 0x000ee80000300800 */
[----:B------:R-:W3:Y:S01]  /*f67e0*/  LDL.LU R57, [R1+0x3ea0] ;  /* 0x003ea00001397983 */ /* 0x000ee20000300800 */
[----:B----4-:R-:W-:-:S05]  /*f67f0*/  IADD3 R25, P2, R25, UR22, RZ ;  /* 0x0000001619197c10 */ /* 0x010fca000ff5e0ff */
        /* <DEDUP_REMOVED lines=46> */
[----:B------:R-:W-:Y:S02]  /*f6ae0*/  IADD3.X R56, R56, UR46, RZ, P6, !PT ;  /* 0x0000002e38387c10 */ /* 0x000fe4000b7fe4ff */
[----:B------:R-:W-:Y:S01]  /*f6af0*/  IADD3 R57, P6, R57, UR22, RZ ;  /* 0x0000001639397c10 */ /* 0x000fe2000ffde0ff */
[----:B------:R-:W-:Y:S01]  /*f6b00*/  STL [R1+0x3eb0], R54 ;  /* 0x003eb03601007387 */ /* 0x000fe20000100800 */
[----:B----4-:R-:W-:-:S02]  /*f6b10*/  IADD3.X R58, R58, UR46, RZ, P5, !PT ;  /* 0x0000002e3a3a7c10 */ /* 0x010fc4000affe4ff */
        /* <DEDUP_REMOVED lines=556> */
[----:B------:R-:W-:Y:S04]  /*f8de0*/  STL [R1+0x3bc8], R54 ;  /* 0x003bc83601007387 */ /* 0x000fe80000100800 */
[----:B------:R0:W-:Y:S01]  /*f8df0*/  STL [R1+0x3bc0], R55 ;  /* 0x003bc03701007387 */ /* 0x0001e20000100800 */
[----:B----4-:R-:W-:-:S02]  /*f8e00*/  IADD3.X R58, R58, UR46, RZ, P3, !PT ;  /* 0x0000002e3a3a7c10 */ /* 0x010fc40009ffe4ff */
        /* <DEDUP_REMOVED lines=74> */
[----:B------:R-:W-:Y:S04]  /*f92b0*/  STL [R1+0x3b68], R48 ;  /* 0x003b683001007387 */ /* 0x000fe80000100800 */
[----:B------:R-:W-:Y:S04]  /*f92c0*/  STL [R1+0x3b94], R49 ;  /* 0x003b943101007387 */ /* 0x000fe80000100800 */
[----:B------:R-:W-:Y:S04]  /*f92d0*/  STL [R1+0x3b60], R50 ;  /* 0x003b603201007387 */ /* 0x000fe80000100800 */
[----:B------:R-:W-:Y:S04]  /*f92e0*/  STL [R1+0x3b8c], R51 ;  /* 0x003b8c3301007387 */ /* 0x000fe80000100800 */
[----:B------:R0:W-:Y:S01]  /*f92f0*/  STL [R1+0x3b50], R55 ;  /* 0x003b503701007387 */ /* 0x0001e20000100800 */
[----:B------:R-:W-:-:S02]  /*f9300*/  IADD3 R52, P6, R52, UR22, RZ ;  /* 0x0000001634347c10 */ /* 0x000fc4000ffde0ff */
[----:B------:R-:W-:Y:S01]  /*f9310*/  IADD3.X R54, R54, UR46, RZ, P4, !PT ;  /* 0x0000002e36367c10 */ /* 0x000fe2000a7fe4ff */
[----:B0-----:R-:W0:Y:S02]  /*f9320*/  LDC R55, c[0x0][0x23c] ;  /* 0x00008f00ff377b82 */ /* 0x001e240000000800 */
[----:B------:R-:W-:Y:S04]  /*f9330*/  STL [R1+0x3b58], R52 ;  /* 0x003b583401007387 */ /* 0x000fe80000100800 */
[----:B------:R-:W-:Y:S01]  /*f9340*/  STL [R1+0x3b84], R53 ;  /* 0x003b843501007387 */ /* 0x000fe20000100800 */
[----:B0-----:R-:W-:Y:S01]  /*f9350*/  IMAD.SHL.U32 R4, R55, 0x40, RZ ;  /* 0x0000004037047824 */ /* 0x001fe200078e00ff */
[----:B--2---:R-:W-:-:S05]  /*f9360*/  IADD3 R26, P4, R26, UR22, RZ ;  /* 0x000000161a1a7c10 */ /* 0x004fca000ff9e0ff */
[----:B------:R0:W-:Y:S04]  /*f9370*/  STL [R1+0x3b48], R26 ;  /* 0x003b481a01007387 */ /* 0x0001e80000100800 */
[----:B0-----:R-:W2:Y:S01]  /*f9380*/  LDL.LU R26, [R1+0x3b44] ;  /* 0x003b4400011a7983 */ /* 0x001ea20000300800 */
[----:B------:R-:W-:Y:S02]  /*f9390*/  IADD3.X R56, R56, UR46, RZ, P3, !PT ;  /* 0x0000002e38387c10 */ /* 0x000fe40009ffe4ff */
[----:B------:R-:W-:Y:S02]  /*f93a0*/  IADD3 R57, P3, R57, UR22, RZ ;  /* 0x0000001639397c10 */ /* 0x000fe4000ff7e0ff */
[----:B------:R-:W-:Y:S01]  /*f93b0*/  IADD3.X R58, R58, UR46, RZ, P2, !PT ;  /* 0x0000002e3a3a7c10 */ /* 0x000fe200097fe4ff */
[----:B------:R0:W-:Y:S04]  /*f93c0*/  STL [R1+0x3b7c], R54 ;  /* 0x003b7c3601007387 */ /* 0x0001e80000100800 */
[----:B------:R-:W-:Y:S04]  /*f93d0*/  STL [R1+0x3b74], R56 ;  /* 0x003b743801007387 */ /* 0x000fe80000100800 */
[----:B------:R-:W-:Y:S04]  /*f93e0*/  STL [R1+0x3b40], R57 ;  /* 0x003b403901007387 */ /* 0x000fe80000100800 */
[----:B------:R-:W-:Y:S01]  /*f93f0*/  STL [R1+0x3b6c], R58 ;  /* 0x003b6c3a01007387 */ /* 0x000fe20000100800 */
[----:B---3--:R-:W-:-:S02]  /*f9400*/  IADD3 R59, P2, R4, R59, RZ ;  /* 0x0000003b043b7210 */ /* 0x008fc40007f5e0ff */
[----:B------:R-:W-:Y:S02]  /*f9410*/  IADD3.X R60, R60, UR46, RZ, P1, !PT ;  /* 0x0000002e3c3c7c10 */ /* 0x000fe40008ffe4ff */
[----:B------:R-:W-:Y:S02]  /*f9420*/  IADD3 R61, P1, R4, R61, RZ ;  /* 0x0000003d043d7210 */ /* 0x000fe40007f3e0ff */
[----:B------:R-:W-:Y:S02]  /*f9430*/  IADD3.X R28, R28, UR46, RZ, P0, !PT ;  /* 0x0000002e1c1c7c10 */ /* 0x000fe400087fe4ff */
[----:B------:R-:W-:Y:S01]  /*f9440*/  IADD3 R30, P0, R4, R30, RZ ;  /* 0x0000001e041e7210 */ /* 0x000fe20007f1e0ff */
[----:B------:R-:W-:Y:S01]  /*f9450*/  STL [R1+0x5bd4], R59 ;  /* 0x005bd43b01007387 */ /* 0x000fe20000100800 */
[----:B------:R-:W-:-:S03]  /*f9460*/  IADD3.X R31, R31, UR46, RZ, P6, !PT ;  /* 0x0000002e1f1f7c10 */ /* 0x000fc6000b7fe4ff */
[----:B------:R-:W-:Y:S04]  /*f9470*/  STL [R1+0x3b64], R60 ;  /* 0x003b643c01007387 */ /* 0x000fe80000100800 */
[----:B------:R-:W-:Y:S01]  /*f9480*/  STL [R1+0x5bd0], R61 ;  /* 0x005bd03d01007387 */ /* 0x000fe20000100800 */
[----:B------:R-:W-:-:S03]  /*f9490*/  IADD3 R24, P6, R4, R24, RZ ;  /* 0x0000001804187210 */ /* 0x000fc60007fde0ff */
[----:B------:R-:W-:Y:S01]  /*f94a0*/  STL [R1+0x3b5c], R28 ;  /* 0x003b5c1c01007387 */ /* 0x000fe20000100800 */
[----:B------:R-:W-:-:S03]  /*f94b0*/  IADD3.X R25, R25, UR46, RZ, P5, !PT ;  /* 0x0000002e19197c10 */ /* 0x000fc6000affe4ff */
[----:B------:R-:W-:Y:S04]  /*f94c0*/  STL [R1+0x5bcc], R30 ;  /* 0x005bcc1e01007387 */ /* 0x000fe80000100800 */
[----:B------:R-:W-:Y:S01]  /*f94d0*/  STL [R1+0x3b54], R31 ;  /* 0x003b541f01007387 */ /* 0x000fe20000100800 */
[----:B------:R-:W-:-:S03]  /*f94e0*/  IADD3 R27, P5, R4, R27, RZ ;  /* 0x0000001b041b7210 */ /* 0x000fc60007fbe0ff */
[----:B------:R-:W3:Y:S04]  /*f94f0*/  LDL.LU R5, [R1+0x5bc0] ;  /* 0x005bc00001057983 */ /* 0x000ee80000300800 */
        /* <DEDUP_REMOVED lines=21> */
[----:B------:R-:W4:Y:S01]  /*f9650*/  LDL.LU R58, [R1+0x5ba8] ;  /* 0x005ba800013a7983 */ /* 0x000f220000300800 */
[----:B------:R-:W-:-:S02]  /*f9660*/  SHF.R.S32.HI R2, RZ, 0x1f, R4 ;  /* 0x0000001fff027819 */ /* 0x000fc40000011404 */
        /* <DEDUP_REMOVED lines=11> */
[----:B---3--:R-:W-:-:S02]  /*f9720*/  IADD3 R5, P4, R4, R5, RZ ;  /* 0x0000000504057210 */ /* 0x008fc40007f9e0ff */
[----:B----4-:R-:W-:Y:S02]  /*f9730*/  IADD3.X R3, R3, UR46, RZ, P3, !PT ;  /* 0x0000002e03037c10 */ /* 0x010fe40009ffe4ff */
[----:B------:R-:W-:Y:S01]  /*f9740*/  IADD3 R42, P3, R4, R42, RZ ;  /* 0x0000002a042a7210 */ /* 0x000fe20007f7e0ff */
[----:B------:R-:W-:Y:S01]  /*f9750*/  IMAD.X R43, R2, 0x1, R43, P2 ;  /* 0x00000001022b7824 */ /* 0x000fe200010e062b */
[----:B------:R-:W-:Y:S01]  /*f9760*/  IADD3 R44, P2, R4, R44, RZ ;  /* 0x0000002c042c7210 */ /* 0x000fe20007f5e0ff */
[----:B------:R-:W-:Y:S01]  /*f9770*/  STL [R1+0x5bc0], R5 ;  /* 0x005bc00501007387 */ /* 0x000fe20000100800 */
[----:B------:R-:W-:-:S03]  /*f9780*/  IMAD.X R45, R2, 0x1, R45, P1 ;  /* 0x00000001022d7824 */ /* 0x000fc600008e062d */
[----:B------:R-:W-:Y:S01]  /*f9790*/  STL [R1+0x3b3c], R3 ;  /* 0x003b3c0301007387 */ /* 0x000fe20000100800 */
[----:B------:R-:W-:-:S03]  /*f97a0*/  IADD3 R46, P1, R4, R46, RZ ;  /* 0x0000002e042e7210 */ /* 0x000fc60007f3e0ff */
        /* <DEDUP_REMOVED lines=13> */
[C---:B------:R-:W-:Y:S02]  /*f9880*/  IMAD.X R53, R2.reuse, 0x1, R53, P4 ;  /* 0x0000000102357824 */ /* 0x040fe400020e0635 */
[----:B------:R-:W-:Y:S01]  /*f9890*/  IMAD.X R55, R2, 0x1, R55, P3 ;  /* 0x0000000102377824 */ /* 0x000fe200018e0637 */
[----:B------:R-:W-:Y:S01]  /*f98a0*/  STL [R1+0x4328], R49 ;  /* 0x0043283101007387 */ /* 0x000fe20000100800 */
[----:B------:R-:W-:-:S03]  /*f98b0*/  IADD3 R27, P3, R4, R27, RZ ;  /* 0x0000001b041b7210 */ /* 0x000fc60007f7e0ff */
[----:B------:R-:W-:Y:S01]  /*f98c0*/  STL [R1+0x5b9c], R50 ;  /* 0x005b9c3201007387 */ /* 0x000fe20000100800 */
[----:B------:R-:W-:-:S03]  /*f98d0*/  IADD3 R54, P4, R4, R54, RZ ;  /* 0x0000003604367210 */ /* 0x000fc60007f9e0ff */
[----:B------:R-:W-:Y:S04]  /*f98e0*/  STL [R1+0x4324], R51 ;  /* 0x0043243301007387 */ /* 0x000fe80000100800 */
[----:B------:R-:W-:Y:S04]  /*f98f0*/  STL [R1+0x5b94], R52 ;  /* 0x005b943401007387 */ /* 0x000fe80000100800 */
[----:B------:R-:W-:Y:S04]  /*f9900*/  STL [R1+0x4340], R53 ;  /* 0x0043403501007387 */ /* 0x000fe80000100800 */
[----:B------:R0:W-:Y:S04]  /*f9910*/  STL [R1+0x5b84], R27 ;  /* 0x005b841b01007387 */ /* 0x0001e80000100800 */
[----:B------:R1:W-:Y:S04]  /*f9920*/  STL [R1+0x5b8c], R54 ;  /* 0x005b8c3601007387 */ /* 0x0003e80000100800 */
[----:B0-----:R-:W3:Y:S01]  /*f9930*/  LDL.LU R27, [R1+0x5b80] ;  /* 0x005b8000011b7983 */ /* 0x001ee20000300800 */
[----:B------:R-:W-:Y:S01]  /*f9940*/  IMAD.X R56, R2, 0x1, R56, P2 ;  /* 0x0000000102387824 */ /* 0x000fe200010e0638 */
[----:B------:R-:W-:Y:S01]  /*f9950*/  IADD3 R57, P2, R4, R57, RZ ;  /* 0x0000003904397210 */ /* 0x000fe20007f5e0ff */
[----:B------:R-:W-:Y:S01]  /*f9960*/  IMAD.X R58, R2, 0x1, R58, P1 ;  /* 0x00000001023a7824 */ /* 0x000fe200008e063a */
[----:B------:R0:W-:Y:S04]  /*f9970*/  STL [R1+0x5bb8], R55 ;  /* 0x005bb83701007387 */ /* 0x0001e80000100800 */
[----:B------:R-:W-:Y:S04]  /*f9980*/  STL [R1+0x5bb0], R56 ;  /* 0x005bb03801007387 */ /* 0x000fe80000100800 */
[----:B------:R-:W-:Y:S04]  /*f9990*/  STL [R1+0x5b7c], R57 ;  /* 0x005b7c3901007387 */ /* 0x000fe80000100800 */
[----:B------:R-:W-:Y:S01]  /*f99a0*/  STL [R1+0x5ba8], R58 ;  /* 0x005ba83a01007387 */ /* 0x000fe20000100800 */
[----:B--2---:R-:W-:Y:S01]  /*f99b0*/  IADD3 R59, P1, R4, R59, RZ ;  /* 0x0000003b043b7210 */ /* 0x004fe20007f3e0ff */
[----:B------:R-:W-:Y:S01]  /*f99c0*/  IMAD.X R60, R2, 0x1, R60, P0 ;  /* 0x00000001023c7824 */ /* 0x000fe200000e063c */
[----:B------:R-:W-:Y:S01]  /*f99d0*/  IADD3 R61, P0, R4, R61, RZ ;  /* 0x0000003d043d7210 */ /* 0x000fe20007f1e0ff */
[----:B------:R-:W-:Y:S01]  /*f99e0*/  IMAD.X R28, R2, 0x1, R28, P6 ;  /* 0x00000001021c7824 */ /* 0x000fe200030e061c */
[----:B------:R-:W-:Y:S01]  /*f99f0*/  IADD3 R30, P6, R4, R30, RZ ;  /* 0x0000001e041e7210 */ /* 0x000fe20007fde0ff */
[----:B------:R-:W-:Y:S01]  /*f9a00*/  STL [R1+0x5b74], R59 ;  /* 0x005b743b01007387 */ /* 0x000fe20000100800 */
[----:B------:R-:W-:-:S03]  /*f9a10*/  IMAD.X R31, R2, 0x1, R31, P5 ;  /* 0x00000001021f7824 */ /* 0x000fc600028e061f */
[----:B------:R-:W-:Y:S04]  /*f9a20*/  STL [R1+0x5ba0], R60 ;  /* 0x005ba03c01007387 */ /* 0x000fe80000100800 */
[----:B------:R-:W-:Y:S01]  /*f9a30*/  STL [R1+0x5b6c], R61 ;  /* 0x005b6c3d01007387 */ /* 0x000fe20000100800 */
[----:B------:R-:W-:-:S03]  /*f9a40*/  IADD3 R24, P5, R4, R24, RZ ;  /* 0x0000001804187210 */ /* 0x000fc60007fbe0ff */
[----:B------:R-:W-:Y:S01]  /*f9a50*/  STL [R1+0x5b98], R28 ;  /* 0x005b981c01007387 */ /* 0x000fe20000100800 */
[----:B------:R-:W-:-:S03]  /*f9a60*/  IMAD.X R25, R2, 0x1, R25, P4 ;  /* 0x0000000102197824 */ /* 0x000fc600020e0619 */
[----:B------:R-:W-:Y:S04]  /*f9a70*/  STL [R1+0x5b64], R30 ;  /* 0x005b641e01007387 */ /* 0x000fe80000100800 */
[----:B------:R-:W-:Y:S01]  /*f9a80*/  STL [R1+0x5b90], R31 ;  /* 0x005b901f01007387 */ /* 0x000fe20000100800 */
[----:B------:R-:W-:-:S03]  /*f9a90*/  IADD3 R26, P4, R4, R26, RZ ;  /* 0x0000001a041a7210 */ /* 0x000fc60007f9e0ff */
[----:B------:R-:W2:Y:S04]  /*f9aa0*/  LDL.LU R7, [R1+0x5b4c] ;  /* 0x005b4c0001077983 */ /* 0x000ea80000300800 */
        /* <DEDUP_REMOVED lines=17> */
[----:B-1----:R-:W4:Y:S04]  /*f9bc0*/  LDL.LU R54, [R1+0x5b40] ;  /* 0x005b400001367983 */ /* 0x002f280000300800 */
[----:B0-----:R-:W4:Y:S04]  /*f9bd0*/  LDL.LU R55, [R1+0x5b2c] ;  /* 0x005b2c0001377983 */ /* 0x001f280000300800 */
[----:B------:R-:W4:Y:S04]  /*f9be0*/  LDL.LU R26, [R1+0x5b38] ;  /* 0x005b3800011a7983 */ /* 0x000f280000300800 */
[----:B------:R-:W4:Y:S04]  /*f9bf0*/  LDL.LU R56, [R1+0x5b24] ;  /* 0x005b240001387983 */ /* 0x000f280000300800 */
[----:B------:R-:W4:Y:S04]  /*f9c00*/  LDL.LU R57, [R1+0x5b30] ;  /* 0x005b300001397983 */ /* 0x000f280000300800 */
[----:B------:R-:W4:Y:S01]  /*f9c10*/  LDL.LU R58, [R1+0x5b1c] ;  /* 0x005b1c00013a7983 */ /* 0x000f220000300800 */
[----:B---3--:R-:W-:-:S05]  /*f9c20*/  IMAD.X R27, R2, 0x1, R27, P3 ;  /* 0x00000001021b7824 */ /* 0x008fca00018e061b */
        /* <DEDUP_REMOVED lines=10> */
[----:B--2---:R-:W-:Y:S01]  /*f9cd0*/  IADD3 R7, P3, R4, R7, RZ ;  /* 0x0000000704077210 */ /* 0x004fe20007f7e0ff */
[----:B----4-:R-:W-:Y:S01]  /*f9ce0*/  IMAD.X R5, R2, 0x1, R5, P2 ;  /* 0x0000000102057824 */ /* 0x010fe200010e0605 */
        /* <DEDUP_REMOVED lines=26> */
[----:B------:R-:W-:-:S03]  /*f9e90*/  IMAD.X R54, R2, 0x1, R54, P2 ;  /* 0x0000000102367824 */ /* 0x000fc600010e0636 */
[----:B------:R-:W-:Y:S04]  /*f9ea0*/  STL [R1+0x4338], R51 ;  /* 0x0043383301007387 */ /* 0x000fe80000100800 */
[----:B------:R-:W-:Y:S04]  /*f9eb0*/  STL [R1+0x5b48], R52 ;  /* 0x005b483401007387 */ /* 0x000fe80000100800 */
[----:B------:R-:W-:Y:S04]  /*f9ec0*/  STL [R1+0x433c], R53 ;  /* 0x00433c3501007387 */ /* 0x000fe80000100800 */
[----:B------:R0:W-:Y:S04]  /*f9ed0*/  STL [R1+0x5b38], R26 ;  /* 0x005b381a01007387 */ /* 0x0001e80000100800 */
[----:B------:R1:W-:Y:S04]  /*f9ee0*/  STL [R1+0x5b40], R54 ;  /* 0x005b403601007387 */ /* 0x0003e80000100800 */
[----:B0-----:R-:W2:Y:S01]  /*f9ef0*/  LDL.LU R26, [R1+0x5af4] ;  /* 0x005af400011a7983 */ /* 0x001ea20000300800 */
[----:B------:R-:W-:-:S02]  /*f9f00*/  IADD3 R55, P2, R4, R55, RZ ;  /* 0x0000003704377210 */ /* 0x000fc40007f5e0ff */
[----:B------:R-:W-:Y:S01]  /*f9f10*/  IADD3 R56, P1, R4, R56, RZ ;  /* 0x0000003804387210 */ /* 0x000fe20007f3e0ff */
[----:B------:R-:W-:Y:S01]  /*f9f20*/  IMAD.X R57, R2, 0x1, R57, P0 ;  /* 0x0000000102397824 */ /* 0x000fe200000e0639 */
[----:B------:R-:W-:Y:S01]  /*f9f30*/  IADD3 R58, P0, R4, R58, RZ ;  /* 0x0000003a043a7210 */ /* 0x000fe20007f1e0ff */
[----:B------:R0:W-:Y:S04]  /*f9f40*/  STL [R1+0x5b2c], R55 ;  /* 0x005b2c3701007387 */ /* 0x0001e80000100800 */
[----:B------:R-:W-:Y:S04]  /*f9f50*/  STL [R1+0x5b24], R56 ;  /* 0x005b243801007387 */ /* 0x000fe80000100800 */
[----:B------:R-:W-:Y:S01]  /*f9f60*/  STL [R1+0x5b30], R57 ;  /* 0x005b303901007387 */ /* 0x000fe20000100800 */
[----:B---3--:R-:W-:Y:S01]  /*f9f70*/  IMAD.X R59, R2, 0x1, R59, P6 ;  /* 0x00000001023b7824 */ /* 0x008fe200030e063b */
[----:B------:R-:W-:Y:S01]  /*f9f80*/  IADD3 R60, P6, R4, R60, RZ ;  /* 0x0000003c043c7210 */ /* 0x000fe20007fde0ff */
[----:B------:R-:W-:Y:S01]  /*f9f90*/  IMAD.X R61, R2, 0x1, R61, P5 ;  /* 0x00000001023d7824 */ /* 0x000fe200028e063d */
[----:B------:R-:W-:Y:S01]  /*f9fa0*/  IADD3 R28, P5, R4, R28, RZ ;  /* 0x0000001c041c7210 */ /* 0x000fe20007fbe0ff */
[----:B------:R-:W-:Y:S01]  /*f9fb0*/  STL [R1+0x5b1c], R58 ;  /* 0x005b1c3a01007387 */ /* 0x000fe20000100800 */
[----:B------:R-:W-:-:S03]  /*f9fc0*/  IMAD.X R30, R2, 0x1, R30, P4 ;  /* 0x00000001021e7824 */ /* 0x000fc600020e061e */
[----:B------:R-:W-:Y:S01]  /*f9fd0*/  STL [R1+0x5be0], R59 ;  /* 0x005be03b01007387 */ /* 0x000fe20000100800 */
[----:B------:R-:W-:-:S03]  /*f9fe0*/  IADD3 R31, P4, R4, R31, RZ ;  /* 0x0000001f041f7210 */ /* 0x000fc60007f9e0ff */
[----:B------:R-:W-:Y:S04]  /*f9ff0*/  STL [R1+0x5b14], R60 ;  /* 0x005b143c01007387 */ /* 0x000fe80000100800 */
[----:B------:R-:W-:Y:S01]  /*fa000*/  STL [R1+0x5bd8], R61 ;  /* 0x005bd83d01007387 */ /* 0x000fe20000100800 */
[----:B------:R-:W-:-:S03]  /*fa010*/  IMAD.X R24, R2, 0x1, R24, P3 ;  /* 0x0000000102187824 */ /* 0x000fc600018e0618 */
[----:B------:R-:W-:Y:S01]  /*fa020*/  STL [R1+0x5b0c], R28 ;  /* 0x005b0c1c01007387 */ /* 0x000fe20000100800 */
[----:B------:R-:W-:-:S03]  /*fa030*/  IADD3 R25, P3, R4, R25, RZ ;  /* 0x0000001904197210 */ /* 0x000fc60007f7e0ff */
[----:B------:R-:W-:Y:S04]  /*fa040*/  STL [R1+0x431c], R30 ;  /* 0x00431c1e01007387 */ /* 0x000fe80000100800 */
[----:B------:R-:W-:Y:S01]  /*fa050*/  STL [R1+0x5b04], R31 ;  /* 0x005b041f01007387 */ /* 0x000fe20000100800 */
[----:B------:R-:W-:-:S03]  /*fa060*/  IMAD.X R27, R2, 0x1, R27, P2 ;  /* 0x00000001021b7824 */ /* 0x000fc600010e061b */
        /* <DEDUP_REMOVED lines=24> */
[----:B--2---:R-:W-:-:S05]  /*fa1f0*/  IADD3 R26, P2, R4, R26, RZ ;  /* 0x0000001a041a7210 */ /* 0x004fca0007f5e0ff */
        /* <DEDUP_REMOVED lines=10> */
[----:B---3--:R-:W-:Y:S01]  /*fa2a0*/  IMAD.X R7, R2, 0x1, R7, P1 ;  /* 0x0000000102077824 */ /* 0x008fe200008e0607 */
[----:B----4-:R-:W-:Y:S01]  /*fa2b0*/  IADD3 R5, P1, R4, R5, RZ ;  /* 0x0000000504057210 */ /* 0x010fe20007f3e0ff */
[----:B------:R-:W-:Y:S01]  /*fa2c0*/  IMAD.X R3, R2, 0x1, R3, P0 ;  /* 0x0000000102037824 */ /* 0x000fe200000e0603 */
[----:B------:R-:W-:Y:S01]  /*fa2d0*/  IADD3 R42, P0, R4, R42, RZ ;  /* 0x0000002a042a7210 */ /* 0x000fe20007f1e0ff */
[----:B------:R-:W-:Y:S01]  /*fa2e0*/  IMAD.X R43, R2, 0x1, R43, P6 ;  /* 0x00000001022b7824 */ /* 0x000fe200030e062b */
        /* <DEDUP_REMOVED lines=129> */
[----:B------:R-:W-:Y:S04]  /*fab00*/  STL [R1+0x5a58], R57 ;  /* 0x005a583901007387 */ /* 0x000fe80000100800 */
[----:B------:R-:W-:Y:S01]  /*fab10*/  STL [R1+0x5a24], R58 ;  /* 0x005a243a01007387 */ /* 0x000fe20000100800 */
[----:B---3--:R-:W-:Y:S01]  /*fab20*/  IMAD.X R59, R2, 0x1, R59, P3 ;  /* 0x00000001023b7824 */ /* 0x008fe200018e063b */
[----:B------:R-:W-:Y:S01]  /*fab30*/  IADD3 R60, P3, R4, R60, RZ ;  /* 0x0000003c043c7210 */ /* 0x000fe20007f7e0ff */
[----:B------:R-:W-:Y:S01]  /*fab40*/  IMAD.X R61, R2, 0x1, R61, P2 ;  /* 0x00000001023d7824 */ /* 0x000fe200010e063d */
[----:B------:R-:W-:Y:S01]  /*fab50*/  IADD3 R28, P2, R4, R28, RZ ;  /* 0x0000001c041c7210 */ /* 0x000fe20007f5e0ff */
[----:B------:R-:W-:Y:S01]  /*fab60*/  IMAD.X R30, R2, 0x1, R30, P1 ;  /* 0x00000001021e7824 */ /* 0x000fe200008e061e */
        /* <DEDUP_REMOVED lines=5673> */
[----:B------:R2:W-:Y:S01]  /*110e00*/  STL [R1+0x62b4], R59 ;  /* 0x0062b43b01007387 */ /* 0x0005e20000100800 */
[----:B------:R-:W-:-:S03]  /*110e10*/  IMAD.X R31, R2, 0x1, R31, P0 ;  /* 0x00000001021f7824 */ /* 0x000fc600000e061f */
[----:B------:R4:W-:Y:S04]  /*110e20*/  STL [R1+0x6250], R60 ;  /* 0x0062503c01007387 */ /* 0x0009e80000100800 */
[----:B------:R4:W-:Y:S01]  /*110e30*/  STL [R1+0x62b8], R61 ;  /* 0x0062b83d01007387 */ /* 0x0009e20000100800 */
[----:B------:R-:W-:-:S03]  /*110e40*/  IADD3 R24, P0, R4, R24, RZ ;  /* 0x0000001804187210 */ /* 0x000fc60007f1e0ff */
[----:B------:R4:W-:Y:S01]  /*110e50*/  STL [R1+0x624c], R28 ;  /* 0x00624c1c01007387 */ /* 0x0009e20000100800 */
[----:B------:R-:W-:-:S03]  /*110e60*/  IMAD.X R25, R2, 0x1, R25, P6 ;  /* 0x0000000102197824 */ /* 0x000fc600030e0619 */
[----:B------:R4:W-:Y:S04]  /*110e70*/  STL [R1+0x62c4], R30 ;  /* 0x0062c41e01007387 */ /* 0x0009e80000100800 */
[----:B------:R4:W-:Y:S01]  /*110e80*/  STL [R1+0x6260], R31 ;  /* 0x0062601f01007387 */ /* 0x0009e20000100800 */
[----:B------:R-:W-:-:S03]  /*110e90*/  IADD3 R26, P6, R4, R26, RZ ;  /* 0x0000001a041a7210 */ /* 0x000fc60007fde0ff */
[----:B------:R-:W4:Y:S04]  /*110ea0*/  LDL.LU R7, [R1+0x62d8] ;  /* 0x0062d80001077983 */ /* 0x000f280000300800 */
[----:B------:R4:W-:Y:S04]  /*110eb0*/  STL [R1+0x62c8], R24 ;  /* 0x0062c81801007387 */ /* 0x0009e80000100800 */
[----:B------:R-:W4:Y:S04]  /*110ec0*/  LDL.LU R5, [R1+0x626c] ;  /* 0x00626c0001057983 */ /* 0x000f280000300800 */
[----:B------:R4:W-:Y:S04]  /*110ed0*/  STL [R1+0x625c], R25 ;  /* 0x00625c1901007387 */ /* 0x0009e80000100800 */
        /* <DEDUP_REMOVED lines=16> */
[----:B--2---:R-:W2:Y:S04]  /*110fe0*/  LDL.LU R59, [R1+0x62ac] ;  /* 0x0062ac00013b7983 */ /* 0x004ea80000300800 */
[----:B------:R-:W2:Y:S04]  /*110ff0*/  LDL.LU R56, [R1+0x6314] ;  /* 0x0063140001387983 */ /* 0x000ea80000300800 */
[----:B------:R-:W2:Y:S04]  /*111000*/  LDL.LU R57, [R1+0x62c0] ;  /* 0x0062c00001397983 */ /* 0x000ea80000300800 */
[----:B------:R-:W2:Y:S01]  /*111010*/  LDL.LU R58, [R1+0x6310] ;  /* 0x00631000013a7983 */ /* 0x000ea20000300800 */
[----:B---3--:R-:W-:-:S05]  /*111020*/  IMAD.X R27, R2, 0x1, R27, P5 ;  /* 0x00000001021b7824 */ /* 0x008fca00028e061b */
[----:B------:R0:W-:Y:S04]  /*111030*/  STL [R1+0x6270], R27 ;  /* 0x0062701b01007387 */ /* 0x0001e80000100800 */
[----:B----4-:R-:W3:Y:S04]  /*111040*/  LDL.LU R60, [R1+0x62bc] ;  /* 0x0062bc00013c7983 */ /* 0x010ee80000300800 */
        /* <DEDUP_REMOVED lines=8> */
[----:B------:R-:W-:Y:S01]  /*1110d0*/  IADD3 R7, P5, R4, R7, RZ ;  /* 0x0000000704077210 */ /* 0x000fe20007fbe0ff */
[----:B------:R-:W-:Y:S01]  /*1110e0*/  IMAD.X R5, R2, 0x1, R5, P4 ;  /* 0x0000000102057824 */ /* 0x000fe200020e0605 */
        /* <DEDUP_REMOVED lines=24> */
[----:B--2---:R-:W-:-:S03]  /*111270*/  IMAD.X R59, R2, 0x1, R59, P3 ;  /* 0x00000001023b7824 */ /* 0x004fc600018e063b */
[----:B------:R-:W-:Y:S04]  /*111280*/  STL [R1+0x62a0], R50 ;  /* 0x0062a03201007387 */ /* 0x000fe80000100800 */
[----:B------:R-:W-:Y:S04]  /*111290*/  STL [R1+0x6300], R51 ;  /* 0x0063003301007387 */ /* 0x000fe80000100800 */
[----:B------:R-:W-:Y:S04]  /*1112a0*/  STL [R1+0x629c], R52 ;  /* 0x00629c3401007387 */ /* 0x000fe80000100800 */
[----:B------:R-:W-:Y:S04]  /*1112b0*/  STL [R1+0x630c], R53 ;  /* 0x00630c3501007387 */ /* 0x000fe80000100800 */
[----:B------:R0:W-:Y:S02]  /*1112c0*/  STL [R1+0x62ac], R59 ;  /* 0x0062ac3b01007387 */ /* 0x0001e40000100800 */
[----:B0-----:R-:W0:Y:S01]  /*1112d0*/  LDC R59, c[0x0][0x230] ;  /* 0x00008c00ff3b7b82 */ /* 0x001e220000000800 */
[----:B------:R-:W-:Y:S01]  /*1112e0*/  IMAD.X R54, R2, 0x1, R54, P4 ;  /* 0x0000000102367824 */ /* 0x000fe200020e0636 */
[----:B------:R-:W-:-:S02]  /*1112f0*/  IADD3 R55, P4, R4, R55, RZ ;  /* 0x0000003704377210 */ /* 0x000fc40007f9e0ff */
[----:B------:R-:W-:Y:S01]  /*111300*/  IADD3 R56, P3, R4, R56, RZ ;  /* 0x0000003804387210 */ /* 0x000fe20007f7e0ff */
[----:B------:R-:W-:Y:S01]  /*111310*/  IMAD.X R57, R2, 0x1, R57, P2 ;  /* 0x0000000102397824 */ /* 0x000fe200010e0639 */
[----:B------:R-:W-:Y:S01]  /*111320*/  IADD3 R58, P2, R4, R58, RZ ;  /* 0x0000003a043a7210 */ /* 0x000fe20007f5e0ff */
[----:B------:R1:W-:Y:S04]  /*111330*/  STL [R1+0x62b0], R54 ;  /* 0x0062b03601007387 */ /* 0x0003e80000100800 */
[----:B------:R1:W-:Y:S04]  /*111340*/  STL [R1+0x6308], R55 ;  /* 0x0063083701007387 */ /* 0x0003e80000100800 */
[----:B------:R1:W-:Y:S04]  /*111350*/  STL [R1+0x6314], R56 ;  /* 0x0063143801007387 */ /* 0x0003e80000100800 */
[----:B------:R1:W-:Y:S04]  /*111360*/  STL [R1+0x62c0], R57 ;  /* 0x0062c03901007387 */ /* 0x0003e80000100800 */
[----:B------:R1:W-:Y:S01]  /*111370*/  STL [R1+0x6310], R58 ;  /* 0x0063103a01007387 */ /* 0x0003e20000100800 */
[----:B0-----:R-:W-:-:S05]  /*111380*/  VIADD R59, R59, 0x3f ;  /* 0x0000003f3b3b7836 */ /* 0x001fca0000000000 */
[----:B------:R-:W-:-:S04]  /*111390*/  SHF.R.S32.HI R3, RZ, 0x1f, R59 ;  /* 0x0000001fff037819 */ /* 0x000fc8000001143b */
[----:B------:R-:W-:Y:S01]  /*1113a0*/  LEA.HI R3, R3, R59, RZ, 0x6 ;  /* 0x0000003b03037211 */ /* 0x000fe200078f30ff */
[----:B---3--:R-:W-:Y:S01]  /*1113b0*/  IMAD.X R60, R2, 0x1, R60, P1 ;  /* 0x00000001023c7824 */ /* 0x008fe200008e063c */
[----:B----4-:R-:W-:Y:S01]  /*1113c0*/  IADD3 R61, P1, R4, R61, RZ ;  /* 0x0000003d043d7210 */ /* 0x010fe20007f3e0ff */
[C---:B------:R-:W-:Y:S02]  /*1113d0*/  IMAD.X R28, R2.reuse, 0x1, R28, P0 ;  /* 0x00000001021c7824 */ /* 0x040fe400000e061c */
[C---:B------:R-:W-:Y:S02]  /*1113e0*/  IMAD.X R30, R2.reuse, 0x1, R30, P6 ;  /* 0x00000001021e7824 */ /* 0x040fe400030e061e */
[C---:B------:R-:W-:Y:S01]  /*1113f0*/  IMAD.X R31, R2.reuse, 0x1, R31, P5 ;  /* 0x00000001021f7824 */ /* 0x040fe200028e061f */
[----:B------:R1:W-:Y:S01]  /*111400*/  STL [R1+0x62bc], R60 ;  /* 0x0062bc3c01007387 */ /* 0x0003e20000100800 */
[----:B------:R-:W-:-:S03]  /*111410*/  IMAD.X R24, R2, 0x1, R24, P4 ;  /* 0x0000000102187824 */ /* 0x000fc600020e0618 */
[----:B------:R1:W-:Y:S01]  /*111420*/  STL [R1+0x6318], R61 ;  /* 0x0063183d01007387 */ /* 0x0003e20000100800 */
[----:B------:R-:W-:-:S03]  /*111430*/  IMAD.X R27, R2, 0x1, R27, P1 ;  /* 0x00000001021b7824 */ /* 0x000fc600008e061b */
[----:B------:R1:W-:Y:S01]  /*111440*/  STL [R1+0x62d0], R28 ;  /* 0x0062d01c01007387 */ /* 0x0003e20000100800 */
[----:B------:R-:W-:-:S03]  /*111450*/  IMAD.X R25, R2, 0x1, R25, P3 ;  /* 0x0000000102197824 */ /* 0x000fc600018e0619 */
[----:B------:R1:W-:Y:S01]  /*111460*/  STL [R1+0x62cc], R30 ;  /* 0x0062cc1e01007387 */ /* 0x0003e20000100800 */
[----:B------:R-:W-:-:S03]  /*111470*/  IMAD.X R26, R2, 0x1, R26, P2 ;  /* 0x00000001021a7824 */ /* 0x000fc600010e061a */
[----:B------:R1:W-:Y:S04]  /*111480*/  STL [R1+0x62e0], R31 ;  /* 0x0062e01f01007387 */ /* 0x0003e80000100800 */
[----:B------:R1:W-:Y:S04]  /*111490*/  STL [R1+0x62dc], R24 ;  /* 0x0062dc1801007387 */ /* 0x0003e80000100800 */
[----:B------:R1:W-:Y:S04]  /*1114a0*/  STL [R1+0x62fc], R27 ;  /* 0x0062fc1b01007387 */ /* 0x0003e80000100800 */
[----:B------:R1:W-:Y:S04]  /*1114b0*/  STL [R1+0x62f0], R25 ;  /* 0x0062f01901007387 */ /* 0x0003e80000100800 */
[----:B------:R1:W-:Y:S01]  /*1114c0*/  STL [R1+0x62ec], R26 ;  /* 0x0062ec1a01007387 */ /* 0x0003e20000100800 */
[----:B------:R-:W-:-:S04]  /*1114d0*/  SHF.R.S32.HI R3, RZ, 0x6, R3 ;  /* 0x00000006ff037819 */ /* 0x000fc80000011403 */
[----:B------:R-:W-:-:S13]  /*1114e0*/  ISETP.NE.U32.AND P0, PT, R29, R3, PT ;  /* 0x000000031d00720c */ /* 0x000fda0003f05070 */
[----:B-1----:R-:W-:Y:S05]  /*1114f0*/  @P0 BRA `(.L_x_1) ;  /* 0xfffff49400c00947 */ /* 0x002fea000383ffff */
.L_x_0:
[----:B------:R-:W2:Y:S01]  /*111500*/  LDL R8, [R1+0x150] ;  /* 0x0001500001087983 */ /* 0x000ea20000100800 */
[----:B------:R-:W-:Y:S01]  /*111510*/  ULDC UR6, c[0x0][0x248] ;  /* 0x0000920000067ab9 */ /* 0x000fe20000000800 */
[----:B------:R-:W-:Y:S01]  /*111520*/  ULDC UR9, c[0x0][0x248] ;  /* 0x0000920000097ab9 */ /* 0x000fe20000000800 */
[----:B------:R-:W-:Y:S01]  /*111530*/  ULDC.64 UR38, c[0x0][0x228] ;  /* 0x00008a0000267ab9 */ /* 0x000fe20000000a00 */
[----:B------:R-:W-:Y:S01]  /*111540*/  STL [R1+0x68fc], R57 ;  /* 0x0068fc3901007387 */ /* 0x000fe20000100800 */
[----:B------:R-:W-:Y:S01]  /*111550*/  ULDC UR34, c[0x0][0x248] ;  /* 0x0000920000227ab9 */ /* 0x000fe20000000800 */
[----:B------:R-:W1:Y:S01]  /*111560*/  S2UR UR19, SR_CgaCtaId ;  /* 0x00000000001379c3 */ /* 0x000e620000008800 */
[----:B------:R-:W-:Y:S01]  /*111570*/  UMOV UR18, 0x400 ;  /* 0x0000040000127882 */ /* 0x000fe20000000000 */
[----:B------:R-:W-:Y:S01]  /*111580*/  ULDC.64 UR36, c[0x0][0x228] ;  /* 0x00008a0000247ab9 */ /* 0x000fe20000000a00 */
        /* <DEDUP_REMOVED lines=40> */
[----:B-----5:R-:W-:Y:S01]  /*111810*/  LOP3.LUT R0, R0, 0x7fffffff, RZ, 0xc0, !PT ;  /* 0x7fffffff00007812 */ /* 0x020fe200078ec0ff */
[----:B------:R-:W-:Y:S01]  /*111820*/  ULDC UR32, c[0x0][0x228] ;  /* 0x00008a0000207ab9 */ /* 0x000fe20000000800 */
[----:B------:R-:W-:Y:S01]  /*111830*/  ULDC UR33, c[0x0][0x228] ;  /* 0x00008a0000217ab9 */ /* 0x000fe20000000800 */
[----:B------:R-:W-:Y:S01]  /*111840*/  ULDC UR45, c[0x0][0x228] ;  /* 0x00008a00002d7ab9 */ /* 0x000fe20000000800 */
[----:B------:R-:W-:Y:S01]  /*111850*/  ULDC UR44, c[0x0][0x228] ;  /* 0x00008a00002c7ab9 */ /* 0x000fe20000000800 */
[----:B------:R-:W-:Y:S01]  /*111860*/  ULDC UR42, c[0x0][0x228] ;  /* 0x00008a00002a7ab9 */ /* 0x000fe20000000800 */
[----:B------:R-:W-:Y:S01]  /*111870*/  ULDC UR43, c[0x0][0x228] ;  /* 0x00008a00002b7ab9 */ /* 0x000fe20000000800 */
[----:B------:R-:W-:-:S02]  /*111880*/  LOP3.LUT R2, R2, 0x7fffffff, RZ, 0xc0, !PT ;  /* 0x7fffffff02027812 */ /* 0x000fc400078ec0ff */
[----:B------:R-:W-:Y:S02]  /*111890*/  LOP3.LUT R3, R3, 0x7fffffff, RZ, 0xc0, !PT ;  /* 0x7fffffff03037812 */ /* 0x000fe400078ec0ff */
[----:B------:R-:W-:Y:S02]  /*1118a0*/  LOP3.LUT R4, R4, 0x7fffffff, RZ, 0xc0, !PT ;  /* 0x7fffffff04047812 */ /* 0x000fe400078ec0ff */
[----:B------:R-:W-:Y:S02]  /*1118b0*/  LOP3.LUT R5, R5, 0x7fffffff, RZ, 0xc0, !PT ;  /* 0x7fffffff05057812 */ /* 0x000fe400078ec0ff */
[----:B------:R-:W-:Y:S02]  /*1118c0*/  LOP3.LUT R6, R6, 0x7fffffff, RZ, 0xc0, !PT ;  /* 0x7fffffff06067812 */ /* 0x000fe400078ec0ff */
[----:B------:R-:W-:Y:S02]  /*1118d0*/  LOP3.LUT R7, R7, 0x7fffffff, RZ, 0xc0, !PT ;  /* 0x7fffffff07077812 */ /* 0x000fe400078ec0ff */
[----:B------:R-:W-:Y:S01]  /*1118e0*/  LOP3.LUT R56, R56, 0x7fffffff, RZ, 0xc0, !PT ;  /* 0x7fffffff38387812 */ /* 0x000fe200078ec0ff */
[----:B------:R-:W-:Y:S01]  /*1118f0*/  BAR.SYNC.DEFER_BLOCKING 0x0 ;  /* 0x0000000000007b1d */ /* 0x000fe20000010000 */
[----:B--2---:R-:W-:-:S05]  /*111900*/  IMAD R8, R8, UR6, RZ ;  /* 0x0000000608087c24 */ /* 0x004fca000f8e02ff */
[----:B------:R-:W-:Y:S01]  /*111910*/  ULDC UR6, c[0x0][0x248] ;  /* 0x0000920000067ab9 */ /* 0x000fe20000000800 */
[----:B------:R2:W-:Y:S02]  /*111920*/  STL [R1+0x200c], R8 ;  /* 0x00200c0801007387 */ /* 0x0005e40000100800 */
[----:B--2---:R-:W-:Y:S01]  /*111930*/  VIADD R8, R8, UR6 ;  /* 0x0000000608087c36 */ /* 0x004fe20008000000 */
[----:B------:R-:W-:-:S04]  /*111940*/  ULDC UR6, c[0x0][0x248] ;  /* 0x0000920000067ab9 */ /* 0x000fc80000000800 */
        /* <DEDUP_REMOVED lines=104> */
[----:B------:R-:W-:-:S03]  /*111fd0*/  ULDC UR6, c[0x0][0x248] ;  /* 0x0000920000067ab9 */ /* 0x000fc60000000800 */
[----:B------:R-:W-:Y:S01]  /*111fe0*/  VIADD R34, R8, UR6 ;  /* 0x0000000608227c36 */ /* 0x000fe20008000000 */
[----:B------:R-:W-:Y:S01]  /*111ff0*/  ULDC UR6, c[0x0][0x248] ;  /* 0x0000920000067ab9 */ /* 0x000fe20000000800 */
[----:B------:R2:W-:Y:S04]  /*112000*/  STL [R1+0x68c], R8 ;  /* 0x00068c0801007387 */ /* 0x0005e80000100800 */
[----:B------:R-:W-:Y:S04]  /*112010*/  STL [R1+0x688], R34 ;  /* 0x0006882201007387 */ /* 0x000fe80000100800 */
[----:B------:R-:W-:Y:S01]  /*112020*/  STL [R1+0x68f0], R34 ;  /* 0x0068f02201007387 */ /* 0x000fe20000100800 */
        /* <DEDUP_REMOVED lines=397> */
[----:B------:R2:W-:Y:S04]  /*113900*/  STL [R1+0x160], R8 ;  /* 0x0001600801007387 */ /* 0x0005e80000100800 */
[----:B------:R-:W3:Y:S01]  /*113910*/  LDL.LU R10, [R1+0x654c] ;  /* 0x00654c00010a7983 */ /* 0x000ee20000300800 */
[----:B--2---:R-:W-:Y:S01]  /*113920*/  VIADD R8, R8, UR6 ;  /* 0x0000000608087c36 */ /* 0x004fe20008000000 */
[----:B------:R-:W-:-:S04]  /*113930*/  ULDC UR6, c[0x0][0x248] ;  /* 0x0000920000067ab9 */ /* 0x000fc80000000800 */
[----:B------:R2:W-:Y:S04]  /*113940*/  STL [R1+0x14c], R8 ;  /* 0x00014c0801007387 */ /* 0x0005e80000100800 */
[----:B------:R-:W4:Y:S01]  /*113950*/  LDL.LU R9, [R1+0x6550] ;  /* 0x0065500001097983 */ /* 0x000f220000300800 */
        /* <DEDUP_REMOVED lines=111> */
[----:B------:R2:W-:Y:S02]  /*114050*/  STL [R1+0xa8], R8 ;  /* 0x0000a80801007387 */ /* 0x0005e40000100800 */
[----:B--2---:R-:W-:Y:S01]  /*114060*/  VIADD R8, R8, UR9 ;  /* 0x0000000908087c36 */ /* 0x004fe20008000000 */
[----:B------:R-:W-:-:S04]  /*114070*/  ULDC UR9, c[0x0][0x248] ;  /* 0x0000920000097ab9 */ /* 0x000fc80000000800 */
[----:B------:R2:W-:Y:S04]  /*114080*/  STL [R1+0xa4], R8 ;  /* 0x0000a40801007387 */ /* 0x0005e80000100800 */
[----:B------:R-:W3:Y:S01]  /*114090*/  LDL R34, [R1+0x280] ;  /* 0x0002800001227983 */ /* 0x000ee20000100800 */
[----:B--2---:R-:W-:Y:S01]  /*1140a0*/  VIADD R8, R8, UR9 ;  /* 0x0000000908087c36 */ /* 0x004fe20008000000 */
[----:B------:R-:W-:-:S04]  /*1140b0*/  ULDC UR9, c[0x0][0x248] ;  /* 0x0000920000097ab9 */ /* 0x000fc80000000800 */
[----:B------:R2:W-:Y:S01]  /*1140c0*/  STL [R1+0xa0], R8 ;  /* 0x0000a00801007387 */ /* 0x0005e20000100800 */
[----:B----4-:R-:W-:Y:S01]  /*1140d0*/  ISETP.GE.AND P0, PT, R9, UR39, PT ;  /* 0x0000002709007c0c */ /* 0x010fe2000bf06270 */
[----:B------:R-:W-:Y:S01]  /*1140e0*/  ULDC UR39, c[0x0][0x228] ;  /* 0x00008a0000277ab9 */ /* 0x000fe20000000800 */
[----:B--2---:R-:W-:Y:S01]  /*1140f0*/  VIADD R8, R8, UR9 ;  /* 0x0000000908087c36 */ /* 0x004fe20008000000 */
[----:B------:R-:W-:-:S03]  /*114100*/  ULDC UR9, c[0x0][0x248] ;  /* 0x0000920000097ab9 */ /* 0x000fc60000000800 */
[----:B------:R-:W-:Y:S01]  /*114110*/  VIADD R9, R8, UR9 ;  /* 0x0000000908097c36 */ /* 0x000fe20008000000 */
[----:B------:R2:W-:Y:S01]  /*114120*/  STL [R1+0x9c], R8 ;  /* 0x00009c0801007387 */ /* 0x0005e20000100800 */
[----:B---3--:R-:W-:Y:S01]  /*114130*/  ISETP.GE.AND P1, PT, R10, UR37, PT ;  /* 0x000000250a007c0c */ /* 0x008fe2000bf26270 */
[----:B------:R-:W-:Y:S01]  /*114140*/  ULDC UR9, c[0x0][0x248] ;  /* 0x0000920000097ab9 */ /* 0x000fe20000000800 */
[----:B------:R-:W-:Y:S01]  /*114150*/  ULDC UR37, c[0x0][0x228] ;  /* 0x00008a0000257ab9 */ /* 0x000fe20000000800 */
[----:B------:R-:W3:Y:S04]  /*114160*/  LDL R39, [R1+0x15c] ;  /* 0x00015c0001277983 */ /* 0x000ee80000100800 */
[----:B--2---:R-:W2:Y:S04]  /*114170*/  LDL R8, [R1+0x284] ;  /* 0x0002840001087983 */ /* 0x004ea80000100800 */
[----:B------:R4:W-:Y:S02]  /*114180*/  STL [R1+0x98], R9 ;  /* 0x0000980901007387 */ /* 0x0009e40000100800 */
[----:B----4-:R-:W-:-:S05]  /*114190*/  VIADD R9, R9, UR34 ;  /* 0x0000002209097c36 */ /* 0x010fca0008000000 */
[----:B------:R4:W-:Y:S04]  /*1141a0*/  STL [R1+0x94], R9 ;  /* 0x0000940901007387 */ /* 0x0009e80000100800 */
[----:B------:R-:W3:Y:S01]  /*1141b0*/  LDL R38, [R1+0x158] ;  /* 0x0001580001267983 */ /* 0x000ee20000100800 */
[----:B-1----:R-:W-:-:S03]  /*1141c0*/  ULEA UR34, UR19, UR18, 0x18 ;  /* 0x0000001213227291 */ /* 0x002fc6000f8ec03f */
[----:B------:R-:W-:Y:S01]  /*1141d0*/  ULDC.64 UR18, c[0x0][0x228] ;  /* 0x00008a0000127ab9 */ /* 0x000fe20000000a00 */
[----:B----4-:R-:W-:Y:S01]  /*1141e0*/  VIADD R9, R9, UR9 ;  /* 0x0000000909097c36 */ /* 0x010fe20008000000 */
[----:B------:R-:W-:Y:S01]  /*1141f0*/  ULDC UR9, c[0x0][0x248] ;  /* 0x0000920000097ab9 */ /* 0x000fe20000000800 */
[----:B------:R-:W-:Y:S01]  /*114200*/  IMAD.U32 R10, RZ, RZ, UR34 ;  /* 0x00000022ff0a7e24 */ /* 0x000fe2000f8e00ff */
[----:B------:R-:W-:-:S04]  /*114210*/  ULDC.64 UR34, c[0x0][0x228] ;  /* 0x00008a0000227ab9 */ /* 0x000fc80000000a00 */
[----:B------:R-:W-:Y:S04]  /*114220*/  STL [R1+0x5534], R10 ;  /* 0x0055340a01007387 */ /* 0x000fe80000100800 */
[----:B------:R1:W-:Y:S01]  /*114230*/  STL [R1+0x90], R9 ;  /* 0x0000900901007387 */ /* 0x0003e20000100800 */
[----:B------:R-:W-:Y:S01]  /*114240*/  ISETP.LT.AND P2, PT, R34, UR18, !P1 ;  /* 0x0000001222007c0c */ /* 0x000fe2000cf41270 */
[----:B------:R-:W-:Y:S02]  /*114250*/  ULDC UR18, c[0x0][0x248] ;  /* 0x0000920000127ab9 */ /* 0x000fe40000000800 */
[----:B-1----:R-:W-:-:S05]  /*114260*/  VIADD R9, R9, UR18 ;  /* 0x0000001209097c36 */ /* 0x002fca0008000000 */
[----:B------:R1:W-:Y:S04]  /*114270*/  STL [R1+0x8c], R9 ;  /* 0x00008c0901007387 */ /* 0x0003e80000100800 */
[----:B------:R-:W4:Y:S01]  /*114280*/  LDL.LU R11, [R1+0x6554] ;  /* 0x00655400010b7983 */ /* 0x000f220000300800 */
[----:B-1----:R-:W-:Y:S01]  /*114290*/  VIADD R9, R9, UR9 ;  /* 0x0000000909097c36 */ /* 0x002fe20008000000 */
[----:B------:R-:W-:-:S04]  /*1142a0*/  ULDC UR9, c[0x0][0x248] ;  /* 0x0000920000097ab9 */ /* 0x000fc80000000800 */
[----:B------:R1:W-:Y:S02]  /*1142b0*/  STL [R1+0x88], R9 ;  /* 0x0000880901007387 */ /* 0x0003e40000100800 */
[----:B-1----:R-:W-:Y:S01]  /*1142c0*/  VIADD R9, R9, UR9 ;  /* 0x0000000909097c36 */ /* 0x002fe20008000000 */
[----:B------:R-:W-:-:S04]  /*1142d0*/  ULDC UR9, c[0x0][0x248] ;  /* 0x0000920000097ab9 */ /* 0x000fc80000000800 */
[----:B------:R1:W-:Y:S02]  /*1142e0*/  STL [R1+0x84], R9 ;  /* 0x0000840901007387 */ /* 0x0003e40000100800 */
[----:B-1----:R-:W-:-:S05]  /*1142f0*/  VIADD R9, R9, UR9 ;  /* 0x0000000909097c36 */ /* 0x002fca0008000000 */
[----:B------:R1:W-:Y:S04]  /*114300*/  STL [R1+0x80], R9 ;  /* 0x0000800901007387 */ /* 0x0003e80000100800 */
[----:B------:R-:W4:Y:S01]  /*114310*/  LDL.LU R10, [R1+0x6558] ;  /* 0x00655800010a7983 */ /* 0x000f220000300800 */
[----:B--2---:R-:W-:Y:S02]  /*114320*/  ISETP.LT.AND P3, PT, R8, UR15, !P1 ;  /* 0x0000000f08007c0c */ /* 0x004fe4000cf61270 */
[----:B------:R-:W-:-:S04]  /*114330*/  LOP3.LUT R13, R13, 0xffbfffff, RZ, 0xc0, !PT ;  /* 0xffbfffff0d0d7812 */ /* 0x000fc800078ec0ff */
[----:B------:R-:W-:Y:S02]  /*114340*/  @P2 LOP3.LUT R13, R13, 0x400000, RZ, 0xfc, !PT ;  /* 0x004000000d0d2812 */ /* 0x000fe400078efcff */
[----:B---3--:R-:W-:Y:S01]  /*114350*/  ISETP.LT.AND P2, PT, R39, UR14, !P1 ;  /* 0x0000000e27007c0c */ /* 0x008fe2000cf41270 */
[----:B------:R-:W-:Y:S01]  /*114360*/  ULDC.64 UR14, c[0x0][0x228] ;  /* 0x00008a00000e7ab9 */ /* 0x000fe20000000a00 */
[----:B------:R-:W-:-:S04]  /*114370*/  LOP3.LUT R13, R13, 0xffdfffff, RZ, 0xc0, !PT ;  /* 0xffdfffff0d0d7812 */ /* 0x000fc800078ec0ff */
[----:B------:R-:W-:Y:S02]  /*114380*/  @P3 LOP3.LUT R13, R13, 0x200000, RZ, 0xfc, !PT ;  /* 0x002000000d0d3812 */ /* 0x000fe400078efcff */
[----:B------:R-:W-:Y:S02]  /*114390*/  ISETP.LT.AND P1, PT, R38, UR14, !P1 ;  /* 0x0000000e26007c0c */ /* 0x000fe4000cf21270 */
[----:B------:R-:W-:-:S04]  /*1143a0*/  LOP3.LUT R13, R13, 0xffefffff, RZ, 0xc0, !PT ;  /* 0xffefffff0d0d7812 */ /* 0x000fc800078ec0ff */
[----:B------:R-:W-:-:S04]  /*1143b0*/  @P2 LOP3.LUT R13, R13, 0x100000, RZ, 0xfc, !PT ;  /* 0x001000000d0d2812 */ /* 0x000fc800078efcff */
[----:B------:R-:W-:-:S04]  /*1143c0*/  LOP3.LUT R13, R13, 0xfff7ffff, RZ, 0xc0, !PT ;  /* 0xfff7ffff0d0d7812 */ /* 0x000fc800078ec0ff */
[----:B------:R-:W-:Y:S02]  /*1143d0*/  @P1 LOP3.LUT R13, R13, 0x80000, RZ, 0xfc, !PT ;  /* 0x000800000d0d1812 */ /* 0x000fe400078efcff */
[----:B------:R-:W-:Y:S01]  /*1143e0*/  ISETP.LT.AND P1, PT, R34, UR8, !P0 ;  /* 0x0000000822007c0c */ /* 0x000fe2000c721270 */
[----:B------:R-:W-:Y:S01]  /*1143f0*/  ULDC UR8, c[0x0][0x248] ;  /* 0x0000920000087ab9 */ /* 0x000fe20000000800 */
[----:B------:R-:W-:-:S11]  /*114400*/  LOP3.LUT R13, R13, 0xfffbffff, RZ, 0xc0, !PT ;  /* 0xfffbffff0d0d7812 */ /* 0x000fd600078ec0ff */
[----:B------:R-:W-:Y:S02]  /*114410*/  @P1 LOP3.LUT R13, R13, 0x40000, RZ, 0xfc, !PT ;  /* 0x000400000d0d1812 */ /* 0x000fe400078efcff */
[----:B------:R-:W-:Y:S02]  /*114420*/  ISETP.LT.AND P1, PT, R8, UR7, !P0 ;  /* 0x0000000708007c0c */ /* 0x000fe4000c721270 */
[----:B------:R-:W-:Y:S01]  /*114430*/  LOP3.LUT R13, R13, 0xfffdffff, RZ, 0xc0, !PT ;  /* 0xfffdffff0d0d7812 */ /* 0x000fe200078ec0ff */
[----:B-1----:R-:W-:Y:S01]  /*114440*/  VIADD R9, R9, UR8 ;  /* 0x0000000809097c36 */ /* 0x002fe20008000000 */
[----:B------:R-:W-:-:S09]  /*114450*/  ULDC.64 UR8, c[0x0][0x228] ;  /* 0x00008a0000087ab9 */ /* 0x000fd20000000a00 */
[----:B------:R-:W-:Y:S02]  /*114460*/  @P1 LOP3.LUT R13, R13, 0x20000, RZ, 0xfc, !PT ;  /* 0x000200000d0d1812 */ /* 0x000fe400078efcff */
[----:B------:R-:W-:Y:S01]  /*114470*/  ISETP.LT.AND P1, PT, R39, UR6, !P0 ;  /* 0x0000000627007c0c */ /* 0x000fe2000c721270 */
[----:B------:R-:W-:Y:S01]  /*114480*/  ULDC UR6, c[0x0][0x248] ;  /* 0x0000920000067ab9 */ /* 0x000fe20000000800 */
[----:B------:R-:W-:Y:S02]  /*114490*/  ISETP.LT.AND P0, PT, R38, UR8, !P0 ;  /* 0x0000000826007c0c */ /* 0x000fe4000c701270 */
[----:B------:R-:W-:Y:S01]  /*1144a0*/  LOP3.LUT R13, R13, 0xfffeffff, RZ, 0xc0, !PT ;  /* 0xfffeffff0d0d7812 */ /* 0x000fe200078ec0ff */
[----:B------:R1:W-:Y:S08]  /*1144b0*/  STL [R1+0x7c], R9 ;  /* 0x00007c0901007387 */ /* 0x0003f00000100800 */
[----:B------:R-:W-:Y:S01]  /*1144c0*/  @P1 LOP3.LUT R13, R13, 0x10000, RZ, 0xfc, !PT ;  /* 0x000100000d0d1812 */ /* 0x000fe200078efcff */
[----:B-1----:R-:W-:Y:S01]  /*1144d0*/  VIADD R9, R9, UR6 ;  /* 0x0000000609097c36 */ /* 0x002fe20008000000 */
[----:B------:R-:W-:-:S02]  /*1144e0*/  ULDC.64 UR6, c[0x0][0x228] ;  /* 0x00008a0000067ab9 */ /* 0x000fc40000000a00 */
[----:B------:R-:W-:Y:S02]  /*1144f0*/  LOP3.LUT R13, R13, 0xffff7fff, RZ, 0xc0, !PT ;  /* 0xffff7fff0d0d7812 */ /* 0x000fe400078ec0ff */
[----:B------:R1:W-:Y:S02]  /*114500*/  STL [R1+0x78], R9 ;  /* 0x0000780901007387 */ /* 0x0003e40000100800 */
[----:B------:R-:W-:-:S04]  /*114510*/  @P0 LOP3.LUT R13, R13, 0x8000, RZ, 0xfc, !PT ;  /* 0x000080000d0d0812 */ /* 0x000fc800078efcff */
[----:B------:R-:W-:Y:S02]  /*114520*/  LOP3.LUT R13, R13, 0xffffbfff, RZ, 0xc0, !PT ;  /* 0xffffbfff0d0d7812 */ /* 0x000fe400078ec0ff */
[----:B----4-:R-:W-:Y:S01]  /*114530*/  ISETP.GE.AND P0, PT, R11, UR35, PT ;  /* 0x000000230b007c0c */ /* 0x010fe2000bf06270 */
[----:B------:R-:W-:Y:S01]  /*114540*/  ULDC UR35, c[0x0][0x228] ;  /* 0x00008a0000237ab9 */ /* 0x000fe20000000800 */
[----:B------:R-:W2:Y:S02]  /*114550*/  LDL.LU R11, [R1+0x655c] ;  /* 0x00655c00010b7983 */ /* 0x000ea40000300800 */
[----:B------:R-:W-:Y:S02]  /*114560*/  ISETP.LT.AND P3, PT, R34, UR11, !P0 ;  /* 0x0000000b22007c0c */ /* 0x000fe4000c761270 */
[----:B------:R-:W-:Y:S01]  /*114570*/  ISETP.LT.AND P2, PT, R8, UR10, !P0 ;  /* 0x0000000a08007c0c */ /* 0x000fe2000c741270 */
[----:B------:R-:W-:Y:S01]  /*114580*/  ULDC.64 UR10, c[0x0][0x228] ;  /* 0x00008a00000a7ab9 */ /* 0x000fe20000000a00 */
[----:B------:R-:W-:Y:S01]  /*114590*/  ISETP.LT.AND P1, PT, R39, UR61, !P0 ;  /* 0x0000003d27007c0c */ /* 0x000fe2000c721270 */
[----:B------:R-:W-:-:S08]  /*1145a0*/  ULDC UR61, c[0x0][0x228] ;  /* 0x00008a00003d7ab9 */ /* 0x000fd00000000800 */
[----:B------:R-:W-:-:S04]  /*1145b0*/  @P3 LOP3.LUT R13, R13, 0x4000, RZ, 0xfc, !PT ;  /* 0x000040000d0d3812 */ /* 0x000fc800078efcff */
[----:B------:R-:W-:-:S04]  /*1145c0*/  LOP3.LUT R13, R13, 0xffffdfff, RZ, 0xc0, !PT ;  /* 0xffffdfff0d0d7812 */ /* 0x000fc800078ec0ff */
[----:B------:R-:W-:Y:S02]  /*1145d0*/  @P2 LOP3.LUT R13, R13, 0x2000, RZ, 0xfc, !PT ;  /* 0x000020000d0d2812 */ /* 0x000fe400078efcff */
[----:B------:R-:W-:Y:S01]  /*1145e0*/  ISETP.LT.AND P0, PT, R38, UR6, !P0 ;  /* 0x0000000626007c0c */ /* 0x000fe2000c701270 */
[----:B------:R-:W-:Y:S01]  /*1145f0*/  ULDC UR6, c[0x0][0x248] ;  /* 0x0000920000067ab9 */ /* 0x000fe20000000800 */
[----:B------:R-:W-:-:S04]  /*114600*/  LOP3.LUT R13, R13, 0xffffefff, RZ, 0xc0, !PT ;  /* 0xffffefff0d0d7812 */ /* 0x000fc800078ec0ff */
[----:B------:R-:W-:Y:S01]  /*114610*/  @P1 LOP3.LUT R13, R13, 0x1000, RZ, 0xfc, !PT ;  /* 0x000010000d0d1812 */ /* 0x000fe200078efcff */
[----:B-1----:R-:W-:Y:S01]  /*114620*/  VIADD R9, R9, UR6 ;  /* 0x0000000609097c36 */ /* 0x002fe20008000000 */
[----:B------:R-:W-:Y:S02]  /*114630*/  ULDC UR6, c[0x0][0x248] ;  /* 0x0000920000067ab9 */ /* 0x000fe40000000800 */
[----:B------:R-:W-:Y:S02]  /*114640*/  LOP3.LUT R13, R13, 0xfffff7ff, RZ, 0xc0, !PT ;  /* 0xfffff7ff0d0d7812 */ /* 0x000fe400078ec0ff */
[----:B------:R1:W-:Y:S02]  /*114650*/  STL [R1+0x74], R9 ;  /* 0x0000740901007387 */ /* 0x0003e40000100800 */
[----:B------:R-:W-:Y:S02]  /*114660*/  @P0 LOP3.LUT R13, R13, 0x800, RZ, 0xfc, !PT ;  /* 0x000008000d0d0812 */ /* 0x000fe400078efcff */
[----:B------:R-:W-:Y:S01]  /*114670*/  ISETP.GE.AND P0, PT, R10, UR19, PT ;  /* 0x000000130a007c0c */ /* 0x000fe2000bf06270 */
[----:B------:R-:W-:Y:S01]  /*114680*/  ULDC.64 UR18, c[0x0][0x228] ;  /* 0x00008a0000127ab9 */ /* 0x000fe20000000a00 */
[----:B------:R-:W3:Y:S02]  /*114690*/  LDL.LU R10, [R1+0x6560] ;  /* 0x00656000010a7983 */ /* 0x000ee40000300800 */
[----:B------:R-:W-:Y:S01]  /*1146a0*/  ISETP.LT.AND P3, PT, R34, UR58, !P0 ;  /* 0x0000003a22007c0c */ /* 0x000fe2000c761270 */
[----:B-1----:R-:W-:Y:S01]  /*1146b0*/  VIADD R9, R9, UR6 ;  /* 0x0000000609097c36 */ /* 0x002fe20008000000 */
[----:B------:R-:W-:Y:S01]  /*1146c0*/  ISETP.LT.AND P2, PT, R8, UR59, !P0 ;  /* 0x0000003b08007c0c */ /* 0x000fe2000c741270 */
[----:B------:R-:W-:Y:S01]  /*1146d0*/  ULDC UR6, c[0x0][0x248] ;  /* 0x0000920000067ab9 */ /* 0x000fe20000000800 */
[----:B------:R-:W-:Y:S01]  /*1146e0*/  LOP3.LUT R13, R13, 0xfffffbff, RZ, 0xc0, !PT ;  /* 0xfffffbff0d0d7812 */ /* 0x000fe200078ec0ff */
[----:B------:R-:W-:Y:S01]  /*1146f0*/  ULDC UR59, c[0x0][0x228] ;  /* 0x00008a00003b7ab9 */ /* 0x000fe20000000800 */
[----:B------:R-:W-:Y:S01]  /*114700*/  ISETP.LT.AND P1, PT, R39, UR60, !P0 ;  /* 0x0000003c27007c0c */ /* 0x000fe2000c721270 */
[----:B------:R1:W-:Y:S01]  /*114710*/  STL [R1+0x70], R9 ;  /* 0x0000700901007387 */ /* 0x0003e20000100800 */
[----:B------:R-:W-:-:S05]  /*114720*/  ULDC UR58, c[0x0][0x228] ;  /* 0x00008a00003a7ab9 */ /* 0x000fca0000000800 */
[----:B------:R-:W-:Y:S01]  /*114730*/  @P3 LOP3.LUT R13, R13, 0x400, RZ, 0xfc, !PT ;  /* 0x000004000d0d3812 */ /* 0x000fe200078efcff */
[----:B------:R-:W-:-:S03]  /*114740*/  ULDC UR60, c[0x0][0x228] ;  /* 0x00008a00003c7ab9 */ /* 0x000fc60000000800 */
[----:B------:R-:W-:-:S04]  /*114750*/  LOP3.LUT R13, R13, 0xfffffdff, RZ, 0xc0, !PT ;  /* 0xfffffdff0d0d7812 */ /* 0x000fc800078ec0ff */
[----:B------:R-:W-:Y:S02]  /*114760*/  @P2 LOP3.LUT R13, R13, 0x200, RZ, 0xfc, !PT ;  /* 0x000002000d0d2812 */ /* 0x000fe400078efcff */
[----:B------:R-:W-:Y:S02]  /*114770*/  ISETP.LT.AND P0, PT, R38, UR10, !P0 ;  /* 0x0000000a26007c0c */ /* 0x000fe4000c701270 */
[----:B------:R-:W-:-:S04]  /*114780*/  LOP3.LUT R13, R13, 0xfffffeff, RZ, 0xc0, !PT ;  /* 0xfffffeff0d0d7812 */ /* 0x000fc800078ec0ff */
[----:B------:R-:W-:-:S04]  /*114790*/  @P1 LOP3.LUT R13, R13, 0x100, RZ, 0xfc, !PT ;  /* 0x000001000d0d1812 */ /* 0x000fc800078efcff */
[----:B------:R-:W-:-:S04]  /*1147a0*/  LOP3.LUT R13, R13, 0xffffff7f, RZ, 0xc0, !PT ;  /* 0xffffff7f0d0d7812 */ /* 0x000fc800078ec0ff */
[----:B------:R-:W-:-:S04]  /*1147b0*/  @P0 LOP3.LUT R13, R13, 0x80, RZ, 0xfc, !PT ;  /* 0x000000800d0d0812 */ /* 0x000fc800078efcff */
[----:B------:R-:W-:Y:S01]  /*1147c0*/  LOP3.LUT R13, R13, 0xffffffbf, RZ, 0xc0, !PT ;  /* 0xffffffbf0d0d7812 */ /* 0x000fe200078ec0ff */
[----:B-1----:R-:W-:Y:S01]  /*1147d0*/  VIADD R9, R9, UR6 ;  /* 0x0000000609097c36 */ /* 0x002fe20008000000 */
[----:B------:R-:W-:Y:S01]  /*1147e0*/  ULDC UR6, c[0x0][0x248] ;  /* 0x0000920000067ab9 */ /* 0x000fe20000000800 */
[----:B--2---:R-:W-:Y:S01]  /*1147f0*/  ISETP.GE.AND P0, PT, R11, UR15, PT ;  /* 0x0000000f0b007c0c */ /* 0x004fe2000bf06270 */
[----:B------:R-:W-:Y:S01]  /*114800*/  ULDC.64 UR14, c[0x0][0x228] ;  /* 0x00008a00000e7ab9 */ /* 0x000fe20000000a00 */
[----:B------:R-:W2:Y:S04]  /*114810*/  LDL.LU R11, [R1+0x6564] ;  /* 0x00656400010b7983 */ /* 0x000ea80000300800 */
[----:B------:R-:W4:Y:S01]  /*114820*/  LDL.LU R12, [R1] ;  /* 0x00000000010c7983 */ /* 0x000f220000300800 */
[----:B------:R-:W-:Y:S01]  /*114830*/  ISETP.LT.AND P3, PT, R34, UR55, !P0 ;  /* 0x0000003722007c0c */ /* 0x000fe2000c761270 */
[----:B------:R-:W-:Y:S01]  /*114840*/  ULDC UR55, c[0x0][0x228] ;  /* 0x00008a0000377ab9 */ /* 0x000fe20000000800 */
[----:B------:R-:W-:-:S02]  /*114850*/  ISETP.LT.AND P2, PT, R8, UR56, !P0 ;  /* 0x0000003808007c0c */ /* 0x000fc4000c741270 */
[----:B------:R-:W-:Y:S01]  /*114860*/  ISETP.LT.AND P1, PT, R39, UR57, !P0 ;  /* 0x0000003927007c0c */ /* 0x000fe2000c721270 */
[----:B------:R1:W-:Y:S08]  /*114870*/  STL [R1+0x6c], R9 ;  /* 0x00006c0901007387 */ /* 0x0003f00000100800 */
[----:B------:R-:W-:Y:S01]  /*114880*/  @P3 LOP3.LUT R13, R13, 0x40, RZ, 0xfc, !PT ;  /* 0x000000400d0d3812 */ /* 0x000fe200078efcff */
[----:B------:R-:W-:Y:S01]  /*114890*/  ULDC UR56, c[0x0][0x228] ;  /* 0x00008a0000387ab9 */ /* 0x000fe20000000800 */
[----:B------:R-:W-:-:S02]  /*1148a0*/  ULDC UR57, c[0x0][0x228] ;  /* 0x00008a0000397ab9 */ /* 0x000fc40000000800 */
[----:B------:R-:W-:-:S04]  /*1148b0*/  LOP3.LUT R13, R13, 0xffffffdf, RZ, 0xc0, !PT ;  /* 0xffffffdf0d0d7812 */ /* 0x000fc800078ec0ff */
[----:B------:R-:W-:Y:S02]  /*1148c0*/  @P2 LOP3.LUT R13, R13, 0x20, RZ, 0xfc, !PT ;  /* 0x000000200d0d2812 */ /* 0x000fe400078efcff */
[----:B------:R-:W-:Y:S01]  /*1148d0*/  ISETP.LT.AND P0, PT, R38, UR18, !P0 ;  /* 0x0000001226007c0c */ /* 0x000fe2000c701270 */
[----:B-1----:R-:W-:Y:S01]  /*1148e0*/  VIADD R9, R9, UR6 ;  /* 0x0000000609097c36 */ /* 0x002fe20008000000 */
[----:B------:R-:W-:Y:S01]  /*1148f0*/  LOP3.LUT R13, R13, 0xffffffef, RZ, 0xc0, !PT ;  /* 0xffffffef0d0d7812 */ /* 0x000fe200078ec0ff */
[----:B------:R-:W-:Y:S01]  /*114900*/  ULDC UR6, c[0x0][0x248] ;  /* 0x0000920000067ab9 */ /* 0x000fe20000000800 */
[----:B------:R-:W-:Y:S02]  /*114910*/  ULDC UR18, c[0x0][0x228] ;  /* 0x00008a0000127ab9 */ /* 0x000fe40000000800 */
[----:B------:R-:W-:-:S04]  /*114920*/  @P1 LOP3.LUT R13, R13, 0x10, RZ, 0xfc, !PT ;  /* 0x000000100d0d1812 */ /* 0x000fc800078efcff */
[----:B------:R-:W-:-:S04]  /*114930*/  LOP3.LUT R13, R13, 0xfffffff7, RZ, 0xc0, !PT ;  /* 0xfffffff70d0d7812 */ /* 0x000fc800078ec0ff */
[----:B------:R-:W-:Y:S02]  /*114940*/  @P0 LOP3.LUT R13, R13, 0x8, RZ, 0xfc, !PT ;  /* 0x000000080d0d0812 */ /* 0x000fe400078efcff */
[----:B---3--:R-:W-:Y:S01]  /*114950*/  ISETP.GE.AND P0, PT, R10, UR9, PT ;  /* 0x000000090a007c0c */ /* 0x008fe2000bf06270 */
[----:B------:R-:W-:Y:S01]  /*114960*/  ULDC.64 UR8, c[0x0][0x228] ;  /* 0x00008a0000087ab9 */ /* 0x000fe20000000a00 */
[----:B------:R-:W3:Y:S02]  /*114970*/  LDL.LU R10, [R1+0x6568] ;  /* 0x00656800010a7983 */ /* 0x000ee40000300800 */
[----:B------:R-:W-:Y:S01]  /*114980*/  ISETP.LT.AND P3, PT, R34, UR52, !P0 ;  /* 0x0000003422007c0c */ /* 0x000fe2000c761270 */
[----:B------:R-:W-:Y:S01]  /*114990*/  ULDC UR52, c[0x0][0x228] ;  /* 0x00008a0000347ab9 */ /* 0x000fe20000000800 */
[----:B------:R-:W-:Y:S01]  /*1149a0*/  ISETP.LT.AND P2, PT, R8, UR53, !P0 ;  /* 0x0000003508007c0c */ /* 0x000fe2000c741270 */
[----:B------:R-:W-:Y:S01]  /*1149b0*/  ULDC UR53, c[0x0][0x228] ;  /* 0x00008a0000357ab9 */ /* 0x000fe20000000800 */
[----:B------:R-:W-:-:S02]  /*1149c0*/  LOP3.LUT R13, R13, 0xfffffffb, RZ, 0xc0, !PT ;  /* 0xfffffffb0d0d7812 */ /* 0x000fc400078ec0ff */
[----:B------:R-:W-:Y:S01]  /*1149d0*/  ISETP.LT.AND P1, PT, R39, UR54, !P0 ;  /* 0x0000003627007c0c */ /* 0x000fe2000c721270 */
[----:B------:R-:W-:-:S06]  /*1149e0*/  ULDC UR54, c[0x0][0x228] ;  /* 0x00008a0000367ab9 */ /* 0x000fcc0000000800 */
[----:B------:R-:W-:-:S04]  /*1149f0*/  @P3 LOP3.LUT R13, R13, 0x4, RZ, 0xfc, !PT ;  /* 0x000000040d0d3812 */ /* 0x000fc800078efcff */
[----:B------:R-:W-:Y:S02]  /*114a00*/  LOP3.LUT R13, R13, 0xfffffffd, RZ, 0xc0, !PT ;  /* 0xfffffffd0d0d7812 */ /* 0x000fe400078ec0ff */
[----:B------:R-:W-:Y:S01]  /*114a10*/  ISETP.LT.AND P0, PT, R38, UR14, !P0 ;  /* 0x0000000e26007c0c */ /* 0x000fe2000c701270 */
[----:B------:R-:W-:Y:S01]  /*114a20*/  ULDC UR14, c[0x0][0x228] ;  /* 0x00008a00000e7ab9 */ /* 0x000fe20000000800 */
[----:B------:R-:W-:-:S04]  /*114a30*/  @P2 LOP3.LUT R13, R13, 0x2, RZ, 0xfc, !PT ;  /* 0x000000020d0d2812 */ /* 0x000fc800078efcff */
[----:B------:R-:W-:-:S04]  /*114a40*/  LOP3.LUT R13, R13, 0xfffffffe, RZ, 0xc0, !PT ;  /* 0xfffffffe0d0d7812 */ /* 0x000fc800078ec0ff */
[----:B------:R-:W-:-:S05]  /*114a50*/  @P1 LOP3.LUT R13, R13, 0x1, RZ, 0xfc, !PT ;  /* 0x000000010d0d1812 */ /* 0x000fca00078efcff */
[----:B------:R-:W-:Y:S04]  /*114a60*/  STL [R1+0x4], R13 ;  /* 0x0000040d01007387 */ /* 0x000fe80000100800 */
[----:B------:R1:W-:Y:S02]  /*114a70*/  STL [R1+0x68], R9 ;  /* 0x0000680901007387 */ /* 0x0003e40000100800 */
[----:B-1----:R-:W-:Y:S01]  /*114a80*/  VIADD R9, R9, UR6 ;  /* 0x0000000609097c36 */ /* 0x002fe20008000000 */
[----:B----4-:R-:W-:-:S04]  /*114a90*/  LOP3.LUT R12, R12, 0x7fffffff, RZ, 0xc0, !PT ;  /* 0x7fffffff0c0c7812 */ /* 0x010fc800078ec0ff */
[----:B------:R-:W-:Y:S02]  /*114aa0*/  @P0 LOP3.LUT R12, R12, 0x80000000, RZ, 0xfc, !PT ;  /* 0x800000000c0c0812 */ /* 0x000fe400078efcff */
[----:B--2---:R-:W-:Y:S01]  /*114ab0*/  ISETP.GE.AND P0, PT, R11, UR7, PT ;  /* 0x000000070b007c0c */ /* 0x004fe2000bf06270 */
[----:B------:R-:W-:Y:S01]  /*114ac0*/  ULDC.64 UR6, c[0x0][0x228] ;  /* 0x00008a0000067ab9 */ /* 0x000fe20000000a00 */
[----:B------:R-:W2:Y:S02]  /*114ad0*/  LDL.LU R11, [R1+0x656c] ;  /* 0x00656c00010b7983 */ /* 0x000ea40000300800 */
[----:B------:R-:W-:Y:S01]  /*114ae0*/  ISETP.LT.AND P3, PT, R34, UR49, !P0 ;  /* 0x0000003122007c0c */ /* 0x000fe2000c761270 */
[----:B------:R-:W-:Y:S01]  /*114af0*/  ULDC UR49, c[0x0][0x228] ;  /* 0x00008a0000317ab9 */ /* 0x000fe20000000800 */
[----:B------:R-:W-:Y:S02]  /*114b00*/  ISETP.LT.AND P2, PT, R8, UR50, !P0 ;  /* 0x0000003208007c0c */ /* 0x000fe4000c741270 */
[----:B------:R-:W-:-:S02]  /*114b10*/  LOP3.LUT R12, R12, 0xbfffffff, RZ, 0xc0, !PT ;  /* 0xbfffffff0c0c7812 */ /* 0x000fc400078ec0ff */
[----:B------:R-:W-:Y:S01]  /*114b20*/  ISETP.LT.AND P1, PT, R39, UR51, !P0 ;  /* 0x0000003327007c0c */ /* 0x000fe2000c721270 */
[----:B------:R1:W-:Y:S01]  /*114b30*/  STL [R1+0x64], R9 ;  /* 0x0000640901007387 */ /* 0x0003e20000100800 */
[----:B------:R-:W-:-:S05]  /*114b40*/  ULDC UR50, c[0x0][0x228] ;  /* 0x00008a0000327ab9 */ /* 0x000fca0000000800 */
[----:B------:R-:W-:Y:S01]  /*114b50*/  @P3 LOP3.LUT R12, R12, 0x40000000, RZ, 0xfc, !PT ;  /* 0x400000000c0c3812 */ /* 0x000fe200078efcff */
[----:B------:R-:W-:-:S03]  /*114b60*/  ULDC UR51, c[0x0][0x228] ;  /* 0x00008a0000337ab9 */ /* 0x000fc60000000800 */
[----:B------:R-:W-:-:S04]  /*114b70*/  LOP3.LUT R12, R12, 0xdfffffff, RZ, 0xc0, !PT ;  /* 0xdfffffff0c0c7812 */ /* 0x000fc800078ec0ff */
[----:B------:R-:W-:Y:S02]  /*114b80*/  @P2 LOP3.LUT R12, R12, 0x20000000, RZ, 0xfc, !PT ;  /* 0x200000000c0c2812 */ /* 0x000fe400078efcff */
[----:B------:R-:W-:Y:S01]  /*114b90*/  ISETP.LT.AND P0, PT, R38, UR8, !P0 ;  /* 0x0000000826007c0c */ /* 0x000fe2000c701270 */
[----:B------:R-:W-:Y:S01]  /*114ba0*/  ULDC UR8, c[0x0][0x228] ;  /* 0x00008a0000087ab9 */ /* 0x000fe20000000800 */
[----:B------:R-:W-:-:S04]  /*114bb0*/  LOP3.LUT R12, R12, 0xefffffff, RZ, 0xc0, !PT ;  /* 0xefffffff0c0c7812 */ /* 0x000fc800078ec0ff */
[----:B------:R-:W-:-:S04]  /*114bc0*/  @P1 LOP3.LUT R12, R12, 0x10000000, RZ, 0xfc, !PT ;  /* 0x100000000c0c1812 */ /* 0x000fc800078efcff */
[----:B------:R-:W-:-:S04]  /*114bd0*/  LOP3.LUT R12, R12, 0xf7ffffff, RZ, 0xc0, !PT ;  /* 0xf7ffffff0c0c7812 */ /* 0x000fc800078ec0ff */
[----:B------:R-:W-:Y:S02]  /*114be0*/  @P0 LOP3.LUT R12, R12, 0x8000000, RZ, 0xfc, !PT ;  /* 0x080000000c0c0812 */ /* 0x000fe400078efcff */
[----:B---3--:R-:W-:Y:S01]  /*114bf0*/  ISETP.GE.AND P0, PT, R10, UR11, PT ;  /* 0x0000000b0a007c0c */ /* 0x008fe2000bf06270 */
[----:B------:R-:W-:Y:S01]  /*114c00*/  ULDC.64 UR10, c[0x0][0x228] ;  /* 0x00008a00000a7ab9 */ /* 0x000fe20000000a00 */
[----:B------:R-:W3:Y:S02]  /*114c10*/  LDL.LU R10, [R1+0x6570] ;  /* 0x00657000010a7983 */ /* 0x000ee40000300800 */
[----:B------:R-:W-:Y:S02]  /*114c20*/  ISETP.LT.AND P3, PT, R34, UR31, !P0 ;  /* 0x0000001f22007c0c */ /* 0x000fe4000c761270 */
[----:B------:R-:W-:Y:S01]  /*114c30*/  ISETP.LT.AND P2, PT, R8, UR47, !P0 ;  /* 0x0000002f08007c0c */ /* 0x000fe2000c741270 */
[----:B------:R-:W-:Y:S01]  /*114c40*/  ULDC UR47, c[0x0][0x228] ;  /* 0x00008a00002f7ab9 */ /* 0x000fe20000000800 */
[----:B------:R-:W-:-:S02]  /*114c50*/  LOP3.LUT R12, R12, 0xfbffffff, RZ, 0xc0, !PT ;  /* 0xfbffffff0c0c7812 */ /* 0x000fc400078ec0ff */
[----:B------:R-:W-:Y:S01]  /*114c60*/  ISETP.LT.AND P1, PT, R39, UR48, !P0 ;  /* 0x0000003027007c0c */ /* 0x000fe2000c721270 */
[----:B------:R-:W-:-:S06]  /*114c70*/  ULDC UR48, c[0x0][0x228] ;  /* 0x00008a0000307ab9 */ /* 0x000fcc0000000800 */
        /* <DEDUP_REMOVED lines=11> */
[----:B------:R-:W-:-:S04]  /*114d30*/  @P0 LOP3.LUT R12, R12, 0x800000, RZ, 0xfc, !PT ;  /* 0x008000000c0c0812 */ /* 0x000fc800078efcff */
[----:B------:R-:W-:Y:S01]  /*114d40*/  LOP3.LUT R12, R12, 0xffbfffff, RZ, 0xc0, !PT ;  /* 0xffbfffff0c0c7812 */ /* 0x000fe200078ec0ff */
[----:B-1----:R-:W-:Y:S01]  /*114d50*/  VIADD R9, R9, UR6 ;  /* 0x0000000609097c36 */ /* 0x002fe20008000000 */
[----:B------:R-:W-:Y:S01]  /*114d60*/  ULDC UR6, c[0x0][0x248] ;  /* 0x0000920000067ab9 */ /* 0x000fe20000000800 */
[----:B--2---:R-:W-:Y:S01]  /*114d70*/  ISETP.GE.AND P0, PT, R11, UR19, PT ;  /* 0x000000130b007c0c */ /* 0x004fe2000bf06270 */
[----:B------:R-:W-:Y:S01]  /*114d80*/  ULDC UR19, c[0x0][0x228] ;  /* 0x00008a0000137ab9 */ /* 0x000fe20000000800 */
[----:B------:R-:W2:Y:S02]  /*114d90*/  LDL.LU R11, [R1+0x6574] ;  /* 0x00657400010b7983 */ /* 0x000ea40000300800 */
[----:B------:R-:W-:Y:S01]  /*114da0*/  ISETP.LT.AND P3, PT, R34, UR21, !P0 ;  /* 0x0000001522007c0c */ /* 0x000fe2000c761270 */
[----:B------:R-:W-:Y:S01]  /*114db0*/  ULDC UR21, c[0x0][0x228] ;  /* 0x00008a0000157ab9 */ /* 0x000fe20000000800 */
[----:B------:R-:W-:Y:S02]  /*114dc0*/  ISETP.LT.AND P2, PT, R8, UR24, !P0 ;  /* 0x0000001808007c0c */ /* 0x000fe4000c741270 */
[----:B------:R-:W-:Y:S01]  /*114dd0*/  ISETP.LT.AND P1, PT, R39, UR25, !P0 ;  /* 0x0000001927007c0c */ /* 0x000fe2000c721270 */
[----:B------:R1:W-:Y:S08]  /*114de0*/  STL [R1+0x5c], R9 ;  /* 0x00005c0901007387 */ /* 0x0003f00000100800 */
[----:B------:R-:W-:Y:S01]  /*114df0*/  @P3 LOP3.LUT R12, R12, 0x400000, RZ, 0xfc, !PT ;  /* 0x004000000c0c3812 */ /* 0x000fe200078efcff */
[----:B------:R-:W-:-:S03]  /*114e00*/  ULDC.64 UR24, c[0x0][0x228] ;  /* 0x00008a0000187ab9 */ /* 0x000fc60000000a00 */
        /* <DEDUP_REMOVED lines=11> */
[----:B------:R-:W-:Y:S01]  /*114ec0*/  ULDC UR15, c[0x0][0x228] ;  /* 0x00008a00000f7ab9 */ /* 0x000fe20000000800 */
[----:B------:R-:W3:Y:S02]  /*114ed0*/  LDL.LU R10, [R1+0x6578] ;  /* 0x00657800010a7983 */ /* 0x000ee40000300800 */
[----:B------:R-:W-:Y:S01]  /*114ee0*/  ISETP.LT.AND P3, PT, R34, UR16, !P0 ;  /* 0x0000001022007c0c */ /* 0x000fe2000c761270 */
[----:B------:R-:W-:Y:S01]  /*114ef0*/  ULDC UR16, c[0x0][0x228] ;  /* 0x00008a0000107ab9 */ /* 0x000fe20000000800 */
[----:B------:R-:W-:Y:S02]  /*114f00*/  ISETP.LT.AND P2, PT, R8, UR22, !P0 ;  /* 0x0000001608007c0c */ /* 0x000fe4000c741270 */
[----:B------:R-:W-:-:S02]  /*114f10*/  LOP3.LUT R12, R12, 0xfffbffff, RZ, 0xc0, !PT ;  /* 0xfffbffff0c0c7812 */ /* 0x000fc400078ec0ff */
[----:B------:R-:W-:Y:S01]  /*114f20*/  ISETP.LT.AND P1, PT, R39, UR23, !P0 ;  /* 0x0000001727007c0c */ /* 0x000fe2000c721270 */
[----:B------:R1:W-:Y:S06]  /*114f30*/  STL [R1+0x58], R9 ;  /* 0x0000580901007387 */ /* 0x0003ec0000100800 */
        /* <DEDUP_REMOVED lines=11> */
[----:B------:R-:W-:-:S04]  /*114ff0*/  @P0 LOP3.LUT R12, R12, 0x8000, RZ, 0xfc, !PT ;  /* 0x000080000c0c0812 */ /* 0x000fc800078efcff */
[----:B------:R-:W-:Y:S02]  /*115000*/  LOP3.LUT R12, R12, 0xffffbfff, RZ, 0xc0, !PT ;  /* 0xffffbfff0c0c7812 */ /* 0x000fe400078ec0ff */
        /* <DEDUP_REMOVED lines=9> */
[----:B------:R-:W-:Y:S01]  /*1150a0*/  ULDC.64 UR30, c[0x0][0x228] ;  /* 0x00008a00001e7ab9 */ /* 0x000fe20000000a00 */
        /* <DEDUP_REMOVED lines=14> */
[----:B------:R-:W-:Y:S02]  /*115190*/  ISETP.LT.AND P3, PT, R34, UR28, !P0 ;  /* 0x0000001c22007c0c */ /* 0x000fe4000c761270 */
[----:B------:R-:W-:Y:S02]  /*1151a0*/  ISETP.LT.AND P2, PT, R8, UR46, !P0 ;  /* 0x0000002e08007c0c */ /* 0x000fe4000c741270 */
[----:B------:R-:W-:-:S02]  /*1151b0*/  LOP3.LUT R12, R12, 0xfffffbff, RZ, 0xc0, !PT ;  /* 0xfffffbff0c0c7812 */ /* 0x000fc400078ec0ff */
[----:B------:R-:W-:Y:S01]  /*1151c0*/  ISETP.LT.AND P1, PT, R39, UR29, !P0 ;  /* 0x0000001d27007c0c */ /* 0x000fe2000c721270 */
[----:B------:R1:W-:Y:S01]  /*1151d0*/  STL [R1+0x50], R9 ;  /* 0x0000500901007387 */ /* 0x0003e20000100800 */
[----:B------:R-:W-:-:S05]  /*1151e0*/  ULDC UR46, c[0x0][0x228] ;  /* 0x00008a00002e7ab9 */ /* 0x000fca0000000800 */
[----:B------:R-:W-:Y:S01]  /*1151f0*/  @P3 LOP3.LUT R12, R12, 0x400, RZ, 0xfc, !PT ;  /* 0x000004000c0c3812 */ /* 0x000fe200078efcff */
[----:B------:R-:W-:-:S03]  /*115200*/  ULDC.64 UR28, c[0x0][0x228] ;  /* 0x00008a00001c7ab9 */ /* 0x000fc60000000a00 */
[----:B------:R-:W-:-:S04]  /*115210*/  LOP3.LUT R12, R12, 0xfffffdff, RZ, 0xc0, !PT ;  /* 0xfffffdff0c0c7812 */ /* 0x000fc800078ec0ff */
[----:B------:R-:W-:Y:S02]  /*115220*/  @P2 LOP3.LUT R12, R12, 0x200, RZ, 0xfc, !PT ;  /* 0x000002000c0c2812 */ /* 0x000fe400078efcff */
[----:B------:R-:W-:Y:S02]  /*115230*/  ISETP.LT.AND P0, PT, R38, UR30, !P0 ;  /* 0x0000001e26007c0c */ /* 0x000fe4000c701270 */
[----:B------:R-:W-:-:S04]  /*115240*/  LOP3.LUT R12, R12, 0xfffffeff, RZ, 0xc0, !PT ;  /* 0xfffffeff0c0c7812 */ /* 0x000fc800078ec0ff */
[----:B------:R-:W-:-:S04]  /*115250*/  @P1 LOP3.LUT R12, R12, 0x100, RZ, 0xfc, !PT ;  /* 0x000001000c0c1812 */ /* 0x000fc800078efcff */
[----:B------:R-:W-:-:S04]  /*115260*/  LOP3.LUT R12, R12, 0xffffff7f, RZ, 0xc0, !PT ;  /* 0xffffff7f0c0c7812 */ /* 0x000fc800078ec0ff */
[----:B------:R-:W-:-:S04]  /*115270*/  @P0 LOP3.LUT R12, R12, 0x80, RZ, 0xfc, !PT ;  /* 0x000000800c0c0812 */ /* 0x000fc800078efcff */
[----:B------:R-:W-:Y:S02]  /*115280*/  LOP3.LUT R12, R12, 0xffffffbf, RZ, 0xc0, !PT ;  /* 0xffffffbf0c0c7812 */ /* 0x000fe400078ec0ff */
[----:B--2---:R-:W-:Y:S01]  /*115290*/  ISETP.GE.AND P0, PT, R11, UR11, PT ;  /* 0x0000000b0b007c0c */ /* 0x004fe2000bf06270 */
[----:B------:R-:W-:Y:S01]  /*1152a0*/  ULDC UR11, c[0x0][0x248] ;  /* 0x00009200000b7ab9 */ /* 0x000fe20000000800 */
[----:B------:R-:W2:Y:S02]  /*1152b0*/  LDL.LU R11, [R1+0x6584] ;  /* 0x00658400010b7983 */ /* 0x000ea40000300800 */
[----:B------:R-:W-:Y:S02]  /*1152c0*/  ISETP.LT.AND P3, PT, R34, UR12, !P0 ;  /* 0x0000000c22007c0c */ /* 0x000fe4000c761270 */
[----:B------:R-:W-:Y:S02]  /*1152d0*/  ISETP.LT.AND P2, PT, R8, UR26, !P0 ;  /* 0x0000001a08007c0c */ /* 0x000fe4000c741270 */
[----:B------:R-:W-:Y:S01]  /*1152e0*/  ISETP.LT.AND P1, PT, R39, UR27, !P0 ;  /* 0x0000001b27007c0c */ /* 0x000fe2000c721270 */
[----:B-1----:R-:W-:Y:S01]  /*1152f0*/  VIADD R9, R9, UR11 ;  /* 0x0000000b09097c36 */ /* 0x002fe20008000000 */
[----:B------:R-:W-:-:S07]  /*115300*/  ULDC UR12, c[0x0][0x228] ;  /* 0x00008a00000c7ab9 */ /* 0x000fce0000000800 */
[----:B------:R-:W-:Y:S01]  /*115310*/  @P3 LOP3.LUT R12, R12, 0x40, RZ, 0xfc, !PT ;  /* 0x000000400c0c3812 */ /* 0x000fe200078efcff */
[----:B------:R-:W-:Y:S01]  /*115320*/  ULDC.64 UR26, c[0x0][0x228] ;  /* 0x00008a00001a7ab9 */ /* 0x000fe20000000a00 */
[----:B------:R-:W-:Y:S01]  /*115330*/  ISETP.LT.AND P0, PT, R38, UR28, !P0 ;  /* 0x0000001c26007c0c */ /* 0x000fe2000c701270 */
[----:B------:R-:W-:Y:S01]  /*115340*/  ULDC UR11, c[0x0][0x228] ;  /* 0x00008a00000b7ab9 */ /* 0x000fe20000000800 */
[----:B------:R-:W-:-:S04]  /*115350*/  LOP3.LUT R12, R12, 0xffffffdf, RZ, 0xc0, !PT ;  /* 0xffffffdf0c0c7812 */ /* 0x000fc800078ec0ff */
[----:B------:R-:W-:-:S04]  /*115360*/  @P2 LOP3.LUT R12, R12, 0x20, RZ, 0xfc, !PT ;  /* 0x000000200c0c2812 */ /* 0x000fc800078efcff */
[----:B------:R-:W-:-:S04]  /*115370*/  LOP3.LUT R12, R12, 0xffffffef, RZ, 0xc0, !PT ;  /* 0xffffffef0c0c7812 */ /* 0x000fc800078ec0ff */
[----:B------:R-:W-:-:S04]  /*115380*/  @P1 LOP3.LUT R12, R12, 0x10, RZ, 0xfc, !PT ;  /* 0x000000100c0c1812 */ /* 0x000fc800078efcff */
[----:B------:R-:W-:Y:S01]  /*115390*/  LOP3.LUT R12, R12, 0xfffffff7, RZ, 0xc0, !PT ;  /* 0xfffffff70c0c7812 */ /* 0x000fe200078ec0ff */
[----:B------:R1:W-:Y:S03]  /*1153a0*/  STL [R1+0x4c], R9 ;  /* 0x00004c0901007387 */ /* 0x0003e60000100800 */
[----:B------:R-:W-:Y:S02]  /*1153b0*/  @P0 LOP3.LUT R12, R12, 0x8, RZ, 0xfc, !PT ;  /* 0x000000080c0c0812 */ /* 0x000fe400078efcff */
[----:B---3--:R-:W-:Y:S01]  /*1153c0*/  ISETP.GE.AND P0, PT, R10, UR25, PT ;  /* 0x000000190a007c0c */ /* 0x008fe2000bf06270 */
[----:B------:R-:W-:Y:S01]  /*1153d0*/  ULDC UR25, c[0x0][0x228] ;  /* 0x00008a0000197ab9 */ /* 0x000fe20000000800 */
        /* <DEDUP_REMOVED lines=8> */
[----:B------:R-:W-:-:S06]  /*115460*/  ULDC.64 UR40, c[0x0][0x228] ;  /* 0x00008a0000287ab9 */ /* 0x000fcc0000000a00 */
[----:B------:R-:W-:-:S04]  /*115470*/  @P3 LOP3.LUT R12, R12, 0x4, RZ, 0xfc, !PT ;  /* 0x000000040c0c3812 */ /* 0x000fc800078efcff */
[----:B------:R-:W-:Y:S02]  /*115480*/  LOP3.LUT R12, R12, 0xfffffffd, RZ, 0xc0, !PT ;  /* 0xfffffffd0c0c7812 */ /* 0x000fe400078ec0ff */
[----:B------:R-:W-:Y:S01]  /*115490*/  ISETP.LT.AND P0, PT, R38, UR26, !P0 ;  /* 0x0000001a26007c0c */ /* 0x000fe2000c701270 */
[----:B------:R-:W-:Y:S01]  /*1154a0*/  ULDC UR26, c[0x0][0x248] ;  /* 0x00009200001a7ab9 */ /* 0x000fe20000000800 */
[----:B------:R-:W-:-:S04]  /*1154b0*/  @P2 LOP3.LUT R12, R12, 0x2, RZ, 0xfc, !PT ;  /* 0x000000020c0c2812 */ /* 0x000fc800078efcff */
[----:B------:R-:W-:-:S04]  /*1154c0*/  LOP3.LUT R12, R12, 0xfffffffe, RZ, 0xc0, !PT ;  /* 0xfffffffe0c0c7812 */ /* 0x000fc800078ec0ff */
[----:B------:R-:W-:-:S03]  /*1154d0*/  @P1 LOP3.LUT R12, R12, 0x1, RZ, 0xfc, !PT ;  /* 0x000000010c0c1812 */ /* 0x000fc600078efcff */
[----:B------:R-:W-:Y:S02]  /*1154e0*/  @P0 LOP3.LUT R0, R0, 0x80000000, RZ, 0xfc, !PT ;  /* 0x8000000000000812 */ /* 0x000fe400078efcff */
[----:B------:R-:W-:Y:S04]  /*1154f0*/  STL [R1], R12 ;  /* 0x0000000c01007387 */ /* 0x000fe80000100800 */
[----:B------:R1:W-:Y:S01]  /*115500*/  STL [R1+0x48], R9 ;  /* 0x0000480901007387 */ /* 0x0003e20000100800 */
[----:B------:R-:W-:Y:S01]  /*115510*/  LOP3.LUT R0, R0, 0xbfffffff, RZ, 0xc0, !PT ;  /* 0xbfffffff00007812 */ /* 0x000fe200078ec0ff */
[----:B-1----:R-:W-:Y:S01]  /*115520*/  VIADD R9, R9, UR24 ;  /* 0x0000001809097c36 */ /* 0x002fe20008000000 */
[----:B------:R-:W-:Y:S01]  /*115530*/  ULDC UR24, c[0x0][0x228] ;  /* 0x00008a0000187ab9 */ /* 0x000fe20000000800 */
[----:B--2---:R-:W-:Y:S01]  /*115540*/  ISETP.GE.AND P0, PT, R11, UR23, PT ;  /* 0x000000170b007c0c */ /* 0x004fe2000bf06270 */
[----:B------:R-:W-:Y:S01]  /*115550*/  ULDC UR23, c[0x0][0x228] ;  /* 0x00008a0000177ab9 */ /* 0x000fe20000000800 */
[----:B------:R-:W2:Y:S02]  /*115560*/  LDL.LU R11, [R1+0x658c] ;  /* 0x00658c00010b7983 */ /* 0x000ea40000300800 */
[----:B------:R-:W-:-:S02]  /*115570*/  ISETP.LT.AND P3, PT, R34, UR32, !P0 ;  /* 0x0000002022007c0c */ /* 0x000fc4000c761270 */
        /* <DEDUP_REMOVED lines=8> */
[----:B------:R-:W-:Y:S02]  /*115600*/  ISETP.LT.AND P0, PT, R38, UR40, !P0 ;  /* 0x0000002826007c0c */ /* 0x000fe4000c701270 */
[----:B------:R-:W-:-:S04]  /*115610*/  LOP3.LUT R0, R0, 0xefffffff, RZ, 0xc0, !PT ;  /* 0xefffffff00007812 */ /* 0x000fc800078ec0ff */
[----:B------:R-:W-:-:S04]  /*115620*/  @P1 LOP3.LUT R0, R0, 0x10000000, RZ, 0xfc, !PT ;  /* 0x1000000000001812 */ /* 0x000fc800078efcff */
[----:B------:R-:W-:-:S04]  /*115630*/  LOP3.LUT R0, R0, 0xf7ffffff, RZ, 0xc0, !PT ;  /* 0xf7ffffff00007812 */ /* 0x000fc800078ec0ff */
[----:B------:R-:W-:Y:S02]  /*115640*/  @P0 LOP3.LUT R0, R0, 0x8000000, RZ, 0xfc, !PT ;  /* 0x0800000000000812 */ /* 0x000fe400078efcff */
[----:B---3--:R-:W-:Y:S01]  /*115650*/  ISETP.GE.AND P0, PT, R10, UR31, PT ;  /* 0x0000001f0a007c0c */ /* 0x008fe2000bf06270 */
[----:B-1----:R-:W-:Y:S01]  /*115660*/  VIADD R9, R9, UR26 ;  /* 0x0000001a09097c36 */ /* 0x002fe20008000000 */
[----:B------:R-:W3:Y:S01]  /*115670*/  LDL.LU R10, [R1+0x6590] ;  /* 0x00659000010a7983 */ /* 0x000ee20000300800 */
[----:B------:R-:W-:Y:S01]  /*115680*/  LOP3.LUT R0, R0, 0xfbffffff, RZ, 0xc0, !PT ;  /* 0xfbffffff00007812 */ /* 0x000fe200078ec0ff */
[----:B------:R-:W-:Y:S01]  /*115690*/  ULDC.64 UR30, c[0x0][0x228] ;  /* 0x00008a00001e7ab9 */ /* 0x000fe20000000a00 */
[----:B------:R-:W-:Y:S02]  /*1156a0*/  ISETP.LT.AND P3, PT, R34, UR37, !P0 ;  /* 0x0000002522007c0c */ /* 0x000fe4000c761270 */
[----:B------:R-:W-:Y:S02]  /*1156b0*/  ISETP.LT.AND P2, PT, R8, UR39, !P0 ;  /* 0x0000002708007c0c */ /* 0x000fe4000c741270 */
[----:B------:R-:W-:Y:S01]  /*1156c0*/  ISETP.LT.AND P1, PT, R39, UR44, !P0 ;  /* 0x0000002c27007c0c */ /* 0x000fe2000c721270 */
[----:B------:R1:W-:Y:S01]  /*1156d0*/  STL [R1+0x40], R9 ;  /* 0x0000400901007387 */ /* 0x0003e20000100800 */
[----:B------:R-:W-:Y:S01]  /*1156e0*/  ULDC UR26, c[0x0][0x248] ;  /* 0x00009200001a7ab9 */ /* 0x000fe20000000800 */
[----:B------:R-:W-:-:S06]  /*1156f0*/  ULDC UR37, c[0x0][0x228] ;  /* 0x00008a0000257ab9 */ /* 0x000fcc0000000800 */
[----:B------:R-:W-:Y:S01]  /*115700*/  @P3 LOP3.LUT R0, R0, 0x4000000, RZ, 0xfc, !PT ;  /* 0x0400000000003812 */ /* 0x000fe200078efcff */
[----:B------:R-:W-:Y:S01]  /*115710*/  ULDC UR39, c[0x0][0x228] ;  /* 0x00008a0000277ab9 */ /* 0x000fe20000000800 */
[----:B------:R-:W-:Y:S02]  /*115720*/  ULDC UR44, c[0x0][0x228] ;  /* 0x00008a00002c7ab9 */ /* 0x000fe40000000800 */
        /* <DEDUP_REMOVED lines=12> */
[----:B------:R-:W2:Y:S02]  /*1157f0*/  LDL.LU R11, [R1+0x6594] ;  /* 0x00659400010b7983 */ /* 0x000ea40000300800 */
[----:B------:R-:W-:Y:S01]  /*115800*/  ISETP.LT.AND P3, PT, R34, UR52, !P0 ;  /* 0x0000003422007c0c */ /* 0x000fe2000c761270 */
[----:B------:R-:W-:Y:S01]  /*115810*/  ULDC UR52, c[0x0][0x228] ;  /* 0x00008a0000347ab9 */ /* 0x000fe20000000800 */
[----:B------:R-:W-:Y:S02]  /*115820*/  ISETP.LT.AND P2, PT, R8, UR42, !P0 ;  /* 0x0000002a08007c0c */ /* 0x000fe4000c741270 */
[----:B------:R-:W-:Y:S01]  /*115830*/  ISETP.LT.AND P1, PT, R39, UR43, !P0 ;  /* 0x0000002b27007c0c */ /* 0x000fe2000c721270 */
[----:B------:R1:W-:Y:S08]  /*115840*/  STL [R1+0x3c], R9 ;  /* 0x00003c0901007387 */ /* 0x0003f00000100800 */
[----:B------:R-:W-:Y:S01]  /*115850*/  @P3 LOP3.LUT R0, R0, 0x400000, RZ, 0xfc, !PT ;  /* 0x0040000000003812 */ /* 0x000fe200078efcff */
[----:B------:R-:W-:Y:S01]  /*115860*/  ULDC UR42, c[0x0][0x228] ;  /* 0x00008a00002a7ab9 */ /* 0x000fe20000000800 */
        /* <DEDUP_REMOVED lines=9> */
[----:B------:R-:W-:Y:S01]  /*115900*/  VIADD R10, R9, UR26 ;  /* 0x0000001a090a7c36 */ /* 0x000fe20008000000 */
[----:B------:R-:W-:Y:S01]  /*115910*/  LOP3.LUT R0, R0, 0xfffbffff, RZ, 0xc0, !PT ;  /* 0xfffbffff00007812 */ /* 0x000fe200078ec0ff */
[----:B-1----:R-:W3:Y:S01]  /*115920*/  LDL.LU R9, [R1+0x6598] ;  /* 0x0065980001097983 */ /* 0x002ee20000300800 */
[----:B------:R-:W-:Y:S01]  /*115930*/  ISETP.LT.AND P3, PT, R34, UR49, !P0 ;  /* 0x0000003122007c0c */ /* 0x000fe2000c761270 */
[----:B------:R-:W-:Y:S01]  /*115940*/  ULDC UR49, c[0x0][0x228] ;  /* 0x00008a0000317ab9 */ /* 0x000fe20000000800 */
[----:B------:R-:W-:Y:S01]  /*115950*/  ISETP.LT.AND P2, PT, R8, UR53, !P0 ;  /* 0x0000003508007c0c */ /* 0x000fe2000c741270 */
[----:B------:R-:W-:Y:S01]  /*115960*/  ULDC UR53, c[0x0][0x228] ;  /* 0x00008a0000357ab9 */ /* 0x000fe20000000800 */
[----:B------:R-:W-:Y:S01]  /*115970*/  ISETP.LT.AND P1, PT, R39, UR52, !P0 ;  /* 0x0000003427007c0c */ /* 0x000fe2000c721270 */
[----:B------:R-:W-:Y:S01]  /*115980*/  ULDC UR52, c[0x0][0x228] ;  /* 0x00008a0000347ab9 */ /* 0x000fe20000000800 */
[----:B------:R-:W-:-:S07]  /*115990*/  ULDC.64 UR26, c[0x0][0x228] ;  /* 0x00008a00001a7ab9 */ /* 0x000fce0000000a00 */
[----:B------:R-:W-:-:S04]  /*1159a0*/  @P3 LOP3.LUT R0, R0, 0x40000, RZ, 0xfc, !PT ;  /* 0x0004000000003812 */ /* 0x000fc800078efcff */
[----:B------:R-:W-:-:S04]  /*1159b0*/  LOP3.LUT R0, R0, 0xfffdffff, RZ, 0xc0, !PT ;  /* 0xfffdffff00007812 */ /* 0x000fc800078ec0ff */
[----:B------:R-:W-:Y:S02]  /*1159c0*/  @P2 LOP3.LUT R0, R0, 0x20000, RZ, 0xfc, !PT ;  /* 0x0002000000002812 */ /* 0x000fe400078efcff */
[----:B------:R-:W-:Y:S01]  /*1159d0*/  ISETP.LT.AND P0, PT, R38, UR28, !P0 ;  /* 0x0000001c26007c0c */ /* 0x000fe2000c701270 */
[----:B------:R1:W-:Y:S01]  /*1159e0*/  STL [R1+0x38], R10 ;  /* 0x0000380a01007387 */ /* 0x0003e20000100800 */
[----:B------:R-:W-:Y:S01]  /*1159f0*/  LOP3.LUT R0, R0, 0xfffeffff, RZ, 0xc0, !PT ;  /* 0xfffeffff00007812 */ /* 0x000fe200078ec0ff */
[----:B------:R-:W-:-:S03]  /*115a00*/  ULDC UR28, c[0x0][0x228] ;  /* 0x00008a00001c7ab9 */ /* 0x000fc60000000800 */
[----:B------:R-:W-:-:S04]  /*115a10*/  @P1 LOP3.LUT R0, R0, 0x10000, RZ, 0xfc, !PT ;  /* 0x0001000000001812 */ /* 0x000fc800078efcff */
[----:B------:R-:W-:-:S04]  /*115a20*/  LOP3.LUT R0, R0, 0xffff7fff, RZ, 0xc0, !PT ;  /* 0xffff7fff00007812 */ /* 0x000fc800078ec0ff */
[----:B------:R-:W-:-:S04]  /*115a30*/  @P0 LOP3.LUT R0, R0, 0x8000, RZ, 0xfc, !PT ;  /* 0x0000800000000812 */ /* 0x000fc800078efcff */
[----:B------:R-:W-:Y:S02]  /*115a40*/  LOP3.LUT R0, R0, 0xffffbfff, RZ, 0xc0, !PT ;  /* 0xffffbfff00007812 */ /* 0x000fe400078ec0ff */
[----:B--2---:R-:W-:Y:S01]  /*115a50*/  ISETP.GE.AND P0, PT, R11, UR41, PT ;  /* 0x000000290b007c0c */ /* 0x004fe2000bf06270 */
[----:B------:R-:W-:-:S03]  /*115a60*/  ULDC.64 UR40, c[0x0][0x228] ;  /* 0x00008a0000287ab9 */ /* 0x000fc60000000a00 */
[----:B------:R-:W-:Y:S01]  /*115a70*/  ISETP.LT.AND P3, PT, R34, UR49, !P0 ;  /* 0x0000003122007c0c */ /* 0x000fe2000c761270 */
[----:B------:R-:W-:Y:S01]  /*115a80*/  ULDC UR49, c[0x0][0x228] ;  /* 0x00008a0000317ab9 */ /* 0x000fe20000000800 */
[----:B------:R-:W-:Y:S01]  /*115a90*/  ISETP.LT.AND P2, PT, R8, UR53, !P0 ;  /* 0x0000003508007c0c */ /* 0x000fe2000c741270 */
[----:B------:R-:W-:Y:S01]  /*115aa0*/  ULDC UR53, c[0x0][0x228] ;  /* 0x00008a0000357ab9 */ /* 0x000fe20000000800 */
[----:B------:R-:W-:Y:S01]  /*115ab0*/  ISETP.LT.AND P1, PT, R39, UR52, !P0 ;  /* 0x0000003427007c0c */ /* 0x000fe2000c721270 */
[----:B------:R-:W-:Y:S01]  /*115ac0*/  ULDC UR52, c[0x0][0x228] ;  /* 0x00008a0000347ab9 */ /* 0x000fe20000000800 */
[----:B------:R-:W-:Y:S01]  /*115ad0*/  ISETP.LT.AND P0, PT, R38, UR26, !P0 ;  /* 0x0000001a26007c0c */ /* 0x000fe2000c701270 */
[----:B------:R-:W-:Y:S02]  /*115ae0*/  ULDC UR26, c[0x0][0x248] ;  /* 0x00009200001a7ab9 */ /* 0x000fe40000000800 */
[----:B------:R-:W-:Y:S01]  /*115af0*/  VIADD R35, R10, UR26 ;  /* 0x0000001a0a237c36 */ /* 0x000fe20008000000 */
[----:B------:R-:W-:Y:S01]  /*115b00*/  ULDC UR26, c[0x0][0x248] ;  /* 0x00009200001a7ab9 */ /* 0x000fe20000000800 */
[----:B-1----:R-:W2:Y:S02]  /*115b10*/  LDL.LU R10, [R1+0x659c] ;  /* 0x00659c00010a7983 */ /* 0x002ea40000300800 */
[----:B------:R-:W-:-:S04]  /*115b20*/  @P3 LOP3.LUT R0, R0, 0x4000, RZ, 0xfc, !PT ;  /* 0x0000400000003812 */ /* 0x000fc800078efcff */
[----:B------:R-:W-:-:S04]  /*115b30*/  LOP3.LUT R0, R0, 0xffffdfff, RZ, 0xc0, !PT ;  /* 0xffffdfff00007812 */ /* 0x000fc800078ec0ff */
[----:B------:R-:W-:-:S04]  /*115b40*/  @P2 LOP3.LUT R0, R0, 0x2000, RZ, 0xfc, !PT ;  /* 0x0000200000002812 */ /* 0x000fc800078efcff */
[----:B------:R-:W-:-:S04]  /*115b50*/  LOP3.LUT R0, R0, 0xffffefff, RZ, 0xc0, !PT ;  /* 0xffffefff00007812 */ /* 0x000fc800078ec0ff */
[----:B------:R-:W-:-:S04]  /*115b60*/  @P1 LOP3.LUT R0, R0, 0x1000, RZ, 0xfc, !PT ;  /* 0x0000100000001812 */ /* 0x000fc800078efcff */
[----:B------:R-:W-:Y:S01]  /*115b70*/  LOP3.LUT R0, R0, 0xfffff7ff, RZ, 0xc0, !PT ;  /* 0xfffff7ff00007812 */ /* 0x000fe200078ec0ff */
[----:B------:R-:W-:Y:S03]  /*115b80*/  STL [R1+0x34], R35 ;  /* 0x0000342301007387 */ /* 0x000fe60000100800 */
[----:B------:R-:W-:Y:S02]  /*115b90*/  @P0 LOP3.LUT R0, R0, 0x800, RZ, 0xfc, !PT ;  /* 0x0000080000000812 */ /* 0x000fe400078efcff */
[----:B---3--:R-:W-:Y:S01]  /*115ba0*/  ISETP.GE.AND P0, PT, R9, UR33, PT ;  /* 0x0000002109007c0c */ /* 0x008fe2000bf06270 */
[----:B------:R-:W-:Y:S01]  /*115bb0*/  VIADD R36, R35, UR26 ;  /* 0x0000001a23247c36 */ /* 0x000fe20008000000 */
[----:B------:R-:W3:Y:S01]  /*115bc0*/  LDL.LU R9, [R1+0x65a0] ;  /* 0x0065a00001097983 */ /* 0x000ee20000300800 */
[----:B------:R-:W-:Y:S01]  /*115bd0*/  LOP3.LUT R0, R0, 0xfffffbff, RZ, 0xc0, !PT ;  /* 0xfffffbff00007812 */ /* 0x000fe200078ec0ff */
[----:B------:R-:W-:Y:S01]  /*115be0*/  ULDC.64 UR32, c[0x0][0x228] ;  /* 0x00008a0000207ab9 */ /* 0x000fe20000000a00 */
[----:B------:R-:W-:-:S02]  /*115bf0*/  ISETP.LT.AND P3, PT, R34, UR50, !P0 ;  /* 0x0000003222007c0c */ /* 0x000fc4000c761270 */
[----:B------:R-:W-:Y:S02]  /*115c00*/  ISETP.LT.AND P2, PT, R8, UR53, !P0 ;  /* 0x0000003508007c0c */ /* 0x000fe4000c741270 */
[----:B------:R-:W-:Y:S01]  /*115c10*/  ISETP.LT.AND P1, PT, R39, UR52, !P0 ;  /* 0x0000003427007c0c */ /* 0x000fe2000c721270 */
[----:B------:R-:W-:Y:S01]  /*115c20*/  STL [R1+0x6900], R35 ;  /* 0x0069002301007387 */ /* 0x000fe20000100800 */
[----:B------:R-:W-:Y:S01]  /*115c30*/  ULDC UR26, c[0x0][0x248] ;  /* 0x00009200001a7ab9 */ /* 0x000fe20000000800 */
[----:B------:R-:W-:-:S06]  /*115c40*/  ULDC UR50, c[0x0][0x228] ;  /* 0x00008a0000327ab9 */ /* 0x000fcc0000000800 */
[----:B------:R-:W-:Y:S01]  /*115c50*/  @P3 LOP3.LUT R0, R0, 0x400, RZ, 0xfc, !PT ;  /* 0x0000040000003812 */ /* 0x000fe200078efcff */
[----:B------:R-:W-:Y:S01]  /*115c60*/  ULDC UR53, c[0x0][0x228] ;  /* 0x00008a0000357ab9 */ /* 0x000fe20000000800 */
[----:B------:R-:W-:Y:S02]  /*115c70*/  ULDC UR52, c[0x0][0x228] ;  /* 0x00008a0000347ab9 */ /* 0x000fe40000000800 */
[----:B------:R-:W-:-:S04]  /*115c80*/  LOP3.LUT R0, R0, 0xfffffdff, RZ, 0xc0, !PT ;  /* 0xfffffdff00007812 */ /* 0x000fc800078ec0ff */
[----:B------:R-:W-:Y:S02]  /*115c90*/  @P2 LOP3.LUT R0, R0, 0x200, RZ, 0xfc, !PT ;  /* 0x0000020000002812 */ /* 0x000fe400078efcff */
[----:B------:R-:W-:Y:S01]  /*115ca0*/  ISETP.LT.AND P0, PT, R38, UR40, !P0 ;  /* 0x0000002826007c0c */ /* 0x000fe2000c701270 */
[----:B------:R-:W-:Y:S01]  /*115cb0*/  STL [R1+0x30], R36 ;  /* 0x0000302401007387 */ /* 0x000fe20000100800 */
[----:B------:R-:W-:Y:S01]  /*115cc0*/  LOP3.LUT R0, R0, 0xfffffeff, RZ, 0xc0, !PT ;  /* 0xfffffeff00007812 */ /* 0x000fe200078ec0ff */
[----:B------:R-:W-:Y:S01]  /*115cd0*/  VIADD R11, R36, UR26 ;  /* 0x0000001a240b7c36 */ /* 0x000fe20008000000 */
[----:B------:R-:W-:Y:S01]  /*115ce0*/  ULDC UR26, c[0x0][0x248] ;  /* 0x00009200001a7ab9 */ /* 0x000fe20000000800 */
[----:B------:R-:W-:Y:S01]  /*115cf0*/  ULDC UR40, c[0x0][0x228] ;  /* 0x00008a0000287ab9 */ /* 0x000fe20000000800 */
[----:B------:R-:W-:-:S04]  /*115d00*/  @P1 LOP3.LUT R0, R0, 0x100, RZ, 0xfc, !PT ;  /* 0x0000010000001812 */ /* 0x000fc800078efcff */
[----:B------:R-:W-:-:S04]  /*115d10*/  LOP3.LUT R0, R0, 0xffffff7f, RZ, 0xc0, !PT ;  /* 0xffffff7f00007812 */ /* 0x000fc800078ec0ff */
[----:B------:R-:W-:-:S04]  /*115d20*/  @P0 LOP3.LUT R0, R0, 0x80, RZ, 0xfc, !PT ;  /* 0x0000008000000812 */ /* 0x000fc800078efcff */
[----:B------:R-:W-:Y:S02]  /*115d30*/  LOP3.LUT R0, R0, 0xffffffbf, RZ, 0xc0, !PT ;  /* 0xffffffbf00007812 */ /* 0x000fe400078ec0ff */
        /* <DEDUP_REMOVED lines=27> */
[----:B------:R-:W-:-:S02]  /*115ef0*/  ISETP.LT.AND P1, PT, R39, UR56, !P0 ;  /* 0x0000003827007c0c */ /* 0x000fc4000c721270 */
[----:B------:R-:W-:Y:S01]  /*115f00*/  LOP3.LUT R0, R0, 0xfffffffb, RZ, 0xc0, !PT ;  /* 0xfffffffb00007812 */ /* 0x000fe200078ec0ff */
[----:B------:R1:W-:Y:S01]  /*115f10*/  STL [R1+0x28], R11 ;  /* 0x0000280b01007387 */ /* 0x0003e20000100800 */
[----:B------:R-:W-:Y:S01]  /*115f20*/  ISETP.LT.AND P0, PT, R38, UR30, !P0 ;  /* 0x0000001e26007c0c */ /* 0x000fe2000c701270 */
[----:B------:R-:W-:Y:S01]  /*115f30*/  ULDC UR30, c[0x0][0x228] ;  /* 0x00008a00001e7ab9 */ /* 0x000fe20000000800 */
[----:B------:R-:W-:Y:S01]  /*115f40*/  ULDC UR58, c[0x0][0x228] ;  /* 0x00008a00003a7ab9 */ /* 0x000fe20000000800 */
[----:B------:R-:W-:Y:S02]  /*115f50*/  ULDC UR56, c[0x0][0x228] ;  /* 0x00008a0000387ab9 */ /* 0x000fe40000000800 */
[----:B------:R-:W-:-:S08]  /*115f60*/  @P3 LOP3.LUT R0, R0, 0x4, RZ, 0xfc, !PT ;  /* 0x0000000400003812 */ /* 0x000fd000078efcff */
[----:B------:R-:W-:Y:S02]  /*115f70*/  @P0 LOP3.LUT R2, R2, 0x80000000, RZ, 0xfc, !PT ;  /* 0x8000000002020812 */ /* 0x000fe400078efcff */
[----:B------:R-:W-:-:S04]  /*115f80*/  LOP3.LUT R0, R0, 0xfffffffd, RZ, 0xc0, !PT ;  /* 0xfffffffd00007812 */ /* 0x000fc800078ec0ff */
[----:B------:R-:W-:-:S04]  /*115f90*/  @P2 LOP3.LUT R0, R0, 0x2, RZ, 0xfc, !PT ;  /* 0x0000000200002812 */ /* 0x000fc800078efcff */
[----:B------:R-:W-:-:S04]  /*115fa0*/  LOP3.LUT R0, R0, 0xfffffffe, RZ, 0xc0, !PT ;  /* 0xfffffffe00007812 */ /* 0x000fc800078ec0ff */
[----:B------:R-:W-:Y:S02]  /*115fb0*/  @P1 LOP3.LUT R0, R0, 0x1, RZ, 0xfc, !PT ;  /* 0x0000000100001812 */ /* 0x000fe400078efcff */
[----:B------:R-:W-:Y:S02]  /*115fc0*/  LOP3.LUT R2, R2, 0xbfffffff, RZ, 0xc0, !PT ;  /* 0xbfffffff02027812 */ /* 0x000fe400078ec0ff */
[----:B--2---:R-:W-:Y:S01]  /*115fd0*/  ISETP.GE.AND P0, PT, R10, UR27, PT ;  /* 0x0000001b0a007c0c */ /* 0x004fe2000bf06270 */
[----:B------:R-:W-:Y:S01]  /*115fe0*/  ULDC UR27, c[0x0][0x228] ;  /* 0x00008a00001b7ab9 */ /* 0x000fe20000000800 */
[----:B------:R-:W2:Y:S02]  /*115ff0*/  LDL.LU R10, [R1+0x65ac] ;  /* 0x0065ac00010a7983 */ /* 0x000ea40000300800 */
[----:B------:R-:W-:Y:S01]  /*116000*/  ISETP.LT.AND P1, PT, R34, UR61, !P0 ;  /* 0x0000003d22007c0c */ /* 0x000fe2000c721270 */
[----:B------:R-:W-:Y:S01]  /*116010*/  ULDC UR61, c[0x0][0x228] ;  /* 0x00008a00003d7ab9 */ /* 0x000fe20000000800 */
[----:B------:R-:W-:-:S11]  /*116020*/  ISETP.LT.AND P2, PT, R8, UR27, !P0 ;  /* 0x0000001b08007c0c */ /* 0x000fd6000c741270 */
[----:B------:R-:W-:Y:S02]  /*116030*/  @P1 LOP3.LUT R2, R2, 0x40000000, RZ, 0xfc, !PT ;  /* 0x4000000002021812 */ /* 0x000fe400078efcff */
[----:B------:R-:W-:Y:S01]  /*116040*/  ISETP.LT.AND P1, PT, R39, UR26, !P0 ;  /* 0x0000001a27007c0c */ /* 0x000fe2000c721270 */
[----:B------:R-:W-:Y:S01]  /*116050*/  ULDC UR26, c[0x0][0x248] ;  /* 0x00009200001a7ab9 */ /* 0x000fe20000000800 */
[----:B------:R-:W-:-:S04]  /*116060*/  LOP3.LUT R2, R2, 0xdfffffff, RZ, 0xc0, !PT ;  /* 0xdfffffff02027812 */ /* 0x000fc800078ec0ff */
[----:B------:R-:W-:Y:S02]  /*116070*/  @P2 LOP3.LUT R2, R2, 0x20000000, RZ, 0xfc, !PT ;  /* 0x2000000002022812 */ /* 0x000fe400078efcff */
[----:B------:R-:W-:Y:S01]  /*116080*/  ISETP.LT.AND P0, PT, R38, UR61, !P0 ;  /* 0x0000003d26007c0c */ /* 0x000fe2000c701270 */
[----:B-1----:R-:W-:Y:S01]  /*116090*/  VIADD R11, R11, UR26 ;  /* 0x0000001a0b0b7c36 */ /* 0x002fe20008000000 */
[----:B------:R-:W-:Y:S01]  /*1160a0*/  LOP3.LUT R2, R2, 0xefffffff, RZ, 0xc0, !PT ;  /* 0xefffffff02027812 */ /* 0x000fe200078ec0ff */
[----:B------:R-:W-:Y:S01]  /*1160b0*/  ULDC.64 UR26, c[0x0][0x228] ;  /* 0x00008a00001a7ab9 */ /* 0x000fe20000000a00 */
[----:B------:R-:W-:Y:S02]  /*1160c0*/  ULDC UR61, c[0x0][0x228] ;  /* 0x00008a00003d7ab9 */ /* 0x000fe40000000800 */
        /* <DEDUP_REMOVED lines=8> */
[----:B------:R-:W-:Y:S01]  /*116150*/  ULDC UR26, c[0x0][0x248] ;  /* 0x00009200001a7ab9 */ /* 0x000fe20000000800 */
[----:B------:R-:W-:-:S02]  /*116160*/  ISETP.LT.AND P2, PT, R34, UR60, !P0 ;  /* 0x0000003c22007c0c */ /* 0x000fc4000c741270 */
[----:B------:R-:W-:Y:S02]  /*116170*/  LOP3.LUT R2, R2, 0xfeffffff, RZ, 0xc0, !PT ;  /* 0xfeffffff02027812 */ /* 0x000fe400078ec0ff */
[----:B------:R-:W-:Y:S01]  /*116180*/  ISETP.LT.AND P1, PT, R8, UR57, !P0 ;  /* 0x0000003908007c0c */ /* 0x000fe2000c721270 */
[----:B-1----:R-:W-:Y:S01]  /*116190*/  VIADD R11, R11, UR26 ;  /* 0x0000001a0b0b7c36 */ /* 0x002fe20008000000 */
[----:B------:R-:W-:-:S05]  /*1161a0*/  ULDC UR60, c[0x0][0x228] ;  /* 0x00008a00003c7ab9 */ /* 0x000fca0000000800 */
[----:B------:R-:W-:Y:S01]  /*1161b0*/  @P3 LOP3.LUT R2, R2, 0x1000000, RZ, 0xfc, !PT ;  /* 0x0100000002023812 */ /* 0x000fe200078efcff */
[----:B------:R-:W-:Y:S01]  /*1161c0*/  ULDC UR57, c[0x0][0x228] ;  /* 0x00008a0000397ab9 */ /* 0x000fe20000000800 */
[----:B------:R-:W-:Y:S01]  /*1161d0*/  ISETP.LT.AND P0, PT, R38, UR55, !P0 ;  /* 0x0000003726007c0c */ /* 0x000fe2000c701270 */
[----:B------:R1:W-:Y:S01]  /*1161e0*/  STL [R1+0x20], R11 ;  /* 0x0000200b01007387 */ /* 0x0003e20000100800 */
[----:B------:R-:W-:Y:S01]  /*1161f0*/  LOP3.LUT R2, R2, 0xfbffffff, RZ, 0xc0, !PT ;  /* 0xfbffffff02027812 */ /* 0x000fe200078ec0ff */
[----:B------:R-:W-:Y:S01]  /*116200*/  ULDC UR55, c[0x0][0x228] ;  /* 0x00008a0000377ab9 */ /* 0x000fe20000000800 */
[----:B------:R-:W-:Y:S02]  /*116210*/  ULDC UR26, c[0x0][0x228] ;  /* 0x00008a00001a7ab9 */ /* 0x000fe40000000800 */
[----:B------:R-:W-:-:S04]  /*116220*/  @P2 LOP3.LUT R2, R2, 0x4000000, RZ, 0xfc, !PT ;  /* 0x0400000002022812 */ /* 0x000fc800078efcff */
        /* <DEDUP_REMOVED lines=11> */
[----:B------:R-:W-:-:S08]  /*1162e0*/  ULDC.64 UR18, c[0x0][0x228] ;  /* 0x00008a0000127ab9 */ /* 0x000fd00000000a00 */
[----:B------:R-:W-:-:S04]  /*1162f0*/  @P3 LOP3.LUT R2, R2, 0x400000, RZ, 0xfc, !PT ;  /* 0x0040000002023812 */ /* 0x000fc800078efcff */
        /* <DEDUP_REMOVED lines=8> */
[----:B---3--:R-:W-:Y:S02]  /*116380*/  ISETP.GE.AND P0, PT, R9, UR31, PT ;  /* 0x0000001f09007c0c */ /* 0x008fe4000bf06270 */
[----:B------:R-:W3:Y:S02]  /*116390*/  LDL.LU R9, [R1+0x65b8] ;  /* 0x0065b80001097983 */ /* 0x000ee40000300800 */
[----:B------:R-:W-:Y:S02]  /*1163a0*/  ISETP.LT.AND P3, PT, R34, UR14, !P0 ;  /* 0x0000000e22007c0c */ /* 0x000fe4000c761270 */
[----:B------:R-:W-:Y:S01]  /*1163b0*/  ISETP.LT.AND P2, PT, R8, UR15, !P0 ;  /* 0x0000000f08007c0c */ /* 0x000fe2000c741270 */
[----:B-1----:R-:W-:Y:S01]  /*1163c0*/  VIADD R11, R11, UR16 ;  /* 0x000000100b0b7c36 */ /* 0x002fe20008000000 */
[----:B------:R-:W-:Y:S01]  /*1163d0*/  LOP3.LUT R2, R2, 0xfffbffff, RZ, 0xc0, !PT ;  /* 0xfffbffff02027812 */ /* 0x000fe200078ec0ff */
[----:B------:R-:W-:Y:S01]  /*1163e0*/  ULDC.64 UR14, c[0x0][0x228] ;  /* 0x00008a00000e7ab9 */ /* 0x000fe20000000a00 */
[----:B------:R-:W-:Y:S01]  /*1163f0*/  ISETP.LT.AND P1, PT, R39, UR13, !P0 ;  /* 0x0000000d27007c0c */ /* 0x000fe2000c721270 */
[----:B------:R-:W-:Y:S01]  /*116400*/  ULDC UR13, c[0x0][0x248] ;  /* 0x00009200000d7ab9 */ /* 0x000fe20000000800 */
[----:B------:R-:W-:-:S05]  /*116410*/  ULDC UR16, c[0x0][0x228] ;  /* 0x00008a0000107ab9 */ /* 0x000fca0000000800 */
[----:B------:R-:W-:-:S04]  /*116420*/  @P3 LOP3.LUT R2, R2, 0x40000, RZ, 0xfc, !PT ;  /* 0x0004000002023812 */ /* 0x000fc800078efcff */
[----:B------:R-:W-:-:S04]  /*116430*/  LOP3.LUT R2, R2, 0xfffdffff, RZ, 0xc0, !PT ;  /* 0xfffdffff02027812 */ /* 0x000fc800078ec0ff */
[----:B------:R-:W-:Y:S02]  /*116440*/  @P2 LOP3.LUT R2, R2, 0x20000, RZ, 0xfc, !PT ;  /* 0x0002000002022812 */ /* 0x000fe400078efcff */
[----:B------:R-:W-:Y:S01]  /*116450*/  ISETP.LT.AND P0, PT, R38, UR17, !P0 ;  /* 0x0000001126007c0c */ /* 0x000fe2000c701270 */
[----:B------:R-:W-:Y:S01]  /*116460*/  VIADD R40, R11, UR13 ;  /* 0x0000000d0b287c36 */ /* 0x000fe20008000000 */
[----:B------:R-:W-:Y:S01]  /*116470*/  LOP3.LUT R2, R2, 0xfffeffff, RZ, 0xc0, !PT ;  /* 0xfffeffff02027812 */ /* 0x000fe200078ec0ff */
[----:B------:R1:W-:Y:S01]  /*116480*/  STL [R1+0x1c], R11 ;  /* 0x00001c0b01007387 */ /* 0x0003e20000100800 */
[----:B------:R-:W-:Y:S02]  /*116490*/  ULDC UR17, c[0x0][0x228] ;  /* 0x00008a0000117ab9 */ /* 0x000fe40000000800 */
[----:B------:R-:W-:-:S04]  /*1164a0*/  @P1 LOP3.LUT R2, R2, 0x10000, RZ, 0xfc, !PT ;  /* 0x0001000002021812 */ /* 0x000fc800078efcff */
[----:B------:R-:W-:Y:S01]  /*1164b0*/  LOP3.LUT R2, R2, 0xffff7fff, RZ, 0xc0, !PT ;  /* 0xffff7fff02027812 */ /* 0x000fe200078ec0ff */
[----:B------:R-:W-:Y:S03]  /*1164c0*/  STL [R1+0x18], R40 ;  /* 0x0000182801007387 */ /* 0x000fe60000100800 */
        /* <DEDUP_REMOVED lines=15> */
[----:B------:R-:W-:Y:S01]  /*1165c0*/  @P1 LOP3.LUT R2, R2, 0x1000, RZ, 0xfc, !PT ;  /* 0x0000100002021812 */ /* 0x000fe200078efcff */
[----:B------:R-:W-:-:S03]  /*1165d0*/  VIADD R41, R40, UR7 ;  /* 0x0000000728297c36 */ /* 0x000fc60008000000 */
[----:B------:R-:W-:Y:S02]  /*1165e0*/  LOP3.LUT R2, R2, 0xfffff7ff, RZ, 0xc0, !PT ;  /* 0xfffff7ff02027812 */ /* 0x000fe400078ec0ff */
[----:B------:R-:W-:Y:S02]  /*1165f0*/  STL [R1+0x14], R41 ;  /* 0x0000142901007387 */ /* 0x000fe40000100800 */
[----:B------:R-:W-:Y:S02]  /*116600*/  @P0 LOP3.LUT R2, R2, 0x800, RZ, 0xfc, !PT ;  /* 0x0000080002020812 */ /* 0x000fe400078efcff */
[----:B---3--:R-:W-:Y:S01]  /*116610*/  ISETP.GE.AND P0, PT, R9, UR15, PT ;  /* 0x0000000f09007c0c */ /* 0x008fe2000bf06270 */
[----:B------:R-:W-:Y:S01]  /*116620*/  ULDC.64 UR14, c[0x0][0x228] ;  /* 0x00008a00000e7ab9 */ /* 0x000fe20000000a00 */
[----:B------:R-:W3:Y:S02]  /*116630*/  LDL.LU R9, [R1+0x65c0] ;  /* 0x0065c00001097983 */ /* 0x000ee40000300800 */
[----:B------:R-:W-:-:S02]  /*116640*/  ISETP.LT.AND P3, PT, R34, UR8, !P0 ;  /* 0x0000000822007c0c */ /* 0x000fc4000c761270 */
[----:B------:R-:W-:Y:S01]  /*116650*/  ISETP.LT.AND P2, PT, R8, UR6, !P0 ;  /* 0x0000000608007c0c */ /* 0x000fe2000c741270 */
[----:B------:R-:W-:Y:S01]  /*116660*/  ULDC UR6, c[0x0][0x248] ;  /* 0x0000920000067ab9 */ /* 0x000fe20000000800 */
[----:B------:R-:W-:Y:S02]  /*116670*/  LOP3.LUT R2, R2, 0xfffffbff, RZ, 0xc0, !PT ;  /* 0xfffffbff02027812 */ /* 0x000fe400078ec0ff */
[----:B------:R-:W-:-:S07]  /*116680*/  ISETP.LT.AND P1, PT, R39, UR10, !P0 ;  /* 0x0000000a27007c0c */ /* 0x000fce000c721270 */
[----:B------:R-:W-:-:S04]  /*116690*/  @P3 LOP3.LUT R2, R2, 0x400, RZ, 0xfc, !PT ;  /* 0x0000040002023812 */ /* 0x000fc800078efcff */
[----:B------:R-:W-:-:S04]  /*1166a0*/  LOP3.LUT R2, R2, 0xfffffdff, RZ, 0xc0, !PT ;  /* 0xfffffdff02027812 */ /* 0x000fc800078ec0ff */
[----:B------:R-:W-:Y:S02]  /*1166b0*/  @P2 LOP3.LUT R2, R2, 0x200, RZ, 0xfc, !PT ;  /* 0x0000020002022812 */ /* 0x000fe400078efcff */
[----:B------:R-:W-:Y:S01]  /*1166c0*/  ISETP.LT.AND P0, PT, R38, UR11, !P0 ;  /* 0x0000000b26007c0c */ /* 0x000fe2000c701270 */
[----:B------:R-:W-:Y:S01]  /*1166d0*/  VIADD R37, R41, UR6 ;  /* 0x0000000629257c36 */ /* 0x000fe20008000000 */
[----:B------:R-:W-:Y:S01]  /*1166e0*/  LOP3.LUT R2, R2, 0xfffffeff, RZ, 0xc0, !PT ;  /* 0xfffffeff02027812 */ /* 0x000fe200078ec0ff */
[----:B------:R-:W-:Y:S01]  /*1166f0*/  ULDC.64 UR6, c[0x0][0x228] ;  /* 0x00008a0000067ab9 */ /* 0x000fe20000000a00 */
[----:B------:R-:W-:Y:S02]  /*116700*/  ULDC.64 UR10, c[0x0][0x228] ;  /* 0x00008a00000a7ab9 */ /* 0x000fe40000000a00 */
[----:B------:R-:W-:-:S04]  /*116710*/  @P1 LOP3.LUT R2, R2, 0x100, RZ, 0xfc, !PT ;  /* 0x0000010002021812 */ /* 0x000fc800078efcff */
[----:B------:R-:W-:Y:S01]  /*116720*/  LOP3.LUT R2, R2, 0xffffff7f, RZ, 0xc0, !PT ;  /* 0xffffff7f02027812 */ /* 0x000fe200078ec0ff */
[----:B------:R-:W-:Y:S03]  /*116730*/  STL [R1+0x10], R37 ;  /* 0x0000102501007387 */ /* 0x000fe60000100800 */
        /* <DEDUP_REMOVED lines=8> */
[----:B------:R-:W-:-:S09]  /*1167c0*/  ISETP.LT.AND P1, PT, R39, UR20, !P0 ;  /* 0x0000001427007c0c */ /* 0x000fd2000c721270 */
[----:B------:R-:W-:Y:S01]  /*1167d0*/  @P3 LOP3.LUT R2, R2, 0x40, RZ, 0xfc, !PT ;  /* 0x0000004002023812 */ /* 0x000fe200078efcff */
[----:B-1----:R-:W-:Y:S01]  /*1167e0*/  VIADD R11, R37, UR6 ;  /* 0x00000006250b7c36 */ /* 0x002fe20008000000 */
[----:B------:R-:W-:Y:S01]  /*1167f0*/  ISETP.LT.AND P0, PT, R38, UR22, !P0 ;  /* 0x0000001626007c0c */ /* 0x000fe2000c701270 */
[----:B------:R-:W-:Y:S01]  /*116800*/  ULDC UR6, c[0x0][0x248] ;  /* 0x0000920000067ab9 */ /* 0x000fe20000000800 */
[----:B------:R-:W-:Y:S01]  /*116810*/  LOP3.LUT R2, R2, 0xffffffdf, RZ, 0xc0, !PT ;  /* 0xffffffdf02027812 */ /* 0x000fe200078ec0ff */
[----:B------:R-:W-:Y:S01]  /*116820*/  ULDC.64 UR12, c[0x0][0x228] ;  /* 0x00008a00000c7ab9 */ /* 0x000fe20000000a00 */
[----:B------:R1:W-:Y:S01]  /*116830*/  STL [R1+0xc], R11 ;  /* 0x00000c0b01007387 */ /* 0x0003e20000100800 */
[----:B------:R-:W-:Y:S01]  /*116840*/  ULDC.64 UR20, c[0x0][0x228] ;  /* 0x00008a0000147ab9 */ /* 0x000fe20000000a00 */
[----:B------:R-:W-:Y:S01]  /*116850*/  @P2 LOP3.LUT R2, R2, 0x20, RZ, 0xfc, !PT ;  /* 0x0000002002022812 */ /* 0x000fe200078efcff */
[----:B------:R-:W-:-:S03]  /*116860*/  ULDC UR22, c[0x0][0x228] ;  /* 0x00008a0000167ab9 */ /* 0x000fc60000000800 */
        /* <DEDUP_REMOVED lines=9> */
[----:B------:R-:W-:Y:S01]  /*116900*/  ISETP.LT.AND P1, PT, R39, UR23, !P0 ;  /* 0x0000001727007c0c */ /* 0x000fe2000c721270 */
[----:B------:R-:W-:Y:S01]  /*116910*/  ULDC.64 UR6, c[0x0][0x228] ;  /* 0x00008a0000067ab9 */ /* 0x000fe20000000a00 */
[----:B------:R-:W-:Y:S01]  /*116920*/  ISETP.LT.AND P0, PT, R38, UR24, !P0 ;  /* 0x0000001826007c0c */ /* 0x000fe2000c701270 */
[----:B------:R-:W-:Y:S01]  /*116930*/  ULDC UR54, c[0x0][0x228] ;  /* 0x00008a0000367ab9 */ /* 0x000fe20000000800 */
[----:B------:R1:W-:Y:S01]  /*116940*/  STL [R1+0x8], R11 ;  /* 0x0000080b01007387 */ /* 0x0003e20000100800 */
[----:B------:R-:W-:Y:S01]  /*116950*/  LOP3.LUT R2, R2, 0xfffffffb, RZ, 0xc0, !PT ;  /* 0xfffffffb02027812 */ /* 0x000fe200078ec0ff */
[----:B------:R-:W-:Y:S01]  /*116960*/  ULDC UR23, c[0x0][0x228] ;  /* 0x00008a0000177ab9 */ /* 0x000fe20000000800 */
[----:B------:R-:W-:-:S08]  /*116970*/  ULDC UR24, c[0x0][0x228] ;  /* 0x00008a0000187ab9 */ /* 0x000fd00000000800 */
[----:B------:R-:W-:Y:S02]  /*116980*/  @P0 LOP3.LUT R3, R3, 0x80000000, RZ, 0xfc, !PT ;  /* 0x8000000003030812 */ /* 0x000fe400078efcff */
[----:B------:R-:W-:-:S04]  /*116990*/  @P3 LOP3.LUT R2, R2, 0x4, RZ, 0xfc, !PT ;  /* 0x0000000402023812 */ /* 0x000fc800078efcff */
[----:B------:R-:W-:Y:S02]  /*1169a0*/  LOP3.LUT R2, R2, 0xfffffffd, RZ, 0xc0, !PT ;  /* 0xfffffffd02027812 */ /* 0x000fe400078ec0ff */
[----:B------:R-:W-:Y:S02]  /*1169b0*/  LOP3.LUT R3, R3, 0xbfffffff, RZ, 0xc0, !PT ;  /* 0xbfffffff03037812 */ /* 0x000fe400078ec0ff */
[----:B------:R-:W-:-:S04]  /*1169c0*/  @P2 LOP3.LUT R2, R2, 0x2, RZ, 0xfc, !PT ;  /* 0x0000000202022812 */ /* 0x000fc800078efcff */
[----:B------:R-:W-:-:S04]  /*1169d0*/  LOP3.LUT R2, R2, 0xfffffffe, RZ, 0xc0, !PT ;  /* 0xfffffffe02027812 */ /* 0x000fc800078ec0ff */
[----:B------:R-:W-:Y:S02]  /*1169e0*/  @P1 LOP3.LUT R2, R2, 0x1, RZ, 0xfc, !PT ;  /* 0x0000000102021812 */ /* 0x000fe400078efcff */
[----:B--2---:R-:W-:Y:S01]  /*1169f0*/  ISETP.GE.AND P0, PT, R10, UR9, PT ;  /* 0x000000090a007c0c */ /* 0x004fe2000bf06270 */
[----:B------:R-:W-:Y:S01]  /*116a00*/  ULDC.64 UR8, c[0x0][0x228] ;  /* 0x00008a0000087ab9 */ /* 0x000fe20000000a00 */
[----:B------:R-:W2:Y:S02]  /*116a10*/  LDL.LU R10, [R1+0x65cc] ;  /* 0x0065cc00010a7983 */ /* 0x000ea40000300800 */
[----:B------:R-:W-:Y:S01]  /*116a20*/  ISETP.LT.AND P3, PT, R34, UR6, !P0 ;  /* 0x0000000622007c0c */ /* 0x000fe2000c761270 */
[----:B------:R-:W-:Y:S01]  /*116a30*/  ULDC UR6, c[0x0][0x248] ;  /* 0x0000920000067ab9 */ /* 0x000fe20000000800 */
[----:B------:R-:W-:Y:S02]  /*116a40*/  ISETP.LT.AND P2, PT, R8, UR25, !P0 ;  /* 0x0000001908007c0c */ /* 0x000fe4000c741270 */
[----:B------:R-:W-:Y:S01]  /*116a50*/  ISETP.LT.AND P1, PT, R39, UR35, !P0 ;  /* 0x0000002327007c0c */ /* 0x000fe2000c721270 */
[----:B------:R-:W-:-:S08]  /*116a60*/  ULDC UR35, c[0x0][0x228] ;  /* 0x00008a0000237ab9 */ /* 0x000fd00000000800 */
[----:B------:R-:W-:Y:S01]  /*116a70*/  @P3 LOP3.LUT R3, R3, 0x40000000, RZ, 0xfc, !PT ;  /* 0x4000000003033812 */ /* 0x000fe200078efcff */
[----:B------:R-:W-:Y:S01]  /*116a80*/  VIADD R61, R11, UR6 ;  /* 0x000000060b3d7c36 */ /* 0x000fe20008000000 */
[----:B------:R-:W-:Y:S01]  /*116a90*/  ISETP.LT.AND P0, PT, R38, UR37, !P0 ;  /* 0x0000002526007c0c */ /* 0x000fe2000c701270 */
[----:B------:R-:W-:Y:S01]  /*116aa0*/  ULDC UR37, c[0x0][0x228] ;  /* 0x00008a0000257ab9 */ /* 0x000fe20000000800 */
[----:B------:R-:W-:Y:S01]  /*116ab0*/  LOP3.LUT R3, R3, 0xdfffffff, RZ, 0xc0, !PT ;  /* 0xdfffffff03037812 */ /* 0x000fe200078ec0ff */
[----:B------:R-:W-:Y:S01]  /*116ac0*/  ULDC UR6, c[0x0][0x248] ;  /* 0x0000920000067ab9 */ /* 0x000fe20000000800 */
[----:B------:R-:W-:Y:S02]  /*116ad0*/  ULDC UR25, c[0x0][0x228] ;  /* 0x00008a0000197ab9 */ /* 0x000fe40000000800 */
[----:B------:R-:W-:-:S04]  /*116ae0*/  @P2 LOP3.LUT R3, R3, 0x20000000, RZ, 0xfc, !PT ;  /* 0x2000000003032812 */ /* 0x000fc800078efcff */
[----:B------:R-:W-:-:S04]  /*116af0*/  LOP3.LUT R3, R3, 0xefffffff, RZ, 0xc0, !PT ;  /* 0xefffffff03037812 */ /* 0x000fc800078ec0ff */
[----:B------:R-:W-:-:S04]  /*116b00*/  @P1 LOP3.LUT R3, R3, 0x10000000, RZ, 0xfc, !PT ;  /* 0x1000000003031812 */ /* 0x000fc800078efcff */
[----:B------:R-:W-:-:S04]  /*116b10*/  LOP3.LUT R3, R3, 0xf7ffffff, RZ, 0xc0, !PT ;  /* 0xf7ffffff03037812 */ /* 0x000fc800078ec0ff */
[----:B------:R-:W-:Y:S02]  /*116b20*/  @P0 LOP3.LUT R3, R3, 0x8000000, RZ, 0xfc, !PT ;  /* 0x0800000003030812 */ /* 0x000fe400078efcff */
[----:B---3--:R-:W-:Y:S01]  /*116b30*/  ISETP.GE.AND P0, PT, R9, UR7, PT ;  /* 0x0000000709007c0c */ /* 0x008fe2000bf06270 */
[----:B------:R-:W-:Y:S01]  /*116b40*/  VIADD R60, R61, UR6 ;  /* 0x000000063d3c7c36 */ /* 0x000fe20008000000 */
[----:B------:R-:W3:Y:S01]  /*116b50*/  LDL.LU R9, [R1+0x65d0] ;  /* 0x0065d00001097983 */ /* 0x000ee20000300800 */
[----:B------:R-:W-:Y:S01]  /*116b60*/  LOP3.LUT R3, R3, 0xfbffffff, RZ, 0xc0, !PT ;  /* 0xfbffffff03037812 */ /* 0x000fe200078ec0ff */
[----:B------:R-:W-:Y:S01]  /*116b70*/  ULDC UR7, c[0x0][0x248] ;  /* 0x0000920000077ab9 */ /* 0x000fe20000000800 */
[----:B------:R-:W-:Y:S02]  /*116b80*/  ISETP.LT.AND P3, PT, R34, UR8, !P0 ;  /* 0x0000000822007c0c */ /* 0x000fe4000c761270 */
[----:B------:R-:W-:Y:S01]  /*116b90*/  ISETP.LT.AND P2, PT, R8, UR39, !P0 ;  /* 0x0000002708007c0c */ /* 0x000fe2000c741270 */
[----:B------:R-:W-:Y:S01]  /*116ba0*/  ULDC UR39, c[0x0][0x228] ;  /* 0x00008a0000277ab9 */ /* 0x000fe20000000800 */
[----:B------:R-:W-:Y:S01]  /*116bb0*/  ISETP.LT.AND P1, PT, R39, UR42, !P0 ;  /* 0x0000002a27007c0c */ /* 0x000fe2000c721270 */
[----:B------:R-:W-:Y:S01]  /*116bc0*/  ULDC UR42, c[0x0][0x228] ;  /* 0x00008a00002a7ab9 */ /* 0x000fe20000000800 */
[----:B------:R-:W-:Y:S01]  /*116bd0*/  VIADD R59, R60, UR7 ;  /* 0x000000073c3b7c36 */ /* 0x000fe20008000000 */
[----:B------:R-:W-:Y:S01]  /*116be0*/  ULDC UR6, c[0x0][0x228] ;  /* 0x00008a0000067ab9 */ /* 0x000fe20000000800 */
        /* <DEDUP_REMOVED lines=16> */
[----:B------:R-:W-:Y:S01]  /*116cf0*/  ISETP.LT.AND P2, PT, R8, UR43, !P0 ;  /* 0x0000002b08007c0c */ /* 0x000fe2000c741270 */
[----:B------:R-:W-:Y:S01]  /*116d00*/  ULDC UR43, c[0x0][0x228] ;  /* 0x00008a00002b7ab9 */ /* 0x000fe20000000800 */
[----:B------:R-:W-:Y:S01]  /*116d10*/  ISETP.LT.AND P1, PT, R39, UR28, !P0 ;  /* 0x0000001c27007c0c */ /* 0x000fe2000c721270 */
[----:B------:R-:W-:Y:S01]  /*116d20*/  VIADD R58, R59, UR9 ;  /* 0x000000093b3a7c36 */ /* 0x000fe20008000000 */
[----:B------:R-:W-:-:S07]  /*116d30*/  ULDC UR10, c[0x0][0x228] ;  /* 0x00008a00000a7ab9 */ /* 0x000fce0000000800 */
        /* <DEDUP_REMOVED lines=18> */
[----:B------:R-:W-:Y:S01]  /*116e60*/  VIADD R55, R58, UR12 ;  /* 0x0000000c3a377c36 */ /* 0x000fe20008000000 */
[----:B------:R-:W-:-:S05]  /*116e70*/  ULDC UR46, c[0x0][0x228] ;  /* 0x00008a00002e7ab9 */ /* 0x000fca0000000800 */
[----:B------:R-:W-:Y:S01]  /*116e80*/  @P3 LOP3.LUT R3, R3, 0x40000, RZ, 0xfc, !PT ;  /* 0x0004000003033812 */ /* 0x000fe200078efcff */
[----:B------:R-:W-:Y:S01]  /*116e90*/  ULDC UR12, c[0x0][0x228] ;  /* 0x00008a00000c7ab9 */ /* 0x000fe20000000800 */
[----:B------:R-:W-:Y:S02]  /*116ea0*/  ULDC UR47, c[0x0][0x228] ;  /* 0x00008a00002f7ab9 */ /* 0x000fe40000000800 */
        /* <DEDUP_REMOVED lines=14> */
[----:B------:R-:W-:Y:S01]  /*116f90*/  ISETP.LT.AND P2, PT, R8, UR49, !P0 ;  /* 0x0000003108007c0c */ /* 0x000fe2000c741270 */
[----:B------:R-:W-:Y:S01]  /*116fa0*/  ULDC UR49, c[0x0][0x228] ;  /* 0x00008a0000317ab9 */ /* 0x000fe20000000800 */
        /* <DEDUP_REMOVED lines=18> */
[----:B------:R-:W-:Y:S01]  /*1170d0*/  VIADD R54, R55, UR15 ;  /* 0x0000000f37367c36 */ /* 0x000fe20008000000 */
[----:B------:R-:W-:Y:S01]  /*1170e0*/  ULDC UR18, c[0x0][0x248] ;  /* 0x0000920000127ab9 */ /* 0x000fe20000000800 */
[----:B------:R-:W-:-:S04]  /*1170f0*/  ULDC UR40, c[0x0][0x228] ;  /* 0x00008a0000287ab9 */ /* 0x000fc80000000800 */
[----:B------:R-:W-:Y:S01]  /*117100*/  @P3 LOP3.LUT R3, R3, 0x400, RZ, 0xfc, !PT ;  /* 0x0000040003033812 */ /* 0x000fe200078efcff */
[----:B------:R-:W-:Y:S01]  /*117110*/  ULDC UR15, c[0x0][0x228] ;  /* 0x00008a00000f7ab9 */ /* 0x000fe20000000800 */
[----:B------:R-:W-:Y:S02]  /*117120*/  ULDC UR53, c[0x0][0x228] ;  /* 0x00008a0000357ab9 */ /* 0x000fe40000000800 */
[----:B------:R-:W-:-:S04]  /*117130*/  LOP3.LUT R3, R3, 0xfffffdff, RZ, 0xc0, !PT ;  /* 0xfffffdff03037812 */ /* 0x000fc800078ec0ff */
[----:B------:R-:W-:Y:S02]  /*117140*/  @P2 LOP3.LUT R3, R3, 0x200, RZ, 0xfc, !PT ;  /* 0x0000020003032812 */ /* 0x000fe400078efcff */
[----:B------:R-:W-:Y:S01]  /*117150*/  ISETP.LT.AND P0, PT, R38, UR52, !P0 ;  /* 0x0000003426007c0c */ /* 0x000fe2000c701270 */
[----:B------:R-:W-:Y:S01]  /*117160*/  VIADD R53, R54, UR18 ;  /* 0x0000001236357c36 */ /* 0x000fe20008000000 */
        /* <DEDUP_REMOVED lines=8> */
[----:B------:R-:W-:Y:S01]  /*1171f0*/  VIADD R52, R53, UR18 ;  /* 0x0000001235347c36 */ /* 0x000fe20008000000 */
[----:B------:R-:W2:Y:S01]  /*117200*/  LDL.LU R10, [R1+0x65e4] ;  /* 0x0065e400010a7983 */ /* 0x000ea20000300800 */
[----:B------:R-:W-:Y:S01]  /*117210*/  ULDC UR18, c[0x0][0x248] ;  /* 0x0000920000127ab9 */ /* 0x000fe20000000800 */
[----:B------:R-:W-:Y:S01]  /*117220*/  ISETP.LT.AND P3, PT, R34, UR20, !P0 ;  /* 0x0000001422007c0c */ /* 0x000fe2000c761270 */
[----:B------:R-:W-:Y:S01]  /*117230*/  ULDC UR19, c[0x0][0x228] ;  /* 0x00008a0000137ab9 */ /* 0x000fe20000000800 */
[----:B------:R-:W-:Y:S02]  /*117240*/  ISETP.LT.AND P2, PT, R8, UR32, !P0 ;  /* 0x0000002008007c0c */ /* 0x000fe4000c741270 */
[----:B------:R-:W-:Y:S01]  /*117250*/  ISETP.LT.AND P1, PT, R39, UR30, !P0 ;  /* 0x0000001e27007c0c */ /* 0x000fe2000c721270 */
[----:B------:R-:W-:Y:S01]  /*117260*/  ULDC.64 UR30, c[0x0][0x228] ;  /* 0x00008a00001e7ab9 */ /* 0x000fe20000000a00 */
[----:B------:R-:W-:Y:S01]  /*117270*/  VIADD R51, R52, UR18 ;  /* 0x0000001234337c36 */ /* 0x000fe20008000000 */
[----:B------:R-:W-:-:S06]  /*117280*/  ULDC UR20, c[0x0][0x228] ;  /* 0x00008a0000147ab9 */ /* 0x000fcc0000000800 */
[----:B------:R-:W-:Y:S01]  /*117290*/  @P3 LOP3.LUT R3, R3, 0x40, RZ, 0xfc, !PT ;  /* 0x0000004003033812 */ /* 0x000fe200078efcff */
[----:B------:R-:W-:-:S03]  /*1172a0*/  ULDC UR18, c[0x0][0x228] ;  /* 0x00008a0000127ab9 */ /* 0x000fc60000000800 */
[----:B------:R-:W-:-:S04]  /*1172b0*/  LOP3.LUT R3, R3, 0xffffffdf, RZ, 0xc0, !PT ;  /* 0xffffffdf03037812 */ /* 0x000fc800078ec0ff */
[----:B------:R-:W-:Y:S02]  /*1172c0*/  @P2 LOP3.LUT R3, R3, 0x20, RZ, 0xfc, !PT ;  /* 0x0000002003032812 */ /* 0x000fe400078efcff */
[----:B------:R-:W-:Y:S01]  /*1172d0*/  ISETP.LT.AND P0, PT, R38, UR29, !P0 ;  /* 0x0000001d26007c0c */ /* 0x000fe2000c701270 */
[----:B------:R-:W-:Y:S01]  /*1172e0*/  ULDC.64 UR28, c[0x0][0x228] ;  /* 0x00008a00001c7ab9 */ /* 0x000fe20000000a00 */
        /* <DEDUP_REMOVED lines=8> */
[----:B------:R-:W-:Y:S01]  /*117370*/  ISETP.LT.AND P2, PT, R8, UR59, !P0 ;  /* 0x0000003b08007c0c */ /* 0x000fe2000c741270 */
[----:B------:R-:W-:Y:S01]  /*117380*/  ULDC UR59, c[0x0][0x228] ;  /* 0x00008a00003b7ab9 */ /* 0x000fe20000000800 */
[----:B------:R-:W-:Y:S01]  /*117390*/  ISETP.LT.AND P1, PT, R39, UR58, !P0 ;  /* 0x0000003a27007c0c */ /* 0x000fe2000c721270 */
[----:B------:R-:W-:Y:S01]  /*1173a0*/  ULDC UR58, c[0x0][0x228] ;  /* 0x00008a00003a7ab9 */ /* 0x000fe20000000800 */
[----:B------:R-:W-:Y:S01]  /*1173b0*/  ISETP.LT.AND P0, PT, R38, UR56, !P0 ;  /* 0x0000003826007c0c */ /* 0x000fe2000c701270 */
[----:B------:R-:W-:-:S12]  /*1173c0*/  ULDC UR56, c[0x0][0x228] ;  /* 0x00008a0000387ab9 */ /* 0x000fd80000000800 */
[----:B------:R-:W-:Y:S02]  /*1173d0*/  @P0 LOP3.LUT R4, R4, 0x80000000, RZ, 0xfc, !PT ;  /* 0x8000000004040812 */ /* 0x000fe400078efcff */
[----:B------:R-:W-:-:S04]  /*1173e0*/  LOP3.LUT R3, R3, 0xfffffffb, RZ, 0xc0, !PT ;  /* 0xfffffffb03037812 */ /* 0x000fc800078ec0ff */
        /* <DEDUP_REMOVED lines=9> */
[----:B------:R-:W-:Y:S02]  /*117480*/  ISETP.LT.AND P3, PT, R34, UR30, !P0 ;  /* 0x0000001e22007c0c */ /* 0x000fe4000c761270 */
        /* <DEDUP_REMOVED lines=25> */
[----:B------:R-:W-:Y:S01]  /*117620*/  ISETP.LT.AND P0, PT, R38, UR33, !P0 ;  /* 0x0000002126007c0c */ /* 0x000fe2000c701270 */
[----:B------:R-:W-:Y:S01]  /*117630*/  ULDC.64 UR32, c[0x0][0x228] ;  /* 0x00008a0000207ab9 */ /* 0x000fe20000000a00 */
[----:B------:R-:W-:Y:S01]  /*117640*/  LOP3.LUT R4, R4, 0xfdffffff, RZ, 0xc0, !PT ;  /* 0xfdffffff04047812 */ /* 0x000fe200078ec0ff */
[----:B------:R-:W-:-:S03]  /*117650*/  ULDC UR28, c[0x0][0x228] ;  /* 0x00008a00001c7ab9 */ /* 0x000fc60000000800 */
        /* <DEDUP_REMOVED lines=12> */
[----:B------:R-:W-:-:S08]  /*117720*/  VIADD R49, R50, UR29 ;  /* 0x0000001d32317c36 */ /* 0x000fd00008000000 */
[----:B------:R-:W-:Y:S01]  /*117730*/  @P3 LOP3.LUT R4, R4, 0x400000, RZ, 0xfc, !PT ;  /* 0x0040000004043812 */ /* 0x000fe200078efcff */
[----:B------:R-:W-:Y:S01]  /*117740*/  ULDC UR37, c[0x0][0x228] ;  /* 0x00008a0000257ab9 */ /* 0x000fe20000000800 */
        /* <DEDUP_REMOVED lines=32> */
[----:B--2---:R-:W-:Y:S02]  /*117950*/  ISETP.GE.AND P0, PT, R10, UR31, PT ;  /* 0x0000001f0a007c0c */ /* 0x004fe4000bf06270 */
[----:B------:R-:W2:Y:S02]  /*117960*/  LDL.LU R10, [R1+0x65fc] ;  /* 0x0065fc00010a7983 */ /* 0x000ea40000300800 */
[----:B------:R-:W-:Y:S02]  /*117970*/  ISETP.LT.AND P3, PT, R34, UR32, !P0 ;  /* 0x0000002022007c0c */ /* 0x000fe4000c761270 */
[----:B------:R-:W-:Y:S01]  /*117980*/  ISETP.LT.AND P2, PT, R8, UR45, !P0 ;  /* 0x0000002d08007c0c */ /* 0x000fe2000c741270 */
[----:B------:R-:W-:Y:S01]  /*117990*/  VIADD R47, R48, UR30 ;  /* 0x0000001e302f7c36 */ /* 0x000fe20008000000 */
[----:B------:R-:W-:Y:S01]  /*1179a0*/  ISETP.LT.AND P1, PT, R39, UR43, !P0 ;  /* 0x0000002b27007c0c */ /* 0x000fe2000c721270 */
[----:B------:R-:W-:-:S08]  /*1179b0*/  ULDC.64 UR30, c[0x0][0x228] ;  /* 0x00008a00001e7ab9 */ /* 0x000fd00000000a00 */
        /* <DEDUP_REMOVED lines=20> */
[----:B------:R-:W-:-:S06]  /*117b00*/  VIADD R46, R47, UR30 ;  /* 0x0000001e2f2e7c36 */ /* 0x000fcc0008000000 */
        /* <DEDUP_REMOVED lines=8> */
[----:B------:R-:W-:-:S03]  /*117b90*/  ULDC UR45, c[0x0][0x228] ;  /* 0x00008a00002d7ab9 */ /* 0x000fc60000000800 */
[----:B------:R-:W-:-:S04]  /*117ba0*/  @P1 LOP3.LUT R4, R4, 0x100, RZ, 0xfc, !PT ;  /* 0x0000010004041812 */ /* 0x000fc800078efcff */
[----:B------:R-:W-:-:S04]  /*117bb0*/  LOP3.LUT R4, R4, 0xffffff7f, RZ, 0xc0, !PT ;  /* 0xffffff7f04047812 */ /* 0x000fc800078ec0ff */
[----:B------:R-:W-:-:S04]  /*117bc0*/  @P0 LOP3.LUT R4, R4, 0x80, RZ, 0xfc, !PT ;  /* 0x0000008004040812 */ /* 0x000fc800078efcff */
[----:B------:R-:W-:Y:S02]  /*117bd0*/  LOP3.LUT R4, R4, 0xffffffbf, RZ, 0xc0, !PT ;  /* 0xffffffbf04047812 */ /* 0x000fe400078ec0ff */
        /* <DEDUP_REMOVED lines=36> */
[----:B--2---:R-:W-:Y:S02]  /*117e20*/  ISETP.GE.AND P0, PT, R10, UR31, PT ;  /* 0x0000001f0a007c0c */ /* 0x004fe4000bf06270 */
[----:B------:R-:W2:Y:S02]  /*117e30*/  LDL.LU R10, [R1+0x660c] ;  /* 0x00660c00010a7983 */ /* 0x000ea40000300800 */
[----:B------:R-:W-:Y:S02]  /*117e40*/  ISETP.LT.AND P3, PT, R34, UR32, !P0 ;  /* 0x0000002022007c0c */ /* 0x000fe4000c761270 */
[----:B------:R-:W-:Y:S01]  /*117e50*/  ISETP.LT.AND P2, PT, R8, UR51, !P0 ;  /* 0x0000003308007c0c */ /* 0x000fe2000c741270 */
[----:B------:R-:W-:Y:S01]  /*117e60*/  VIADD R44, R45, UR30 ;  /* 0x0000001e2d2c7c36 */ /* 0x000fe20008000000 */
[----:B------:R-:W-:Y:S01]  /*117e70*/  ISETP.LT.AND P1, PT, R39, UR49, !P0 ;  /* 0x0000003127007c0c */ /* 0x000fe2000c721270 */
[----:B------:R-:W-:-:S08]  /*117e80*/  ULDC UR30, c[0x0][0x248] ;  /* 0x00009200001e7ab9 */ /* 0x000fd00000000800 */
        /* <DEDUP_REMOVED lines=8> */
[----:B------:R-:W-:Y:S01]  /*117f10*/  ULDC.64 UR30, c[0x0][0x228] ;  /* 0x00008a00001e7ab9 */ /* 0x000fe20000000a00 */
        /* <DEDUP_REMOVED lines=45> */
[----:B------:R-:W-:Y:S01]  /*1181f0*/  ISETP.LT.AND P3, PT, R34, UR30, !P0 ;  /* 0x0000001e22007c0c */ /* 0x000fe2000c761270 */
[----:B------:R-:W-:Y:S01]  /*118200*/  VIADD R33, R42, UR6 ;  /* 0x000000062a217c36 */ /* 0x000fe20008000000 */
[----:B------:R-:W-:Y:S01]  /*118210*/  ISETP.LT.AND P2, PT, R8, UR57, !P0 ;  /* 0x0000003908007c0c */ /* 0x000fe2000c741270 */
[----:B------:R-:W-:Y:S01]  /*118220*/  ULDC UR6, c[0x0][0x248] ;  /* 0x0000920000067ab9 */ /* 0x000fe20000000800 */
[----:B------:R-:W-:Y:S01]  /*118230*/  LOP3.LUT R5, R5, 0xfffbffff, RZ, 0xc0, !PT ;  /* 0xfffbffff05057812 */ /* 0x000fe200078ec0ff */
[----:B------:R-:W-:Y:S01]  /*118240*/  ULDC UR30, c[0x0][0x228] ;  /* 0x00008a00001e7ab9 */ /* 0x000fe20000000800 */
[----:B------:R-:W-:Y:S01]  /*118250*/  ISETP.LT.AND P1, PT, R39, UR8, !P0 ;  /* 0x0000000827007c0c */ /* 0x000fe2000c721270 */
[----:B------:R-:W-:-:S06]  /*118260*/  ULDC UR57, c[0x0][0x228] ;  /* 0x00008a0000397ab9 */ /* 0x000fcc0000000800 */
[----:B------:R-:W-:-:S04]  /*118270*/  @P3 LOP3.LUT R5, R5, 0x40000, RZ, 0xfc, !PT ;  /* 0x0004000005053812 */ /* 0x000fc800078efcff */
[----:B------:R-:W-:-:S04]  /*118280*/  LOP3.LUT R5, R5, 0xfffdffff, RZ, 0xc0, !PT ;  /* 0xfffdffff05057812 */ /* 0x000fc800078ec0ff */
[----:B------:R-:W-:Y:S02]  /*118290*/  @P2 LOP3.LUT R5, R5, 0x20000, RZ, 0xfc, !PT ;  /* 0x0002000005052812 */ /* 0x000fe400078efcff */
[----:B------:R-:W-:Y:S02]  /*1182a0*/  ISETP.LT.AND P0, PT, R38, UR7, !P0 ;  /* 0x0000000726007c0c */ /* 0x000fe4000c701270 */
[----:B------:R-:W-:-:S04]  /*1182b0*/  LOP3.LUT R5, R5, 0xfffeffff, RZ, 0xc0, !PT ;  /* 0xfffeffff05057812 */ /* 0x000fc800078ec0ff */
[----:B------:R-:W-:-:S04]  /*1182c0*/  @P1 LOP3.LUT R5, R5, 0x10000, RZ, 0xfc, !PT ;  /* 0x0001000005051812 */ /* 0x000fc800078efcff */
[----:B------:R-:W-:-:S04]  /*1182d0*/  LOP3.LUT R5, R5, 0xffff7fff, RZ, 0xc0, !PT ;  /* 0xffff7fff05057812 */ /* 0x000fc800078ec0ff */
[----:B------:R-:W-:Y:S01]  /*1182e0*/  @P0 LOP3.LUT R5, R5, 0x8000, RZ, 0xfc, !PT ;  /* 0x0000800005050812 */ /* 0x000fe200078efcff */
[----:B------:R-:W-:Y:S01]  /*1182f0*/  VIADD R32, R33, UR6 ;  /* 0x0000000621207c36 */ /* 0x000fe20008000000 */
[----:B------:R-:W-:Y:S02]  /*118300*/  ULDC.64 UR6, c[0x0][0x228] ;  /* 0x00008a0000067ab9 */ /* 0x000fe40000000a00 */
[----:B------:R-:W-:Y:S02]  /*118310*/  LOP3.LUT R5, R5, 0xffffbfff, RZ, 0xc0, !PT ;  /* 0xffffbfff05057812 */ /* 0x000fe400078ec0ff */
[----:B--2---:R-:W-:Y:S01]  /*118320*/  ISETP.GE.AND P0, PT, R10, UR31, PT ;  /* 0x0000001f0a007c0c */ /* 0x004fe2000bf06270 */
[----:B------:R-:W-:Y:S01]  /*118330*/  ULDC UR31, c[0x0][0x228] ;  /* 0x00008a00001f7ab9 */ /* 0x000fe20000000800 */
[----:B------:R-:W2:Y:S02]  /*118340*/  LDL.LU R10, [R1+0x661c] ;  /* 0x00661c00010a7983 */ /* 0x000ea40000300800 */
[----:B------:R-:W-:Y:S01]  /*118350*/  ISETP.LT.AND P3, PT, R34, UR6, !P0 ;  /* 0x0000000622007c0c */ /* 0x000fe2000c761270 */
[----:B------:R-:W-:Y:S01]  /*118360*/  ULDC UR6, c[0x0][0x248] ;  /* 0x0000920000067ab9 */ /* 0x000fe20000000800 */
[----:B------:R-:W-:-:S02]  /*118370*/  ISETP.LT.AND P2, PT, R8, UR55, !P0 ;  /* 0x0000003708007c0c */ /* 0x000fc4000c741270 */
[----:B------:R-:W-:-:S09]  /*118380*/  ISETP.LT.AND P1, PT, R39, UR10, !P0 ;  /* 0x0000000a27007c0c */ /* 0x000fd2000c721270 */
[----:B------:R-:W-:Y:S01]  /*118390*/  @P3 LOP3.LUT R5, R5, 0x4000, RZ, 0xfc, !PT ;  /* 0x0000400005053812 */ /* 0x000fe200078efcff */
[----:B------:R-:W-:Y:S01]  /*1183a0*/  VIADD R31, R32, UR6 ;  /* 0x00000006201f7c36 */ /* 0x000fe20008000000 */
[----:B------:R-:W-:Y:S01]  /*1183b0*/  ISETP.LT.AND P0, PT, R38, UR11, !P0 ;  /* 0x0000000b26007c0c */ /* 0x000fe2000c701270 */
[----:B------:R-:W-:Y:S01]  /*1183c0*/  ULDC.64 UR10, c[0x0][0x228] ;  /* 0x00008a00000a7ab9 */ /* 0x000fe20000000a00 */
        /* <DEDUP_REMOVED lines=12> */
[----:B------:R-:W-:Y:S01]  /*118490*/  VIADD R30, R31, UR6 ;  /* 0x000000061f1e7c36 */ /* 0x000fe20008000000 */
[----:B------:R-:W-:Y:S01]  /*1184a0*/  LOP3.LUT R5, R5, 0xfffffbff, RZ, 0xc0, !PT ;  /* 0xfffffbff05057812 */ /* 0x000fe200078ec0ff */
[----:B------:R-:W-:Y:S01]  /*1184b0*/  ULDC.64 UR6, c[0x0][0x228] ;  /* 0x00008a0000067ab9 */ /* 0x000fe20000000a00 */
[----:B------:R-:W-:Y:S01]  /*1184c0*/  ISETP.LT.AND P1, PT, R39, UR13, !P0 ;  /* 0x0000000d27007c0c */ /* 0x000fe2000c721270 */
[----:B------:R-:W-:-:S06]  /*1184d0*/  ULDC.64 UR8, c[0x0][0x228] ;  /* 0x00008a0000087ab9 */ /* 0x000fcc0000000a00 */
        /* <DEDUP_REMOVED lines=34> */
[----:B------:R-:W-:Y:S01]  /*118700*/  ULDC.64 UR14, c[0x0][0x228] ;  /* 0x00008a00000e7ab9 */ /* 0x000fe20000000a00 */
[----:B------:R-:W-:-:S02]  /*118710*/  ISETP.LT.AND P1, PT, R39, UR25, !P0 ;  /* 0x0000001927007c0c */ /* 0x000fc4000c721270 */
[----:B------:R-:W-:Y:S01]  /*118720*/  LOP3.LUT R5, R5, 0xfffffffb, RZ, 0xc0, !PT ;  /* 0xfffffffb05057812 */ /* 0x000fe200078ec0ff */
[----:B------:R-:W-:Y:S01]  /*118730*/  VIADD R28, R29, UR7 ;  /* 0x000000071d1c7c36 */ /* 0x000fe20008000000 */
[----:B------:R-:W-:Y:S01]  /*118740*/  ISETP.LT.AND P0, PT, R38, UR26, !P0 ;  /* 0x0000001a26007c0c */ /* 0x000fe2000c701270 */
[----:B------:R-:W-:Y:S01]  /*118750*/  ULDC UR26, c[0x0][0x248] ;  /* 0x00009200001a7ab9 */ /* 0x000fe20000000800 */
[----:B------:R-:W-:Y:S01]  /*118760*/  ULDC UR8, c[0x0][0x228] ;  /* 0x00008a0000087ab9 */ /* 0x000fe20000000800 */
[----:B------:R-:W-:-:S10]  /*118770*/  ULDC UR7, c[0x0][0x228] ;  /* 0x00008a0000077ab9 */ /* 0x000fd40000000800 */
        /* <DEDUP_REMOVED lines=8> */
[----:B------:R-:W-:Y:S01]  /*118800*/  ULDC UR9, c[0x0][0x248] ;  /* 0x0000920000097ab9 */ /* 0x000fe20000000800 */
[----:B------:R-:W2:Y:S02]  /*118810*/  LDL.LU R10, [R1+0x662c] ;  /* 0x00662c00010a7983 */ /* 0x000ea40000300800 */
[----:B------:R-:W-:Y:S02]  /*118820*/  ISETP.LT.AND P3, PT, R34, UR10, !P0 ;  /* 0x0000000a22007c0c */ /* 0x000fe4000c761270 */
[----:B------:R-:W-:Y:S02]  /*118830*/  ISETP.LT.AND P2, PT, R8, UR22, !P0 ;  /* 0x0000001608007c0c */ /* 0x000fe4000c741270 */
[----:B------:R-:W-:Y:S01]  /*118840*/  ISETP.LT.AND P1, PT, R39, UR23, !P0 ;  /* 0x0000001727007c0c */ /* 0x000fe2000c721270 */
[----:B------:R-:W-:Y:S01]  /*118850*/  VIADD R27, R28, UR9 ;  /* 0x000000091c1b7c36 */ /* 0x000fe20008000000 */
[----:B------:R-:W-:-:S07]  /*118860*/  ULDC UR10, c[0x0][0x228] ;  /* 0x00008a00000a7ab9 */ /* 0x000fce0000000800 */
        /* <DEDUP_REMOVED lines=43> */
[----:B------:R-:W-:Y:S01]  /*118b20*/  VIADD R24, R25, UR22 ;  /* 0x0000001619187c36 */ /* 0x000fe20008000000 */
[----:B------:R-:W-:Y:S01]  /*118b30*/  LOP3.LUT R6, R6, 0xffdfffff, RZ, 0xc0, !PT ;  /* 0xffdfffff06067812 */ /* 0x000fe200078ec0ff */
[----:B------:R-:W-:Y:S01]  /*118b40*/  ULDC.64 UR22, c[0x0][0x228] ;  /* 0x00008a0000167ab9 */ /* 0x000fe20000000a00 */
[----:B------:R-:W-:Y:S01]  /*118b50*/  ULDC UR27, c[0x0][0x248] ;  /* 0x00009200001b7ab9 */ /* 0x000fe20000000800 */
[----:B------:R-:W-:Y:S01]  /*118b60*/  ULDC UR28, c[0x0][0x248] ;  /* 0x00009200001c7ab9 */ /* 0x000fe20000000800 */
[----:B------:R-:W-:Y:S01]  /*118b70*/  @P2 LOP3.LUT R6, R6, 0x200000, RZ, 0xfc, !PT ;  /* 0x0020000006062812 */ /* 0x000fe200078efcff */
[----:B------:R-:W-:-:S03]  /*118b80*/  ULDC UR15, c[0x0][0x228] ;  /* 0x00008a00000f7ab9 */ /* 0x000fc60000000800 */
        /* <DEDUP_REMOVED lines=31> */
[----:B------:R-:W-:Y:S01]  /*118d80*/  VIADD R21, R22, UR27 ;  /* 0x0000001b16157c36 */ /* 0x000fe20008000000 */
[----:B------:R-:W-:Y:S01]  /*118d90*/  ISETP.LT.AND P2, PT, R8, UR29, !P0 ;  /* 0x0000001d08007c0c */ /* 0x000fe2000c741270 */
[----:B------:R-:W-:Y:S01]  /*118da0*/  ULDC UR29, c[0x0][0x228] ;  /* 0x00008a00001d7ab9 */ /* 0x000fe20000000800 */
[----:B------:R-:W-:Y:S01]  /*118db0*/  ISETP.LT.AND P1, PT, R39, UR41, !P0 ;  /* 0x0000002927007c0c */ /* 0x000fe2000c721270 */
[----:B------:R-:W-:-:S08]  /*118dc0*/  ULDC UR24, c[0x0][0x248] ;  /* 0x0000920000187ab9 */ /* 0x000fd00000000800 */
        /* <DEDUP_REMOVED lines=50> */
[----:B------:R-:W-:Y:S01]  /*1190f0*/  ULDC.64 UR24, c[0x0][0x228] ;  /* 0x00008a0000187ab9 */ /* 0x000fe20000000a00 */
[----:B------:R-:W-:Y:S01]  /*119100*/  ISETP.LT.AND P3, PT, R34, UR22, !P0 ;  /* 0x0000001622007c0c */ /* 0x000fe2000c761270 */
[----:B------:R-:W-:Y:S01]  /*119110*/  ULDC.64 UR20, c[0x0][0x228] ;  /* 0x00008a0000147ab9 */ /* 0x000fe20000000a00 */
[----:B------:R-:W-:Y:S01]  /*119120*/  ISETP.LT.AND P2, PT, R8, UR32, !P0 ;  /* 0x0000002008007c0c */ /* 0x000fe2000c741270 */
[----:B------:R-:W-:Y:S01]  /*119130*/  ULDC.64 UR32, c[0x0][0x228] ;  /* 0x00008a0000207ab9 */ /* 0x000fe20000000a00 */
[----:B------:R-:W-:Y:S01]  /*119140*/  ISETP.LT.AND P1, PT, R39, UR59, !P0 ;  /* 0x0000003b27007c0c */ /* 0x000fe2000c721270 */
[----:B------:R-:W-:Y:S01]  /*119150*/  ULDC UR59, c[0x0][0x228] ;  /* 0x00008a00003b7ab9 */ /* 0x000fe20000000800 */
[----:B------:R-:W-:Y:S01]  /*119160*/  ISETP.LT.AND P0, PT, R38, UR58, !P0 ;  /* 0x0000003a26007c0c */ /* 0x000fe2000c701270 */
[----:B------:R-:W-:-:S12]  /*119170*/  ULDC UR58, c[0x0][0x228] ;  /* 0x00008a00003a7ab9 */ /* 0x000fd80000000800 */
        /* <DEDUP_REMOVED lines=28> */
[----:B------:R-:W-:Y:S02]  /*119340*/  ISETP.LT.AND P2, PT, R8, UR29, !P0 ;  /* 0x0000001d08007c0c */ /* 0x000fe4000c741270 */
[----:B------:R-:W-:-:S02]  /*119350*/  LOP3.LUT R7, R7, 0xfbffffff, RZ, 0xc0, !PT ;  /* 0xfbffffff07077812 */ /* 0x000fc400078ec0ff */
        /* <DEDUP_REMOVED lines=17> */
[----:B------:R-:W-:Y:S02]  /*119470*/  ISETP.LT.AND P2, PT, R8, UR43, !P0 ;  /* 0x0000002b08007c0c */ /* 0x000fe4000c741270 */
[----:B------:R-:W-:-:S09]  /*119480*/  ISETP.LT.AND P1, PT, R39, UR40, !P0 ;  /* 0x0000002827007c0c */ /* 0x000fd2000c721270 */
        /* <DEDUP_REMOVED lines=19> */
[----:B------:R-:W-:-:S07]  /*1195c0*/  ISETP.LT.AND P1, PT, R39, UR46, !P0 ;  /* 0x0000002e27007c0c */ /* 0x000fce000c721270 */
[----:B------:R-:W-:-:S04]  /*1195d0*/  @P3 LOP3.LUT R7, R7, 0x40000, RZ, 0xfc, !PT ;  /* 0x0004000007073812 */ /* 0x000fc800078efcff */
        /* <DEDUP_REMOVED lines=13> */
[----:B-1----:R-:W4:Y:S01]  /*1196b0*/  LDL.LU R11, [R1+0x6660] ;  /* 0x00666000010b7983 */ /* 0x002f220000300800 */
[----:B------:R-:W-:Y:S01]  /*1196c0*/  ISETP.LT.AND P1, PT, R39, UR58, !P0 ;  /* 0x0000003a27007c0c */ /* 0x000fe2000c721270 */
[----:B------:R-:W-:-:S08]  /*1196d0*/  VIADD R16, R17, UR17 ;  /* 0x0000001111107c36 */ /* 0x000fd00008000000 */
[----:B------:R-:W-:Y:S01]  /*1196e0*/  @P3 LOP3.LUT R7, R7, 0x4000, RZ, 0xfc, !PT ;  /* 0x0000400007073812 */ /* 0x000fe200078efcff */
[----:B------:R-:W-:-:S03]  /*1196f0*/  ULDC.64 UR22, c[0x0][0x228] ;  /* 0x00008a0000167ab9 */ /* 0x000fc60000000a00 */
        /* <DEDUP_REMOVED lines=13> */
[----:B------:R-:W-:Y:S02]  /*1197d0*/  ISETP.LT.AND P1, PT, R34, UR26, !P0 ;  /* 0x0000001a22007c0c */ /* 0x000fe4000c721270 */
[----:B------:R-:W-:Y:S02]  /*1197e0*/  ISETP.LT.AND P3, PT, R8, UR59, !P0 ;  /* 0x0000003b08007c0c */ /* 0x000fe4000c761270 */
[----:B------:R-:W-:-:S09]  /*1197f0*/  ISETP.LT.AND P2, PT, R39, UR61, !P0 ;  /* 0x0000003d27007c0c */ /* 0x000fd2000c741270 */
        /* <DEDUP_REMOVED lines=10> */
[----:B------:R-:W-:Y:S01]  /*1198a0*/  VIADD R14, R15, UR37 ;  /* 0x000000250f0e7c36 */ /* 0x000fe20008000000 */
[----:B------:R-:W2:Y:S01]  /*1198b0*/  LDL.LU R10, [R1+0x6668] ;  /* 0x00666800010a7983 */ /* 0x000ea20000300800 */
        /* <DEDUP_REMOVED lines=9> */
[----:B------:R-:W-:Y:S02]  /*119950*/  @P2 LOP3.LUT R7, R7, 0x10, RZ, 0xfc, !PT ;  /* 0x0000001007072812 */ /* 0x000fe400078efcff */
[----:B----4-:R-:W-:Y:S01]  /*119960*/  ISETP.GE.AND P0, PT, R11, UR29, PT ;  /* 0x0000001d0b007c0c */ /* 0x010fe2000bf06270 */
[----:B------:R-:W-:Y:S01]  /*119970*/  VIADD R13, R14, UR35 ;  /* 0x000000230e0d7c36 */ /* 0x000fe20008000000 */
[----:B------:R-:W-:Y:S01]  /*119980*/  LOP3.LUT R7, R7, 0xfffffff7, RZ, 0xc0, !PT ;  /* 0xfffffff707077812 */ /* 0x000fe200078ec0ff */
[----:B------:R-:W-:-:S03]  /*119990*/  ULDC.64 UR28, c[0x0][0x228] ;  /* 0x00008a00001c7ab9 */ /* 0x000fc60000000a00 */
[----:B------:R-:W-:Y:S02]  /*1199a0*/  @P1 LOP3.LUT R7, R7, 0x8, RZ, 0xfc, !PT ;  /* 0x0000000807071812 */ /* 0x000fe400078efcff */
[----:B------:R-:W-:Y:S02]  /*1199b0*/  ISETP.LT.AND P1, PT, R34, UR30, !P0 ;  /* 0x0000001e22007c0c */ /* 0x000fe4000c721270 */
[----:B------:R-:W-:Y:S02]  /*1199c0*/  LOP3.LUT R7, R7, 0xfffffffb, RZ, 0xc0, !PT ;  /* 0xfffffffb07077812 */ /* 0x000fe400078ec0ff */
[----:B------:R-:W-:Y:S02]  /*1199d0*/  ISETP.LT.AND P3, PT, R8, UR54, !P0 ;  /* 0x0000003608007c0c */ /* 0x000fe4000c761270 */
[----:B------:R-:W-:-:S07]  /*1199e0*/  ISETP.LT.AND P2, PT, R39, UR53, !P0 ;  /* 0x0000003527007c0c */ /* 0x000fce000c741270 */
[----:B------:R-:W-:Y:S02]  /*1199f0*/  @P1 LOP3.LUT R7, R7, 0x4, RZ, 0xfc, !PT ;  /* 0x0000000407071812 */ /* 0x000fe400078efcff */
[----:B------:R-:W-:Y:S02]  /*119a00*/  ISETP.LT.AND P1, PT, R38, UR52, !P0 ;  /* 0x0000003426007c0c */ /* 0x000fe4000c721270 */
[----:B---3--:R-:W-:Y:S02]  /*119a10*/  ISETP.GE.AND P0, PT, R9, UR31, PT ;  /* 0x0000001f09007c0c */ /* 0x008fe4000bf06270 */
[----:B------:R-:W3:Y:S04]  /*119a20*/  LDL.LU R9, [R1+0x6670] ;  /* 0x0066700001097983 */ /* 0x000ee80000300800 */
[----:B------:R-:W4:Y:S01]  /*119a30*/  LDL.LU R57, [R1+0x6674] ;  /* 0x0066740001397983 */ /* 0x000f220000300800 */
[----:B------:R-:W-:-:S03]  /*119a40*/  LOP3.LUT R7, R7, 0xfffffffd, RZ, 0xc0, !PT ;  /* 0xfffffffd07077812 */ /* 0x000fc600078ec0ff */
[----:B------:R-:W4:Y:S01]  /*119a50*/  LDL.LU R35, [R1+0x666c] ;  /* 0x00666c0001237983 */ /* 0x000f220000300800 */
[----:B------:R-:W-:Y:S02]  /*119a60*/  @P1 LOP3.LUT R56, R56, 0x80000000, RZ, 0xfc, !PT ;  /* 0x8000000038381812 */ /* 0x000fe400078efcff */
[----:B------:R-:W-:Y:S02]  /*119a70*/  ISETP.LT.AND P1, PT, R34, UR32, !P0 ;  /* 0x0000002022007c0c */ /* 0x000fe4000c721270 */
[----:B------:R-:W-:Y:S02]  /*119a80*/  @P3 LOP3.LUT R7, R7, 0x2, RZ, 0xfc, !PT ;  /* 0x0000000207073812 */ /* 0x000fe400078efcff */
[----:B------:R-:W-:Y:S01]  /*119a90*/  ISETP.LT.AND P3, PT, R8, UR6, !P0 ;  /* 0x0000000608007c0c */ /* 0x000fe2000c761270 */
[----:B------:R-:W-:Y:S01]  /*119aa0*/  ULDC UR6, c[0x0][0x244] ;  /* 0x0000910000067ab9 */ /* 0x000fe20000000800 */
[----:B------:R-:W-:Y:S02]  /*119ab0*/  LOP3.LUT R56, R56, 0xbfffffff, RZ, 0xc0, !PT ;  /* 0xbfffffff38387812 */ /* 0x000fe400078ec0ff */
[----:B------:R-:W-:-:S05]  /*119ac0*/  LOP3.LUT R7, R7, 0xfffffffe, RZ, 0xc0, !PT ;  /* 0xfffffffe07077812 */ /* 0x000fca00078ec0ff */
[----:B------:R-:W-:Y:S02]  /*119ad0*/  @P1 LOP3.LUT R56, R56, 0x40000000, RZ, 0xfc, !PT ;  /* 0x4000000038381812 */ /* 0x000fe400078efcff */
[----:B------:R-:W-:Y:S02]  /*119ae0*/  @P2 LOP3.LUT R7, R7, 0x1, RZ, 0xfc, !PT ;  /* 0x0000000107072812 */ /* 0x000fe400078efcff */
[----:B------:R-:W-:Y:S02]  /*119af0*/  ISETP.LT.AND P2, PT, R39, UR12, !P0 ;  /* 0x0000000c27007c0c */ /* 0x000fe4000c741270 */
        /* <DEDUP_REMOVED lines=8> */
[----:B--2---:R-:W-:-:S04]  /*119b80*/  ISETP.GE.AND P0, PT, R10, UR33, PT ;  /* 0x000000210a007c0c */ /* 0x004fc8000bf06270 */
[----:B------:R-:W-:Y:S02]  /*119b90*/  ISETP.LT.AND P1, PT, R34, UR40, !P0 ;  /* 0x0000002822007c0c */ /* 0x000fe4000c721270 */
[----:B------:R-:W-:Y:S02]  /*119ba0*/  ISETP.LT.AND P3, PT, R8, UR7, !P0 ;  /* 0x0000000708007c0c */ /* 0x000fe4000c761270 */
[----:B------:R-:W-:Y:S01]  /*119bb0*/  ISETP.LT.AND P2, PT, R39, UR13, !P0 ;  /* 0x0000000d27007c0c */ /* 0x000fe2000c741270 */
[----:B------:R-:W-:Y:S01]  /*119bc0*/  VIADD R12, R13, UR18 ;  /* 0x000000120d0c7c36 */ /* 0x000fe20008000000 */
[----:B------:R-:W-:-:S07]  /*119bd0*/  ULDC.64 UR12, c[0x0][0x228] ;  /* 0x00008a00000c7ab9 */ /* 0x000fce0000000a00 */
        /* <DEDUP_REMOVED lines=9> */
[----:B---3--:R-:W-:-:S04]  /*119c70*/  ISETP.GE.AND P0, PT, R9, UR41, PT ;  /* 0x0000002909007c0c */ /* 0x008fc8000bf06270 */
[----:B------:R-:W-:Y:S02]  /*119c80*/  ISETP.LT.AND P1, PT, R34, UR42, !P0 ;  /* 0x0000002a22007c0c */ /* 0x000fe4000c721270 */
[----:B------:R-:W-:Y:S01]  /*119c90*/  ISETP.LT.AND P3, PT, R8, UR9, !P0 ;  /* 0x0000000908007c0c */ /* 0x000fe2000c761270 */
[----:B------:R-:W-:Y:S01]  /*119ca0*/  VIADD R11, R12, UR48 ;  /* 0x000000300c0b7c36 */ /* 0x000fe20008000000 */
[----:B------:R-:W-:Y:S01]  /*119cb0*/  ISETP.LT.AND P2, PT, R39, UR19, !P0 ;  /* 0x0000001327007c0c */ /* 0x000fe2000c741270 */
[----:B------:R-:W-:Y:S01]  /*119cc0*/  ULDC.64 UR8, c[0x0][0x228] ;  /* 0x00008a0000087ab9 */ /* 0x000fe20000000a00 */
[----:B------:R-:W-:-:S07]  /*119cd0*/  ULDC.64 UR18, c[0x0][0x228] ;  /* 0x00008a0000127ab9 */ /* 0x000fce0000000a00 */
[----:B------:R-:W-:Y:S02]  /*119ce0*/  @P1 LOP3.LUT R56, R56, 0x400000, RZ, 0xfc, !PT ;  /* 0x0040000038381812 */ /* 0x000fe400078efcff */
[----:B------:R-:W-:Y:S02]  /*119cf0*/  ISETP.LT.AND P1, PT, R38, UR14, !P0 ;  /* 0x0000000e26007c0c */ /* 0x000fe4000c721270 */
[----:B----4-:R-:W-:Y:S02]  /*119d00*/  ISETP.GE.AND P0, PT, R57, UR43, PT ;  /* 0x0000002b39007c0c */ /* 0x010fe4000bf06270 */
[----:B------:R-:W2:Y:S01]  /*119d10*/  LDL.LU R57, [R1+0x6678] ;  /* 0x0066780001397983 */ /* 0x000ea20000300800 */
[----:B------:R-:W-:-:S04]  /*119d20*/  LOP3.LUT R56, R56, 0xfff7ffff, RZ, 0xc0, !PT ;  /* 0xfff7ffff38387812 */ /* 0x000fc800078ec0ff */
[----:B------:R-:W-:-:S04]  /*119d30*/  @P3 LOP3.LUT R56, R56, 0x80000, RZ, 0xfc, !PT ;  /* 0x0008000038383812 */ /* 0x000fc800078efcff */
[----:B------:R-:W-:-:S04]  /*119d40*/  LOP3.LUT R56, R56, 0xfffbffff, RZ, 0xc0, !PT ;  /* 0xfffbffff38387812 */ /* 0x000fc800078ec0ff */
[----:B------:R-:W-:Y:S02]  /*119d50*/  @P2 LOP3.LUT R56, R56, 0x40000, RZ, 0xfc, !PT ;  /* 0x0004000038382812 */ /* 0x000fe400078efcff */
[----:B------:R-:W-:Y:S02]  /*119d60*/  ISETP.LT.AND P3, PT, R34, UR44, !P0 ;  /* 0x0000002c22007c0c */ /* 0x000fe4000c761270 */
[----:B------:R-:W-:-:S04]  /*119d70*/  LOP3.LUT R56, R56, 0xfffdffff, RZ, 0xc0, !PT ;  /* 0xfffdffff38387812 */ /* 0x000fc800078ec0ff */
[----:B------:R-:W-:Y:S02]  /*119d80*/  @P1 LOP3.LUT R56, R56, 0x20000, RZ, 0xfc, !PT ;  /* 0x0002000038381812 */ /* 0x000fe400078efcff */
[----:B------:R-:W-:Y:S01]  /*119d90*/  ISETP.LT.AND P2, PT, R8, UR11, !P0 ;  /* 0x0000000b08007c0c */ /* 0x000fe2000c741270 */
[----:B------:R-:W-:Y:S01]  /*119da0*/  VIADD R10, R11, UR49 ;  /* 0x000000310b0a7c36 */ /* 0x000fe20008000000 */
[----:B------:R-:W-:Y:S01]  /*119db0*/  LOP3.LUT R56, R56, 0xfffeffff, RZ, 0xc0, !PT ;  /* 0xfffeffff38387812 */ /* 0x000fe200078ec0ff */
[----:B------:R-:W-:Y:S01]  /*119dc0*/  UMOV UR52, UR8 ;  /* 0x0000000800347c82 */ /* 0x000fe20008000000 */
[----:B------:R-:W-:Y:S01]  /*119dd0*/  ISETP.LT.AND P1, PT, R39, UR16, !P0 ;  /* 0x0000001027007c0c */ /* 0x000fe2000c721270 */
[----:B------:R-:W-:Y:S01]  /*119de0*/  VIADD R9, R10, UR50 ;  /* 0x000000320a097c36 */ /* 0x000fe20008000000 */
[----:B------:R-:W-:Y:S01]  /*119df0*/  @P3 LOP3.LUT R56, R56, 0x10000, RZ, 0xfc, !PT ;  /* 0x0001000038383812 */ /* 0x000fe200078efcff */
[----:B------:R-:W-:Y:S01]  /*119e00*/  ULDC.64 UR10, c[0x0][0x228] ;  /* 0x00008a00000a7ab9 */ /* 0x000fe20000000a00 */
[----:B------:R-:W-:-:S02]  /*119e10*/  ULDC.64 UR16, c[0x0][0x228] ;  /* 0x00008a0000107ab9 */ /* 0x000fc40000000a00 */
[----:B------:R-:W-:-:S04]  /*119e20*/  LOP3.LUT R56, R56, 0xffff7fff, RZ, 0xc0, !PT ;  /* 0xffff7fff38387812 */ /* 0x000fc800078ec0ff */
[----:B------:R-:W-:-:S04]  /*119e30*/  @P2 LOP3.LUT R56, R56, 0x8000, RZ, 0xfc, !PT ;  /* 0x0000800038382812 */ /* 0x000fc800078efcff */
[----:B------:R-:W-:Y:S02]  /*119e40*/  LOP3.LUT R56, R56, 0xffffbfff, RZ, 0xc0, !PT ;  /* 0xffffbfff38387812 */ /* 0x000fe400078ec0ff */
[----:B------:R-:W-:Y:S02]  /*119e50*/  ISETP.GE.AND P2, PT, R35, UR21, PT ;  /* 0x0000001523007c0c */ /* 0x000fe4000bf46270 */
[----:B------:R-:W-:Y:S01]  /*119e60*/  @P1 LOP3.LUT R56, R56, 0x4000, RZ, 0xfc, !PT ;  /* 0x0000400038381812 */ /* 0x000fe200078efcff */
[----:B------:R-:W3:Y:S01]  /*119e70*/  LDL.LU R35, [R1+0x6900] ;  /* 0x0069000001237983 */ /* 0x000ee20000300800 */
[----:B--2---:R-:W-:-:S03]  /*119e80*/  ISETP.GE.AND P1, PT, R57, UR45, PT ;  /* 0x0000002d39007c0c */ /* 0x004fc6000bf26270 */
[----:B------:R-:W2:Y:S01]  /*119e90*/  LDL.LU R57, [R1+0x68fc] ;  /* 0x0068fc0001397983 */ /* 0x000ea20000300800 */
[----:B------:R-:W-:Y:S01]  /*119ea0*/  ISETP.LT.AND P0, PT, R38, UR15, !P0 ;  /* 0x0000000f26007c0c */ /* 0x000fe2000c701270 */
[----:B------:R-:W-:Y:S01]  /*119eb0*/  VIADD R8, R9, UR51 ;  /* 0x0000003309087c36 */ /* 0x000fe20008000000 */
[----:B------:R-:W-:Y:S01]  /*119ec0*/  ISETP.GE.AND P3, PT, R39, UR20, PT ;  /* 0x0000001427007c0c */ /* 0x000fe2000bf66270 */
[----:B------:R-:W-:Y:S01]  /*119ed0*/  ULDC.64 UR14, c[0x0][0x228] ;  /* 0x00008a00000e7ab9 */ /* 0x000fe20000000a00 */
[----:B------:R-:W-:Y:S01]  /*119ee0*/  LOP3.LUT R56, R56, 0xffffdfff, RZ, 0xc0, !PT ;  /* 0xffffdfff38387812 */ /* 0x000fe200078ec0ff */
[----:B------:R-:W-:-:S08]  /*119ef0*/  ULDC.64 UR20, c[0x0][0x228] ;  /* 0x00008a0000147ab9 */ /* 0x000fd00000000a00 */
[----:B------:R-:W-:Y:S02]  /*119f00*/  @P0 LOP3.LUT R56, R56, 0x2000, RZ, 0xfc, !PT ;  /* 0x0000200038380812 */ /* 0x000fe400078efcff */
[----:B------:R-:W-:Y:S01]  /*119f10*/  ISETP.GE.AND P0, PT, R38, UR38, PT ;  /* 0x0000002626007c0c */ /* 0x000fe2000bf06270 */
[----:B------:R-:W-:Y:S01]  /*119f20*/  ULDC.64 UR38, c[0x0][0x228] ;  /* 0x00008a0000267ab9 */ /* 0x000fe20000000a00 */
[----:B------:R-:W-:Y:S02]  /*119f30*/  LOP3.LUT R56, R56, 0xffdfffff, RZ, 0xc0, !PT ;  /* 0xffdfffff38387812 */ /* 0x000fe400078ec0ff */
[----:B--2---:R-:W-:-:S04]  /*119f40*/  LOP3.LUT R57, R57, 0xffdfffff, RZ, 0xc0, !PT ;  /* 0xffdfffff39397812 */ /* 0x004fc800078ec0ff */
[----:B------:R-:W-:-:S04]  /*119f50*/  LOP3.LUT R57, R57, 0xfeffffff, RZ, 0xc0, !PT ;  /* 0xfeffffff39397812 */ /* 0x000fc800078ec0ff */
[----:B------:R-:W-:-:S04]  /*119f60*/  @P3 LOP3.LUT R57, R57, 0x1000000, RZ, 0xfc, !PT ;  /* 0x0100000039393812 */ /* 0x000fc800078efcff */
[----:B------:R-:W-:-:S04]  /*119f70*/  @P2 LOP3.LUT R57, R57, 0x200000, RZ, 0xfc, !PT ;  /* 0x0020000039392812 */ /* 0x000fc800078efcff */
[----:B------:R-:W-:-:S04]  /*119f80*/  LOP3.LUT R57, R57, 0xff7fffff, RZ, 0xc0, !PT ;  /* 0xff7fffff39397812 */ /* 0x000fc800078ec0ff */
[----:B------:R-:W-:Y:S02]  /*119f90*/  @P0 LOP3.LUT R57, R57, 0x800000, RZ, 0xfc, !PT ;  /* 0x0080000039390812 */ /* 0x000fe400078efcff */
[----:B------:R-:W-:Y:S01]  /*119fa0*/  ISETP.LT.AND P0, PT, R39, UR36, !P2 ;  /* 0x0000002427007c0c */ /* 0x000fe2000d701270 */
[----:B------:R-:W-:Y:S01]  /*119fb0*/  ULDC.64 UR36, c[0x0][0x228] ;  /* 0x00008a0000247ab9 */ /* 0x000fe20000000a00 */
[----:B------:R-:W2:Y:S01]  /*119fc0*/  LDL.LU R39, [R1+0x68f8] ;  /* 0x0068f80001277983 */ /* 0x000ea20000300800 */
[----:B------:R-:W-:Y:S01]  /*119fd0*/  ISETP.LT.AND P2, PT, R38, UR34, !P2 ;  /* 0x0000002226007c0c */ /* 0x000fe2000d741270 */
[----:B------:R-:W-:Y:S02]  /*119fe0*/  ULDC.64 UR34, c[0x0][0x228] ;  /* 0x00008a0000227ab9 */ /* 0x000fe40000000a00 */
[----:B------:R-:W4:Y:S07]  /*119ff0*/  LDL.LU R38, [R1+0x68f4] ;  /* 0x0068f40001267983 */ /* 0x000f2e0000300800 */
[----:B------:R-:W-:-:S02]  /*11a000*/  @P0 LOP3.LUT R56, R56, 0x200000, RZ, 0xfc, !PT ;  /* 0x0020000038380812 */ /* 0x000fc400078efcff */
[----:B------:R-:W-:Y:S02]  /*11a010*/  ISETP.LT.AND P0, PT, R34, UR46, !P1 ;  /* 0x0000002e22007c0c */ /* 0x000fe4000cf01270 */
[----:B------:R-:W3:Y:S04]  /*11a020*/  LDL.LU R34, [R1+0x68f0] ;  /* 0x0068f00001227983 */ /* 0x000ee80000300800 */
[----:B------:R-:W-:Y:S01]  /*11a030*/  STL.64 [R1+0x6ae8], R28 ;  /* 0x006ae81c01007387 */ /* 0x000fe20000100a00 */
[----:B------:R-:W-:-:S03]  /*11a040*/  LOP3.LUT R56, R56, 0xffffefff, RZ, 0xc0, !PT ;  /* 0xffffefff38387812 */ /* 0x000fc600078ec0ff */
[----:B------:R-:W-:Y:S04]  /*11a050*/  STL.64 [R1+0x6ae0], R30 ;  /* 0x006ae01e01007387 */ /* 0x000fe80000100a00 */
[----:B------:R1:W-:Y:S01]  /*11a060*/  STL.64 [R1+0x6ad8], R32 ;  /* 0x006ad82001007387 */ /* 0x0003e20000100a00 */
[----:B------:R-:W-:Y:S02]  /*11a070*/  LOP3.LUT R56, R56, 0xffefffff, RZ, 0xc0, !PT ;  /* 0xffefffff38387812 */ /* 0x000fe400078ec0ff */
[----:B------:R-:W-:Y:S01]  /*11a080*/  LOP3.LUT R57, R57, 0xffefffff, RZ, 0xc0, !PT ;  /* 0xffefffff39397812 */ /* 0x000fe200078ec0ff */
[----:B-1----:R-:W4:Y:S04]  /*11a090*/  LDL R33, [R1+0x704] ;  /* 0x0007040001217983 */ /* 0x002f280000100800 */
[----:B------:R-:W3:Y:S04]  /*11a0a0*/  LDL R32, [R1+0x5d4] ;  /* 0x0005d40001207983 */ /* 0x000ee80000100800 */
[----:B------:R1:W-:Y:S01]  /*11a0b0*/  STL.64 [R1+0x6ad0], R42 ;  /* 0x006ad02a01007387 */ /* 0x0003e20000100a00 */
[----:B------:R-:W-:-:S03]  /*11a0c0*/  @P2 LOP3.LUT R56, R56, 0x100000, RZ, 0xfc, !PT ;  /* 0x0010000038382812 */ /* 0x000fc600078efcff */
[----:B-1----:R-:W3:Y:S04]  /*11a0d0*/  LDL R43, [R1+0x64c] ;  /* 0x00064c00012b7983 */ /* 0x002ee80000100800 */
[----:B------:R-:W3:Y:S04]  /*11a0e0*/  LDL R42, [R1+0x38] ;  /* 0x00003800012a7983 */ /* 0x000ee80000100800 */
[----:B------:R-:W-:Y:S04]  /*11a0f0*/  STL.64 [R1+0x6ac8], R44 ;  /* 0x006ac82c01007387 */ /* 0x000fe80000100a00 */
[----:B------:R1:W-:Y:S01]  /*11a100*/  STL.64 [R1+0x6ac0], R46 ;  /* 0x006ac02e01007387 */ /* 0x0003e20000100a00 */
[----:B------:R-:W-:-:S02]  /*11a110*/  @P1 LOP3.LUT R57, R57, 0x100000, RZ, 0xfc, !PT ;  /* 0x0010000039391812 */ /* 0x000fc400078efcff */
[----:B------:R-:W-:Y:S01]  /*11a120*/  @P0 LOP3.LUT R56, R56, 0x1000, RZ, 0xfc, !PT ;  /* 0x0000100038380812 */ /* 0x000fe200078efcff */
[----:B-1----:R-:W3:Y:S04]  /*11a130*/  LDL R47, [R1+0x5d8] ;  /* 0x0005d800012f7983 */ /* 0x002ee80000100800 */
[----:B------:R1:W-:Y:S04]  /*11a140*/  STL.64 [R1+0x6ab8], R48 ;  /* 0x006ab83001007387 */ /* 0x0003e80000100a00 */
[----:B------:R-:W3:Y:S04]  /*11a150*/  LDL R28, [R1+0x648] ;  /* 0x00064800011c7983 */ /* 0x000ee80000100800 */
[----:B------:R-:W3:Y:S04]  /*11a160*/  LDL R45, [R1+0x3c] ;  /* 0x00003c00012d7983 */ /* 0x000ee80000100800 */
[----:B-1----:R-:W3:Y:S04]  /*11a170*/  LDL R49, [R1+0x1c] ;  /* 0x00001c0001317983 */ /* 0x002ee80000100800 */
[----:B------:R-:W3:Y:S04]  /*11a180*/  LDL R48, [R1+0x66c] ;  /* 0x00066c0001307983 */ /* 0x000ee80000100800 */
[----:B------:R-:W3:Y:S04]  /*11a190*/  LDL R46, [R1+0x20] ;  /* 0x00002000012e7983 */ /* 0x000ee80000100800 */
[----:B------:R-:W3:Y:S04]  /*11a1a0*/  LDL R30, [R1+0x24] ;  /* 0x00002400011e7983 */ /* 0x000ee80000100800 */
[----:B------:R-:W3:Y:S04]  /*11a1b0*/  LDL R31, [R1+0x610] ;  /* 0x00061000011f7983 */ /* 0x000ee80000100800 */
[----:B------:R-:W3:Y:S04]  /*11a1c0*/  LDL R29, [R1+0x40] ;  /* 0x00004000011d7983 */ /* 0x000ee80000100800 */
[----:B------:R-:W3:Y:S04]  /*11a1d0*/  LDL R44, [R1+0x5f0] ;  /* 0x0005f000012c7983 */ /* 0x000ee80000100800 */
[----:B------:R1:W-:Y:S04]  /*11a1e0*/  STL.64 [R1+0x6ab0], R50 ;  /* 0x006ab03201007387 */ /* 0x0003e80000100a00 */
[----:B-1----:R-:W3:Y:S04]  /*11a1f0*/  LDL R51, [R1+0x2c] ;  /* 0x00002c0001337983 */ /* 0x002ee80000100800 */
        /* <DEDUP_REMOVED lines=10> */
[----:B------:R-:W-:Y:S04]  /*11a2a0*/  STL.64 [R1+0x6a90], R60 ;  /* 0x006a903c01007387 */ /* 0x000fe80000100a00 */
        /* <DEDUP_REMOVED lines=8> */
[----:B-1----:R-:W3:Y:S04]  /*11a330*/  LDL R2, [R1+0x15c] ;  /* 0x00015c0001027983 */ /* 0x002ee80000100800 */
[----:B------:R1:W-:Y:S04]  /*11a340*/  STL [R1+0x68f0], R0 ;  /* 0x0068f00001007387 */ /* 0x0003e80000100800 */
[----:B-1----:R-:W3:Y:S01]  /*11a350*/  LDL R0, [R1+0x158] ;  /* 0x0001580001007983 */ /* 0x002ee20000100800 */
[----:B------:R-:W-:-:S02]  /*11a360*/  MOV R3, UR5 ;  /* 0x0000000500037c02 */ /* 0x000fc40008000f00 */
[----:B------:R-:W-:-:S03]  /*11a370*/  MOV R6, UR4 ;  /* 0x0000000400067c02 */ /* 0x000fc60008000f00 */
[----:B------:R-:W-:Y:S04]  /*11a380*/  STL [R1+0x471c], R3 ;  /* 0x00471c0301007387 */ /* 0x000fe80000100800 */
[----:B------:R1:W-:Y:S02]  /*11a390*/  STL [R1+0x690c], R6 ;  /* 0x00690c0601007387 */ /* 0x0003e40000100800 */
[----:B-1----:R-:W-:Y:S02]  /*11a3a0*/  IMAD.MOV.U32 R6, RZ, RZ, R41 ;  /* 0x000000ffff067224 */ /* 0x002fe400078e0029 */
[----:B------:R-:W1:Y:S01]  /*11a3b0*/  LDC R41, c[0x0][0x244] ;  /* 0x00009100ff297b82 */ /* 0x000e620000000800 */
[----:B------:R-:W-:Y:S02]  /*11a3c0*/  IMAD.MOV.U32 R3, RZ, RZ, R40 ;  /* 0x000000ffff037224 */ /* 0x000fe400078e0028 */
[----:B--2---:R-:W-:-:S02]  /*11a3d0*/  IMAD.MOV.U32 R4, RZ, RZ, R39 ;  /* 0x000000ffff047224 */ /* 0x004fc400078e0027 */
[----:B----4-:R-:W-:Y:S02]  /*11a3e0*/  IMAD.MOV.U32 R5, RZ, RZ, R33 ;  /* 0x000000ffff057224 */ /* 0x010fe400078e0021 */
[----:B------:R-:W-:Y:S02]  /*11a3f0*/  IMAD.MOV.U32 R33, RZ, RZ, R36 ;  /* 0x000000ffff217224 */ /* 0x000fe400078e0024 */
[----:B---3--:R-:W-:Y:S02]  /*11a400*/  IMAD.MOV.U32 R7, RZ, RZ, R52 ;  /* 0x000000ffff077224 */ /* 0x008fe400078e0034 */
[----:B------:R-:W-:Y:S02]  /*11a410*/  IMAD.MOV.U32 R52, RZ, RZ, R32 ;  /* 0x000000ffff347224 */ /* 0x000fe400078e0020 */
[----:B------:R-:W-:Y:S02]  /*11a420*/  IMAD.MOV.U32 R32, RZ, RZ, R34 ;  /* 0x000000ffff207224 */ /* 0x000fe400078e0022 */
[----:B------:R-:W-:-:S02]  /*11a430*/  IMAD.MOV.U32 R60, RZ, RZ, R54 ;  /* 0x000000ffff3c7224 */ /* 0x000fc400078e0036 */
[----:B------:R-:W-:Y:S02]  /*11a440*/  IMAD.MOV.U32 R54, RZ, RZ, R42 ;  /* 0x000000ffff367224 */ /* 0x000fe400078e002a */
[----:B------:R-:W-:Y:S02]  /*11a450*/  IMAD.MOV.U32 R42, RZ, RZ, R38 ;  /* 0x000000ffff2a7224 */ /* 0x000fe400078e0026 */
[----:B------:R-:W2:Y:S01]  /*11a460*/  LDC R38, c[0x0][0x244] ;  /* 0x00009100ff267b82 */ /* 0x000ea20000000800 */
[----:B------:R-:W-:Y:S02]  /*11a470*/  IMAD.MOV.U32 R61, RZ, RZ, R55 ;  /* 0x000000ffff3d7224 */ /* 0x000fe400078e0037 */
[----:B------:R-:W-:Y:S02]  /*11a480*/  IMAD.MOV.U32 R55, RZ, RZ, R43 ;  /* 0x000000ffff377224 */ /* 0x000fe400078e002b */
[----:B------:R-:W-:Y:S02]  /*11a490*/  IMAD.MOV.U32 R43, RZ, RZ, R35 ;  /* 0x000000ffff2b7224 */ /* 0x000fe400078e0023 */
[----:B------:R-:W-:-:S02]  /*11a4a0*/  IMAD.MOV.U32 R56, RZ, RZ, R53 ;  /* 0x000000ffff387224 */ /* 0x000fc400078e0035 */
[----:B------:R-:W-:Y:S02]  /*11a4b0*/  IMAD.MOV.U32 R53, RZ, RZ, R49 ;  /* 0x000000ffff357224 */ /* 0x000fe400078e0031 */
[----:B------:R-:W-:Y:S02]  /*11a4c0*/  IMAD.MOV.U32 R49, RZ, RZ, R37 ;  /* 0x000000ffff317224 */ /* 0x000fe400078e0025 */
[----:B------:R-:W-:Y:S01]  /*11a4d0*/  IMAD R35, R2, UR6, RZ ;  /* 0x0000000602237c24 */ /* 0x000fe2000f8e02ff */
[----:B------:R-:W-:-:S04]  /*11a4e0*/  ULDC.64 UR6, c[0x0][0x220] ;  /* 0x0000880000067ab9 */ /* 0x000fc80000000a00 */
[----:B------:R-:W-:Y:S01]  /*11a4f0*/  IADD3 R34, P0, R35, UR6, RZ ;  /* 0x0000000623227c10 */ /* 0x000fe2000ff1e0ff */
[----:B------:R-:W-:-:S03]  /*11a500*/  ULDC UR6, c[0x0][0x244] ;  /* 0x0000910000067ab9 */ /* 0x000fc60000000800 */
[----:B------:R-:W-:Y:S01]  /*11a510*/  LEA.HI.X.SX32 R35, R35, UR7, 0x1, P0 ;  /* 0x0000000723237c11 */ /* 0x000fe200080f0eff */
[----:B------:R-:W-:Y:S01]  /*11a520*/  IMAD R40, R0, UR6, RZ ;  /* 0x0000000600287c24 */ /* 0x000fe2000f8e02ff */
[----:B------:R-:W-:-:S04]  /*11a530*/  ULDC.64 UR6, c[0x0][0x220] ;  /* 0x0000880000067ab9 */ /* 0x000fc80000000a00 */
[----:B------:R-:W-:-:S04]  /*11a540*/  IADD3 R36, P0, R40, UR6, RZ ;  /* 0x0000000628247c10 */ /* 0x000fc8000ff1e0ff */
[----:B------:R-:W-:Y:S01]  /*11a550*/  LEA.HI.X.SX32 R37, R40, UR7, 0x1, P0 ;  /* 0x0000000728257c11 */ /* 0x000fe200080f0eff */
[----:B--2---:R-:W-:Y:S01]  /*11a560*/  IMAD R40, R38, 0x40, R40 ;  /* 0x0000004026287824 */ /* 0x004fe200078e0228 */
[----:B------:R-:W-:-:S04]  /*11a570*/  ULDC.64 UR6, c[0x0][0x220] ;  /* 0x0000880000067ab9 */ /* 0x000fc80000000a00 */
[----:B------:R-:W-:Y:S01]  /*11a580*/  IADD3 R38, P0, R40, UR6, RZ ;  /* 0x0000000628267c10 */ /* 0x000fe2000ff1e0ff */
[----:B-1----:R-:W-:-:S03]  /*11a590*/  IMAD R41, R41, 0x20, R40 ;  /* 0x0000002029297824 */ /* 0x002fc600078e0228 */
[----:B------:R-:W-:Y:S01]  /*11a5a0*/  LEA.HI.X.SX32 R39, R40, UR7, 0x1, P0 ;  /* 0x0000000728277c11 */ /* 0x000fe200080f0eff */
[----:B------:R-:W-:Y:S02]  /*11a5b0*/  ULDC.64 UR6, c[0x0][0x220] ;  /* 0x0000880000067ab9 */ /* 0x000fe40000000a00 */
[C---:B------:R-:W-:Y:S01]  /*11a5c0*/  IADD3 R40, P0, R41.reuse, UR6, RZ ;  /* 0x0000000629287c10 */ /* 0x040fe2000ff1e0ff */
[----:B------:R-:W-:Y:S01]  /*11a5d0*/  ULDC UR6, c[0x0][0x248] ;  /* 0x0000920000067ab9 */ /* 0x000fe20000000800 */
[----:B------:R-:W-:Y:S01]  /*11a5e0*/  STL [R1+0x6990], R2 ;  /* 0x0069900201007387 */ /* 0x000fe20000100800 */
[----:B------:R-:W-:Y:S01]  /*11a5f0*/  VIADD R57, R8, UR6 ;  /* 0x0000000608397c36 */ /* 0x000fe20008000000 */
[----:B------:R-:W-:Y:S02]  /*11a600*/  ULDC UR6, c[0x0][0x248] ;  /* 0x0000920000067ab9 */ /* 0x000fe40000000800 */
[----:B------:R-:W-:Y:S04]  /*11a610*/  STL [R1+0x6994], R0 ;  /* 0x0069940001007387 */ /* 0x000fe80000100800 */
[----:B------:R1:W-:Y:S01]  /*11a620*/  STL.64 [R1+0x6a08], R38 ;  /* 0x006a082601007387 */ /* 0x0003e20000100a00 */
[----:B------:R-:W-:-:S03]  /*11a630*/  LEA.HI.X.SX32 R41, R41, UR7, 0x1, P0 ;  /* 0x0000000729297c11 */ /* 0x000fc600080f0eff */
[----:B------:R2:W-:Y:S01]  /*11a640*/  STL [R1+0x69c0], R40 ;  /* 0x0069c02801007387 */ /* 0x0005e20000100800 */
[----:B-1----:R-:W-:-:S03]  /*11a650*/  VIADD R39, R57, UR6 ;  /* 0x0000000639277c36 */ /* 0x002fc60008000000 */
[----:B------:R1:W-:Y:S01]  /*11a660*/  STL [R1+0x69c4], R41 ;  /* 0x0069c42901007387 */ /* 0x0003e20000100800 */
[----:B------:R-:W-:Y:S01]  /*11a670*/  IMAD.MOV.U32 R2, RZ, RZ, R6 ;  /* 0x000000ffff027224 */ /* 0x000fe200078e0006 */
[----:B------:R-:W-:Y:S01]  /*11a680*/  SHF.R.S32.HI R38, RZ, 0x1f, R8 ;  /* 0x0000001fff267819 */ /* 0x000fe20000011408 */
[----:B------:R-:W-:Y:S01]  /*11a690*/  ULDC UR6, c[0x0][0x248] ;  /* 0x0000920000067ab9 */ /* 0x000fe20000000800 */
[----:B------:R-:W-:Y:S02]  /*11a6a0*/  SHF.R.S32.HI R0, RZ, 0x1f, R39 ;  /* 0x0000001fff007819 */ /* 0x000fe40000011427 */
[----:B--2---:R-:W-:Y:S01]  /*11a6b0*/  IADD3 R40, P0, R39, R34, RZ ;  /* 0x0000002227287210 */ /* 0x004fe20007f1e0ff */
[----:B------:R-:W-:Y:S04]  /*11a6c0*/  STL [R1+0x7f8], R57 ;  /* 0x0007f83901007387 */ /* 0x000fe80000100800 */
[----:B-1----:R-:W-:Y:S01]  /*11a6d0*/  IMAD.X R41, R0, 0x1, R35, P0 ;  /* 0x0000000100297824 */ /* 0x002fe200000e0623 */
[----:B------:R-:W-:Y:S04]  /*11a6e0*/  STL [R1+0x7f4], R39 ;  /* 0x0007f42701007387 */ /* 0x000fe80000100800 */
[----:B------:R-:W-:Y:S04]  /*11a6f0*/  STL [R1+0x1ff8], R0 ;  /* 0x001ff80001007387 */ /* 0x000fe80000100800 */
[----:B------:R1:W-:Y:S01]  /*11a700*/  STL.64 [R1+0x5080], R40 ;  /* 0x0050802801007387 */ /* 0x0003e20000100a00 */
[----:B------:R-:W-:-:S02]  /*11a710*/  SHF.R.S32.HI R6, RZ, 0x1f, R57 ;  /* 0x0000001fff067819 */ /* 0x000fc40000011439 */
[----:B-1----:R-:W-:-:S05]  /*11a720*/  IADD3 R40, P0, R39, R36, RZ ;  /* 0x0000002427287210 */ /* 0x002fca0007f1e0ff */
[----:B------:R-:W-:-:S05]  /*11a730*/  IMAD.X R41, R0, 0x1, R37, P0 ;  /* 0x0000000100297824 */ /* 0x000fca00000e0625 */
[----:B------:R1:W-:Y:S02]  /*11a740*/  STL.64 [R1+0x5078], R40 ;  /* 0x0050782801007387 */ /* 0x0003e40000100a00 */
[----:B-1----:R-:W-:Y:S02]  /*11a750*/  IADD3 R40, P0, R57, R34, RZ ;  /* 0x0000002239287210 */ /* 0x002fe40007f1e0ff */
[----:B------:R-:W-:Y:S03]  /*11a760*/  STL [R1+0x1ff4], R6 ;  /* 0x001ff40601007387 */ /* 0x000fe60000100800 */
[----:B------:R-:W-:-:S05]  /*11a770*/  IMAD.X R41, R6, 0x1, R35, P0 ;  /* 0x0000000106297824 */ /* 0x000fca00000e0623 */
[----:B------:R1:W-:Y:S02]  /*11a780*/  STL.64 [R1+0x5060], R40 ;  /* 0x0050602801007387 */ /* 0x0003e40000100a00 */
        /* <DEDUP_REMOVED lines=8> */
[----:B------:R-:W-:Y:S01]  /*11a810*/  IMAD.X R41, R38, 0x1, R37, P0 ;  /* 0x0000000126297824 */ /* 0x000fe200000e0625 */
[----:B------:R-:W-:-:S04]  /*11a820*/  SHF.R.S32.HI R38, RZ, 0x1f, R9 ;  /* 0x0000001fff267819 */ /* 0x000fc80000011409 */
[----:B------:R1:W-:Y:S02]  /*11a830*/  STL.64 [R1+0x5038], R40 ;  /* 0x0050382801007387 */ /* 0x0003e40000100a00 */
[----:B-1----:R-:W-:Y:S02]  /*11a840*/  IADD3 R40, P0, R9, R34, RZ ;  /* 0x0000002209287210 */ /* 0x002fe40007f1e0ff */
[----:B------:R-:W-:Y:S03]  /*11a850*/  STL [R1+0x1fec], R38 ;  /* 0x001fec2601007387 */ /* 0x000fe60000100800 */
[----:B------:R-:W-:-:S05]  /*11a860*/  IMAD.X R41, R38, 0x1, R35, P0 ;  /* 0x0000000126297824 */ /* 0x000fca00000e0623 */
[----:B------:R1:W-:Y:S04]  /*11a870*/  STL.64 [R1+0x5028], R40 ;  /* 0x0050282801007387 */ /* 0x0003e80000100a00 */
[----:B------:R2:W-:Y:S01]  /*11a880*/  STL.64 [R1+0x6a10], R8 ;  /* 0x006a100801007387 */ /* 0x0005e20000100a00 */
[----:B-1----:R-:W-:-:S05]  /*11a890*/  IADD3 R40, P0, R9, R36, RZ ;  /* 0x0000002409287210 */ /* 0x002fca0007f1e0ff */
[----:B------:R-:W-:Y:S01]  /*11a8a0*/  IMAD.X R41, R38, 0x1, R37, P0 ;  /* 0x0000000126297824 */ /* 0x000fe200000e0625 */
[----:B------:R-:W-:Y:S02]  /*11a8b0*/  SHF.R.S32.HI R38, RZ, 0x1f, R10 ;  /* 0x0000001fff267819 */ /* 0x000fe4000001140a */
[----:B--2---:R-:W-:Y:S02]  /*11a8c0*/  IADD3 R8, P0, R10, R34, RZ ;  /* 0x000000220a087210 */ /* 0x004fe40007f1e0ff */
[----:B------:R1:W-:Y:S03]  /*11a8d0*/  STL.64 [R1+0x5020], R40 ;  /* 0x0050202801007387 */ /* 0x0003e60000100a00 */
[----:B------:R-:W-:Y:S01]  /*11a8e0*/  IMAD.X R9, R38, 0x1, R35, P0 ;  /* 0x0000000126097824 */ /* 0x000fe200000e0623 */
[----:B------:R-:W-:Y:S04]  /*11a8f0*/  STL [R1+0x1fe8], R38 ;  /* 0x001fe82601007387 */ /* 0x000fe80000100800 */
[----:B------:R2:W-:Y:S01]  /*11a900*/  STL.64 [R1+0x5008], R8 ;  /* 0x0050080801007387 */ /* 0x0005e20000100a00 */
[----:B-1----:R-:W-:-:S02]  /*11a910*/  IMAD.MOV.U32 R40, RZ, RZ, R2 ;  /* 0x000000ffff287224 */ /* 0x002fc400078e0002 */
[----:B------:R-:W-:Y:S01]  /*11a920*/  IMAD.MOV.U32 R2, RZ, RZ, R4 ;  /* 0x000000ffff027224 */ /* 0x000fe200078e0004 */
[----:B--2---:R-:W-:Y:S01]  /*11a930*/  IADD3 R8, P0, R10, R36, RZ ;  /* 0x000000240a087210 */ /* 0x004fe20007f1e0ff */
[----:B------:R-:W-:Y:S02]  /*11a940*/  IMAD.MOV.U32 R4, RZ, RZ, R54 ;  /* 0x000000ffff047224 */ /* 0x000fe400078e0036 */
[----:B------:R-:W-:Y:S02]  /*11a950*/  IMAD.MOV.U32 R54, RZ, RZ, R55 ;  /* 0x000000ffff367224 */ /* 0x000fe400078e0037 */
[----:B------:R-:W-:Y:S02]  /*11a960*/  IMAD.X R9, R38, 0x1, R37, P0 ;  /* 0x0000000126097824 */ /* 0x000fe400000e0625 */
[----:B------:R-:W-:Y:S02]  /*11a970*/  IMAD.MOV.U32 R55, RZ, RZ, R53 ;  /* 0x000000ffff377224 */ /* 0x000fe400078e0035 */
[----:B------:R-:W-:Y:S01]  /*11a980*/  IMAD.MOV.U32 R53, RZ, RZ, R45 ;  /* 0x000000ffff357224 */ /* 0x000fe200078e002d */
[----:B------:R1:W-:Y:S01]  /*11a990*/  STL.64 [R1+0x5000], R8 ;  /* 0x0050000801007387 */ /* 0x0003e20000100a00 */
[----:B------:R-:W-:Y:S01]  /*11a9a0*/  IMAD.MOV.U32 R45, RZ, RZ, R28 ;  /* 0x000000ffff2d7224 */ /* 0x000fe200078e001c */
[----:B------:R-:W-:Y:S01]  /*11a9b0*/  IADD3 R28, P0, R11, R34, RZ ;  /* 0x000000220b1c7210 */ /* 0x000fe20007f1e0ff */
[----:B------:R-:W-:-:S02]  /*11a9c0*/  IMAD.MOV.U32 R38, RZ, RZ, R3 ;  /* 0x000000ffff267224 */ /* 0x000fc400078e0003 */
[----:B------:R-:W-:Y:S02]  /*11a9d0*/  IMAD.MOV.U32 R3, RZ, RZ, R5 ;  /* 0x000000ffff037224 */ /* 0x000fe400078e0005 */
[----:B------:R-:W-:Y:S02]  /*11a9e0*/  IMAD.MOV.U32 R5, RZ, RZ, R52 ;  /* 0x000000ffff057224 */ /* 0x000fe400078e0034 */
[----:B------:R-:W-:Y:S01]  /*11a9f0*/  IMAD.MOV.U32 R52, RZ, RZ, R47 ;  /* 0x000000ffff347224 */ /* 0x000fe200078e002f */
[----:B-1----:R-:W-:Y:S01]  /*11aa00*/  SHF.R.S32.HI R8, RZ, 0x1f, R11 ;  /* 0x0000001fff087819 */ /* 0x002fe2000001140b */
[----:B------:R-:W-:Y:S02]  /*11aa10*/  IMAD.MOV.U32 R47, RZ, RZ, R29 ;  /* 0x000000ffff2f7224 */ /* 0x000fe400078e001d */
[----:B------:R-:W-:Y:S02]  /*11aa20*/  IMAD.MOV.U32 R41, RZ, RZ, R38 ;  /* 0x000000ffff297224 */ /* 0x000fe400078e0026 */
[----:B------:R-:W-:-:S02]  /*11aa30*/  IMAD.X R29, R8, 0x1, R35, P0 ;  /* 0x00000001081d7824 */ /* 0x000fc400000e0623 */
[----:B------:R-:W-:Y:S02]  /*11aa40*/  IMAD.MOV.U32 R38, RZ, RZ, R4 ;  /* 0x000000ffff267224 */ /* 0x000fe400078e0004 */
[----:B------:R-:W-:Y:S01]  /*11aa50*/  IMAD.MOV.U32 R4, RZ, RZ, R30 ;  /* 0x000000ffff047224 */ /* 0x000fe200078e001e */
[----:B------:R-:W-:Y:S01]  /*11aa60*/  IADD3 R30, P0, R11, R36, RZ ;  /* 0x000000240b1e7210 */ /* 0x000fe20007f1e0ff */
[----:B------:R-:W-:Y:S01]  /*11aa70*/  IMAD.MOV.U32 R9, RZ, RZ, R40 ;  /* 0x000000ffff097224 */ /* 0x000fe200078e0028 */
[----:B------:R1:W-:Y:S01]  /*11aa80*/  STL [R1+0x1fe4], R8 ;  /* 0x001fe40801007387 */ /* 0x0003e20000100800 */
[----:B------:R-:W-:Y:S02]  /*11aa90*/  IMAD.MOV.U32 R40, RZ, RZ, R2 ;  /* 0x000000ffff287224 */ /* 0x000fe400078e0002 */
[----:B------:R-:W-:Y:S01]  /*11aaa0*/  IMAD.MOV.U32 R2, RZ, RZ, R3 ;  /* 0x000000ffff027224 */ /* 0x000fe200078e0003 */
[----:B------:R2:W-:Y:S01]  /*11aab0*/  STL.64 [R1+0x4ff0], R28 ;  /* 0x004ff01c01007387 */ /* 0x0005e20000100a00 */
[----:B------:R-:W-:-:S02]  /*11aac0*/  IMAD.MOV.U32 R3, RZ, RZ, R5 ;  /* 0x000000ffff037224 */ /* 0x000fc400078e0005 */
[----:B------:R-:W-:Y:S02]  /*11aad0*/  IMAD.MOV.U32 R5, RZ, RZ, R31 ;  /* 0x000000ffff057224 */ /* 0x000fe400078e001f */
[----:B------:R-:W-:Y:S01]  /*11aae0*/  IMAD.X R31, R8, 0x1, R37, P0 ;  /* 0x00000001081f7824 */ /* 0x000fe200000e0625 */
[----:B-1----:R-:W-:Y:S01]  /*11aaf0*/  SHF.R.S32.HI R8, RZ, 0x1f, R12 ;  /* 0x0000001fff087819 */ /* 0x002fe2000001140c */
[----:B--2---:R-:W2:Y:S04]  /*11ab00*/  LDL.LU.64 R28, [R1+0x6ae8] ;  /* 0x006ae800011c7983 */ /* 0x004ea80000300a00 */
[----:B------:R1:W-:Y:S04]  /*11ab10*/  STL.64 [R1+0x6a18], R10 ;  /* 0x006a180a01007387 */ /* 0x0003e80000100a00 */
[----:B------:R3:W-:Y:S01]  /*11ab20*/  STL.64 [R1+0x4fe0], R30 ;  /* 0x004fe01e01007387 */ /* 0x0007e20000100a00 */
[----:B-1----:R-:W-:-:S03]  /*11ab30*/  IADD3 R10, P0, R12, R34, RZ ;  /* 0x000000220c0a7210 */ /* 0x002fc60007f1e0ff */
[----:B---3--:R-:W3:Y:S02]  /*11ab40*/  LDL.LU.64 R30, [R1+0x6ae0] ;  /* 0x006ae000011e7983 */ /* 0x008ee40000300a00 */
[----:B------:R-:W-:-:S05]  /*11ab50*/  IMAD.X R11, R8, 0x1, R35, P0 ;  /* 0x00000001080b7824 */ /* 0x000fca00000e0623 */
[----:B------:R1:W-:Y:S02]  /*11ab60*/  STL.64 [R1+0x4fd0], R10 ;  /* 0x004fd00a01007387 */ /* 0x0003e40000100a00 */
[----:B-1----:R-:W-:-:S05]  /*11ab70*/  IADD3 R10, P0, R12, R36, RZ ;  /* 0x000000240c0a7210 */ /* 0x002fca0007f1e0ff */
[----:B------:R-:W-:Y:S01]  /*11ab80*/  IMAD.X R11, R8, 0x1, R37, P0 ;  /* 0x00000001080b7824 */ /* 0x000fe200000e0625 */
[----:B------:R-:W-:-:S04]  /*11ab90*/  SHF.R.S32.HI R8, RZ, 0x1f, R13 ;  /* 0x0000001fff087819 */ /* 0x000fc8000001140d */
[----:B------:R1:W-:Y:S02]  /*11aba0*/  STL.64 [R1+0x4fc8], R10 ;  /* 0x004fc80a01007387 */ /* 0x0003e40000100a00 */
[----:B-1----:R-:W-:-:S05]  /*11abb0*/  IADD3 R10, P0, R13, R34, RZ ;  /* 0x000000220d0a7210 */ /* 0x002fca0007f1e0ff */
[----:B------:R-:W-:-:S05]  /*11abc0*/  IMAD.X R11, R8, 0x1, R35, P0 ;  /* 0x00000001080b7824 */ /* 0x000fca00000e0623 */
[----:B------:R1:W-:Y:S02]  /*11abd0*/  STL.64 [R1+0x4fb0], R10 ;  /* 0x004fb00a01007387 */ /* 0x0003e40000100a00 */
[----:B-1----:R-:W-:Y:S02]  /*11abe0*/  IADD3 R10, P0, R13, R36, RZ ;  /* 0x000000240d0a7210 */ /* 0x002fe40007f1e0ff */
[----:B------:R-:W-:Y:S03]  /*11abf0*/  STL.64 [R1+0x6a20], R12 ;  /* 0x006a200c01007387 */ /* 0x000fe60000100a00 */
[----:B------:R-:W-:Y:S01]  /*11ac00*/  IMAD.X R11, R8, 0x1, R37, P0 ;  /* 0x00000001080b7824 */ /* 0x000fe200000e0625 */
[----:B------:R-:W-:-:S04]  /*11ac10*/  SHF.R.S32.HI R8, RZ, 0x1f, R14 ;  /* 0x0000001fff087819 */ /* 0x000fc8000001140e */
[----:B------:R1:W-:Y:S02]  /*11ac20*/  STL.64 [R1+0x4fa8], R10 ;  /* 0x004fa80a01007387 */ /* 0x0003e40000100a00 */
[----:B-1----:R-:W-:-:S05]  /*11ac30*/  IADD3 R10, P0, R14, R34, RZ ;  /* 0x000000220e0a7210 */ /* 0x002fca0007f1e0ff */
[----:B------:R-:W-:-:S05]  /*11ac40*/  IMAD.X R11, R8, 0x1, R35, P0 ;  /* 0x00000001080b7824 */ /* 0x000fca00000e0623 */
[----:B------:R1:W-:Y:S02]  /*11ac50*/  STL.64 [R1+0x4f98], R10 ;  /* 0x004f980a01007387 */ /* 0x0003e40000100a00 */
[----:B-1----:R-:W-:-:S05]  /*11ac60*/  IADD3 R10, P0, R14, R36, RZ ;  /* 0x000000240e0a7210 */ /* 0x002fca0007f1e0ff */
[----:B------:R-:W-:Y:S02]  /*11ac70*/  IMAD.X R11, R8, 0x1, R37, P0 ;  /* 0x00000001080b7824 */ /* 0x000fe400000e0625 */
[----:B------:R-:W-:Y:S02]  /*11ac80*/  IMAD.MOV.U32 R8, RZ, RZ, R41 ;  /* 0x000000ffff087224 */ /* 0x000fe400078e0029 */
[----:B------:R-:W-:Y:S02]  /*11ac90*/  IMAD.MOV.U32 R41, RZ, RZ, R40 ;  /* 0x000000ffff297224 */ /* 0x000fe400078e0028 */
[----:B------:R-:W-:Y:S02]  /*11aca0*/  IMAD.MOV.U32 R40, RZ, RZ, R5 ;  /* 0x000000ffff287224 */ /* 0x000fe400078e0005 */
[----:B------:R-:W-:Y:S02]  /*11acb0*/  IMAD.MOV.U32 R5, RZ, RZ, R60 ;  /* 0x000000ffff057224 */ /* 0x000fe400078e003c */
[----:B------:R-:W-:Y:S01]  /*11acc0*/  IMAD.MOV.U32 R60, RZ, RZ, R61 ;  /* 0x000000ffff3c7224 */ /* 0x000fe200078e003d */
[----:B------:R1:W-:Y:S01]  /*11acd0*/  STL.64 [R1+0x4f88], R10 ;  /* 0x004f880a01007387 */ /* 0x0003e20000100a00 */
[----:B------:R-:W-:-:S02]  /*11ace0*/  IMAD.MOV.U32 R61, RZ, RZ, R59 ;  /* 0x000000ffff3d7224 */ /* 0x000fc400078e003b */
[----:B------:R-:W-:Y:S01]  /*11acf0*/  IMAD.MOV.U32 R59, RZ, RZ, R51 ;  /* 0x000000ffff3b7224 */ /* 0x000fe200078e0033 */
[----:B------:R-:W-:Y:S01]  /*11ad00*/  SHF.R.S32.HI R12, RZ, 0x1f, R15 ;  /* 0x0000001fff0c7819 */ /* 0x000fe2000001140f */
[----:B------:R-:W-:Y:S01]  /*11ad10*/  IMAD.MOV.U32 R51, RZ, RZ, R32 ;  /* 0x000000ffff337224 */ /* 0x000fe200078e0020 */
[----:B------:R-:W-:Y:S01]  /*11ad20*/  IADD3 R32, P0, R15, R34, RZ ;  /* 0x000000220f207210 */ /* 0x000fe20007f1e0ff */
[----:B-1----:R-:W-:Y:S02]  /*11ad30*/  IMAD.MOV.U32 R11, RZ, RZ, R4 ;  /* 0x000000ffff0b7224 */ /* 0x002fe400078e0004 */
[----:B------:R-:W-:Y:S02]  /*11ad40*/  IMAD.MOV.U32 R4, RZ, RZ, R7 ;  /* 0x000000ffff047224 */ /* 0x000fe400078e0007 */
[----:B------:R-:W-:Y:S02]  /*11ad50*/  IMAD.MOV.U32 R7, RZ, RZ, R56 ;  /* 0x000000ffff077224 */ /* 0x000fe400078e0038 */
[----:B------:R-:W-:-:S02]  /*11ad60*/  IMAD.MOV.U32 R56, RZ, RZ, R58 ;  /* 0x000000ffff387224 */ /* 0x000fc400078e003a */
[----:B------:R-:W-:Y:S02]  /*11ad70*/  IMAD.MOV.U32 R58, RZ, RZ, R50 ;  /* 0x000000ffff3a7224 */ /* 0x000fe400078e0032 */
[----:B------:R-:W-:Y:S02]  /*11ad80*/  IMAD.MOV.U32 R50, RZ, RZ, R33 ;  /* 0x000000ffff327224 */ /* 0x000fe400078e0021 */
[----:B------:R-:W-:Y:S02]  /*11ad90*/  IMAD.X R33, R12, 0x1, R35, P0 ;  /* 0x000000010c217824 */ /* 0x000fe400000e0623 */
[----:B------:R-:W-:Y:S02]  /*11ada0*/  IMAD.MOV.U32 R10, RZ, RZ, R40 ;  /* 0x000000ffff0a7224 */ /* 0x000fe400078e0028 */
[----:B------:R-:W-:Y:S01]  /*11adb0*/  IMAD.MOV.U32 R40, RZ, RZ, R42 ;  /* 0x000000ffff287224 */ /* 0x000fe200078e002a */
[----:B------:R-:W-:Y:S01]  /*11adc0*/  IADD3 R42, P0, R15, R36, RZ ;  /* 0x000000240f2a7210 */ /* 0x000fe20007f1e0ff */
[----:B------:R1:W-:Y:S01]  /*11add0*/  STL.64 [R1+0x4f78], R32 ;  /* 0x004f782001007387 */ /* 0x0003e20000100a00 */
[----:B------:R-:W-:-:S03]  /*11ade0*/  IMAD.MOV.U32 R13, RZ, RZ, R43 ;  /* 0x000000ffff0d7224 */ /* 0x000fc600078e002b */
[----:B------:R-:W-:Y:S01]  /*11adf0*/  IMAD.X R43, R12, 0x1, R37, P0 ;  /* 0x000000010c2b7824 */ /* 0x000fe200000e0625 */
[----:B------:R-:W-:Y:S01]  /*11ae00*/  SHF.R.S32.HI R12, RZ, 0x1f, R16 ;  /* 0x0000001fff0c7819 */ /* 0x000fe20000011410 */
[----:B-1----:R-:W4:Y:S04]  /*11ae10*/  LDL.LU.64 R32, [R1+0x6ad8] ;  /* 0x006ad80001207983 */ /* 0x002f280000300a00 */
[----:B------:R1:W-:Y:S04]  /*11ae20*/  STL.64 [R1+0x6a28], R14 ;  /* 0x006a280e01007387 */ /* 0x0003e80000100a00 */
[----:B------:R0:W-:Y:S01]  /*11ae30*/  STL.64 [R1+0x4f70], R42 ;  /* 0x004f702a01007387 */ /* 0x0001e20000100a00 */
[----:B-1----:R-:W-:-:S03]  /*11ae40*/  IADD3 R14, P0, R16, R34, RZ ;  /* 0x00000022100e7210 */ /* 0x002fc60007f1e0ff */
[----:B0-----:R-:W4:Y:S02]  /*11ae50*/  LDL.LU.64 R42, [R1+0x6ad0] ;  /* 0x006ad000012a7983 */ /* 0x001f240000300a00 */
[----:B------:R-:W-:-:S05]  /*11ae60*/  IMAD.X R15, R12, 0x1, R35, P0 ;  /* 0x000000010c0f7824 */ /* 0x000fca00000e0623 */
[----:B------:R0:W-:Y:S02]  /*11ae70*/  STL.64 [R1+0x4f58], R14 ;  /* 0x004f580e01007387 */ /* 0x0001e40000100a00 */
[----:B0-----:R-:W-:-:S05]  /*11ae80*/  IADD3 R14, P0, R16, R36, RZ ;  /* 0x00000024100e7210 */ /* 0x001fca0007f1e0ff */
[----:B------:R-:W-:Y:S01]  /*11ae90*/  IMAD.X R15, R12, 0x1, R37, P0 ;  /* 0x000000010c0f7824 */ /* 0x000fe200000e0625 */
[----:B------:R-:W-:-:S04]  /*11aea0*/  SHF.R.S32.HI R12, RZ, 0x1f, R17 ;  /* 0x0000001fff0c7819 */ /* 0x000fc80000011411 */
[----:B------:R0:W-:Y:S02]  /*11aeb0*/  STL.64 [R1+0x4f50], R14 ;  /* 0x004f500e01007387 */ /* 0x0001e40000100a00 */
[----:B0-----:R-:W-:-:S05]  /*11aec0*/  IADD3 R14, P0, R17, R34, RZ ;  /* 0x00000022110e7210 */ /* 0x001fca0007f1e0ff */
[----:B------:R-:W-:-:S05]  /*11aed0*/  IMAD.X R15, R12, 0x1, R35, P0 ;  /* 0x000000010c0f7824 */ /* 0x000fca00000e0623 */
[----:B------:R0:W-:Y:S02]  /*11aee0*/  STL.64 [R1+0x4f40], R14 ;  /* 0x004f400e01007387 */ /* 0x0001e40000100a00 */
[----:B0-----:R-:W-:Y:S02]  /*11aef0*/  IADD3 R14, P0, R17, R36, RZ ;  /* 0x00000024110e7210 */ /* 0x001fe40007f1e0ff */
[----:B------:R-:W-:Y:S03]  /*11af00*/  STL.64 [R1+0x6a30], R16 ;  /* 0x006a301001007387 */ /* 0x000fe60000100a00 */
[----:B------:R-:W-:Y:S01]  /*11af10*/  IMAD.X R15, R12, 0x1, R37, P0 ;  /* 0x000000010c0f7824 */ /* 0x000fe200000e0625 */
[----:B------:R-:W-:-:S04]  /*11af20*/  SHF.R.S32.HI R12, RZ, 0x1f, R18 ;  /* 0x0000001fff0c7819 */ /* 0x000fc80000011412 */
[----:B------:R0:W-:Y:S02]  /*11af30*/  STL.64 [R1+0x4f30], R14 ;  /* 0x004f300e01007387 */ /* 0x0001e40000100a00 */
[----:B0-----:R-:W-:-:S05]  /*11af40*/  IADD3 R14, P0, R18, R34, RZ ;  /* 0x00000022120e7210 */ /* 0x001fca0007f1e0ff */
[----:B------:R-:W-:-:S05]  /*11af50*/  IMAD.X R15, R12, 0x1, R35, P0 ;  /* 0x000000010c0f7824 */ /* 0x000fca00000e0623 */
[----:B------:R0:W-:Y:S01]  /*11af60*/  STL.64 [R1+0x4f20], R14 ;  /* 0x004f200e01007387 */ /* 0x0001e20000100a00 */
[----:B------:R-:W-:Y:S02]  /*11af70*/  SHF.R.S32.HI R16, RZ, 0x1f, R19 ;  /* 0x0000001fff107819 */ /* 0x000fe40000011413 */
[----:B0-----:R-:W-:-:S05]  /*11af80*/  IADD3 R14, P0, R18, R36, RZ ;  /* 0x00000024120e7210 */ /* 0x001fca0007f1e0ff */
[----:B------:R-:W-:Y:S02]  /*11af90*/  IMAD.X R15, R12, 0x1, R37, P0 ;  /* 0x000000010c0f7824 */ /* 0x000fe400000e0625 */
[----:B------:R-:W-:Y:S02]  /*11afa0*/  IMAD.MOV.U32 R12, RZ, RZ, R8 ;  /* 0x000000ffff0c7224 */ /* 0x000fe400078e0008 */
[----:B------:R-:W-:Y:S02]  /*11afb0*/  IMAD.MOV.U32 R8, RZ, RZ, R38 ;  /* 0x000000ffff087224 */ /* 0x000fe400078e0026 */
[----:B------:R-:W-:Y:S01]  /*11afc0*/  IMAD.MOV.U32 R38, RZ, RZ, R3 ;  /* 0x000000ffff267224 */ /* 0x000fe200078e0003 */
[----:B------:R0:W-:Y:S01]  /*11afd0*/  STL.64 [R1+0x4f18], R14 ;  /* 0x004f180e01007387 */ /* 0x0001e20000100a00 */
[----:B------:R-:W-:Y:S02]  /*11afe0*/  IMAD.MOV.U32 R3, RZ, RZ, R55 ;  /* 0x000000ffff037224 */ /* 0x000fe400078e0037 */
[----:B------:R-:W-:Y:S01]  /*11aff0*/  IMAD.MOV.U32 R55, RZ, RZ, R44 ;  /* 0x000000ffff377224 */ /* 0x000fe200078e002c */
[----:B------:R-:W-:Y:S01]  /*11b000*/  IADD3 R44, P0, R19, R34, RZ ;  /* 0x00000022132c7210 */ /* 0x000fe20007f1e0ff */
[----:B0-----:R-:W-:-:S02]  /*11b010*/  IMAD.MOV.U32 R15, RZ, RZ, R13 ;  /* 0x000000ffff0f7224 */ /* 0x001fc400078e000d */
[----:B------:R-:W-:Y:S02]  /*11b020*/  IMAD.MOV.U32 R13, RZ, RZ, R9 ;  /* 0x000000ffff0d7224 */ /* 0x000fe400078e0009 */
[----:B------:R-:W-:Y:S02]  /*11b030*/  IMAD.MOV.U32 R9, RZ, RZ, R41 ;  /* 0x000000ffff097224 */ /* 0x000fe400078e0029 */
[----:B------:R-:W-:Y:S02]  /*11b040*/  IMAD.MOV.U32 R41, RZ, RZ, R54 ;  /* 0x000000ffff297224 */ /* 0x000fe400078e0036 */
[----:B------:R-:W-:Y:S02]  /*11b050*/  IMAD.MOV.U32 R54, RZ, RZ, R45 ;  /* 0x000000ffff367224 */ /* 0x000fe400078e002d */
[----:B------:R-:W-:Y:S02]  /*11b060*/  IMAD.X R45, R16, 0x1, R35, P0 ;  /* 0x00000001102d7824 */ /* 0x000fe400000e0623 */
[----:B------:R-:W-:-:S02]  /*11b070*/  IMAD.MOV.U32 R14, RZ, RZ, R12 ;  /* 0x000000ffff0e7224 */ /* 0x000fc400078e000c */
[----:B------:R-:W-:Y:S01]  /*11b080*/  IMAD.MOV.U32 R12, RZ, RZ, R46 ;  /* 0x000000ffff0c7224 */ /* 0x000fe200078e002e */
[----:B------:R-:W-:Y:S01]  /*11b090*/  IADD3 R46, P0, R19, R36, RZ ;  /* 0x00000024132e7210 */ /* 0x000fe20007f1e0ff */
[----:B------:R-:W-:Y:S01]  /*11b0a0*/  IMAD.MOV.U32 R17, RZ, RZ, R15 ;  /* 0x000000ffff117224 */ /* 0x000fe200078e000f */
[----:B------:R0:W-:Y:S01]  /*11b0b0*/  STL.64 [R1+0x4f00], R44 ;  /* 0x004f002c01007387 */ /* 0x0001e20000100a00 */
[----:B------:R-:W-:Y:S02]  /*11b0c0*/  IMAD.MOV.U32 R15, RZ, RZ, R13 ;  /* 0x000000ffff0f7224 */ /* 0x000fe400078e000d */
[----:B------:R-:W-:Y:S02]  /*11b0d0*/  IMAD.MOV.U32 R13, RZ, RZ, R47 ;  /* 0x000000ffff0d7224 */ /* 0x000fe400078e002f */
[----:B------:R-:W-:Y:S01]  /*11b0e0*/  IMAD.X R47, R16, 0x1, R37, P0 ;  /* 0x00000001102f7824 */ /* 0x000fe200000e0625 */
[----:B------:R-:W-:Y:S01]  /*11b0f0*/  SHF.R.S32.HI R16, RZ, 0x1f, R20 ;  /* 0x0000001fff107819 */ /* 0x000fe20000011414 */
[----:B0-----:R-:W4:Y:S04]  /*11b100*/  LDL.LU.64 R44, [R1+0x6ac8] ;  /* 0x006ac800012c7983 */ /* 0x001f280000300a00 */
[----:B------:R0:W-:Y:S04]  /*11b110*/  STL.64 [R1+0x6a38], R18 ;  /* 0x006a381201007387 */ /* 0x0001e80000100a00 */
[----:B------:R1:W-:Y:S01]  /*11b120*/  STL.64 [R1+0x4ef8], R46 ;  /* 0x004ef82e01007387 */ /* 0x0003e20000100a00 */
[----:B0-----:R-:W-:-:S03]  /*11b130*/  IADD3 R18, P0, R20, R34, RZ ;  /* 0x0000002214127210 */ /* 0x001fc60007f1e0ff */
[----:B-1----:R-:W4:Y:S02]  /*11b140*/  LDL.LU.64 R46, [R1+0x6ac0] ;  /* 0x006ac000012e7983 */ /* 0x002f240000300a00 */
        /* <DEDUP_REMOVED lines=16> */
[----:B------:R0:W-:Y:S02]  /*11b250*/  STL.64 [R1+0x4ea8], R18 ;  /* 0x004ea81201007387 */ /* 0x0001e40000100a00 */
[----:B0-----:R-:W-:-:S05]  /*11b260*/  IADD3 R18, P0, R22, R36, RZ ;  /* 0x0000002416127210 */ /* 0x001fca0007f1e0ff */
[----:B------:R-:W-:Y:S02]  /*11b270*/  IMAD.X R19, R16, 0x1, R37, P0 ;  /* 0x0000000110137824 */ /* 0x000fe400000e0625 */
[----:B------:R-:W-:Y:S02]  /*11b280*/  IMAD.MOV.U32 R16, RZ, RZ, R14 ;  /* 0x000000ffff107224 */ /* 0x000fe400078e000e */
[----:B------:R-:W-:Y:S02]  /*11b290*/  IMAD.MOV.U32 R14, RZ, RZ, R12 ;  /* 0x000000ffff0e7224 */ /* 0x000fe400078e000c */
[----:B------:R-:W-:Y:S01]  /*11b2a0*/  IMAD.MOV.U32 R12, RZ, RZ, R10 ;  /* 0x000000ffff0c7224 */ /* 0x000fe200078e000a */
[----:B------:R0:W-:Y:S01]  /*11b2b0*/  STL.64 [R1+0x4ea0], R18 ;  /* 0x004ea01201007387 */ /* 0x0001e20000100a00 */
[----:B------:R-:W-:Y:S02]  /*11b2c0*/  IMAD.MOV.U32 R10, RZ, RZ, R5 ;  /* 0x000000ffff0a7224 */ /* 0x000fe400078e0005 */
[----:B------:R-:W-:-:S02]  /*11b2d0*/  IMAD.MOV.U32 R5, RZ, RZ, R56 ;  /* 0x000000ffff057224 */ /* 0x000fc400078e0038 */
[----:B------:R-:W-:Y:S01]  /*11b2e0*/  IMAD.MOV.U32 R56, RZ, RZ, R61 ;  /* 0x000000ffff387224 */ /* 0x000fe200078e003d */
[----:B------:R-:W-:Y:S01]  /*11b2f0*/  SHF.R.S32.HI R20, RZ, 0x1f, R23 ;  /* 0x0000001fff147819 */ /* 0x000fe20000011417 */
[----:B------:R-:W-:Y:S01]  /*11b300*/  IMAD.MOV.U32 R61, RZ, RZ, R48 ;  /* 0x000000ffff3d7224 */ /* 0x000fe200078e0030 */
[----:B------:R-:W-:Y:S01]  /*11b310*/  IADD3 R48, P0, R23, R34, RZ ;  /* 0x0000002217307210 */ /* 0x000fe20007f1e0ff */
[----:B0-----:R-:W-:Y:S02]  /*11b320*/  IMAD.MOV.U32 R19, RZ, RZ, R17 ;  /* 0x000000ffff137224 */ /* 0x001fe400078e0011 */
[----:B------:R-:W-:Y:S02]  /*11b330*/  IMAD.MOV.U32 R17, RZ, RZ, R15 ;  /* 0x000000ffff117224 */ /* 0x000fe400078e000f */
[----:B------:R-:W-:Y:S02]  /*11b340*/  IMAD.MOV.U32 R15, RZ, RZ, R13 ;  /* 0x000000ffff0f7224 */ /* 0x000fe400078e000d */
[----:B------:R-:W-:-:S02]  /*11b350*/  IMAD.MOV.U32 R13, RZ, RZ, R11 ;  /* 0x000000ffff0d7224 */ /* 0x000fc400078e000b */
[----:B------:R-:W-:Y:S02]  /*11b360*/  IMAD.MOV.U32 R11, RZ, RZ, R4 ;  /* 0x000000ffff0b7224 */ /* 0x000fe400078e0004 */
[----:B------:R-:W-:Y:S02]  /*11b370*/  IMAD.MOV.U32 R4, RZ, RZ, R60 ;  /* 0x000000ffff047224 */ /* 0x000fe400078e003c */
[----:B------:R-:W-:Y:S02]  /*11b380*/  IMAD.MOV.U32 R60, RZ, RZ, R49 ;  /* 0x000000ffff3c7224 */ /* 0x000fe400078e0031 */
[----:B------:R-:W-:Y:S02]  /*11b390*/  IMAD.X R49, R20, 0x1, R35, P0 ;  /* 0x0000000114317824 */ /* 0x000fe400000e0623 */
[----:B------:R-:W-:Y:S02]  /*11b3a0*/  IMAD.MOV.U32 R18, RZ, RZ, R17 ;  /* 0x000000ffff127224 */ /* 0x000fe400078e0011 */
[----:B------:R-:W-:-:S02]  /*11b3b0*/  IMAD.MOV.U32 R21, RZ, RZ, R19 ;  /* 0x000000ffff157224 */ /* 0x000fc400078e0013 */
[----:B------:R-:W-:Y:S01]  /*11b3c0*/  IMAD.MOV.U32 R17, RZ, RZ, R50 ;  /* 0x000000ffff117224 */ /* 0x000fe200078e0032 */
[----:B------:R-:W-:Y:S01]  /*11b3d0*/  IADD3 R50, P0, R23, R36, RZ ;  /* 0x0000002417327210 */ /* 0x000fe20007f1e0ff */
[----:B------:R-:W-:Y:S02]  /*11b3e0*/  IMAD.MOV.U32 R19, RZ, RZ, R14 ;  /* 0x000000ffff137224 */ /* 0x000fe400078e000e */
[----:B------:R-:W-:Y:S01]  /*11b3f0*/  IMAD.MOV.U32 R14, RZ, RZ, R15 ;  /* 0x000000ffff0e7224 */ /* 0x000fe200078e000f */
[----:B------:R0:W-:Y:S01]  /*11b400*/  STL.64 [R1+0x4e90], R48 ;  /* 0x004e903001007387 */ /* 0x0001e20000100a00 */
[----:B------:R-:W-:Y:S02]  /*11b410*/  IMAD.MOV.U32 R15, RZ, RZ, R13 ;  /* 0x000000ffff0f7224 */ /* 0x000fe400078e000d */
[----:B------:R-:W-:Y:S02]  /*11b420*/  IMAD.MOV.U32 R13, RZ, RZ, R10 ;  /* 0x000000ffff0d7224 */ /* 0x000fe400078e000a */
[----:B------:R-:W-:-:S02]  /*11b430*/  IMAD.MOV.U32 R10, RZ, RZ, R51 ;  /* 0x000000ffff0a7224 */ /* 0x000fc400078e0033 */
        /* <DEDUP_REMOVED lines=39> */
[----:B------:R-:W-:Y:S02]  /*11b6b0*/  IMAD.MOV.U32 R25, RZ, RZ, R23 ;  /* 0x000000ffff197224 */ /* 0x000fe400078e0017 */
[----:B------:R-:W-:-:S02]  /*11b6c0*/  IMAD.X R53, R24, 0x1, R35, P0 ;  /* 0x0000000118357824 */ /* 0x000fc400000e0623 */
[----:B------:R-:W-:Y:S02]  /*11b6d0*/  IMAD.MOV.U32 R23, RZ, RZ, R41 ;  /* 0x000000ffff177224 */ /* 0x000fe400078e0029 */
[----:B------:R-:W-:Y:S01]  /*11b6e0*/  IMAD.MOV.U32 R41, RZ, RZ, R54 ;  /* 0x000000ffff297224 */ /* 0x000fe200078e0036 */
[----:B------:R-:W-:Y:S01]  /*11b6f0*/  IADD3 R54, P0, R27, R36, RZ ;  /* 0x000000241b367210 */ /* 0x000fe20007f1e0ff */
[----:B------:R0:W-:Y:S01]  /*11b700*/  STL.64 [R1+0x4e18], R52 ;  /* 0x004e183401007387 */ /* 0x0001e20000100a00 */
[----:B------:R-:W-:Y:S02]  /*11b710*/  IMAD.MOV.U32 R22, RZ, RZ, R21 ;  /* 0x000000ffff167224 */ /* 0x000fe400078e0015 */
[----:B------:R-:W-:Y:S02]  /*11b720*/  IMAD.MOV.U32 R21, RZ, RZ, R55 ;  /* 0x000000ffff157224 */ /* 0x000fe400078e0037 */
[----:B------:R-:W-:Y:S01]  /*11b730*/  IMAD.X R55, R24, 0x1, R37, P0 ;  /* 0x0000000118377824 */ /* 0x000fe200000e0625 */
[----:B--2---:R-:W-:Y:S01]  /*11b740*/  SHF.R.S32.HI R24, RZ, 0x1f, R28 ;  /* 0x0000001fff187819 */ /* 0x004fe2000001141c */
[----:B0-----:R-:W2:Y:S04]  /*11b750*/  LDL.LU.64 R52, [R1+0x6aa8] ;  /* 0x006aa80001347983 */ /* 0x001ea80000300a00 */
[----:B------:R0:W-:Y:S04]  /*11b760*/  STL.64 [R1+0x6a58], R26 ;  /* 0x006a581a01007387 */ /* 0x0001e80000100a00 */
[----:B------:R1:W-:Y:S01]  /*11b770*/  STL.64 [R1+0x4e10], R54 ;  /* 0x004e103601007387 */ /* 0x0003e20000100a00 */
[----:B0-----:R-:W-:-:S03]  /*11b780*/  IADD3 R26, P0, R28, R34, RZ ;  /* 0x000000221c1a7210 */ /* 0x001fc60007f1e0ff */
[----:B-1----:R-:W2:Y:S02]  /*11b790*/  LDL.LU.64 R54, [R1+0x6aa0] ;  /* 0x006aa00001367983 */ /* 0x002ea40000300a00 */
        /* <DEDUP_REMOVED lines=12> */
[----:B---3--:R-:W-:-:S04]  /*11b860*/  SHF.R.S32.HI R24, RZ, 0x1f, R30 ;  /* 0x0000001fff187819 */ /* 0x008fc8000001141e */
        /* <DEDUP_REMOVED lines=8> */
[----:B------:R-:W-:Y:S02]  /*11b8f0*/  IMAD.MOV.U32 R22, RZ, RZ, R23 ;  /* 0x000000ffff167224 */ /* 0x000fe400078e0017 */
[----:B------:R-:W-:Y:S02]  /*11b900*/  IMAD.MOV.U32 R23, RZ, RZ, R19 ;  /* 0x000000ffff177224 */ /* 0x000fe400078e0013 */
[----:B------:R-:W-:-:S02]  /*11b910*/  IMAD.MOV.U32 R19, RZ, RZ, R15 ;  /* 0x000000ffff137224 */ /* 0x000fc400078e000f */
[----:B------:R-:W-:Y:S02]  /*11b920*/  IMAD.MOV.U32 R15, RZ, RZ, R12 ;  /* 0x000000ffff0f7224 */ /* 0x000fe400078e000c */
[----:B------:R-:W-:Y:S02]  /*11b930*/  IMAD.MOV.U32 R12, RZ, RZ, R13 ;  /* 0x000000ffff0c7224 */ /* 0x000fe400078e000d */
[----:B------:R-:W-:Y:S02]  /*11b940*/  IMAD.MOV.U32 R13, RZ, RZ, R4 ;  /* 0x000000ffff0d7224 */ /* 0x000fe400078e0004 */
[----:B------:R-:W-:Y:S01]  /*11b950*/  IMAD.MOV.U32 R4, RZ, RZ, R5 ;  /* 0x000000ffff047224 */ /* 0x000fe200078e0005 */
[----:B------:R0:W-:Y:S01]  /*11b960*/  STL.64 [R1+0x4db8], R26 ;  /* 0x004db81a01007387 */ /* 0x0001e20000100a00 */
[----:B------:R-:W-:Y:S01]  /*11b970*/  IMAD.MOV.U32 R5, RZ, RZ, R58 ;  /* 0x000000ffff057224 */ /* 0x000fe200078e003a */
[----:B------:R-:W-:Y:S02]  /*11b980*/  SHF.R.S32.HI R28, RZ, 0x1f, R31 ;  /* 0x0000001fff1c7819 */ /* 0x000fe4000001141f */
[----:B------:R-:W-:Y:S01]  /*11b990*/  IADD3 R58, P0, R31, R34, RZ ;  /* 0x000000221f3a7210 */ /* 0x000fe20007f1e0ff */
[----:B0-----:R-:W-:-:S02]  /*11b9a0*/  IMAD.MOV.U32 R27, RZ, RZ, R11 ;  /* 0x000000ffff1b7224 */ /* 0x001fc400078e000b */
[----:B------:R-:W-:Y:S02]  /*11b9b0*/  IMAD.MOV.U32 R11, RZ, RZ, R56 ;  /* 0x000000ffff0b7224 */ /* 0x000fe400078e0038 */
[----:B------:R-:W-:Y:S02]  /*11b9c0*/  IMAD.MOV.U32 R56, RZ, RZ, R59 ;  /* 0x000000ffff387224 */ /* 0x000fe400078e003b */
[----:B------:R-:W-:Y:S02]  /*11b9d0*/  IMAD.X R59, R28, 0x1, R35, P0 ;  /* 0x000000011c3b7824 */ /* 0x000fe400000e0623 */
[----:B------:R-:W-:Y:S02]  /*11b9e0*/  IMAD.MOV.U32 R29, RZ, RZ, R27 ;  /* 0x000000ffff1d7224 */ /* 0x000fe400078e001b */
[----:B------:R-:W-:Y:S01]  /*11b9f0*/  IMAD.MOV.U32 R27, RZ, RZ, R60 ;  /* 0x000000ffff1b7224 */ /* 0x000fe200078e003c */
[----:B------:R-:W-:Y:S01]  /*11ba00*/  IADD3 R60, P0, R31, R36, RZ ;  /* 0x000000241f3c7210 */ /* 0x000fe20007f1e0ff */
[----:B------:R-:W-:Y:S01]  /*11ba10*/  IMAD.MOV.U32 R26, RZ, RZ, R11 ;  /* 0x000000ffff1a7224 */ /* 0x000fe200078e000b */
[----:B------:R0:W-:Y:S01]  /*11ba20*/  STL.64 [R1+0x4da0], R58 ;  /* 0x004da03a01007387 */ /* 0x0001e20000100a00 */
[----:B------:R-:W-:-:S02]  /*11ba30*/  IMAD.MOV.U32 R11, RZ, RZ, R56 ;  /* 0x000000ffff0b7224 */ /* 0x000fc400078e0038 */
[----:B------:R-:W-:Y:S02]  /*11ba40*/  IMAD.MOV.U32 R56, RZ, RZ, R61 ;  /* 0x000000ffff387224 */ /* 0x000fe400078e003d */
[----:B------:R-:W-:Y:S01]  /*11ba50*/  IMAD.X R61, R28, 0x1, R37, P0 ;  /* 0x000000011c3d7824 */ /* 0x000fe200000e0625 */
[----:B----4-:R-:W-:Y:S01]  /*11ba60*/  SHF.R.S32.HI R28, RZ, 0x1f, R32 ;  /* 0x0000001fff1c7819 */ /* 0x010fe20000011420 */
[----:B0-----:R-:W3:Y:S04]  /*11ba70*/  LDL.LU.64 R58, [R1+0x6a98] ;  /* 0x006a9800013a7983 */ /* 0x001ee80000300a00 */
        /* <DEDUP_REMOVED lines=89> */
[----:B--2---:R-:W-:-:S04]  /*11c010*/  SHF.R.S32.HI R28, RZ, 0x1f, R52 ;  /* 0x0000001fff1c7819 */ /* 0x004fc80000011434 */
        /* <DEDUP_REMOVED lines=17> */
[----:B------:R0:W-:Y:S01]  /*11c130*/  STL.64 [R1+0x4be8], R30 ;  /* 0x004be81e01007387 */ /* 0x0001e20000100a00 */
[----:B------:R-:W-:Y:S02]  /*11c140*/  IMAD.MOV.U32 R32, RZ, RZ, R29 ;  /* 0x000000ffff207224 */ /* 0x000fe400078e001d */
[----:B------:R-:W-:Y:S02]  /*11c150*/  IMAD.MOV.U32 R29, RZ, RZ, R26 ;  /* 0x000000ffff1d7224 */ /* 0x000fe400078e001a */
[----:B------:R-:W-:Y:S01]  /*11c160*/  IMAD.MOV.U32 R26, RZ, RZ, R27 ;  /* 0x000000ffff1a7224 */ /* 0x000fe200078e001b */
[----:B0-----:R-:W-:Y:S01]  /*11c170*/  IADD3 R30, P0, R54, R36, RZ ;  /* 0x00000024361e7210 */ /* 0x001fe20007f1e0ff */
[----:B------:R-:W-:Y:S02]  /*11c180*/  IMAD.MOV.U32 R27, RZ, RZ, R24 ;  /* 0x000000ffff1b7224 */ /* 0x000fe400078e0018 */
[----:B------:R-:W-:Y:S02]  /*11c190*/  IMAD.MOV.U32 R24, RZ, RZ, R25 ;  /* 0x000000ffff187224 */ /* 0x000fe400078e0019 */
[----:B------:R-:W-:-:S02]  /*11c1a0*/  IMAD.X R31, R28, 0x1, R37, P0 ;  /* 0x000000011c1f7824 */ /* 0x000fc400000e0625 */
[----:B------:R-:W-:Y:S02]  /*11c1b0*/  IMAD.MOV.U32 R25, RZ, RZ, R22 ;  /* 0x000000ffff197224 */ /* 0x000fe400078e0016 */
[----:B------:R-:W-:Y:S01]  /*11c1c0*/  IMAD.MOV.U32 R22, RZ, RZ, R23 ;  /* 0x000000ffff167224 */ /* 0x000fe200078e0017 */
[----:B------:R0:W-:Y:S01]  /*11c1d0*/  STL.64 [R1+0x4be0], R30 ;  /* 0x004be01e01007387 */ /* 0x0001e20000100a00 */
[----:B------:R-:W-:-:S03]  /*11c1e0*/  IMAD.MOV.U32 R23, RZ, RZ, R19 ;  /* 0x000000ffff177224 */ /* 0x000fc600078e0013 */
[----:B------:R-:W2:Y:S01]  /*11c1f0*/  LDL R19, [R1+0x44] ;  /* 0x0000440001137983 */ /* 0x000ea20000100800 */
[----:B------:R-:W-:Y:S02]  /*11c200*/  SHF.R.S32.HI R28, RZ, 0x1f, R55 ;  /* 0x0000001fff1c7819 */ /* 0x000fe40000011437 */
[----:B0-----:R-:W-:-:S05]  /*11c210*/  IADD3 R30, P0, R55, R34, RZ ;  /* 0x00000022371e7210 */ /* 0x001fca0007f1e0ff */
[----:B------:R-:W-:-:S05]  /*11c220*/  IMAD.X R31, R28, 0x1, R35, P0 ;  /* 0x000000011c1f7824 */ /* 0x000fca00000e0623 */
[----:B------:R0:W-:Y:S02]  /*11c230*/  STL.64 [R1+0x4bc8], R30 ;  /* 0x004bc81e01007387 */ /* 0x0001e40000100a00 */
[----:B0-----:R-:W-:-:S05]  /*11c240*/  IADD3 R30, P0, R55, R36, RZ ;  /* 0x00000024371e7210 */ /* 0x001fca0007f1e0ff */
[----:B------:R-:W-:Y:S01]  /*11c250*/  IMAD.X R31, R28, 0x1, R37, P0 ;  /* 0x000000011c1f7824 */ /* 0x000fe200000e0625 */
[----:B---3--:R-:W-:Y:S01]  /*11c260*/  SHF.R.S32.HI R28, RZ, 0x1f, R58 ;  /* 0x0000001fff1c7819 */ /* 0x008fe2000001143a */
[----:B------:R-:W-:-:S03]  /*11c270*/  IMAD.MOV.U32 R33, RZ, RZ, R29 ;  /* 0x000000ffff217224 */ /* 0x000fc600078e001d */
[----:B------:R0:W-:Y:S01]  /*11c280*/  STL.64 [R1+0x4bc0], R30 ;  /* 0x004bc01e01007387 */ /* 0x0001e20000100a00 */
[----:B------:R-:W-:Y:S02]  /*11c290*/  IMAD.MOV.U32 R29, RZ, RZ, R26 ;  /* 0x000000ffff1d7224 */ /* 0x000fe400078e001a */
[----:B------:R-:W-:Y:S02]  /*11c2a0*/  IMAD.MOV.U32 R26, RZ, RZ, R27 ;  /* 0x000000ffff1a7224 */ /* 0x000fe400078e001b */
[----:B------:R-:W-:Y:S02]  /*11c2b0*/  IMAD.MOV.U32 R27, RZ, RZ, R24 ;  /* 0x000000ffff1b7224 */ /* 0x000fe400078e0018 */
[----:B------:R-:W-:Y:S01]  /*11c2c0*/  IMAD.MOV.U32 R24, RZ, RZ, R25 ;  /* 0x000000ffff187224 */ /* 0x000fe200078e0019 */
[----:B0-----:R-:W-:Y:S01]  /*11c2d0*/  IADD3 R30, P0, R58, R34, RZ ;  /* 0x000000223a1e7210 */ /* 0x001fe20007f1e0ff */
[----:B------:R-:W-:Y:S02]  /*11c2e0*/  IMAD.MOV.U32 R25, RZ, RZ, R22 ;  /* 0x000000ffff197224 */ /* 0x000fe400078e0016 */
[----:B------:R-:W-:-:S02]  /*11c2f0*/  IMAD.MOV.U32 R22, RZ, RZ, R23 ;  /* 0x000000ffff167224 */ /* 0x000fc400078e0017 */
[----:B------:R-:W-:Y:S02]  /*11c300*/  IMAD.X R31, R28, 0x1, R35, P0 ;  /* 0x000000011c1f7824 */ /* 0x000fe400000e0623 */
[----:B------:R-:W-:Y:S02]  /*11c310*/  IMAD.MOV.U32 R23, RZ, RZ, R12 ;  /* 0x000000ffff177224 */ /* 0x000fe400078e000c */
[----:B------:R-:W3:Y:S04]  /*11c320*/  LDL R12, [R1+0x48] ;  /* 0x00004800010c7983 */ /* 0x000ee80000100800 */
[----:B------:R0:W-:Y:S02]  /*11c330*/  STL.64 [R1+0x4bb0], R30 ;  /* 0x004bb01e01007387 */ /* 0x0001e40000100a00 */
[----:B0-----:R-:W-:-:S05]  /*11c340*/  IADD3 R30, P0, R58, R36, RZ ;  /* 0x000000243a1e7210 */ /* 0x001fca0007f1e0ff */
[----:B------:R-:W-:Y:S01]  /*11c350*/  IMAD.X R31, R28, 0x1, R37, P0 ;  /* 0x000000011c1f7824 */ /* 0x000fe200000e0625 */
[----:B------:R-:W-:Y:S02]  /*11c360*/  SHF.R.S32.HI R28, RZ, 0x1f, R59 ;  /* 0x0000001fff1c7819 */ /* 0x000fe4000001143b */
[----:B------:R-:W-:Y:S02]  /*11c370*/  IADD3 R42, P0, R59, R34, RZ ;  /* 0x000000223b2a7210 */ /* 0x000fe40007f1e0ff */
[----:B------:R0:W-:Y:S03]  /*11c380*/  STL.64 [R1+0x4ba8], R30 ;  /* 0x004ba81e01007387 */ /* 0x0001e60000100a00 */
[----:B------:R-:W-:Y:S02]  /*11c390*/  IMAD.X R43, R28, 0x1, R35, P0 ;  /* 0x000000011c2b7824 */ /* 0x000fe400000e0623 */
[----:B0-----:R-:W-:-:S02]  /*11c3a0*/  IMAD.MOV.U32 R31, RZ, RZ, R29 ;  /* 0x000000ffff1f7224 */ /* 0x001fc400078e001d */
[----:B------:R-:W-:Y:S02]  /*11c3b0*/  IMAD.MOV.U32 R29, RZ, RZ, R26 ;  /* 0x000000ffff1d7224 */ /* 0x000fe400078e001a */
[----:B------:R-:W-:Y:S02]  /*11c3c0*/  IMAD.MOV.U32 R26, RZ, RZ, R27 ;  /* 0x000000ffff1a7224 */ /* 0x000fe400078e001b */
[----:B------:R-:W-:Y:S02]  /*11c3d0*/  IMAD.MOV.U32 R27, RZ, RZ, R24 ;  /* 0x000000ffff1b7224 */ /* 0x000fe400078e0018 */
[----:B------:R-:W-:Y:S02]  /*11c3e0*/  IMAD.MOV.U32 R24, RZ, RZ, R25 ;  /* 0x000000ffff187224 */ /* 0x000fe400078e0019 */
[----:B------:R-:W-:Y:S02]  /*11c3f0*/  IMAD.MOV.U32 R25, RZ, RZ, R22 ;  /* 0x000000ffff197224 */ /* 0x000fe400078e0016 */
[----:B------:R-:W-:-:S02]  /*11c400*/  IMAD.MOV.U32 R22, RZ, RZ, R23 ;  /* 0x000000ffff167224 */ /* 0x000fc400078e0017 */
[----:B------:R-:W-:Y:S02]  /*11c410*/  IMAD.MOV.U32 R23, RZ, RZ, R11 ;  /* 0x000000ffff177224 */ /* 0x000fe400078e000b */
[----:B------:R-:W3:Y:S04]  /*11c420*/  LDL R11, [R1+0x4c] ;  /* 0x00004c00010b7983 */ /* 0x000ee80000100800 */
[----:B------:R0:W-:Y:S02]  /*11c430*/  STL.64 [R1+0x4b90], R42 ;  /* 0x004b902a01007387 */ /* 0x0001e40000100a00 */
[----:B0-----:R-:W-:-:S05]  /*11c440*/  IADD3 R42, P0, R59, R36, RZ ;  /* 0x000000243b2a7210 */ /* 0x001fca0007f1e0ff */
[----:B------:R-:W-:Y:S01]  /*11c450*/  IMAD.X R43, R28, 0x1, R37, P0 ;  /* 0x000000011c2b7824 */ /* 0x000fe200000e0625 */
[----:B----4-:R-:W-:Y:S01]  /*11c460*/  SHF.R.S32.HI R28, RZ, 0x1f, R60 ;  /* 0x0000001fff1c7819 */ /* 0x010fe2000001143c */
        /* <DEDUP_REMOVED lines=11> */
[----:B------:R-:W4:Y:S04]  /*11c520*/  LDL R17, [R1+0x50] ;  /* 0x0000500001117983 */ /* 0x000f280000100800 */
[----:B------:R0:W-:Y:S02]  /*11c530*/  STL.64 [R1+0x4b70], R42 ;  /* 0x004b702a01007387 */ /* 0x0001e40000100a00 */
[----:B0-----:R-:W-:-:S05]  /*11c540*/  IADD3 R42, P0, R60, R36, RZ ;  /* 0x000000243c2a7210 */ /* 0x001fca0007f1e0ff */
[----:B------:R-:W-:-:S05]  /*11c550*/  IMAD.X R43, R28, 0x1, R37, P0 ;  /* 0x000000011c2b7824 */ /* 0x000fca00000e0625 */
[----:B------:R0:W-:Y:S01]  /*11c560*/  STL.64 [R1+0x4b68], R42 ;  /* 0x004b682a01007387 */ /* 0x0001e20000100a00 */
[----:B------:R-:W-:Y:S02]  /*11c570*/  SHF.R.S32.HI R28, RZ, 0x1f, R61 ;  /* 0x0000001fff1c7819 */ /* 0x000fe4000001143d */
        /* <DEDUP_REMOVED lines=8> */
[----:B------:R-:W-:Y:S02]  /*11c600*/  IMAD.MOV.U32 R23, RZ, RZ, R20 ;  /* 0x000000ffff177224 */ /* 0x000fe400078e0014 */
[----:B------:R-:W4:Y:S01]  /*11c610*/  LDL R20, [R1+0x54] ;  /* 0x0000540001147983 */ /* 0x000f220000100800 */
        /* <DEDUP_REMOVED lines=12> */
[----:B------:R-:W-:Y:S01]  /*11c6e0*/  IMAD.MOV.U32 R23, RZ, RZ, R18 ;  /* 0x000000ffff177224 */ /* 0x000fe200078e0012 */
[----:B------:R-:W-:Y:S02]  /*11c6f0*/  SHF.R.S32.HI R28, RZ, 0x1f, R32 ;  /* 0x0000001fff1c7819 */ /* 0x000fe40000011420 */
[----:B------:R-:W4:Y:S01]  /*11c700*/  LDL R18, [R1+0x58] ;  /* 0x0000580001127983 */ /* 0x000f220000100800 */
[----:B0-----:R-:W-:-:S03]  /*11c710*/  IADD3 R44, P0, R32, R34, RZ ;  /* 0x00000022202c7210 */ /* 0x001fc60007f1e0ff */
[----:B------:R-:W-:Y:S02]  /*11c720*/  STL [R1+0x1f40], R28 ;  /* 0x001f401c01007387 */ /* 0x000fe40000100800 */
[----:B------:R-:W-:-:S05]  /*11c730*/  IMAD.X R45, R28, 0x1, R35, P0 ;  /* 0x000000011c2d7824 */ /* 0x000fca00000e0623 */
[----:B------:R0:W-:Y:S02]  /*11c740*/  STL.64 [R1+0x4b38], R44 ;  /* 0x004b382c01007387 */ /* 0x0001e40000100a00 */
[----:B0-----:R-:W-:-:S05]  /*11c750*/  IADD3 R44, P0, R32, R36, RZ ;  /* 0x00000024202c7210 */ /* 0x001fca0007f1e0ff */
[----:B------:R-:W-:Y:S01]  /*11c760*/  IMAD.X R45, R28, 0x1, R37, P0 ;  /* 0x000000011c2d7824 */ /* 0x000fe200000e0625 */
[----:B------:R-:W-:Y:S01]  /*11c770*/  SHF.R.S32.HI R28, RZ, 0x1f, R33 ;  /* 0x0000001fff1c7819 */ /* 0x000fe20000011421 */
[----:B------:R-:W-:Y:S02]  /*11c780*/  IMAD.MOV.U32 R32, RZ, RZ, R29 ;  /* 0x000000ffff207224 */ /* 0x000fe400078e001d */
[----:B------:R-:W-:Y:S01]  /*11c790*/  IMAD.MOV.U32 R29, RZ, RZ, R26 ;  /* 0x000000ffff1d7224 */ /* 0x000fe200078e001a */
[----:B------:R0:W-:Y:S01]  /*11c7a0*/  STL.64 [R1+0x4b30], R44 ;  /* 0x004b302c01007387 */ /* 0x0001e20000100a00 */
[----:B------:R-:W-:Y:S02]  /*11c7b0*/  IMAD.MOV.U32 R26, RZ, RZ, R27 ;  /* 0x000000ffff1a7224 */ /* 0x000fe400078e001b */
[----:B------:R-:W-:Y:S02]  /*11c7c0*/  IMAD.MOV.U32 R27, RZ, RZ, R24 ;  /* 0x000000ffff1b7224 */ /* 0x000fe400078e0018 */
[----:B------:R-:W-:-:S02]  /*11c7d0*/  IMAD.MOV.U32 R24, RZ, RZ, R25 ;  /* 0x000000ffff187224 */ /* 0x000fc400078e0019 */
[----:B------:R-:W-:Y:S01]  /*11c7e0*/  IMAD.MOV.U32 R25, RZ, RZ, R22 ;  /* 0x000000ffff197224 */ /* 0x000fe200078e0016 */
[C---:B0-----:R-:W-:Y:S01]  /*11c7f0*/  IADD3 R44, P0, R33.reuse, R34, RZ ;  /* 0x00000022212c7210 */ /* 0x041fe20007f1e0ff */
[----:B------:R-:W-:Y:S02]  /*11c800*/  IMAD.MOV.U32 R22, RZ, RZ, R23 ;  /* 0x000000ffff167224 */ /* 0x000fe400078e0017 */
[----:B------:R-:W-:Y:S02]  /*11c810*/  IMAD.MOV.U32 R23, RZ, RZ, R38 ;  /* 0x000000ffff177224 */ /* 0x000fe400078e0026 */
[----:B------:R-:W-:Y:S01]  /*11c820*/  IMAD.X R45, R28, 0x1, R35, P0 ;  /* 0x000000011c2d7824 */ /* 0x000fe200000e0623 */
[----:B------:R-:W4:Y:S04]  /*11c830*/  LDL R38, [R1+0x5c] ;  /* 0x00005c0001267983 */ /* 0x000f280000100800 */
[----:B------:R-:W-:Y:S04]  /*11c840*/  STL [R1+0x1f3c], R28 ;  /* 0x001f3c1c01007387 */ /* 0x000fe80000100800 */
[----:B------:R0:W-:Y:S02]  /*11c850*/  STL.64 [R1+0x4b18], R44 ;  /* 0x004b182c01007387 */ /* 0x0001e40000100a00 */
[----:B0-----:R-:W-:-:S05]  /*11c860*/  IADD3 R44, P0, R33, R36, RZ ;  /* 0x00000024212c7210 */ /* 0x001fca0007f1e0ff */
[----:B------:R-:W-:Y:S01]  /*11c870*/  IMAD.X R45, R28, 0x1, R37, P0 ;  /* 0x000000011c2d7824 */ /* 0x000fe200000e0625 */
[----:B------:R-:W-:Y:S01]  /*11c880*/  SHF.R.S32.HI R28, RZ, 0x1f, R31 ;  /* 0x0000001fff1c7819 */ /* 0x000fe2000001141f */
        /* <DEDUP_REMOVED lines=12> */
[----:B------:R-:W-:Y:S04]  /*11c950*/  STL [R1+0x1f38], R28 ;  /* 0x001f381c01007387 */ /* 0x000fe80000100800 */
[----:B------:R0:W-:Y:S02]  /*11c960*/  STL.64 [R1+0x4b00], R44 ;  /* 0x004b002c01007387 */ /* 0x0001e40000100a00 */
[----:B0-----:R-:W-:Y:S01]  /*11c970*/  IADD3 R44, P0, R31, R36, RZ ;  /* 0x000000241f2c7210 */ /* 0x001fe20007f1e0ff */
[----:B------:R-:W-:-:S02]  /*11c980*/  IMAD.MOV.U32 R31, RZ, RZ, R29 ;  /* 0x000000ffff1f7224 */ /* 0x000fc400078e001d */
[----:B------:R-:W-:Y:S02]  /*11c990*/  IMAD.MOV.U32 R29, RZ, RZ, R26 ;  /* 0x000000ffff1d7224 */ /* 0x000fe400078e001a */
[----:B------:R-:W-:Y:S02]  /*11c9a0*/  IMAD.X R45, R28, 0x1, R37, P0 ;  /* 0x000000011c2d7824 */ /* 0x000fe400000e0625 */
[----:B------:R-:W-:Y:S02]  /*11c9b0*/  IMAD.MOV.U32 R26, RZ, RZ, R27 ;  /* 0x000000ffff1a7224 */ /* 0x000fe400078e001b */
[----:B------:R-:W-:Y:S02]  /*11c9c0*/  IMAD.MOV.U32 R27, RZ, RZ, R24 ;  /* 0x000000ffff1b7224 */ /* 0x000fe400078e0018 */
[----:B------:R-:W-:Y:S02]  /*11c9d0*/  IMAD.MOV.U32 R24, RZ, RZ, R25 ;  /* 0x000000ffff187224 */ /* 0x000fe400078e0019 */
[----:B------:R-:W-:Y:S01]  /*11c9e0*/  IMAD.MOV.U32 R25, RZ, RZ, R22 ;  /* 0x000000ffff197224 */ /* 0x000fe200078e0016 */
[----:B------:R0:W-:Y:S01]  /*11c9f0*/  STL.64 [R1+0x4af8], R44 ;  /* 0x004af82c01007387 */ /* 0x0001e20000100a00 */
[----:B------:R-:W-:-:S02]  /*11ca00*/  IMAD.MOV.U32 R22, RZ, RZ, R23 ;  /* 0x000000ffff167224 */ /* 0x000fc400078e0017 */
[----:B--2---:R-:W-:Y:S02]  /*11ca10*/  IMAD.MOV.U32 R23, RZ, RZ, R19 ;  /* 0x000000ffff177224 */ /* 0x004fe400078e0013 */
[----:B------:R-:W2:Y:S01]  /*11ca20*/  LDL R19, [R1+0x64] ;  /* 0x0000640001137983 */ /* 0x000ea20000100800 */
[----:B------:R-:W-:Y:S02]  /*11ca30*/  SHF.R.S32.HI R28, RZ, 0x1f, R30 ;  /* 0x0000001fff1c7819 */ /* 0x000fe4000001141e */
[----:B0-----:R-:W-:-:S03]  /*11ca40*/  IADD3 R44, P0, R30, R34, RZ ;  /* 0x000000221e2c7210 */ /* 0x001fc60007f1e0ff */
[----:B------:R-:W-:Y:S02]  /*11ca50*/  STL [R1+0x1f34], R28 ;  /* 0x001f341c01007387 */ /* 0x000fe40000100800 */
[----:B------:R-:W-:-:S05]  /*11ca60*/  IMAD.X R45, R28, 0x1, R35, P0 ;  /* 0x000000011c2d7824 */ /* 0x000fca00000e0623 */
[----:B------:R0:W-:Y:S02]  /*11ca70*/  STL.64 [R1+0x4ae0], R44 ;  /* 0x004ae02c01007387 */ /* 0x0001e40000100a00 */
[----:B0-----:R-:W-:Y:S01]  /*11ca80*/  IADD3 R44, P0, R30, R36, RZ ;  /* 0x000000241e2c7210 */ /* 0x001fe20007f1e0ff */
[----:B------:R-:W-:Y:S02]  /*11ca90*/  IMAD.MOV.U32 R30, RZ, RZ, R29 ;  /* 0x000000ffff1e7224 */ /* 0x000fe400078e001d */
[----:B------:R-:W-:Y:S02]  /*11caa0*/  IMAD.MOV.U32 R29, RZ, RZ, R26 ;  /* 0x000000ffff1d7224 */ /* 0x000fe400078e001a */
[----:B------:R-:W-:Y:S02]  /*11cab0*/  IMAD.X R45, R28, 0x1, R37, P0 ;  /* 0x000000011c2d7824 */ /* 0x000fe400000e0625 */
[----:B------:R-:W-:Y:S02]  /*11cac0*/  IMAD.MOV.U32 R26, RZ, RZ, R27 ;  /* 0x000000ffff1a7224 */ /* 0x000fe400078e001b */
[----:B------:R-:W-:-:S02]  /*11cad0*/  IMAD.MOV.U32 R27, RZ, RZ, R24 ;  /* 0x000000ffff1b7224 */ /* 0x000fc400078e0018 */
[----:B------:R-:W-:Y:S01]  /*11cae0*/  IMAD.MOV.U32 R24, RZ, RZ, R25 ;  /* 0x000000ffff187224 */ /* 0x000fe200078e0019 */
[----:B------:R0:W-:Y:S01]  /*11caf0*/  STL.64 [R1+0x4ad8], R44 ;  /* 0x004ad82c01007387 */ /* 0x0001e20000100a00 */
[----:B------:R-:W-:Y:S01]  /*11cb00*/  IMAD.MOV.U32 R25, RZ, RZ, R22 ;  /* 0x000000ffff197224 */ /* 0x000fe200078e0016 */
[----:B------:R-:W-:Y:S01]  /*11cb10*/  SHF.R.S32.HI R28, RZ, 0x1f, R42 ;  /* 0x0000001fff1c7819 */ /* 0x000fe2000001142a */
[----:B------:R-:W-:Y:S02]  /*11cb20*/  IMAD.MOV.U32 R22, RZ, RZ, R23 ;  /* 0x000000ffff167224 */ /* 0x000fe400078e0017 */
[----:B---3--:R-:W-:Y:S02]  /*11cb30*/  IMAD.MOV.U32 R23, RZ, RZ, R12 ;  /* 0x000000ffff177224 */ /* 0x008fe400078e000c */
[----:B------:R-:W3:Y:S01]  /*11cb40*/  LDL R12, [R1+0x68] ;  /* 0x00006800010c7983 */ /* 0x000ee20000100800 */
        /* <DEDUP_REMOVED lines=10> */
[----:B------:R-:W-:Y:S02]  /*11cbf0*/  IMAD.MOV.U32 R24, RZ, RZ, R25 ;  /* 0x000000ffff187224 */ /* 0x000fe400078e0019 */
[----:B------:R-:W-:Y:S01]  /*11cc00*/  IMAD.MOV.U32 R25, RZ, RZ, R22 ;  /* 0x000000ffff197224 */ /* 0x000fe200078e0016 */
[----:B------:R0:W-:Y:S01]  /*11cc10*/  STL.64 [R1+0x4ab8], R44 ;  /* 0x004ab82c01007387 */ /* 0x0001e20000100a00 */
[----:B------:R-:W-:Y:S01]  /*11cc20*/  IMAD.MOV.U32 R22, RZ, RZ, R23 ;  /* 0x000000ffff167224 */ /* 0x000fe200078e0017 */
[----:B------:R-:W-:Y:S01]  /*11cc30*/  SHF.R.S32.HI R28, RZ, 0x1f, R43 ;  /* 0x0000001fff1c7819 */ /* 0x000fe2000001142b */
[----:B------:R-:W-:Y:S02]  /*11cc40*/  IMAD.MOV.U32 R23, RZ, RZ, R11 ;  /* 0x000000ffff177224 */ /* 0x000fe400078e000b */
        /* <DEDUP_REMOVED lines=16> */
[----:B----4-:R-:W-:Y:S02]  /*11cd50*/  IMAD.MOV.U32 R23, RZ, RZ, R17 ;  /* 0x000000ffff177224 */ /* 0x010fe400078e0011 */
[----:B------:R-:W4:Y:S01]  /*11cd60*/  LDL R17, [R1+0x70] ;  /* 0x0000700001117983 */ /* 0x000f220000100800 */
        /* <DEDUP_REMOVED lines=30> */
[----:B------:R-:W-:Y:S02]  /*11cf50*/  IMAD.MOV.U32 R22, RZ, RZ, R23 ;  /* 0x000000ffff167224 */ /* 0x000fe400078e0017 */
[----:B------:R-:W-:Y:S02]  /*11cf60*/  IMAD.MOV.U32 R23, RZ, RZ, R18 ;  /* 0x000000ffff177224 */ /* 0x000fe400078e0012 */
[----:B------:R-:W4:Y:S01]  /*11cf70*/  LDL R18, [R1+0x78] ;  /* 0x0000780001127983 */ /* 0x000f220000100800 */
[----:B------:R-:W-:Y:S02]  /*11cf80*/  SHF.R.S32.HI R28, RZ, 0x1f, R31 ;  /* 0x0000001fff1c7819 */ /* 0x000fe4000001141f */
        /* <DEDUP_REMOVED lines=14> */
[----:B0-----:R-:W-:Y:S01]  /*11d070*/  IADD3 R44, P0, R30, R34, RZ ;  /* 0x000000221e2c7210 */ /* 0x001fe20007f1e0ff */
        /* <DEDUP_REMOVED lines=2722> */
[----:B------:R-:W-:Y:S02]  /*127aa0*/  IMAD.X R45, R28, 0x1, R35, P0 ;  /* 0x000000011c2d7824 */ /* 0x000fe400000e0623 */
[----:B------:R-:W-:Y:S02]  /*127ab0*/  IMAD.MOV.U32 R38, RZ, RZ, R3 ;  /* 0x000000ffff267224 */ /* 0x000fe400078e0003 */
        /* <DEDUP_REMOVED lines=50> */
[----:B---3--:R-:W-:Y:S02]  /*127de0*/  IMAD.MOV.U32 R23, RZ, RZ, R12 ;  /* 0x000000ffff177224 */ /* 0x008fe400078e000c */
[----:B------:R-:W3:Y:S04]  /*127df0*/  LDL R12, [R1+0x684] ;  /* 0x00068400010c7983 */ /* 0x000ee80000100800 */
[----:B------:R-:W-:Y:S04]  /*127e00*/  STL [R1+0xa60], R28 ;  /* 0x000a601c01007387 */ /* 0x000fe80000100800 */
        /* <DEDUP_REMOVED lines=16> */
[----:B------:R-:W3:Y:S04]  /*127f10*/  LDL R56, [R1+0x700] ;  /* 0x0007000001387983 */ /* 0x000ee80000100800 */
        /* <DEDUP_REMOVED lines=15> */
[----:B----4-:R-:W-:Y:S02]  /*128010*/  IMAD.MOV.U32 R23, RZ, RZ, R17 ;  /* 0x000000ffff177224 */ /* 0x010fe400078e0011 */
[----:B------:R-:W4:Y:S04]  /*128020*/  LDL R17, [R1+0x5f4] ;  /* 0x0005f40001117983 */ /* 0x000f280000100800 */
        /* <DEDUP_REMOVED lines=20> */
[----:B0-----:R-:W-:Y:S01]  /*128170*/  IADD3 R44, P0, R33, R36, RZ ;  /* 0x00000024212c7210 */ /* 0x001fe20007f1e0ff */
[----:B------:R-:W-:-:S04]  /*128180*/  IMAD.MOV.U32 R33, RZ, RZ, R29 ;  /* 0x000000ffff217224 */ /* 0x000fc800078e001d */
[----:B------:R-:W-:Y:S02]  /*128190*/  IMAD.X R45, R28, 0x1, R37, P0 ;  /* 0x000000011c2d7824 */ /* 0x000fe400000e0625 */
[----:B------:R-:W-:Y:S01]  /*1281a0*/  IMAD.MOV.U32 R29, RZ, RZ, R26 ;  /* 0x000000ffff1d7224 */ /* 0x000fe200078e001a */
[----:B------:R-:W-:Y:S01]  /*1281b0*/  SHF.R.S32.HI R28, RZ, 0x1f, R31 ;  /* 0x0000001fff1c7819 */ /* 0x000fe2000001141f */
        /* <DEDUP_REMOVED lines=9> */
[----:B------:R-:W-:Y:S02]  /*128250*/  IMAD.X R45, R28, 0x1, R35, P0 ;  /* 0x000000011c2d7824 */ /* 0x000fe400000e0623 */
[----:B------:R-:W-:Y:S02]  /*128260*/  IMAD.MOV.U32 R21, RZ, RZ, R18 ;  /* 0x000000ffff157224 */ /* 0x000fe400078e0012 */
[----:B------:R-:W-:-:S02]  /*128270*/  IMAD.MOV.U32 R18, RZ, RZ, R9 ;  /* 0x000000ffff127224 */ /* 0x000fc400078e0009 */
        /* <DEDUP_REMOVED lines=43> */
[----:B------:R-:W-:-:S05]  /*128530*/  IMAD.X R45, R28, 0x1, R37, P0 ;  /* 0x000000011c2d7824 */ /* 0x000fca00000e0625 */
[----:B------:R0:W-:Y:S02]  /*128540*/  STL.64 [R1+0x3160], R44 ;  /* 0x0031602c01007387 */ /* 0x0001e40000100a00 */
[----:B0-----:R-:W-:Y:S02]  /*128550*/  IMAD.MOV.U32 R45, RZ, RZ, R29 ;  /* 0x000000ffff2d7224 */ /* 0x001fe400078e001d */
[----:B------:R-:W-:Y:S02]  /*128560*/  IMAD.MOV.U32 R29, RZ, RZ, R26 ;  /* 0x000000ffff1d7224 */ /* 0x000fe400078e001a */
[----:B------:R-:W-:Y:S02]  /*128570*/  IMAD.MOV.U32 R26, RZ, RZ, R27 ;  /* 0x000000ffff1a7224 */ /* 0x000fe400078e001b */
[----:B------:R-:W-:Y:S02]  /*128580*/  IMAD.MOV.U32 R27, RZ, RZ, R24 ;  /* 0x000000ffff1b7224 */ /* 0x000fe400078e0018 */
[----:B------:R-:W-:-:S02]  /*128590*/  IMAD.MOV.U32 R24, RZ, RZ, R25 ;  /* 0x000000ffff187224 */ /* 0x000fc400078e0019 */
[----:B------:R-:W-:Y:S02]  /*1285a0*/  IMAD.MOV.U32 R25, RZ, RZ, R22 ;  /* 0x000000ffff197224 */ /* 0x000fe400078e0016 */
[----:B------:R-:W-:Y:S02]  /*1285b0*/  IMAD.MOV.U32 R22, RZ, RZ, R20 ;  /* 0x000000ffff167224 */ /* 0x000fe400078e0014 */
[----:B------:R-:W-:Y:S02]  /*1285c0*/  IMAD.MOV.U32 R20, RZ, RZ, R21 ;  /* 0x000000ffff147224 */ /* 0x000fe400078e0015 */
[----:B--2---:R-:W-:Y:S02]  /*1285d0*/  IMAD.MOV.U32 R21, RZ, RZ, R19 ;  /* 0x000000ffff157224 */ /* 0x004fe400078e0013 */
[----:B------:R-:W-:Y:S02]  /*1285e0*/  IMAD.MOV.U32 R19, RZ, RZ, R15 ;  /* 0x000000ffff137224 */ /* 0x000fe400078e000f */
[----:B------:R-:W2:Y:S01]  /*1285f0*/  LDL R15, [R1+0x618] ;  /* 0x00061800010f7983 */ /* 0x000ea20000100800 */
[----:B------:R-:W-:-:S02]  /*128600*/  SHF.R.S32.HI R28, RZ, 0x1f, R43 ;  /* 0x0000001fff1c7819 */ /* 0x000fc4000001142b */
[----:B------:R-:W-:-:S05]  /*128610*/  IADD3 R46, P0, R43, R34, RZ ;  /* 0x000000222b2e7210 */ /* 0x000fca0007f1e0ff */
[C---:B------:R-:W-:Y:S01]  /*128620*/  IMAD.X R47, R28.reuse, 0x1, R35, P0 ;  /* 0x000000011c2f7824 */ /* 0x040fe200000e0623 */
[----:B------:R-:W-:Y:S01]  /*128630*/  IADD3 R42, P0, R43, R36, RZ ;  /* 0x000000242b2a7210 */ /* 0x000fe20007f1e0ff */
[----:B------:R0:W-:Y:S04]  /*128640*/  STL [R1+0xa04], R28 ;  /* 0x000a041c01007387 */ /* 0x0001e80000100800 */
[----:B------:R-:W-:Y:S01]  /*128650*/  IMAD.X R43, R28, 0x1, R37, P0 ;  /* 0x000000011c2b7824 */ /* 0x000fe200000e0625 */
[----:B------:R1:W-:Y:S04]  /*128660*/  STL.64 [R1+0x3170], R46 ;  /* 0x0031702e01007387 */ /* 0x0003e80000100a00 */
[----:B------:R4:W-:Y:S01]  /*128670*/  STL.64 [R1+0x3178], R42 ;  /* 0x0031782a01007387 */ /* 0x0009e20000100a00 */
[----:B0-----:R-:W-:-:S02]  /*128680*/  SHF.R.S32.HI R28, RZ, 0x1f, R32 ;  /* 0x0000001fff1c7819 */ /* 0x001fc40000011420 */
[----:B-1----:R-:W-:Y:S01]  /*128690*/  IADD3 R46, P0, R32, R34, RZ ;  /* 0x00000022202e7210 */ /* 0x002fe20007f1e0ff */
[----:B----4-:R-:W-:Y:S02]  /*1286a0*/  IMAD.MOV.U32 R42, RZ, RZ, R29 ;  /* 0x000000ffff2a7224 */ /* 0x010fe400078e001d */
[----:B------:R-:W-:Y:S02]  /*1286b0*/  IMAD.MOV.U32 R29, RZ, RZ, R26 ;  /* 0x000000ffff1d7224 */ /* 0x000fe400078e001a */
[----:B------:R-:W-:Y:S02]  /*1286c0*/  IMAD.MOV.U32 R26, RZ, RZ, R27 ;  /* 0x000000ffff1a7224 */ /* 0x000fe400078e001b */
[----:B------:R-:W-:Y:S02]  /*1286d0*/  IMAD.MOV.U32 R27, RZ, RZ, R24 ;  /* 0x000000ffff1b7224 */ /* 0x000fe400078e0018 */
[----:B------:R-:W-:Y:S02]  /*1286e0*/  IMAD.MOV.U32 R24, RZ, RZ, R22 ;  /* 0x000000ffff187224 */ /* 0x000fe400078e0016 */
[----:B------:R-:W-:-:S02]  /*1286f0*/  IMAD.MOV.U32 R22, RZ, RZ, R20 ;  /* 0x000000ffff167224 */ /* 0x000fc400078e0014 */
[----:B------:R-:W-:Y:S02]  /*128700*/  IMAD.MOV.U32 R20, RZ, RZ, R19 ;  /* 0x000000ffff147224 */ /* 0x000fe400078e0013 */
[----:B------:R-:W-:Y:S02]  /*128710*/  IMAD.X R47, R28, 0x1, R35, P0 ;  /* 0x000000011c2f7824 */ /* 0x000fe400000e0623 */
[----:B------:R-:W-:Y:S02]  /*128720*/  IMAD.MOV.U32 R43, RZ, RZ, R29 ;  /* 0x000000ffff2b7224 */ /* 0x000fe400078e001d */
[----:B------:R-:W-:Y:S02]  /*128730*/  IMAD.MOV.U32 R29, RZ, RZ, R26 ;  /* 0x000000ffff1d7224 */ /* 0x000fe400078e001a */
[----:B------:R-:W-:Y:S02]  /*128740*/  IMAD.MOV.U32 R26, RZ, RZ, R27 ;  /* 0x000000ffff1a7224 */ /* 0x000fe400078e001b */
[----:B------:R-:W-:-:S02]  /*128750*/  IMAD.MOV.U32 R27, RZ, RZ, R24 ;  /* 0x000000ffff1b7224 */ /* 0x000fc400078e0018 */
[----:B------:R-:W-:Y:S02]  /*128760*/  IMAD.MOV.U32 R24, RZ, RZ, R22 ;  /* 0x000000ffff187224 */ /* 0x000fe400078e0016 */
[----:B--2---:R-:W-:Y:S02]  /*128770*/  IMAD.MOV.U32 R19, RZ, RZ, R15 ;  /* 0x000000ffff137224 */ /* 0x004fe400078e000f */
[----:B------:R-:W-:Y:S02]  /*128780*/  IMAD.MOV.U32 R15, RZ, RZ, R13 ;  /* 0x000000ffff0f7224 */ /* 0x000fe400078e000d */
[----:B------:R-:W2:Y:S04]  /*128790*/  LDL R13, [R1+0x668] ;  /* 0x00066800010d7983 */ /* 0x000ea80000100800 */
[----:B------:R-:W-:Y:S04]  /*1287a0*/  STL [R1+0xa00], R28 ;  /* 0x000a001c01007387 */ /* 0x000fe80000100800 */
[----:B------:R0:W-:Y:S01]  /*1287b0*/  STL.64 [R1+0x3188], R46 ;  /* 0x0031882e01007387 */ /* 0x0001e20000100a00 */
[----:B------:R-:W-:-:S02]  /*1287c0*/  IMAD.MOV.U32 R22, RZ, RZ, R19 ;  /* 0x000000ffff167224 */ /* 0x000fc400078e0013 */
[----:B------:R-:W-:Y:S02]  /*1287d0*/  IMAD.MOV.U32 R19, RZ, RZ, R15 ;  /* 0x000000ffff137224 */ /* 0x000fe400078e000f */
[----:B------:R-:W4:Y:S01]  /*1287e0*/  LDL R15, [R1+0x660] ;  /* 0x00066000010f7983 */ /* 0x000f220000100800 */
[----:B0-----:R-:W-:-:S05]  /*1287f0*/  IADD3 R46, P0, R32, R36, RZ ;  /* 0x00000024202e7210 */ /* 0x001fca0007f1e0ff */
[----:B------:R-:W-:Y:S01]  /*128800*/  IMAD.X R47, R28, 0x1, R37, P0 ;  /* 0x000000011c2f7824 */ /* 0x000fe200000e0625 */
[----:B------:R-:W-:-:S04]  /*128810*/  SHF.R.S32.HI R28, RZ, 0x1f, R33 ;  /* 0x0000001fff1c7819 */ /* 0x000fc80000011421 */
[----:B------:R0:W-:Y:S01]  /*128820*/  STL.64 [R1+0x3190], R46 ;  /* 0x0031902e01007387 */ /* 0x0001e20000100a00 */
[----:B------:R-:W-:Y:S02]  /*128830*/  IMAD.MOV.U32 R32, RZ, RZ, R29 ;  /* 0x000000ffff207224 */ /* 0x000fe400078e001d */
[----:B------:R-:W-:Y:S02]  /*128840*/  IMAD.MOV.U32 R29, RZ, RZ, R26 ;  /* 0x000000ffff1d7224 */ /* 0x000fe400078e001a */
[----:B------:R-:W-:Y:S01]  /*128850*/  IMAD.MOV.U32 R26, RZ, RZ, R27 ;  /* 0x000000ffff1a7224 */ /* 0x000fe200078e001b */
[----:B0-----:R-:W-:Y:S01]  /*128860*/  IADD3 R46, P0, R33, R34, RZ ;  /* 0x00000022212e7210 */ /* 0x001fe20007f1e0ff */
[----:B------:R-:W-:-:S04]  /*128870*/  IMAD.MOV.U32 R27, RZ, RZ, R24 ;  /* 0x000000ffff1b7224 */ /* 0x000fc800078e0018 */
[----:B------:R-:W-:Y:S01]  /*128880*/  IMAD.X R47, R28, 0x1, R35, P0 ;  /* 0x000000011c2f7824 */ /* 0x000fe200000e0623 */
[----:B------:R-:W-:Y:S01]  /*128890*/  STL [R1+0x9dc], R28 ;  /* 0x0009dc1c01007387 */ /* 0x000fe20000100800 */
[----:B------:R-:W-:Y:S02]  /*1288a0*/  IMAD.MOV.U32 R24, RZ, RZ, R17 ;  /* 0x000000ffff187224 */ /* 0x000fe400078e0011 */
[----:B------:R-:W-:Y:S01]  /*1288b0*/  IMAD.MOV.U32 R17, RZ, RZ, R40 ;  /* 0x000000ffff117224 */ /* 0x000fe200078e0028 */
[----:B------:R0:W-:Y:S04]  /*1288c0*/  STL.64 [R1+0x31a0], R46 ;  /* 0x0031a02e01007387 */ /* 0x0001e80000100a00 */
[----:B------:R-:W3:Y:S01]  /*1288d0*/  LDL R40, [R1+0x644] ;  /* 0x0006440001287983 */ /* 0x000ee20000100800 */
[----:B0-----:R-:W-:-:S05]  /*1288e0*/  IADD3 R46, P0, R33, R36, RZ ;  /* 0x00000024212e7210 */ /* 0x001fca0007f1e0ff */
[----:B------:R-:W-:Y:S01]  /*1288f0*/  IMAD.X R47, R28, 0x1, R37, P0 ;  /* 0x000000011c2f7824 */ /* 0x000fe200000e0625 */
[----:B------:R-:W-:Y:S01]  /*128900*/  SHF.R.S32.HI R28, RZ, 0x1f, R31 ;  /* 0x0000001fff1c7819 */ /* 0x000fe2000001141f */
[----:B------:R-:W-:-:S03]  /*128910*/  IMAD.MOV.U32 R33, RZ, RZ, R29 ;  /* 0x000000ffff217224 */ /* 0x000fc600078e001d */
[----:B------:R0:W-:Y:S01]  /*128920*/  STL.64 [R1+0x31a8], R46 ;  /* 0x0031a82e01007387 */ /* 0x0001e20000100a00 */
[----:B------:R-:W-:Y:S02]  /*128930*/  IMAD.MOV.U32 R29, RZ, RZ, R26 ;  /* 0x000000ffff1d7224 */ /* 0x000fe400078e001a */
[----:B------:R-:W-:Y:S02]  /*128940*/  IMAD.MOV.U32 R26, RZ, RZ, R27 ;  /* 0x000000ffff1a7224 */ /* 0x000fe400078e001b */
[----:B------:R-:W-:Y:S01]  /*128950*/  IMAD.MOV.U32 R27, RZ, RZ, R24 ;  /* 0x000000ffff1b7224 */ /* 0x000fe200078e0018 */
[----:B0-----:R-:W-:Y:S01]  /*128960*/  IADD3 R46, P0, R31, R34, RZ ;  /* 0x000000221f2e7210 */ /* 0x001fe20007f1e0ff */
[----:B------:R-:W-:-:S04]  /*128970*/  IMAD.MOV.U32 R24, RZ, RZ, R17 ;  /* 0x000000ffff187224 */ /* 0x000fc800078e0011 */
[----:B------:R-:W-:Y:S02]  /*128980*/  IMAD.X R47, R28, 0x1, R35, P0 ;  /* 0x000000011c2f7824 */ /* 0x000fe400000e0623 */
[----:B---3--:R-:W-:Y:S02]  /*128990*/  IMAD.MOV.U32 R17, RZ, RZ, R40 ;  /* 0x000000ffff117224 */ /* 0x008fe400078e0028 */
[----:B------:R-:W3:Y:S04]  /*1289a0*/  LDL R40, [R1+0x6d0] ;  /* 0x0006d00001287983 */ /* 0x000ee80000100800 */
        /* <DEDUP_REMOVED lines=8> */
[----:B------:R-:W-:Y:S01]  /*128a30*/  IMAD.MOV.U32 R24, RZ, RZ, R25 ;  /* 0x000000ffff187224 */ /* 0x000fe200078e0019 */
[----:B------:R0:W-:Y:S01]  /*128a40*/  STL.64 [R1+0x31c0], R46 ;  /* 0x0031c02e01007387 */ /* 0x0001e20000100a00 */
[----:B------:R-:W-:-:S02]  /*128a50*/  IMAD.MOV.U32 R25, RZ, RZ, R23 ;  /* 0x000000ffff197224 */ /* 0x000fc400078e0017 */
[----:B------:R-:W-:Y:S02]  /*128a60*/  IMAD.MOV.U32 R23, RZ, RZ, R8 ;  /* 0x000000ffff177224 */ /* 0x000fe400078e0008 */
        /* <DEDUP_REMOVED lines=16> */
[----:B------:R-:W-:Y:S01]  /*128b70*/  IADD3 R44, P0, R45, R36, RZ ;  /* 0x000000242d2c7210 */ /* 0x000fe20007f1e0ff */
[----:B------:R-:W-:-:S04]  /*128b80*/  IMAD.MOV.U32 R24, RZ, RZ, R25 ;  /* 0x000000ffff187224 */ /* 0x000fc800078e0019 */
[----:B------:R-:W-:Y:S02]  /*128b90*/  IMAD.X R45, R28, 0x1, R37, P0 ;  /* 0x000000011c2d7824 */ /* 0x000fe400000e0625 */
[----:B--2---:R-:W-:Y:S02]  /*128ba0*/  IMAD.MOV.U32 R25, RZ, RZ, R8 ;  /* 0x000000ffff197224 */ /* 0x004fe400078e0008 */
[----:B------:R-:W-:Y:S02]  /*128bb0*/  IMAD.MOV.U32 R8, RZ, RZ, R9 ;  /* 0x000000ffff087224 */ /* 0x000fe400078e0009 */
[----:B------:R-:W2:Y:S04]  /*128bc0*/  LDL R9, [R1+0x680] ;  /* 0x0006800001097983 */ /* 0x000ea80000100800 */
[----:B------:R0:W-:Y:S04]  /*128bd0*/  STL [R1+0x9d0], R28 ;  /* 0x0009d01c01007387 */ /* 0x0001e80000100800 */
[----:B------:R1:W-:Y:S01]  /*128be0*/  STL.64 [R1+0x2e58], R46 ;  /* 0x002e582e01007387 */ /* 0x0003e20000100a00 */
[----:B0-----:R-:W-:-:S03]  /*128bf0*/  SHF.R.S32.HI R28, RZ, 0x1f, R42 ;  /* 0x0000001fff1c7819 */ /* 0x001fc6000001142a */
[----:B-1----:R-:W3:Y:S04]  /*128c00*/  LDL.LU.64 R46, [R1+0x6a88] ;  /* 0x006a8800012e7983 */ /* 0x002ee80000300a00 */
[----:B------:R0:W-:Y:S02]  /*128c10*/  STL.64 [R1+0x2e60], R44 ;  /* 0x002e602c01007387 */ /* 0x0001e40000100a00 */
[----:B0-----:R-:W-:Y:S02]  /*128c20*/  IADD3 R44, P0, R42, R34, RZ ;  /* 0x000000222a2c7210 */ /* 0x001fe40007f1e0ff */
[----:B------:R-:W-:Y:S03]  /*128c30*/  STL [R1+0x9ac], R28 ;  /* 0x0009ac1c01007387 */ /* 0x000fe60000100800 */
[----:B------:R-:W-:-:S05]  /*128c40*/  IMAD.X R45, R28, 0x1, R35, P0 ;  /* 0x000000011c2d7824 */ /* 0x000fca00000e0623 */
[----:B------:R0:W-:Y:S02]  /*128c50*/  STL.64 [R1+0x2e70], R44 ;  /* 0x002e702c01007387 */ /* 0x0001e40000100a00 */
[----:B0-----:R-:W-:-:S05]  /*128c60*/  IADD3 R44, P0, R42, R36, RZ ;  /* 0x000000242a2c7210 */ /* 0x001fca0007f1e0ff */
[----:B------:R-:W-:Y:S01]  /*128c70*/  IMAD.X R45, R28, 0x1, R37, P0 ;  /* 0x000000011c2d7824 */ /* 0x000fe200000e0625 */
[----:B------:R-:W-:-:S04]  /*128c80*/  SHF.R.S32.HI R28, RZ, 0x1f, R43 ;  /* 0x0000001fff1c7819 */ /* 0x000fc8000001142b */
[----:B------:R0:W-:Y:S02]  /*128c90*/  STL.64 [R1+0x2e78], R44 ;  /* 0x002e782c01007387 */ /* 0x0001e40000100a00 */
[----:B0-----:R-:W-:-:S05]  /*128ca0*/  IADD3 R44, P0, R43, R34, RZ ;  /* 0x000000222b2c7210 */ /* 0x001fca0007f1e0ff */
[C---:B------:R-:W-:Y:S01]  /*128cb0*/  IMAD.X R45, R28.reuse, 0x1, R35, P0 ;  /* 0x000000011c2d7824 */ /* 0x040fe200000e0623 */
[----:B------:R-:W-:Y:S01]  /*128cc0*/  IADD3 R42, P0, R43, R36, RZ ;  /* 0x000000242b2a7210 */ /* 0x000fe20007f1e0ff */
[----:B------:R0:W-:Y:S04]  /*128cd0*/  STL [R1+0x9a8], R28 ;  /* 0x0009a81c01007387 */ /* 0x0001e80000100800 */
[----:B------:R-:W-:Y:S01]  /*128ce0*/  IMAD.X R43, R28, 0x1, R37, P0 ;  /* 0x000000011c2b7824 */ /* 0x000fe200000e0625 */
        /* <DEDUP_REMOVED lines=38> */
[----:B----4-:R-:W-:Y:S02]  /*128f50*/  IMAD.MOV.U32 R16, RZ, RZ, R15 ;  /* 0x000000ffff107224 */ /* 0x010fe400078e000f */
[----:B------:R-:W-:Y:S02]  /*128f60*/  IMAD.X R33, R28, 0x1, R35, P0 ;  /* 0x000000011c217824 */ /* 0x000fe400000e0623 */
[----:B------:R-:W-:Y:S02]  /*128f70*/  IMAD.MOV.U32 R15, RZ, RZ, R11 ;  /* 0x000000ffff0f7224 */ /* 0x000fe400078e000b */
[----:B------:R-:W4:Y:S04]  /*128f80*/  LDL R11, [R1+0x68c] ;  /* 0x00068c00010b7983 */ /* 0x000f280000100800 */
[----:B------:R-:W-:Y:S04]  /*128f90*/  STL [R1+0x988], R28 ;  /* 0x0009881c01007387 */ /* 0x000fe80000100800 */
[----:B------:R0:W-:Y:S02]  /*128fa0*/  STL.64 [R1+0x2ee8], R32 ;  /* 0x002ee82001007387 */ /* 0x0001e40000100a00 */
[----:B0-----:R-:W-:-:S05]  /*128fb0*/  IADD3 R32, P0, R30, R36, RZ ;  /* 0x000000241e207210 */ /* 0x001fca0007f1e0ff */
[----:B------:R-:W-:Y:S02]  /*128fc0*/  IMAD.X R33, R28, 0x1, R37, P0 ;  /* 0x000000011c217824 */ /* 0x000fe400000e0625 */
[----:B------:R-:W-:Y:S01]  /*128fd0*/  IMAD.MOV.U32 R28, RZ, RZ, R27 ;  /* 0x000000ffff1c7224 */ /* 0x000fe200078e001b */
[----:B------:R-:W-:Y:S02]  /*128fe0*/  SHF.R.S32.HI R27, RZ, 0x1f, R31 ;  /* 0x0000001fff1b7819 */ /* 0x000fe4000001141f */
[----:B------:R0:W-:Y:S02]  /*128ff0*/  STL.64 [R1+0x2ef0], R32 ;  /* 0x002ef02001007387 */ /* 0x0001e40000100a00 */
[----:B0-----:R-:W-:-:S05]  /*129000*/  IADD3 R32, P0, R31, R34, RZ ;  /* 0x000000221f207210 */ /* 0x001fca0007f1e0ff */
[----:B------:R-:W-:Y:S01]  /*129010*/  IMAD.X R33, R27, 0x1, R35, P0 ;  /* 0x000000011b217824 */ /* 0x000fe200000e0623 */
[----:B------:R-:W-:Y:S01]  /*129020*/  IADD3 R30, P0, R31, R36, RZ ;  /* 0x000000241f1e7210 */ /* 0x000fe20007f1e0ff */
[----:B------:R0:W-:Y:S04]  /*129030*/  STL [R1+0x984], R27 ;  /* 0x0009841b01007387 */ /* 0x0001e80000100800 */
[----:B------:R-:W-:Y:S01]  /*129040*/  IMAD.X R31, R27, 0x1, R37, P0 ;  /* 0x000000011b1f7824 */ /* 0x000fe200000e0625 */
[----:B------:R1:W-:Y:S01]  /*129050*/  STL.64 [R1+0x2f00], R32 ;  /* 0x002f002001007387 */ /* 0x0003e20000100a00 */
[----:B0-----:R-:W-:Y:S02]  /*129060*/  IMAD.MOV.U32 R27, RZ, RZ, R24 ;  /* 0x000000ffff1b7224 */ /* 0x001fe400078e0018 */
[----:B------:R-:W-:-:S02]  /*129070*/  IMAD.MOV.U32 R24, RZ, RZ, R25 ;  /* 0x000000ffff187224 */ /* 0x000fc400078e0019 */
[----:B------:R-:W-:Y:S01]  /*129080*/  IMAD.MOV.U32 R25, RZ, RZ, R23 ;  /* 0x000000ffff197224 */ /* 0x000fe200078e0017 */
[----:B------:R-:W-:Y:S01]  /*129090*/  SHF.R.S32.HI R23, RZ, 0x1f, R28 ;  /* 0x0000001fff177819 */ /* 0x000fe2000001141c */
        /* <DEDUP_REMOVED lines=11> */
[----:B------:R-:W-:Y:S01]  /*129150*/  IMAD.X R31, R23, 0x1, R35, P0 ;  /* 0x00000001171f7824 */ /* 0x000fe200000e0623 */
        /* <DEDUP_REMOVED lines=74> */
[----:B0-----:R-:W-:Y:S01]  /*129600*/  IMAD.MOV.U32 R17, RZ, RZ, R14 ;  /* 0x000000ffff117224 */ /* 0x001fe200078e000e */
[----:B------:R-:W-:Y:S02]  /*129610*/  SHF.R.S32.HI R14, RZ, 0x1f, R18 ;  /* 0x0000001fff0e7819 */ /* 0x000fe40000011412 */
[----:B-1----:R-:W3:Y:S04]  /*129620*/  LDL.LU.64 R22, [R1+0x6a48] ;  /* 0x006a480001167983 */ /* 0x002ee80000300a00 */
[----:B------:R0:W-:Y:S02]  /*129630*/  STL.64 [R1+0x2ff8], R20 ;  /* 0x002ff81401007387 */ /* 0x0001e40000100a00 */
[----:B0-----:R-:W-:-:S02]  /*129640*/  IADD3 R20, P0, R18, R34, RZ ;  /* 0x0000002212147210 */ /* 0x001fc40007f1e0ff */
        /* <DEDUP_REMOVED lines=41> */
[----:B----4-:R-:W-:Y:S01]  /*1298e0*/  IMAD.MOV.U32 R10, RZ, RZ, R11 ;  /* 0x000000ffff0a7224 */ /* 0x010fe200078e000b */
[----:B------:R-:W-:Y:S02]  /*1298f0*/  SHF.R.S32.HI R11, RZ, 0x1f, R15 ;  /* 0x0000001fff0b7819 */ /* 0x000fe4000001140f */
[----:B------:R0:W-:Y:S02]  /*129900*/  STL.64 [R1+0x2ce0], R16 ;  /* 0x002ce01001007387 */ /* 0x0001e40000100a00 */
[----:B0-----:R-:W-:-:S05]  /*129910*/  IADD3 R16, P0, R15, R34, RZ ;  /* 0x000000220f107210 */ /* 0x001fca0007f1e0ff */
[----:B------:R-:W-:Y:S01]  /*129920*/  IMAD.X R17, R11, 0x1, R35, P0 ;  /* 0x000000010b117824 */ /* 0x000fe200000e0623 */
[----:B------:R-:W-:Y:S01]  /*129930*/  IADD3 R14, P0, R15, R36, RZ ;  /* 0x000000240f0e7210 */ /* 0x000fe20007f1e0ff */
[----:B------:R0:W-:Y:S04]  /*129940*/  STL [R1+0x8e4], R11 ;  /* 0x0008e40b01007387 */ /* 0x0001e80000100800 */
[----:B------:R-:W-:Y:S01]  /*129950*/  IMAD.X R15, R11, 0x1, R37, P0 ;  /* 0x000000010b0f7824 */ /* 0x000fe200000e0625 */
[----:B------:R2:W-:Y:S04]  /*129960*/  STL.64 [R1+0x2cf0], R16 ;  /* 0x002cf01001007387 */ /* 0x0005e80000100a00 */
[----:B------:R1:W-:Y:S01]  /*129970*/  STL.64 [R1+0x2cf8], R14 ;  /* 0x002cf80e01007387 */ /* 0x0003e20000100a00 */
[----:B0-----:R-:W-:Y:S01]  /*129980*/  IMAD.MOV.U32 R11, RZ, RZ, R8 ;  /* 0x000000ffff0b7224 */ /* 0x001fe200078e0008 */
[----:B--2---:R-:W-:-:S02]  /*129990*/  IADD3 R16, P0, R9, R34, RZ ;  /* 0x0000002209107210 */ /* 0x004fc40007f1e0ff */
[----:B-1----:R-:W-:-:S05]  /*1299a0*/  SHF.R.S32.HI R14, RZ, 0x1f, R9 ;  /* 0x0000001fff0e7819 */ /* 0x002fca0000011409 */
[C---:B------:R-:W-:Y:S01]  /*1299b0*/  IMAD.X R17, R14.reuse, 0x1, R35, P0 ;  /* 0x000000010e117824 */ /* 0x040fe200000e0623 */
[----:B------:R-:W-:Y:S01]  /*1299c0*/  IADD3 R8, P0, R9, R36, RZ ;  /* 0x0000002409087210 */ /* 0x000fe20007f1e0ff */
[----:B------:R-:W-:Y:S04]  /*1299d0*/  STL [R1+0x8e0], R14 ;  /* 0x0008e00e01007387 */ /* 0x000fe80000100800 */
[----:B------:R-:W-:Y:S01]  /*1299e0*/  IMAD.X R9, R14, 0x1, R37, P0 ;  /* 0x000000010e097824 */ /* 0x000fe200000e0625 */
[----:B------:R0:W-:Y:S04]  /*1299f0*/  STL.64 [R1+0x2d08], R16 ;  /* 0x002d081001007387 */ /* 0x0001e80000100a00 */
[----:B0-----:R-:W2:Y:S04]  /*129a00*/  LDL.LU.64 R16, [R1+0x6a30] ;  /* 0x006a300001107983 */ /* 0x001ea80000300a00 */
[----:B------:R0:W-:Y:S02]  /*129a10*/  STL.64 [R1+0x2d10], R8 ;  /* 0x002d100801007387 */ /* 0x0001e40000100a00 */
[----:B0-----:R-:W-:-:S02]  /*129a20*/  IMAD.MOV.U32 R9, RZ, RZ, R38 ;  /* 0x000000ffff097224 */ /* 0x001fc400078e0026 */
[----:B------:R-:W-:Y:S02]  /*129a30*/  IMAD.MOV.U32 R38, RZ, RZ, R4 ;  /* 0x000000ffff267224 */ /* 0x000fe400078e0004 */
[----:B------:R-:W4:Y:S01]  /*129a40*/  LDL.LU R4, [R1+0x6bc] ;  /* 0x0006bc0001047983 */ /* 0x000f220000300800 */
[----:B------:R-:W-:Y:S02]  /*129a50*/  SHF.R.S32.HI R8, RZ, 0x1f, R12 ;  /* 0x0000001fff087819 */ /* 0x000fe4000001140c */
[----:B------:R-:W-:-:S05]  /*129a60*/  IADD3 R14, P0, R12, R34, RZ ;  /* 0x000000220c0e7210 */ /* 0x000fca0007f1e0ff */
[----:B------:R-:W-:Y:S01]  /*129a70*/  IMAD.X R15, R8, 0x1, R35, P0 ;  /* 0x00000001080f7824 */ /* 0x000fe200000e0623 */
[----:B------:R-:W-:Y:S04]  /*129a80*/  STL [R1+0x8bc], R8 ;  /* 0x0008bc0801007387 */ /* 0x000fe80000100800 */
        /* <DEDUP_REMOVED lines=12> */
[----:B-1----:R-:W2:Y:S04]  /*129b50*/  LDL.LU.64 R14, [R1+0x6a28] ;  /* 0x006a2800010e7983 */ /* 0x002ea80000300a00 */
        /* <DEDUP_REMOVED lines=28> */
[C---:B------:R-:W-:Y:S01]  /*129d20*/  IMAD.X R11, R38.reuse, 0x1, R35, P0 ;  /* 0x00000001260b7824 */ /* 0x040fe200000e0623 */
[----:B------:R-:W-:Y:S01]  /*129d30*/  IADD3 R8, P0, R9, R36, RZ ;  /* 0x0000002409087210 */ /* 0x000fe20007f1e0ff */
[----:B------:R-:W-:Y:S04]  /*129d40*/  STL [R1+0x898], R38 ;  /* 0x0008982601007387 */ /* 0x000fe80000100800 */
[----:B------:R-:W-:Y:S01]  /*129d50*/  IMAD.X R9, R38, 0x1, R37, P0 ;  /* 0x0000000126097824 */ /* 0x000fe200000e0625 */
[----:B------:R0:W-:Y:S04]  /*129d60*/  STL.64 [R1+0x2d98], R10 ;  /* 0x002d980a01007387 */ /* 0x0001e80000100a00 */
[----:B0-----:R-:W2:Y:S04]  /*129d70*/  LDL.LU.64 R10, [R1+0x6a18] ;  /* 0x006a1800010a7983 */ /* 0x001ea80000300a00 */
[----:B------:R0:W-:Y:S01]  /*129d80*/  STL.64 [R1+0x2da0], R8 ;  /* 0x002da00801007387 */ /* 0x0001e20000100a00 */
[----:B----4-:R-:W-:-:S02]  /*129d90*/  SHF.R.S32.HI R38, RZ, 0x1f, R4 ;  /* 0x0000001fff267819 */ /* 0x010fc40000011404 */
[----:B0-----:R-:W-:-:S05]  /*129da0*/  IADD3 R8, P0, R4, R34, RZ ;  /* 0x0000002204087210 */ /* 0x001fca0007f1e0ff */
[----:B------:R-:W-:Y:S01]  /*129db0*/  IMAD.X R9, R38, 0x1, R35, P0 ;  /* 0x0000000126097824 */ /* 0x000fe200000e0623 */
[----:B------:R-:W-:Y:S04]  /*129dc0*/  STL [R1+0x894], R38 ;  /* 0x0008942601007387 */ /* 0x000fe80000100800 */
[----:B------:R0:W-:Y:S02]  /*129dd0*/  STL.64 [R1+0x2db0], R8 ;  /* 0x002db00801007387 */ /* 0x0001e40000100a00 */
[----:B0-----:R-:W-:-:S05]  /*129de0*/  IADD3 R8, P0, R4, R36, RZ ;  /* 0x0000002404087210 */ /* 0x001fca0007f1e0ff */
[----:B------:R-:W-:Y:S01]  /*129df0*/  IMAD.X R9, R38, 0x1, R37, P0 ;  /* 0x0000000126097824 */ /* 0x000fe200000e0625 */
[----:B---3--:R-:W-:-:S04]  /*129e00*/  SHF.R.S32.HI R38, RZ, 0x1f, R40 ;  /* 0x0000001fff267819 */ /* 0x008fc80000011428 */
        /* <DEDUP_REMOVED lines=9> */
[----:B------:R0:W-:Y:S04]  /*129ea0*/  STL.64 [R1+0x2dd0], R8 ;  /* 0x002dd00801007387 */ /* 0x0001e80000100a00 */
[----:B------:R-:W-:Y:S04]  /*129eb0*/  STL [R1+0x86c], R3 ;  /* 0x00086c0301007387 */ /* 0x000fe80000100800 */
[----:B------:R-:W3:Y:S01]  /*129ec0*/  LDL R40, [R1+0x70c] ;  /* 0x00070c0001287983 */ /* 0x000ee20000100800 */
[----:B0-----:R-:W-:-:S05]  /*129ed0*/  IADD3 R8, P0, R7, R34, RZ ;  /* 0x0000002207087210 */ /* 0x001fca0007f1e0ff */
[----:B------:R-:W-:-:S05]  /*129ee0*/  IMAD.X R9, R3, 0x1, R35, P0 ;  /* 0x0000000103097824 */ /* 0x000fca00000e0623 */
[----:B------:R0:W-:Y:S02]  /*129ef0*/  STL.64 [R1+0x2de0], R8 ;  /* 0x002de00801007387 */ /* 0x0001e40000100a00 */
[----:B0-----:R-:W-:Y:S02]  /*129f00*/  IADD3 R8, P0, R7, R36, RZ ;  /* 0x0000002407087210 */ /* 0x001fe40007f1e0ff */
[----:B------:R-:W4:Y:S03]  /*129f10*/  LDL.LU R7, [R1+0x720] ;  /* 0x0007200001077983 */ /* 0x000f260000300800 */
[----:B------:R-:W-:Y:S01]  /*129f20*/  IMAD.X R9, R3, 0x1, R37, P0 ;  /* 0x0000000103097824 */ /* 0x000fe200000e0625 */
[----:B------:R-:W-:-:S04]  /*129f30*/  SHF.R.S32.HI R3, RZ, 0x1f, R5 ;  /* 0x0000001fff037819 */ /* 0x000fc80000011405 */
[----:B------:R0:W-:Y:S02]  /*129f40*/  STL.64 [R1+0x2de8], R8 ;  /* 0x002de80801007387 */ /* 0x0001e40000100a00 */
[----:B0-----:R-:W-:Y:S02]  /*129f50*/  IADD3 R8, P0, R5, R34, RZ ;  /* 0x0000002205087210 */ /* 0x001fe40007f1e0ff */
[----:B------:R-:W-:Y:S03]  /*129f60*/  STL [R1+0x868], R3 ;  /* 0x0008680301007387 */ /* 0x000fe60000100800 */
[----:B------:R-:W-:-:S05]  /*129f70*/  IMAD.X R9, R3, 0x1, R35, P0 ;  /* 0x0000000103097824 */ /* 0x000fca00000e0623 */
[----:B------:R0:W-:Y:S02]  /*129f80*/  STL.64 [R1+0x2df8], R8 ;  /* 0x002df80801007387 */ /* 0x0001e40000100a00 */
[----:B0-----:R-:W-:-:S05]  /*129f90*/  IADD3 R8, P0, R5, R36, RZ ;  /* 0x0000002405087210 */ /* 0x001fca0007f1e0ff */
[----:B------:R-:W-:Y:S02]  /*129fa0*/  IMAD.X R9, R3, 0x1, R37, P0 ;  /* 0x0000000103097824 */ /* 0x000fe400000e0625 */
[----:B------:R-:W2:Y:S01]  /*129fb0*/  LDL R3, [R1+0x724] ;  /* 0x0007240001037983 */ /* 0x000ea20000100800 */
[----:B------:R-:W-:-:S03]  /*129fc0*/  SHF.R.S32.HI R5, RZ, 0x1f, R41 ;  /* 0x0000001fff057819 */ /* 0x000fc60000011429 */
[----:B------:R0:W-:Y:S02]  /*129fd0*/  STL.64 [R1+0x2e00], R8 ;  /* 0x002e000801007387 */ /* 0x0001e40000100a00 */
[----:B0-----:R-:W-:-:S05]  /*129fe0*/  IADD3 R8, P0, R41, R34, RZ ;  /* 0x0000002229087210 */ /* 0x001fca0007f1e0ff */
[----:B------:R-:W-:-:S05]  /*129ff0*/  IMAD.X R9, R5, 0x1, R35, P0 ;  /* 0x0000000105097824 */ /* 0x000fca00000e0623 */
[----:B------:R0:W-:Y:S04]  /*12a000*/  STL.64 [R1+0x2e10], R8 ;  /* 0x002e100801007387 */ /* 0x0001e80000100a00 */
[----:B------:R1:W-:Y:S01]  /*12a010*/  STL.64 [R1+0x69e0], R4 ;  /* 0x0069e00401007387 */ /* 0x0003e20000100a00 */
[----:B0-----:R-:W-:-:S05]  /*12a020*/  IADD3 R8, P0, R41, R36, RZ ;  /* 0x0000002429087210 */ /* 0x001fca0007f1e0ff */
[----:B------:R-:W-:Y:S02]  /*12a030*/  IMAD.X R9, R5, 0x1, R37, P0 ;  /* 0x0000000105097824 */ /* 0x000fe400000e0625 */
[----:B-1----:R-:W-:Y:S02]  /*12a040*/  IMAD.MOV.U32 R5, RZ, RZ, R2 ;  /* 0x000000ffff057224 */ /* 0x002fe400078e0002 */
[----:B------:R-:W2:Y:S01]  /*12a050*/  LDL.LU R2, [R1+0x728] ;  /* 0x0007280001027983 */ /* 0x000ea20000300800 */
[----:B------:R-:W-:-:S03]  /*12a060*/  SHF.R.S32.HI R4, RZ, 0x1f, R56 ;  /* 0x0000001fff047819 */ /* 0x000fc60000011438 */
[----:B------:R0:W-:Y:S02]  /*12a070*/  STL.64 [R1+0x2e18], R8 ;  /* 0x002e180801007387 */ /* 0x0001e40000100a00 */
[----:B0-----:R-:W-:Y:S02]  /*12a080*/  IADD3 R8, P0, R56, R34, RZ ;  /* 0x0000002238087210 */ /* 0x001fe40007f1e0ff */
[----:B------:R-:W-:Y:S03]  /*12a090*/  STL [R1+0x860], R4 ;  /* 0x0008600401007387 */ /* 0x000fe60000100800 */
[----:B------:R-:W-:-:S05]  /*12a0a0*/  IMAD.X R9, R4, 0x1, R35, P0 ;  /* 0x0000000104097824 */ /* 0x000fca00000e0623 */
[----:B------:R0:W-:Y:S02]  /*12a0b0*/  STL.64 [R1+0x2e28], R8 ;  /* 0x002e280801007387 */ /* 0x0001e40000100a00 */
[----:B0-----:R-:W-:Y:S02]  /*12a0c0*/  IADD3 R8, P0, R56, R36, RZ ;  /* 0x0000002438087210 */ /* 0x001fe40007f1e0ff */
[----:B------:R-:W2:Y:S03]  /*12a0d0*/  LDL.LU R56, [R1+0x72c] ;  /* 0x00072c0001387983 */ /* 0x000ea60000300800 */
        /* <DEDUP_REMOVED lines=17> */
[----:B------:R-:W-:-:S05]  /*12a1f0*/  IMAD.X R5, R41, 0x1, R37, P0 ;  /* 0x0000000129057824 */ /* 0x000fca00000e0625 */
[----:B------:R0:W-:Y:S01]  /*12a200*/  STL.64 [R1+0x2c10], R4 ;  /* 0x002c100401007387 */ /* 0x0001e20000100a00 */
[----:B---3--:R-:W-:Y:S02]  /*12a210*/  SHF.R.S32.HI R38, RZ, 0x1f, R40 ;  /* 0x0000001fff267819 */ /* 0x008fe40000011428 */
[----:B0-----:R-:W-:-:S05]  /*12a220*/  IADD3 R4, P0, R40, R34, RZ ;  /* 0x0000002228047210 */ /* 0x001fca0007f1e0ff */
[----:B------:R-:W-:Y:S01]  /*12a230*/  IMAD.X R5, R38, 0x1, R35, P0 ;  /* 0x0000000126057824 */ /* 0x000fe200000e0623 */
[----:B------:R-:W-:Y:S04]  /*12a240*/  STL [R1+0x844], R38 ;  /* 0x0008442601007387 */ /* 0x000fe80000100800 */
[----:B------:R0:W-:Y:S02]  /*12a250*/  STL.64 [R1+0x2c20], R4 ;  /* 0x002c200401007387 */ /* 0x0001e40000100a00 */
[----:B0-----:R-:W-:Y:S02]  /*12a260*/  IADD3 R4, P0, R40, R36, RZ ;  /* 0x0000002428047210 */ /* 0x001fe40007f1e0ff */
[----:B------:R-:W-:Y:S03]  /*12a270*/  STL.64 [R1+0x69c8], R40 ;  /* 0x0069c82801007387 */ /* 0x000fe60000100a00 */
[----:B------:R-:W-:Y:S01]  /*12a280*/  IMAD.X R5, R38, 0x1, R37, P0 ;  /* 0x0000000126057824 */ /* 0x000fe200000e0625 */
[----:B----4-:R-:W-:-:S04]  /*12a290*/  SHF.R.S32.HI R38, RZ, 0x1f, R7 ;  /* 0x0000001fff267819 */ /* 0x010fc80000011407 */
        /* <DEDUP_REMOVED lines=8> */
[----:B--2---:R-:W-:Y:S01]  /*12a320*/  IADD3 R38, P0, R3, R34, RZ ;  /* 0x0000002203267210 */ /* 0x004fe20007f1e0ff */
[----:B------:R-:W-:Y:S02]  /*12a330*/  IMAD.MOV.U32 R40, RZ, RZ, R39 ;  /* 0x000000ffff287224 */ /* 0x000fe400078e0027 */
[----:B0-----:R-:W-:Y:S01]  /*12a340*/  IMAD.MOV.U32 R5, RZ, RZ, R0 ;  /* 0x000000ffff057224 */ /* 0x001fe200078e0000 */
[----:B------:R-:W-:-:S05]  /*12a350*/  SHF.R.S32.HI R0, RZ, 0x1f, R3 ;  /* 0x0000001fff007819 */ /* 0x000fca0000011403 */
[----:B------:R-:W-:-:S05]  /*12a360*/  IMAD.X R39, R0, 0x1, R35, P0 ;  /* 0x0000000100277824 */ /* 0x000fca00000e0623 */
[----:B------:R0:W-:Y:S01]  /*12a370*/  STL.64 [R1+0x2c50], R38 ;  /* 0x002c502601007387 */ /* 0x0001e20000100a00 */
[----:B------:R-:W-:Y:S01]  /*12a380*/  IMAD.MOV.U32 R41, RZ, RZ, R57 ;  /* 0x000000ffff297224 */ /* 0x000fe200078e0039 */
[----:B0-----:R-:W-:-:S05]  /*12a390*/  IADD3 R38, P0, R3, R36, RZ ;  /* 0x0000002403267210 */ /* 0x001fca0007f1e0ff */
[----:B------:R-:W-:-:S05]  /*12a3a0*/  IMAD.X R39, R0, 0x1, R37, P0 ;  /* 0x0000000100277824 */ /* 0x000fca00000e0625 */
[----:B------:R0:W-:Y:S01]  /*12a3b0*/  STL.64 [R1+0x2c58], R38 ;  /* 0x002c582601007387 */ /* 0x0001e20000100a00 */
[----:B------:R-:W-:Y:S02]  /*12a3c0*/  SHF.R.S32.HI R57, RZ, 0x1f, R2 ;  /* 0x0000001fff397819 */ /* 0x000fe40000011402 */
[----:B0-----:R-:W-:-:S05]  /*12a3d0*/  IADD3 R38, P0, R2, R34, RZ ;  /* 0x0000002202267210 */ /* 0x001fca0007f1e0ff */
[----:B------:R-:W-:-:S05]  /*12a3e0*/  IMAD.X R39, R57, 0x1, R35, P0 ;  /* 0x0000000139277824 */ /* 0x000fca00000e0623 */
[----:B------:R0:W-:Y:S01]  /*12a3f0*/  STL.64 [R1+0x2c68], R38 ;  /* 0x002c682601007387 */ /* 0x0001e20000100a00 */
[----:B------:R-:W-:-:S03]  /*12a400*/  IMAD.MOV.U32 R4, RZ, RZ, R6 ;  /* 0x000000ffff047224 */ /* 0x000fc600078e0006 */
[----:B------:R1:W-:Y:S01]  /*12a410*/  STL.64 [R1+0x69d0], R2 ;  /* 0x0069d00201007387 */ /* 0x0003e20000100a00 */
[----:B0-----:R-:W-:-:S05]  /*12a420*/  IADD3 R38, P0, R2, R36, RZ ;  /* 0x0000002402267210 */ /* 0x001fca0007f1e0ff */
[----:B------:R-:W-:Y:S01]  /*12a430*/  IMAD.X R39, R57, 0x1, R37, P0 ;  /* 0x0000000139277824 */ /* 0x000fe200000e0625 */
[----:B------:R-:W-:Y:S02]  /*12a440*/  SHF.R.S32.HI R6, RZ, 0x1f, R56 ;  /* 0x0000001fff067819 */ /* 0x000fe40000011438 */
[----:B-1----:R-:W-:Y:S02]  /*12a450*/  IADD3 R2, P0, R56, R34, RZ ;  /* 0x0000002238027210 */ /* 0x002fe40007f1e0ff */
[----:B------:R-:W-:Y:S03]  /*12a460*/  STL.64 [R1+0x2c70], R38 ;  /* 0x002c702601007387 */ /* 0x000fe60000100a00 */
[----:B------:R-:W-:-:S05]  /*12a470*/  IMAD.X R3, R6, 0x1, R35, P0 ;  /* 0x0000000106037824 */ /* 0x000fca00000e0623 */
[----:B------:R0:W-:Y:S04]  /*12a480*/  STL.64 [R1+0x2c78], R2 ;  /* 0x002c780201007387 */ /* 0x0001e80000100a00 */
[----:B------:R-:W-:Y:S01]  /*12a490*/  STL [R1+0x6998], R56 ;  /* 0x0069983801007387 */ /* 0x000fe20000100800 */
[----:B0-----:R-:W-:-:S03]  /*12a4a0*/  IADD3 R2, P0, R56, R36, RZ ;  /* 0x0000002438027210 */ /* 0x001fc60007f1e0ff */
[----:B------:R-:W-:Y:S02]  /*12a4b0*/  STL [R1+0x699c], R6 ;  /* 0x00699c0601007387 */ /* 0x000fe40000100800 */
[----:B------:R-:W-:-:S05]  /*12a4c0*/  IMAD.X R3, R6, 0x1, R37, P0 ;  /* 0x0000000106037824 */ /* 0x000fca00000e0625 */
[----:B------:R0:W-:Y:S02]  /*12a4d0*/  STL.64 [R1+0x2c80], R2 ;  /* 0x002c800201007387 */ /* 0x0001e40000100a00 */
[----:B0-----:R-:W-:Y:S01]  /*12a4e0*/  VIADD R2, R40, UR6 ;  /* 0x0000000628027c36 */ /* 0x001fe20008000000 */
[----:B------:R-:W-:-:S04]  /*12a4f0*/  ULDC UR6, c[0x0][0x248] ;  /* 0x0000920000067ab9 */ /* 0x000fc80000000800 */
[----:B------:R-:W-:Y:S02]  /*12a500*/  SHF.R.S32.HI R56, RZ, 0x1f, R2 ;  /* 0x0000001fff387819 */ /* 0x000fe40000011402 */
[----:B------:R-:W-:Y:S01]  /*12a510*/  IADD3 R38, P0, R2, R34, RZ ;  /* 0x0000002202267210 */ /* 0x000fe20007f1e0ff */
[----:B------:R-:W-:Y:S04]  /*12a520*/  STL [R1+0x7f0], R2 ;  /* 0x0007f00201007387 */ /* 0x000fe80000100800 */
[----:B------:R-:W-:Y:S01]  /*12a530*/  IMAD.X R39, R56, 0x1, R35, P0 ;  /* 0x0000000138277824 */ /* 0x000fe200000e0623 */
[----:B------:R-:W-:Y:S04]  /*12a540*/  STL [R1+0x1ffc], R56 ;  /* 0x001ffc3801007387 */ /* 0x000fe80000100800 */
[----:B------:R0:W-:Y:S04]  /*12a550*/  STL.64 [R1+0x50a0], R38 ;  /* 0x0050a02601007387 */ /* 0x0001e80000100a00 */
[----:B0-----:R-:W2:Y:S04]  /*12a560*/  LDL.LU.64 R38, [R1+0x6a08] ;  /* 0x006a080001267983 */ /* 0x001ea80000300a00 */
[----:B------:R0:W-:Y:S02]  /*12a570*/  STL.64 [R1+0x69d8], R34 ;  /* 0x0069d82201007387 */ /* 0x0001e40000100a00 */
[----:B0-----:R-:W-:-:S05]  /*12a580*/  IADD3 R34, P0, R2, R36, RZ ;  /* 0x0000002402227210 */ /* 0x001fca0007f1e0ff */
[----:B------:R-:W-:Y:S01]  /*12a590*/  IMAD.X R35, R56, 0x1, R37, P0 ;  /* 0x0000000138237824 */ /* 0x000fe200000e0625 */
[----:B------:R-:W-:Y:S04]  /*12a5a0*/  STL.64 [R1+0x69e8], R36 ;  /* 0x0069e82401007387 */ /* 0x000fe80000100a00 */
[----:B------:R-:W-:Y:S01]  /*12a5b0*/  STL.64 [R1+0x5090], R34 ;  /* 0x0050902201007387 */ /* 0x000fe20000100a00 */
[----:B--2---:R-:W-:-:S05]  /*12a5c0*/  IADD3 R2, P0, R2, R38, RZ ;  /* 0x0000002602027210 */ /* 0x004fca0007f1e0ff */
[----:B------:R-:W-:-:S05]  /*12a5d0*/  IMAD.X R3, R56, 0x1, R39, P0 ;  /* 0x0000000138037824 */ /* 0x000fca00000e0627 */
[----:B------:R0:W-:Y:S02]  /*12a5e0*/  STL.64 [R1+0x50a8], R2 ;  /* 0x0050a80201007387 */ /* 0x0001e40000100a00 */
[----:B0-----:R-:W-:-:S05]  /*12a5f0*/  IADD3 R2, P0, R40, R38, RZ ;  /* 0x0000002628027210 */ /* 0x001fca0007f1e0ff */
[----:B------:R-:W-:-:S05]  /*12a600*/  IMAD.X R3, R5, 0x1, R39, P0 ;  /* 0x0000000105037824 */ /* 0x000fca00000e0627 */
[----:B------:R0:W-:Y:S01]  /*12a610*/  STL.64 [R1+0x5088], R2 ;  /* 0x0050880201007387 */ /* 0x0001e20000100a00 */
[----:B------:R-:W-:Y:S02]  /*12a620*/  SHF.R.S32.HI R5, RZ, 0x1f, R8 ;  /* 0x0000001fff057819 */ /* 0x000fe40000011408 */
        /* <DEDUP_REMOVED lines=8> */
[----:B0-----:R-:W-:Y:S01]  /*12a6b0*/  IADD3 R2, P0, R9, R38, RZ ;  /* 0x0000002609027210 */ /* 0x001fe20007f1e0ff */
[----:B------:R-:W-:Y:S04]  /*12a6c0*/  STL.64 [R1+0x69a8], R8 ;  /* 0x0069a80801007387 */ /* 0x000fe80000100a00 */
        /* <DEDUP_REMOVED lines=46> */
[----:B------:R0:W-:Y:S02]  /*12a9b0*/  STL.64 [R1+0x4f08], R2 ;  /* 0x004f080201007387 */ /* 0x0001e40000100a00 */
[----:B0-----:R-:W-:-:S05]  /*12a9c0*/  IADD3 R2, P0, R20, R38, RZ ;  /* 0x0000002614027210 */ /* 0x001fca0007f1e0ff */
[----:B------:R-:W-:Y:S01]  /*12a9d0*/  IMAD.X R3, R5, 0x1, R39, P0 ;  /* 0x0000000105037824 */ /* 0x000fe200000e0627 */
[----:B------:R-:W-:-:S04]  /*12a9e0*/  SHF.R.S32.HI R5, RZ, 0x1f, R21 ;  /* 0x0000001fff057819 */ /* 0x000fc80000011415 */
        /* <DEDUP_REMOVED lines=82> */
[----:B------:R-:W-:-:S03]  /*12af10*/  SHF.R.S32.HI R4, RZ, 0x1f, R50 ;  /* 0x0000001fff047819 */ /* 0x000fc60000011432 */
[----:B------:R-:W2:Y:S01]  /*12af20*/  LDL R40, [R1+0x8] ;  /* 0x0000080001287983 */ /* 0x000ea20000100800 */
[----:B0-----:R-:W-:-:S05]  /*12af30*/  IADD3 R2, P0, R49, R38, RZ ;  /* 0x0000002631027210 */ /* 0x001fca0007f1e0ff */
[----:B------:R-:W-:-:S05]  /*12af40*/  IMAD.X R3, R5, 0x1, R39, P0 ;  /* 0x0000000105037824 */ /* 0x000fca00000e0627 */
[----:B------:R0:W-:Y:S02]  /*12af50*/  STL.64 [R1+0x4c88], R2 ;  /* 0x004c880201007387 */ /* 0x0001e40000100a00 */
[----:B0-----:R-:W-:-:S05]  /*12af60*/  IADD3 R2, P0, R50, R38, RZ ;  /* 0x0000002632027210 */ /* 0x001fca0007f1e0ff */
[----:B------:R-:W-:Y:S01]  /*12af70*/  IMAD.X R3, R4, 0x1, R39, P0 ;  /* 0x0000000104037824 */ /* 0x000fe200000e0627 */
[----:B------:R-:W-:-:S04]  /*12af80*/  SHF.R.S32.HI R5, RZ, 0x1f, R51 ;  /* 0x0000001fff057819 */ /* 0x000fc80000011433 */
[----:B------:R0:W-:Y:S04]  /*12af90*/  STL.64 [R1+0x4c68], R2 ;  /* 0x004c680201007387 */ /* 0x0001e80000100a00 */
[----:B------:R-:W3:Y:S04]  /*12afa0*/  LDL R8, [R1+0x1f40] ;  /* 0x001f400001087983 */ /* 0x000ee80000100800 */
[----:B------:R-:W4:Y:S01]  /*12afb0*/  LDL R9, [R1+0xc] ;  /* 0x00000c0001097983 */ /* 0x000f220000100800 */
[----:B0-----:R-:W-:-:S03]  /*12afc0*/  IADD3 R2, P0, R51, R38, RZ ;  /* 0x0000002633027210 */ /* 0x001fc60007f1e0ff */
[----:B------:R-:W4:Y:S02]  /*12afd0*/  LDL R37, [R1+0x1f3c] ;  /* 0x001f3c0001257983 */ /* 0x000f240000100800 */
[----:B------:R-:W-:-:S05]  /*12afe0*/  IMAD.X R3, R5, 0x1, R39, P0 ;  /* 0x0000000105037824 */ /* 0x000fca00000e0627 */
[----:B------:R0:W-:Y:S04]  /*12aff0*/  STL.64 [R1+0x4c48], R2 ;  /* 0x004c480201007387 */ /* 0x0001e80000100a00 */
[----:B------:R-:W4:Y:S04]  /*12b000*/  LDL R35, [R1+0x10] ;  /* 0x0000100001237983 */ /* 0x000f280000100800 */
[----:B------:R-:W4:Y:S04]  /*12b010*/  LDL R41, [R1+0x1f38] ;  /* 0x001f380001297983 */ /* 0x000f280000100800 */
[----:B------:R-:W4:Y:S01]  /*12b020*/  LDL R4, [R1+0x14] ;  /* 0x0000140001047983 */ /* 0x000f220000100800 */
[----:B------:R-:W-:-:S02]  /*12b030*/  SHF.R.S32.HI R5, RZ, 0x1f, R52 ;  /* 0x0000001fff057819 */ /* 0x000fc40000011434 */
[----:B0-----:R-:W-:-:S05]  /*12b040*/  IADD3 R2, P0, R52, R38, RZ ;  /* 0x0000002634027210 */ /* 0x001fca0007f1e0ff */
[----:B------:R-:W-:Y:S01]  /*12b050*/  IMAD.X R3, R5, 0x1, R39, P0 ;  /* 0x0000000105037824 */ /* 0x000fe200000e0627 */
[----:B------:R-:W-:-:S04]  /*12b060*/  SHF.R.S32.HI R56, RZ, 0x1f, R53 ;  /* 0x0000001fff387819 */ /* 0x000fc80000011435 */
        /* <DEDUP_REMOVED lines=12> */
[----:B------:R0:W-:Y:S04]  /*12b130*/  STL.64 [R1+0x4bd8], R2 ;  /* 0x004bd80201007387 */ /* 0x0001e80000100a00 */
[----:B------:R-:W4:Y:S04]  /*12b140*/  LDL R36, [R1+0x1f34] ;  /* 0x001f340001247983 */ /* 0x000f280000100800 */
[----:B------:R-:W4:Y:S01]  /*12b150*/  LDL R6, [R1+0x18] ;  /* 0x0000180001067983 */ /* 0x000f220000100800 */
[----:B0-----:R-:W-:-:S05]  /*12b160*/  IADD3 R2, P0, R58, R38, RZ ;  /* 0x000000263a027210 */ /* 0x001fca0007f1e0ff */
[----:B------:R-:W-:-:S05]  /*12b170*/  IMAD.X R3, R5, 0x1, R39, P0 ;  /* 0x0000000105037824 */ /* 0x000fca00000e0627 */
[----:B------:R0:W-:Y:S04]  /*12b180*/  STL.64 [R1+0x4bb8], R2 ;  /* 0x004bb80201007387 */ /* 0x0001e80000100a00 */
[----:B------:R-:W4:Y:S04]  /*12b190*/  LDL R56, [R1+0x1f30] ;  /* 0x001f300001387983 */ /* 0x000f280000100800 */
[----:B------:R-:W4:Y:S01]  /*12b1a0*/  LDL R5, [R1+0x1c] ;  /* 0x00001c0001057983 */ /* 0x000f220000100800 */
[----:B------:R-:W-:Y:S02]  /*12b1b0*/  SHF.R.S32.HI R34, RZ, 0x1f, R59 ;  /* 0x0000001fff227819 */ /* 0x000fe4000001143b */
[----:B0-----:R-:W-:-:S05]  /*12b1c0*/  IADD3 R2, P0, R59, R38, RZ ;  /* 0x000000263b027210 */ /* 0x001fca0007f1e0ff */
[----:B------:R-:W-:Y:S01]  /*12b1d0*/  IMAD.X R3, R34, 0x1, R39, P0 ;  /* 0x0000000122037824 */ /* 0x000fe200000e0627 */
[----:B------:R-:W-:-:S04]  /*12b1e0*/  SHF.R.S32.HI R34, RZ, 0x1f, R60 ;  /* 0x0000001fff227819 */ /* 0x000fc8000001143c */
[----:B------:R0:W-:Y:S01]  /*12b1f0*/  STL.64 [R1+0x4b98], R2 ;  /* 0x004b980201007387 */ /* 0x0001e20000100a00 */
[----:B------:R-:W-:-:S03]  /*12b200*/  IADD3 R10, P0, R60, R38, RZ ;  /* 0x000000263c0a7210 */ /* 0x000fc60007f1e0ff */
[----:B0-----:R-:W4:Y:S02]  /*12b210*/  LDL R3, [R1+0x1f2c] ;  /* 0x001f2c0001037983 */ /* 0x001f240000100800 */
[----:B------:R-:W-:Y:S01]  /*12b220*/  IMAD.X R11, R34, 0x1, R39, P0 ;  /* 0x00000001220b7824 */ /* 0x000fe200000e0627 */
[----:B------:R-:W-:-:S04]  /*12b230*/  SHF.R.S32.HI R2, RZ, 0x1f, R61 ;  /* 0x0000001fff027819 */ /* 0x000fc8000001143d */
[----:B------:R0:W-:Y:S02]  /*12b240*/  STL.64 [R1+0x4b80], R10 ;  /* 0x004b800a01007387 */ /* 0x0001e40000100a00 */
[----:B0-----:R-:W-:-:S05]  /*12b250*/  IADD3 R10, P0, R61, R38, RZ ;  /* 0x000000263d0a7210 */ /* 0x001fca0007f1e0ff */
[----:B------:R-:W-:-:S05]  /*12b260*/  IMAD.X R11, R2, 0x1, R39, P0 ;  /* 0x00000001020b7824 */ /* 0x000fca00000e0627 */
[----:B------:R2:W-:Y:S04]  /*12b270*/  STL.64 [R1+0x4b60], R10 ;  /* 0x004b600a01007387 */ /* 0x0005e80000100a00 */
[----:B------:R-:W4:Y:S04]  /*12b280*/  LDL R34, [R1+0x20] ;  /* 0x0000200001227983 */ /* 0x000f280000100800 */
[----:B------:R-:W4:Y:S01]  /*12b290*/  LDL R2, [R1+0x1f28] ;  /* 0x001f280001027983 */ /* 0x000f220000100800 */
[----:B--2---:R-:W-:-:S03]  /*12b2a0*/  IADD3 R10, P0, R40, R38, RZ ;  /* 0x00000026280a7210 */ /* 0x004fc60007f1e0ff */
[----:B------:R-:W2:Y:S02]  /*12b2b0*/  LDL R40, [R1+0x24] ;  /* 0x0000240001287983 */ /* 0x000ea40000100800 */
[----:B---3--:R-:W-:Y:S01]  /*12b2c0*/  IMAD.X R11, R8, 0x1, R39, P0 ;  /* 0x00000001080b7824 */ /* 0x008fe200000e0627 */
[----:B----4-:R-:W-:-:S05]  /*12b2d0*/  IADD3 R8, P0, R9, R38, RZ ;  /* 0x0000002609087210 */ /* 0x010fca0007f1e0ff */
[----:B------:R-:W-:-:S05]  /*12b2e0*/  IMAD.X R9, R37, 0x1, R39, P0 ;  /* 0x0000000125097824 */ /* 0x000fca00000e0627 */
[----:B------:R0:W-:Y:S04]  /*12b2f0*/  STL.64 [R1+0x4b28], R8 ;  /* 0x004b280801007387 */ /* 0x0001e80000100a00 */
[----:B------:R-:W-:Y:S04]  /*12b300*/  STL.64 [R1+0x4b40], R10 ;  /* 0x004b400a01007387 */ /* 0x000fe80000100a00 */
[----:B------:R-:W3:Y:S01]  /*12b310*/  LDL R17, [R1+0x28] ;  /* 0x0000280001117983 */ /* 0x000ee20000100800 */
[----:B0-----:R-:W-:-:S05]  /*12b320*/  IADD3 R8, P0, R35, R38, RZ ;  /* 0x0000002623087210 */ /* 0x001fca0007f1e0ff */
[----:B------:R-:W-:Y:S02]  /*12b330*/  IMAD.X R9, R41, 0x1, R39, P0 ;  /* 0x0000000129097824 */ /* 0x000fe400000e0627 */
[----:B------:R-:W4:Y:S04]  /*12b340*/  LDL R41, [R1+0x1f24] ;  /* 0x001f240001297983 */ /* 0x000f280000100800 */
[----:B------:R0:W-:Y:S04]  /*12b350*/  STL.64 [R1+0x4b08], R8 ;  /* 0x004b080801007387 */ /* 0x0001e80000100a00 */
[----:B------:R-:W3:Y:S04]  /*12b360*/  LDL R19, [R1+0x1f20] ;  /* 0x001f200001137983 */ /* 0x000ee80000100800 */
[----:B------:R-:W3:Y:S04]  /*12b370*/  LDL R14, [R1+0x2c] ;  /* 0x00002c00010e7983 */ /* 0x000ee80000100800 */
[----:B------:R-:W3:Y:S04]  /*12b380*/  LDL R12, [R1+0x1f1c] ;  /* 0x001f1c00010c7983 */ /* 0x000ee80000100800 */
[----:B------:R-:W3:Y:S04]  /*12b390*/  LDL R13, [R1+0x30] ;  /* 0x00003000010d7983 */ /* 0x000ee80000100800 */
[----:B------:R-:W3:Y:S04]  /*12b3a0*/  LDL R15, [R1+0x1f18] ;  /* 0x001f1800010f7983 */ /* 0x000ee80000100800 */
[----:B0-----:R-:W3:Y:S04]  /*12b3b0*/  LDL R9, [R1+0x34] ;  /* 0x0000340001097983 */ /* 0x001ee80000100800 */
[----:B------:R-:W3:Y:S04]  /*12b3c0*/  LDL R37, [R1+0x1f14] ;  /* 0x001f140001257983 */ /* 0x000ee80000100800 */
[----:B------:R-:W3:Y:S01]  /*12b3d0*/  LDL R35, [R1+0x38] ;  /* 0x0000380001237983 */ /* 0x000ee20000100800 */
[----:B------:R-:W-:-:S03]  /*12b3e0*/  IADD3 R10, P0, R4, R38, RZ ;  /* 0x00000026040a7210 */ /* 0x000fc60007f1e0ff */
[----:B------:R-:W3:Y:S02]  /*12b3f0*/  LDL R4, [R1+0x1f10] ;  /* 0x001f100001047983 */ /* 0x000ee40000100800 */
[----:B------:R-:W-:-:S05]  /*12b400*/  IMAD.X R11, R36, 0x1, R39, P0 ;  /* 0x00000001240b7824 */ /* 0x000fca00000e0627 */
[----:B------:R0:W-:Y:S02]  /*12b410*/  STL.64 [R1+0x4ae8], R10 ;  /* 0x004ae80a01007387 */ /* 0x0001e40000100a00 */
[----:B0-----:R-:W-:-:S05]  /*12b420*/  IADD3 R10, P0, R6, R38, RZ ;  /* 0x00000026060a7210 */ /* 0x001fca0007f1e0ff */
[----:B------:R-:W-:-:S05]  /*12b430*/  IMAD.X R11, R56, 0x1, R39, P0 ;  /* 0x00000001380b7824 */ /* 0x000fca00000e0627 */
[----:B------:R0:W-:Y:S02]  /*12b440*/  STL.64 [R1+0x4ad0], R10 ;  /* 0x004ad00a01007387 */ /* 0x0001e40000100a00 */
[----:B0-----:R-:W-:Y:S02]  /*12b450*/  IADD3 R10, P0, R5, R38, RZ ;  /* 0x00000026050a7210 */ /* 0x001fe40007f1e0ff */
[----:B------:R-:W3:Y:S03]  /*12b460*/  LDL R5, [R1+0x3c] ;  /* 0x00003c0001057983 */ /* 0x000ee60000100800 */
[----:B------:R-:W-:-:S05]  /*12b470*/  IMAD.X R11, R3, 0x1, R39, P0 ;  /* 0x00000001030b7824 */ /* 0x000fca00000e0627 */
[----:B------:R0:W-:Y:S04]  /*12b480*/  STL.64 [R1+0x4ab0], R10 ;  /* 0x004ab00a01007387 */ /* 0x0001e80000100a00 */
[----:B------:R-:W3:Y:S04]  /*12b490*/  LDL R6, [R1+0x1f08] ;  /* 0x001f080001067983 */ /* 0x000ee80000100800 */
[----:B------:R-:W3:Y:S04]  /*12b4a0*/  LDL R56, [R1+0x44] ;  /* 0x0000440001387983 */ /* 0x000ee80000100800 */
[----:B0-----:R-:W3:Y:S04]  /*12b4b0*/  LDL R10, [R1+0x1f0c] ;  /* 0x001f0c00010a7983 */ /* 0x001ee80000100800 */
[----:B------:R-:W3:Y:S04]  /*12b4c0*/  LDL R11, [R1+0x40] ;  /* 0x00004000010b7983 */ /* 0x000ee80000100800 */
[----:B------:R-:W3:Y:S01]  /*12b4d0*/  LDL R3, [R1+0x1f04] ;  /* 0x001f040001037983 */ /* 0x000ee20000100800 */
[----:B------:R-:W-:-:S05]  /*12b4e0*/  IADD3 R20, P0, R34, R38, RZ ;  /* 0x0000002622147210 */ /* 0x000fca0007f1e0ff */
[----:B------:R-:W-:-:S05]  /*12b4f0*/  IMAD.X R21, R2, 0x1, R39, P0 ;  /* 0x0000000102157824 */ /* 0x000fca00000e0627 */
[----:B------:R2:W-:Y:S04]  /*12b500*/  STL.64 [R1+0x4a90], R20 ;  /* 0x004a901401007387 */ /* 0x0005e80000100a00 */
[----:B------:R-:W3:Y:S04]  /*12b510*/  LDL R8, [R1+0x48] ;  /* 0x0000480001087983 */ /* 0x000ee80000100800 */
[----:B------:R-:W3:Y:S04]  /*12b520*/  LDL R36, [R1+0x1f00] ;  /* 0x001f000001247983 */ /* 0x000ee80000100800 */
[----:B------:R-:W3:Y:S04]  /*12b530*/  LDL R34, [R1+0x4c] ;  /* 0x00004c0001227983 */ /* 0x000ee80000100800 */
[----:B------:R-:W3:Y:S01]  /*12b540*/  LDL R2, [R1+0x1efc] ;  /* 0x001efc0001027983 */ /* 0x000ee20000100800 */
[----:B--2---:R-:W-:-:S03]  /*12b550*/  IADD3 R20, P0, R40, R38, RZ ;  /* 0x0000002628147210 */ /* 0x004fc60007f1e0ff */
[----:B------:R-:W2:Y:S02]  /*12b560*/  LDL R40, [R1+0x50] ;  /* 0x0000500001287983 */ /* 0x000ea40000100800 */
[----:B----4-:R-:W-:Y:S02]  /*12b570*/  IMAD.X R21, R41, 0x1, R39, P0 ;  /* 0x0000000129157824 */ /* 0x010fe400000e0627 */
[----:B------:R-:W4:Y:S01]  /*12b580*/  LDL R41, [R1+0x1ef8] ;  /* 0x001ef80001297983 */ /* 0x000f220000100800 */
[----:B---3--:R-:W-:-:S05]  /*12b590*/  IADD3 R16, P0, R17, R38, RZ ;  /* 0x0000002611107210 */ /* 0x008fca0007f1e0ff */
[----:B------:R-:W-:Y:S01]  /*12b5a0*/  IMAD.X R17, R19, 0x1, R39, P0 ;  /* 0x0000000113117824 */ /* 0x000fe200000e0627 */
[----:B------:R-:W-:Y:S04]  /*12b5b0*/  STL.64 [R1+0x4a78], R20 ;  /* 0x004a781401007387 */ /* 0x000fe80000100a00 */
[----:B------:R0:W-:Y:S02]  /*12b5c0*/  STL.64 [R1+0x4a58], R16 ;  /* 0x004a581001007387 */ /* 0x0001e40000100a00 */
[----:B0-----:R-:W-:-:S05]  /*12b5d0*/  IADD3 R16, P0, R14, R38, RZ ;  /* 0x000000260e107210 */ /* 0x001fca0007f1e0ff */
[----:B------:R-:W-:Y:S01]  /*12b5e0*/  IMAD.X R17, R12, 0x1, R39, P0 ;  /* 0x000000010c117824 */ /* 0x000fe200000e0627 */
[----:B------:R-:W-:-:S05]  /*12b5f0*/  IADD3 R12, P0, R13, R38, RZ ;  /* 0x000000260d0c7210 */ /* 0x000fca0007f1e0ff */
[----:B------:R-:W-:-:S05]  /*12b600*/  IMAD.X R13, R15, 0x1, R39, P0 ;  /* 0x000000010f0d7824 */ /* 0x000fca00000e0627 */
[----:B------:R0:W-:Y:S02]  /*12b610*/  STL.64 [R1+0x4a20], R12 ;  /* 0x004a200c01007387 */ /* 0x0001e40000100a00 */
[----:B0-----:R-:W-:Y:S02]  /*12b620*/  IADD3 R12, P0, R9, R38, RZ ;  /* 0x00000026090c7210 */ /* 0x001fe40007f1e0ff */
[----:B------:R-:W-:Y:S03]  /*12b630*/  STL.64 [R1+0x4a38], R16 ;  /* 0x004a381001007387 */ /* 0x000fe60000100a00 */
[----:B------:R-:W-:-:S05]  /*12b640*/  IMAD.X R13, R37, 0x1, R39, P0 ;  /* 0x00000001250d7824 */ /* 0x000fca00000e0627 */
[----:B------:R0:W-:Y:S04]  /*12b650*/  STL.64 [R1+0x4a00], R12 ;  /* 0x004a000c01007387 */ /* 0x0001e80000100a00 */
[----:B------:R-:W3:Y:S04]  /*12b660*/  LDL R9, [R1+0x54] ;  /* 0x0000540001097983 */ /* 0x000ee80000100800 */
[----:B------:R-:W3:Y:S01]  /*12b670*/  LDL R37, [R1+0x1ef4] ;  /* 0x001ef40001257983 */ /* 0x000ee20000100800 */
[----:B0-----:R-:W-:-:S03]  /*12b680*/  IADD3 R12, P0, R35, R38, RZ ;  /* 0x00000026230c7210 */ /* 0x001fc60007f1e0ff */
[----:B------:R-:W3:Y:S02]  /*12b690*/  LDL R35, [R1+0x58] ;  /* 0x0000580001237983 */ /* 0x000ee40000100800 */
[----:B------:R-:W-:-:S05]  /*12b6a0*/  IMAD.X R13, R4, 0x1, R39, P0 ;  /* 0x00000001040d7824 */ /* 0x000fca00000e0627 */
[----:B------:R0:W-:Y:S04]  /*12b6b0*/  STL.64 [R1+0x49e0], R12 ;  /* 0x0049e00c01007387 */ /* 0x0001e80000100a00 */
[----:B------:R-:W3:Y:S01]  /*12b6c0*/  LDL R4, [R1+0x1ef0] ;  /* 0x001ef00001047983 */ /* 0x000ee20000100800 */
[----:B0-----:R-:W-:-:S03]  /*12b6d0*/  IADD3 R12, P0, R5, R38, RZ ;  /* 0x00000026050c7210 */ /* 0x001fc60007f1e0ff */
[----:B------:R-:W3:Y:S02]  /*12b6e0*/  LDL R5, [R1+0x5c] ;  /* 0x00005c0001057983 */ /* 0x000ee40000100800 */
[----:B------:R-:W-:Y:S01]  /*12b6f0*/  IMAD.X R13, R10, 0x1, R39, P0 ;  /* 0x000000010a0d7824 */ /* 0x000fe200000e0627 */
[----:B------:R-:W-:-:S05]  /*12b700*/  IADD3 R10, P0, R11, R38, RZ ;  /* 0x000000260b0a7210 */ /* 0x000fca0007f1e0ff */
[----:B------:R-:W-:-:S05]  /*12b710*/  IMAD.X R11, R6, 0x1, R39, P0 ;  /* 0x00000001060b7824 */ /* 0x000fca00000e0627 */
[----:B------:R0:W-:Y:S04]  /*12b720*/  STL.64 [R1+0x49a8], R10 ;  /* 0x0049a80a01007387 */ /* 0x0001e80000100a00 */
[----:B------:R-:W-:Y:S04]  /*12b730*/  STL.64 [R1+0x49c0], R12 ;  /* 0x0049c00c01007387 */ /* 0x000fe80000100a00 */
[----:B------:R-:W3:Y:S01]  /*12b740*/  LDL R6, [R1+0x1eec] ;  /* 0x001eec0001067983 */ /* 0x000ee20000100800 */
[----:B0-----:R-:W-:-:S03]  /*12b750*/  IADD3 R10, P0, R56, R38, RZ ;  /* 0x00000026380a7210 */ /* 0x001fc60007f1e0ff */
[----:B------:R-:W3:Y:S02]  /*12b760*/  LDL R56, [R1+0x60] ;  /* 0x0000600001387983 */ /* 0x000ee40000100800 */
[----:B------:R-:W-:Y:S02]  /*12b770*/  IMAD.X R11, R3, 0x1, R39, P0 ;  /* 0x00000001030b7824 */ /* 0x000fe400000e0627 */
[----:B------:R-:W3:Y:S04]  /*12b780*/  LDL R3, [R1+0x1ee8] ;  /* 0x001ee80001037983 */ /* 0x000ee80000100800 */
[----:B------:R0:W-:Y:S02]  /*12b790*/  STL.64 [R1+0x4988], R10 ;  /* 0x0049880a01007387 */ /* 0x0001e40000100a00 */
[----:B0-----:R-:W-:-:S05]  /*12b7a0*/  IADD3 R10, P0, R8, R38, RZ ;  /* 0x00000026080a7210 */ /* 0x001fca0007f1e0ff */
[----:B------:R-:W-:-:S05]  /*12b7b0*/  IMAD.X R11, R36, 0x1, R39, P0 ;  /* 0x00000001240b7824 */ /* 0x000fca00000e0627 */
[----:B------:R0:W-:Y:S02]  /*12b7c0*/  STL.64 [R1+0x4950], R10 ;  /* 0x0049500a01007387 */ /* 0x0001e40000100a00 */
[----:B0-----:R-:W-:-:S05]  /*12b7d0*/  IADD3 R10, P0, R34, R38, RZ ;  /* 0x00000026220a7210 */ /* 0x001fca0007f1e0ff */
[----:B------:R-:W-:-:S05]  /*12b7e0*/  IMAD.X R11, R2, 0x1, R39, P0 ;  /* 0x00000001020b7824 */ /* 0x000fca00000e0627 */
[----:B------:R2:W-:Y:S04]  /*12b7f0*/  STL.64 [R1+0x4920], R10 ;  /* 0x0049200a01007387 */ /* 0x0005e80000100a00 */
[----:B------:R-:W3:Y:S04]  /*12b800*/  LDL R16, [R1+0x1ee4] ;  /* 0x001ee40001107983 */ /* 0x000ee80000100800 */
[----:B------:R-:W3:Y:S01]  /*12b810*/  LDL R17, [R1+0x68] ;  /* 0x0000680001117983 */ /* 0x000ee20000100800 */
[----:B--2---:R-:W-:-:S03]  /*12b820*/  IADD3 R10, P0, R40, R38, RZ ;  /* 0x00000026280a7210 */ /* 0x004fc60007f1e0ff */
[----:B------:R-:W2:Y:S04]  /*12b830*/  LDL R14, [R1+0x1ee0] ;  /* 0x001ee000010e7983 */ /* 0x000ea80000100800 */
[----:B------:R-:W2:Y:S01]  /*12b840*/  LDL R40, [R1+0x64] ;  /* 0x0000640001287983 */ /* 0x000ea20000100800 */
[----:B----4-:R-:W-:-:S05]  /*12b850*/  IMAD.X R11, R41, 0x1, R39, P0 ;  /* 0x00000001290b7824 */ /* 0x010fca00000e0627 */
[----:B------:R0:W-:Y:S04]  /*12b860*/  STL.64 [R1+0x48f0], R10 ;  /* 0x0048f00a01007387 */ /* 0x0001e80000100a00 */
[----:B------:R-:W4:Y:S04]  /*12b870*/  LDL R15, [R1+0x6c] ;  /* 0x00006c00010f7983 */ /* 0x000f280000100800 */
[----:B------:R-:W4:Y:S04]  /*12b880*/  LDL R12, [R1+0x1edc] ;  /* 0x001edc00010c7983 */ /* 0x000f280000100800 */
[----:B0-----:R-:W4:Y:S04]  /*12b890*/  LDL R10, [R1+0x70] ;  /* 0x00007000010a7983 */ /* 0x001f280000100800 */
[----:B------:R-:W4:Y:S04]  /*12b8a0*/  LDL R36, [R1+0x1ed8] ;  /* 0x001ed80001247983 */ /* 0x000f280000100800 */
[----:B------:R-:W4:Y:S04]  /*12b8b0*/  LDL R34, [R1+0x74] ;  /* 0x0000740001227983 */ /* 0x000f280000100800 */
[----:B------:R-:W4:Y:S04]  /*12b8c0*/  LDL R2, [R1+0x1ed4] ;  /* 0x001ed40001027983 */ /* 0x000f280000100800 */
[----:B------:R-:W4:Y:S01]  /*12b8d0*/  LDL R41, [R1+0x78] ;  /* 0x0000780001297983 */ /* 0x000f220000100800 */
[----:B---3--:R-:W-:-:S05]  /*12b8e0*/  IADD3 R8, P0, R9, R38, RZ ;  /* 0x0000002609087210 */ /* 0x008fca0007f1e0ff */
[----:B------:R-:W-:-:S05]  /*12b8f0*/  IMAD.X R9, R37, 0x1, R39, P0 ;  /* 0x0000000125097824 */ /* 0x000fca00000e0627 */
[----:B------:R0:W-:Y:S02]  /*12b900*/  STL.64 [R1+0x48b8], R8 ;  /* 0x0048b80801007387 */ /* 0x0001e40000100a00 */
[----:B0-----:R-:W-:-:S05]  /*12b910*/  IADD3 R8, P0, R35, R38, RZ ;  /* 0x0000002623087210 */ /* 0x001fca0007f1e0ff */
[----:B------:R-:W-:Y:S02]  /*12b920*/  IMAD.X R9, R4, 0x1, R39, P0 ;  /* 0x0000000104097824 */ /* 0x000fe400000e0627 */
[----:B------:R-:W3:Y:S04]  /*12b930*/  LDL R4, [R1+0x1ed0] ;  /* 0x001ed00001047983 */ /* 0x000ee80000100800 */
[----:B------:R0:W-:Y:S04]  /*12b940*/  STL.64 [R1+0x4878], R8 ;  /* 0x0048780801007387 */ /* 0x0001e80000100a00 */
[----:B------:R-:W3:Y:S04]  /*12b950*/  LDL R11, [R1+0x7c] ;  /* 0x00007c00010b7983 */ /* 0x000ee80000100800 */
[----:B------:R-:W3:Y:S04]  /*12b960*/  LDL R13, [R1+0x1ecc] ;  /* 0x001ecc00010d7983 */ /* 0x000ee80000100800 */
[----:B------:R-:W3:Y:S04]  /*12b970*/  LDL R37, [R1+0x80] ;  /* 0x0000800001257983 */ /* 0x000ee80000100800 */
[----:B------:R-:W3:Y:S01]  /*12b980*/  LDL R35, [R1+0x1ec8] ;  /* 0x001ec80001237983 */ /* 0x000ee20000100800 */
[----:B0-----:R-:W-:-:S03]  /*12b990*/  IADD3 R8, P0, R5, R38, RZ ;  /* 0x0000002605087210 */ /* 0x001fc60007f1e0ff */
[----:B------:R-:W3:Y:S02]  /*12b9a0*/  LDL R5, [R1+0x84] ;  /* 0x0000840001057983 */ /* 0x000ee40000100800 */
[----:B------:R-:W-:-:S05]  /*12b9b0*/  IMAD.X R9, R6, 0x1, R39, P0 ;  /* 0x0000000106097824 */ /* 0x000fca00000e0627 */
[----:B------:R0:W-:Y:S02]  /*12b9c0*/  STL.64 [R1+0x4850], R8 ;  /* 0x0048500801007387 */ /* 0x0001e40000100a00 */
[----:B0-----:R-:W-:-:S05]  /*12b9d0*/  IADD3 R8, P0, R56, R38, RZ ;  /* 0x0000002638087210 */ /* 0x001fca0007f1e0ff */
[----:B------:R-:W-:-:S05]  /*12b9e0*/  IMAD.X R9, R3, 0x1, R39, P0 ;  /* 0x0000000103097824 */ /* 0x000fca00000e0627 */
[----:B------:R0:W-:Y:S04]  /*12b9f0*/  STL.64 [R1+0x4820], R8 ;  /* 0x0048200801007387 */ /* 0x0001e80000100a00 */
[----:B------:R-:W3:Y:S04]  /*12ba00*/  LDL R6, [R1+0x1ec0] ;  /* 0x001ec00001067983 */ /* 0x000ee80000100800 */
[----:B------:R-:W3:Y:S04]  /*12ba10*/  LDL R56, [R1+0x8c] ;  /* 0x00008c0001387983 */ /* 0x000ee80000100800 */
[----:B0-----:R-:W3:Y:S04]  /*12ba20*/  LDL R8, [R1+0x1ec4] ;  /* 0x001ec40001087983 */ /* 0x001ee80000100800 */
[----:B------:R-:W3:Y:S04]  /*12ba30*/  LDL R9, [R1+0x88] ;  /* 0x0000880001097983 */ /* 0x000ee80000100800 */
[----:B------:R-:W3:Y:S01]  /*12ba40*/  LDL R3, [R1+0x1ebc] ;  /* 0x001ebc0001037983 */ /* 0x000ee20000100800 */
[----:B--2---:R-:W-:-:S03]  /*12ba50*/  IADD3 R18, P0, R40, R38, RZ ;  /* 0x0000002628127210 */ /* 0x004fc60007f1e0ff */
[----:B------:R-:W2:Y:S02]  /*12ba60*/  LDL R40, [R1+0x90] ;  /* 0x0000900001287983 */ /* 0x000ea40000100800 */
[----:B------:R-:W-:Y:S01]  /*12ba70*/  IMAD.X R19, R16, 0x1, R39, P0 ;  /* 0x0000000110137824 */ /* 0x000fe200000e0627 */
[----:B------:R-:W-:-:S05]  /*12ba80*/  IADD3 R16, P0, R17, R38, RZ ;  /* 0x0000002611107210 */ /* 0x000fca0007f1e0ff */
[----:B------:R-:W-:Y:S01]  /*12ba90*/  IMAD.X R17, R14, 0x1, R39, P0 ;  /* 0x000000010e117824 */ /* 0x000fe200000e0627 */
[----:B------:R-:W-:Y:S01]  /*12baa0*/  STL.64 [R1+0x47e0], R18 ;  /* 0x0047e01201007387 */ /* 0x000fe20000100a00 */
[----:B----4-:R-:W-:-:S05]  /*12bab0*/  IADD3 R14, P0, R15, R38, RZ ;  /* 0x000000260f0e7210 */ /* 0x010fca0007f1e0ff */
[----:B------:R-:W-:-:S05]  /*12bac0*/  IMAD.X R15, R12, 0x1, R39, P0 ;  /* 0x000000010c0f7824 */ /* 0x000fca00000e0627 */
[----:B------:R0:W-:Y:S02]  /*12bad0*/  STL.64 [R1+0x4788], R14 ;  /* 0x0047880e01007387 */ /* 0x0001e40000100a00 */
[----:B0-----:R-:W-:Y:S02]  /*12bae0*/  IADD3 R14, P0, R10, R38, RZ ;  /* 0x000000260a0e7210 */ /* 0x001fe40007f1e0ff */
[----:B------:R-:W-:Y:S03]  /*12baf0*/  STL.64 [R1+0x47b8], R16 ;  /* 0x0047b81001007387 */ /* 0x000fe60000100a00 */
[----:B------:R-:W-:-:S05]  /*12bb00*/  IMAD.X R15, R36, 0x1, R39, P0 ;  /* 0x00000001240f7824 */ /* 0x000fca00000e0627 */
[----:B------:R0:W-:Y:S02]  /*12bb10*/  STL.64 [R1+0x4748], R14 ;  /* 0x0047480e01007387 */ /* 0x0001e40000100a00 */
[----:B0-----:R-:W-:-:S05]  /*12bb20*/  IADD3 R14, P0, R34, R38, RZ ;  /* 0x00000026220e7210 */ /* 0x001fca0007f1e0ff */
[----:B------:R-:W-:-:S05]  /*12bb30*/  IMAD.X R15, R2, 0x1, R39, P0 ;  /* 0x00000001020f7824 */ /* 0x000fca00000e0627 */
[----:B------:R0:W-:Y:S04]  /*12bb40*/  STL.64 [R1+0x4720], R14 ;  /* 0x0047200e01007387 */ /* 0x0001e80000100a00 */
[----:B------:R-:W4:Y:S04]  /*12bb50*/  LDL R36, [R1+0x1eb8] ;  /* 0x001eb80001247983 */ /* 0x000f280000100800 */
[----:B------:R-:W4:Y:S04]  /*12bb60*/  LDL R34, [R1+0x94] ;  /* 0x0000940001227983 */ /* 0x000f280000100800 */
[----:B------:R-:W4:Y:S01]  /*12bb70*/  LDL R2, [R1+0x1eb4] ;  /* 0x001eb40001027983 */ /* 0x000f220000100800 */
[----:B0-----:R-:W-:-:S03]  /*12bb80*/  IADD3 R14, P0, R41, R38, RZ ;  /* 0x00000026290e7210 */ /* 0x001fc60007f1e0ff */
[----:B------:R-:W4:Y:S02]  /*12bb90*/  LDL R41, [R1+0x98] ;  /* 0x0000980001297983 */ /* 0x000f240000100800 */
[----:B---3--:R-:W-:Y:S02]  /*12bba0*/  IMAD.X R15, R4, 0x1, R39, P0 ;  /* 0x00000001040f7824 */ /* 0x008fe400000e0627 */
[----:B------:R-:W3:Y:S01]  /*12bbb0*/  LDL R4, [R1+0x1eb0] ;  /* 0x001eb00001047983 */ /* 0x000ee20000100800 */
[----:B------:R-:W-:-:S03]  /*12bbc0*/  IADD3 R10, P0, R11, R38, RZ ;  /* 0x000000260b0a7210 */ /* 0x000fc60007f1e0ff */
[----:B------:R-:W-:Y:S02]  /*12bbd0*/  STL.64 [R1+0x4700], R14 ;  /* 0x0047000e01007387 */ /* 0x000fe40000100a00 */
[----:B------:R-:W-:-:S05]  /*12bbe0*/  IMAD.X R11, R13, 0x1, R39, P0 ;  /* 0x000000010d0b7824 */ /* 0x000fca00000e0627 */
[----:B------:R0:W-:Y:S02]  /*12bbf0*/  STL.64 [R1+0x46e0], R10 ;  /* 0x0046e00a01007387 */ /* 0x0001e40000100a00 */
[----:B0-----:R-:W-:-:S05]  /*12bc00*/  IADD3 R10, P0, R37, R38, RZ ;  /* 0x00000026250a7210 */ /* 0x001fca0007f1e0ff */
[----:B------:R-:W-:-:S05]  /*12bc10*/  IMAD.X R11, R35, 0x1, R39, P0 ;  /* 0x00000001230b7824 */ /* 0x000fca00000e0627 */
[----:B------:R0:W-:Y:S04]  /*12bc20*/  STL.64 [R1+0x46c0], R10 ;  /* 0x0046c00a01007387 */ /* 0x0001e80000100a00 */
[----:B------:R-:W3:Y:S04]  /*12bc30*/  LDL R37, [R1+0x9c] ;  /* 0x00009c0001257983 */ /* 0x000ee80000100800 */
        /* <DEDUP_REMOVED lines=9> */
[----:B0-----:R-:W-:-:S05]  /*12bcd0*/  IADD3 R8, P0, R56, R38, RZ ;  /* 0x0000002638087210 */ /* 0x001fca0007f1e0ff */
[----:B------:R-:W-:Y:S02]  /*12bce0*/  IMAD.X R9, R3, 0x1, R39, P0 ;  /* 0x0000000103097824 */ /* 0x000fe400000e0627 */
[----:B------:R-:W3:Y:S04]  /*12bcf0*/  LDL R3, [R1+0x1ea8] ;  /* 0x001ea80001037983 */ /* 0x000ee80000100800 */
[----:B------:R0:W-:Y:S04]  /*12bd00*/  STL.64 [R1+0x4668], R8 ;  /* 0x0046680801007387 */ /* 0x0001e80000100a00 */
[----:B------:R-:W3:Y:S04]  /*12bd10*/  LDL R19, [R1+0x1ea4] ;  /* 0x001ea40001137983 */ /* 0x000ee80000100800 */
[----:B------:R-:W3:Y:S04]  /*12bd20*/  LDL R14, [R1+0xa8] ;  /* 0x0000a800010e7983 */ /* 0x000ee80000100800 */
[----:B------:R-:W3:Y:S04]  /*12bd30*/  LDL R12, [R1+0x1ea0] ;  /* 0x001ea000010c7983 */ /* 0x000ee80000100800 */
[----:B------:R-:W3:Y:S04]  /*12bd40*/  LDL R13, [R1+0xac] ;  /* 0x0000ac00010d7983 */ /* 0x000ee80000100800 */
[----:B------:R-:W3:Y:S04]  /*12bd50*/  LDL R15, [R1+0x1e9c] ;  /* 0x001e9c00010f7983 */ /* 0x000ee80000100800 */
[----:B0-----:R-:W3:Y:S04]  /*12bd60*/  LDL R9, [R1+0xb0] ;  /* 0x0000b00001097983 */ /* 0x001ee80000100800 */
[----:B------:R-:W3:Y:S01]  /*12bd70*/  LDL R6, [R1+0x1e98] ;  /* 0x001e980001067983 */ /* 0x000ee20000100800 */
[----:B--2---:R-:W-:-:S03]  /*12bd80*/  IADD3 R10, P0, R40, R38, RZ ;  /* 0x00000026280a7210 */ /* 0x004fc60007f1e0ff */
[----:B------:R-:W2:Y:S04]  /*12bd90*/  LDL R56, [R1+0xb4] ;  /* 0x0000b40001387983 */ /* 0x000ea80000100800 */
[----:B------:R-:W2:Y:S01]  /*12bda0*/  LDL R40, [R1+0x1e94] ;  /* 0x001e940001287983 */ /* 0x000ea20000100800 */
[----:B----4-:R-:W-:-:S05]  /*12bdb0*/  IMAD.X R11, R36, 0x1, R39, P0 ;  /* 0x00000001240b7824 */ /* 0x010fca00000e0627 */
[----:B------:R0:W-:Y:S02]  /*12bdc0*/  STL.64 [R1+0x4648], R10 ;  /* 0x0046480a01007387 */ /* 0x0001e40000100a00 */
[----:B0-----:R-:W-:-:S05]  /*12bdd0*/  IADD3 R10, P0, R34, R38, RZ ;  /* 0x00000026220a7210 */ /* 0x001fca0007f1e0ff */
[----:B------:R-:W-:-:S05]  /*12bde0*/  IMAD.X R11, R2, 0x1, R39, P0 ;  /* 0x00000001020b7824 */ /* 0x000fca00000e0627 */
[----:B------:R0:W-:Y:S02]  /*12bdf0*/  STL.64 [R1+0x4630], R10 ;  /* 0x0046300a01007387 */ /* 0x0001e40000100a00 */
[----:B0-----:R-:W-:Y:S02]  /*12be00*/  IADD3 R10, P0, R41, R38, RZ ;  /* 0x00000026290a7210 */ /* 0x001fe40007f1e0ff */
[----:B------:R-:W4:Y:S03]  /*12be10*/  LDL R41, [R1+0xb8] ;  /* 0x0000b80001297983 */ /* 0x000f260000100800 */
[----:B---3--:R-:W-:-:S05]  /*12be20*/  IMAD.X R11, R4, 0x1, R39, P0 ;  /* 0x00000001040b7824 */ /* 0x008fca00000e0627 */
        /* <DEDUP_REMOVED lines=13> */
[----:B0-----:R-:W-:-:S03]  /*12bf00*/  IADD3 R20, P0, R5, R38, RZ ;  /* 0x0000002605147210 */ /* 0x001fc60007f1e0ff */
[----:B------:R-:W3:Y:S02]  /*12bf10*/  LDL R5, [R1+0xcc] ;  /* 0x0000cc0001057983 */ /* 0x000ee40000100800 */
[----:B------:R-:W-:Y:S02]  /*12bf20*/  IMAD.X R21, R3, 0x1, R39, P0 ;  /* 0x0000000103157824 */ /* 0x000fe400000e0627 */
[----:B------:R-:W3:Y:S01]  /*12bf30*/  LDL R3, [R1+0x1e7c] ;  /* 0x001e7c0001037983 */ /* 0x000ee20000100800 */
[----:B------:R-:W-:-:S05]  /*12bf40*/  IADD3 R16, P0, R17, R38, RZ ;  /* 0x0000002611107210 */ /* 0x000fca0007f1e0ff */
        /* <DEDUP_REMOVED lines=14> */
[----:B--2---:R-:W-:-:S03]  /*12c030*/  IADD3 R12, P0, R56, R38, RZ ;  /* 0x00000026380c7210 */ /* 0x004fc60007f1e0ff */
[----:B------:R-:W2:Y:S02]  /*12c040*/  LDL R56, [R1+0xd4] ;  /* 0x0000d40001387983 */ /* 0x000ea40000100800 */
[----:B------:R-:W-:-:S05]  /*12c050*/  IMAD.X R13, R40, 0x1, R39, P0 ;  /* 0x00000001280d7824 */ /* 0x000fca00000e0627 */
[----:B------:R4:W-:Y:S04]  /*12c060*/  STL.64 [R1+0x4548], R12 ;  /* 0x0045480c01007387 */ /* 0x0009e80000100a00 */
[----:B------:R-:W2:Y:S01]  /*12c070*/  LDL R40, [R1+0x1e74] ;  /* 0x001e740001287983 */ /* 0x000ea20000100800 */
[----:B----4-:R-:W-:-:S03]  /*12c080*/  IADD3 R12, P0, R41, R38, RZ ;  /* 0x00000026290c7210 */ /* 0x010fc60007f1e0ff */
[----:B------:R-:W4:Y:S02]  /*12c090*/  LDL R41, [R1+0xd8] ;  /* 0x0000d80001297983 */ /* 0x000f240000100800 */
[----:B---3--:R-:W-:Y:S01]  /*12c0a0*/  IMAD.X R13, R10, 0x1, R39, P0 ;  /* 0x000000010a0d7824 */ /* 0x008fe200000e0627 */
        /* <DEDUP_REMOVED lines=19> */
[----:B------:R-:W3:Y:S04]  /*12c1e0*/  LDL R14, [R1+0x1e64] ;  /* 0x001e6400010e7983 */ /* 0x000ee80000100800 */
[----:B------:R-:W3:Y:S01]  /*12c1f0*/  LDL R5, [R1+0xe0] ;  /* 0x0000e00001057983 */ /* 0x000ee20000100800 */
[----:B------:R-:W-:-:S05]  /*12c200*/  IMAD.X R11, R3, 0x1, R39, P0 ;  /* 0x00000001030b7824 */ /* 0x000fca00000e0627 */
[----:B------:R0:W-:Y:S04]  /*12c210*/  STL.64 [R1+0x4498], R10 ;  /* 0x0044980a01007387 */ /* 0x0001e80000100a00 */
[----:B------:R-:W3:Y:S04]  /*12c220*/  LDL R15, [R1+0xe8] ;  /* 0x0000e800010f7983 */ /* 0x000ee80000100800 */
[----:B------:R-:W3:Y:S04]  /*12c230*/  LDL R12, [R1+0x1e60] ;  /* 0x001e6000010c7983 */ /* 0x000ee80000100800 */
[----:B0-----:R-:W3:Y:S04]  /*12c240*/  LDL R10, [R1+0xec] ;  /* 0x0000ec00010a7983 */ /* 0x001ee80000100800 */
[----:B------:R-:W3:Y:S04]  /*12c250*/  LDL R36, [R1+0x1e5c] ;  /* 0x001e5c0001247983 */ /* 0x000ee80000100800 */
[----:B------:R-:W3:Y:S04]  /*12c260*/  LDL R37, [R1+0xf0] ;  /* 0x0000f00001257983 */ /* 0x000ee80000100800 */
[----:B------:R-:W3:Y:S04]  /*12c270*/  LDL R35, [R1+0x1e58] ;  /* 0x001e580001237983 */ /* 0x000ee80000100800 */
[----:B------:R-:W3:Y:S01]  /*12c280*/  LDL R3, [R1+0xf4] ;  /* 0x0000f40001037983 */ /* 0x000ee20000100800 */
[----:B------:R-:W-:-:S05]  /*12c290*/  IADD3 R8, P0, R9, R38, RZ ;  /* 0x0000002609087210 */ /* 0x000fca0007f1e0ff */
[----:B------:R-:W-:-:S05]  /*12c2a0*/  IMAD.X R9, R6, 0x1, R39, P0 ;  /* 0x0000000106097824 */ /* 0x000fca00000e0627 */
[----:B------:R2:W-:Y:S02]  /*12c2b0*/  STL.64 [R1+0x4478], R8 ;  /* 0x0044780801007387 */ /* 0x0005e40000100a00 */
[----:B--2---:R-:W-:-:S05]  /*12c2c0*/  IADD3 R8, P0, R56, R38, RZ ;  /* 0x0000002638087210 */ /* 0x004fca0007f1e0ff */
[----:B------:R-:W-:Y:S02]  /*12c2d0*/  IMAD.X R9, R40, 0x1, R39, P0 ;  /* 0x0000000128097824 */ /* 0x000fe400000e0627 */
[----:B------:R-:W2:Y:S04]  /*12c2e0*/  LDL R40, [R1+0x1e54] ;  /* 0x001e540001287983 */ /* 0x000ea80000100800 */
[----:B------:R4:W-:Y:S04]  /*12c2f0*/  STL.64 [R1+0x4458], R8 ;  /* 0x0044580801007387 */ /* 0x0009e80000100a00 */
[----:B------:R-:W2:Y:S04]  /*12c300*/  LDL R11, [R1+0xf8] ;  /* 0x0000f800010b7983 */ /* 0x000ea80000100800 */
[----:B------:R-:W2:Y:S04]  /*12c310*/  LDL R13, [R1+0x1e50] ;  /* 0x001e5000010d7983 */ /* 0x000ea80000100800 */
[----:B------:R-:W2:Y:S04]  /*12c320*/  LDL R6, [R1+0xfc] ;  /* 0x0000fc0001067983 */ /* 0x000ea80000100800 */
[----:B------:R-:W2:Y:S01]  /*12c330*/  LDL R56, [R1+0x1e4c] ;  /* 0x001e4c0001387983 */ /* 0x000ea20000100800 */
[----:B----4-:R-:W-:-:S03]  /*12c340*/  IADD3 R8, P0, R41, R38, RZ ;  /* 0x0000002629087210 */ /* 0x010fc60007f1e0ff */
[----:B------:R-:W4:Y:S02]  /*12c350*/  LDL R41, [R1+0x100] ;  /* 0x0001000001297983 */ /* 0x000f240000100800 */
[----:B---3--:R-:W-:-:S05]  /*12c360*/  IMAD.X R9, R34, 0x1, R39, P0 ;  /* 0x0000000122097824 */ /* 0x008fca00000e0627 */
        /* <DEDUP_REMOVED lines=9> */
[----:B------:R-:W-:-:S03]  /*12c400*/  IADD3 R18, P0, R5, R38, RZ ;  /* 0x0000002605127210 */ /* 0x000fc60007f1e0ff */
[----:B------:R-:W3:Y:S02]  /*12c410*/  LDL R5, [R1+0x10c] ;  /* 0x00010c0001057983 */ /* 0x000ee40000100800 */
[----:B------:R-:W-:Y:S01]  /*12c420*/  IMAD.X R19, R16, 0x1, R39, P0 ;  /* 0x0000000110137824 */ /* 0x000fe200000e0627 */
[----:B------:R-:W-:-:S05]  /*12c430*/  IADD3 R16, P0, R17, R38, RZ ;  /* 0x0000002611107210 */ /* 0x000fca0007f1e0ff */
[----:B------:R-:W-:Y:S01]  /*12c440*/  IMAD.X R17, R14, 0x1, R39, P0 ;  /* 0x000000010e117824 */ /* 0x000fe200000e0627 */
[----:B------:R-:W-:Y:S01]  /*12c450*/  STL.64 [R1+0x4400], R18 ;  /* 0x0044001201007387 */ /* 0x000fe20000100a00 */
[----:B------:R-:W-:-:S05]  /*12c460*/  IADD3 R14, P0, R15, R38, RZ ;  /* 0x000000260f0e7210 */ /* 0x000fca0007f1e0ff */
        /* <DEDUP_REMOVED lines=9> */
[----:B------:R-:W3:Y:S04]  /*12c500*/  LDL R36, [R1+0x1e3c] ;  /* 0x001e3c0001247983 */ /* 0x000ee80000100800 */
[----:B------:R-:W3:Y:S04]  /*12c510*/  LDL R37, [R1+0x110] ;  /* 0x0001100001257983 */ /* 0x000ee80000100800 */
[----:B------:R-:W3:Y:S01]  /*12c520*/  LDL R35, [R1+0x1e38] ;  /* 0x001e380001237983 */ /* 0x000ee20000100800 */
[----:B0-----:R-:W-:-:S03]  /*12c530*/  IADD3 R14, P0, R3, R38, RZ ;  /* 0x00000026030e7210 */ /* 0x001fc60007f1e0ff */
[----:B------:R-:W3:Y:S02]  /*12c540*/  LDL R3, [R1+0x114] ;  /* 0x0001140001037983 */ /* 0x000ee40000100800 */
[----:B--2---:R-:W-:Y:S02]  /*12c550*/  IMAD.X R15, R40, 0x1, R39, P0 ;  /* 0x00000001280f7824 */ /* 0x004fe400000e0627 */
[----:B------:R-:W2:Y:S01]  /*12c560*/  LDL R40, [R1+0x1e34] ;  /* 0x001e340001287983 */ /* 0x000ea20000100800 */
[----:B------:R-:W-:-:S03]  /*12c570*/  IADD3 R10, P0, R11, R38, RZ ;  /* 0x000000260b0a7210 */ /* 0x000fc60007f1e0ff */
[----:B------:R-:W-:Y:S02]  /*12c580*/  STL.64 [R1+0x4370], R14 ;  /* 0x0043700e01007387 */ /* 0x000fe40000100a00 */
[----:B------:R-:W-:-:S05]  /*12c590*/  IMAD.X R11, R13, 0x1, R39, P0 ;  /* 0x000000010d0b7824 */ /* 0x000fca00000e0627 */
[----:B------:R0:W-:Y:S02]  /*12c5a0*/  STL.64 [R1+0x4350], R10 ;  /* 0x0043500a01007387 */ /* 0x0001e40000100a00 */
[----:B0-----:R-:W-:-:S05]  /*12c5b0*/  IADD3 R10, P0, R6, R38, RZ ;  /* 0x00000026060a7210 */ /* 0x001fca0007f1e0ff */
[----:B------:R-:W-:-:S05]  /*12c5c0*/  IMAD.X R11, R56, 0x1, R39, P0 ;  /* 0x00000001380b7824 */ /* 0x000fca00000e0627 */
[----:B------:R4:W-:Y:S04]  /*12c5d0*/  STL.64 [R1+0x4330], R10 ;  /* 0x0043300a01007387 */ /* 0x0009e80000100a00 */
[----:B------:R-:W2:Y:S04]  /*12c5e0*/  LDL R6, [R1+0x118] ;  /* 0x0001180001067983 */ /* 0x000ea80000100800 */
        /* <DEDUP_REMOVED lines=30> */
[----:B--2---:R-:W-:-:S05]  /*12c7d0*/  IMAD.X R11, R40, 0x1, R39, P0 ;  /* 0x00000001280b7824 */ /* 0x004fca00000e0627 */
[----:B------:R0:W-:Y:S04]  /*12c7e0*/  STL.64 [R1+0x4280], R10 ;  /* 0x0042800a01007387 */ /* 0x0001e80000100a00 */
[----:B------:R-:W2:Y:S04]  /*12c7f0*/  LDL R37, [R1+0x1e10] ;  /* 0x001e100001257983 */ /* 0x000ea80000100800 */
[----:B------:R-:W2:Y:S04]  /*12c800*/  LDL R35, [R1+0x14c] ;  /* 0x00014c0001237983 */ /* 0x000ea80000100800 */
[----:B0-----:R-:W2:Y:S04]  /*12c810*/  LDL R10, [R1+0x1e14] ;  /* 0x001e1400010a7983 */ /* 0x001ea80000100800 */
[----:B------:R-:W2:Y:S04]  /*12c820*/  LDL R11, [R1+0x148] ;  /* 0x00014800010b7983 */ /* 0x000ea80000100800 */
[----:B------:R-:W2:Y:S01]  /*12c830*/  LDL R40, [R1+0x1e0c] ;  /* 0x001e0c0001287983 */ /* 0x000ea20000100800 */
[----:B------:R-:W-:-:S05]  /*12c840*/  IADD3 R20, P0, R6, R38, RZ ;  /* 0x0000002606147210 */ /* 0x000fca0007f1e0ff */
[----:B------:R-:W-:-:S05]  /*12c850*/  IMAD.X R21, R56, 0x1, R39, P0 ;  /* 0x0000000138157824 */ /* 0x000fca00000e0627 */
[----:B------:R4:W-:Y:S04]  /*12c860*/  STL.64 [R1+0x4268], R20 ;  /* 0x0042681401007387 */ /* 0x0009e80000100a00 */
[----:B------:R-:W2:Y:S04]  /*12c870*/  LDL R8, [R1+0x160] ;  /* 0x0001600001087983 */ /* 0x000ea80000100800 */
[----:B------:R-:W2:Y:S04]  /*12c880*/  LDL R36, [R1+0x1e08] ;  /* 0x001e080001247983 */ /* 0x000ea80000100800 */
[----:B------:R-:W2:Y:S04]  /*12c890*/  LDL R6, [R1+0x164] ;  /* 0x0001640001067983 */ /* 0x000ea80000100800 */
[----:B------:R-:W2:Y:S01]  /*12c8a0*/  LDL R56, [R1+0x1e04] ;  /* 0x001e040001387983 */ /* 0x000ea20000100800 */
[----:B----4-:R-:W-:-:S03]  /*12c8b0*/  IADD3 R20, P0, R41, R38, RZ ;  /* 0x0000002629147210 */ /* 0x010fc60007f1e0ff */
[----:B------:R-:W4:Y:S02]  /*12c8c0*/  LDL R41, [R1+0x168] ;  /* 0x0001680001297983 */ /* 0x000f240000100800 */
[----:B---3--:R-:W-:Y:S02]  /*12c8d0*/  IMAD.X R21, R4, 0x1, R39, P0 ;  /* 0x0000000104157824 */ /* 0x008fe400000e0627 */
        /* <DEDUP_REMOVED lines=23> */
[----:B--2---:R-:W-:Y:S01]  /*12ca50*/  IMAD.X R13, R10, 0x1, R39, P0 ;  /* 0x000000010a0d7824 */ /* 0x004fe200000e0627 */
[----:B------:R-:W-:-:S05]  /*12ca60*/  IADD3 R10, P0, R11, R38, RZ ;  /* 0x000000260b0a7210 */ /* 0x000fca0007f1e0ff */
[----:B------:R-:W-:-:S05]  /*12ca70*/  IMAD.X R11, R37, 0x1, R39, P0 ;  /* 0x00000001250b7824 */ /* 0x000fca00000e0627 */
[----:B------:R0:W-:Y:S04]  /*12ca80*/  STL.64 [R1+0x4178], R10 ;  /* 0x0041780a01007387 */ /* 0x0001e80000100a00 */
[----:B------:R-:W-:Y:S04]  /*12ca90*/  STL.64 [R1+0x4198], R12 ;  /* 0x0041980c01007387 */ /* 0x000fe80000100a00 */
[----:B------:R-:W2:Y:S01]  /*12caa0*/  LDL R37, [R1+0x1df4] ;  /* 0x001df40001257983 */ /* 0x000ea20000100800 */
[----:B0-----:R-:W-:-:S03]  /*12cab0*/  IADD3 R10, P0, R35, R38, RZ ;  /* 0x00000026230a7210 */ /* 0x001fc60007f1e0ff */
[----:B------:R-:W2:Y:S02]  /*12cac0*/  LDL R35, [R1+0x178] ;  /* 0x0001780001237983 */ /* 0x000ea40000100800 */
[----:B------:R-:W-:Y:S02]  /*12cad0*/  IMAD.X R11, R40, 0x1, R39, P0 ;  /* 0x00000001280b7824 */ /* 0x000fe400000e0627 */
[----:B------:R-:W2:Y:S04]  /*12cae0*/  LDL R40, [R1+0x1df0] ;  /* 0x001df00001287983 */ /* 0x000ea80000100800 */
[----:B------:R0:W-:Y:S02]  /*12caf0*/  STL.64 [R1+0x4160], R10 ;  /* 0x0041600a01007387 */ /* 0x0001e40000100a00 */
[----:B0-----:R-:W-:-:S05]  /*12cb00*/  IADD3 R10, P0, R8, R38, RZ ;  /* 0x00000026080a7210 */ /* 0x001fca0007f1e0ff */
        /* <DEDUP_REMOVED lines=8> */
[----:B------:R-:W4:Y:S04]  /*12cb90*/  LDL R14, [R1+0x1de8] ;  /* 0x001de800010e7983 */ /* 0x000f280000100800 */
[----:B------:R-:W4:Y:S01]  /*12cba0*/  LDL R41, [R1+0x17c] ;  /* 0x00017c0001297983 */ /* 0x000f220000100800 */
[----:B---3--:R-:W-:-:S05]  /*12cbb0*/  IMAD.X R11, R4, 0x1, R39, P0 ;  /* 0x00000001040b7824 */ /* 0x008fca00000e0627 */
        /* <DEDUP_REMOVED lines=21> */
[----:B--2---:R-:W-:-:S05]  /*12cd10*/  IMAD.X R9, R37, 0x1, R39, P0 ;  /* 0x0000000125097824 */ /* 0x004fca00000e0627 */
[----:B------:R0:W-:Y:S02]  /*12cd20*/  STL.64 [R1+0x40b0], R8 ;  /* 0x0040b00801007387 */ /* 0x0001e40000100a00 */
[----:B0-----:R-:W-:-:S05]  /*12cd30*/  IADD3 R8, P0, R35, R38, RZ ;  /* 0x0000002623087210 */ /* 0x001fca0007f1e0ff */
[----:B------:R-:W-:-:S05]  /*12cd40*/  IMAD.X R9, R40, 0x1, R39, P0 ;  /* 0x0000000128097824 */ /* 0x000fca00000e0627 */
[----:B------:R0:W-:Y:S04]  /*12cd50*/  STL.64 [R1+0x4090], R8 ;  /* 0x0040900801007387 */ /* 0x0001e80000100a00 */
[----:B------:R-:W2:Y:S04]  /*12cd60*/  LDL R37, [R1+0x1dc8] ;  /* 0x001dc80001257983 */ /* 0x000ea80000100800 */
[----:B------:R-:W2:Y:S04]  /*12cd70*/  LDL R35, [R1+0x1d4] ;  /* 0x0001d40001237983 */ /* 0x000ea80000100800 */
[----:B0-----:R-:W2:Y:S04]  /*12cd80*/  LDL R8, [R1+0x1dcc] ;  /* 0x001dcc0001087983 */ /* 0x001ea80000100800 */
[----:B------:R-:W2:Y:S04]  /*12cd90*/  LDL R9, [R1+0x1d0] ;  /* 0x0001d00001097983 */ /* 0x000ea80000100800 */
[----:B------:R-:W2:Y:S01]  /*12cda0*/  LDL R40, [R1+0x1dc4] ;  /* 0x001dc40001287983 */ /* 0x000ea20000100800 */
[----:B----4-:R-:W-:-:S03]  /*12cdb0*/  IADD3 R18, P0, R41, R38, RZ ;  /* 0x0000002629127210 */ /* 0x010fc60007f1e0ff */
[----:B------:R-:W4:Y:S02]  /*12cdc0*/  LDL R41, [R1+0x1d8] ;  /* 0x0001d80001297983 */ /* 0x000f240000100800 */
[----:B------:R-:W-:Y:S01]  /*12cdd0*/  IMAD.X R19, R16, 0x1, R39, P0 ;  /* 0x0000000110137824 */ /* 0x000fe200000e0627 */
[----:B------:R-:W-:-:S05]  /*12cde0*/  IADD3 R16, P0, R17, R38, RZ ;  /* 0x0000002611107210 */ /* 0x000fca0007f1e0ff */
[----:B------:R-:W-:Y:S01]  /*12cdf0*/  IMAD.X R17, R14, 0x1, R39, P0 ;  /* 0x000000010e117824 */ /* 0x000fe200000e0627 */
[----:B------:R-:W-:Y:S01]  /*12ce00*/  STL.64 [R1+0x4070], R18 ;  /* 0x0040701201007387 */ /* 0x000fe20000100a00 */
[----:B---3--:R-:W-:-:S05]  /*12ce10*/  IADD3 R14, P0, R15, R38, RZ ;  /* 0x000000260f0e7210 */ /* 0x008fca0007f1e0ff */
        /* <DEDUP_REMOVED lines=14> */
[----:B------:R-:W-:Y:S02]  /*12cf00*/  IMAD.X R15, R5, 0x1, R39, P0 ;  /* 0x00000001050f7824 */ /* 0x000fe400000e0627 */
        /* <DEDUP_REMOVED lines=18> */
[----:B0-----:R-:W-:-:S05]  /*12d030*/  IADD3 R8, P0, R35, R38, RZ ;  /* 0x0000002623087210 */ /* 0x001fca0007f1e0ff */
[----:B------:R-:W-:Y:S02]  /*12d040*/  IMAD.X R9, R40, 0x1, R39, P0 ;  /* 0x0000000128097824 */ /* 0x000fe400000e0627 */
[----:B------:R-:W2:Y:S04]  /*12d050*/  LDL R40, [R1+0x1db0] ;  /* 0x001db00001287983 */ /* 0x000ea80000100800 */
[----:B------:R0:W-:Y:S04]  /*12d060*/  STL.64 [R1+0x39a8], R8 ;  /* 0x0039a80801007387 */ /* 0x0001e80000100a00 */
[----:B------:R-:W2:Y:S04]  /*12d070*/  LDL R19, [R1+0x1dac] ;  /* 0x001dac0001137983 */ /* 0x000ea80000100800 */
[----:B------:R-:W2:Y:S04]  /*12d080*/  LDL R14, [R1+0x210] ;  /* 0x00021000010e7983 */ /* 0x000ea80000100800 */
[----:B------:R-:W2:Y:S04]  /*12d090*/  LDL R12, [R1+0x1da8] ;  /* 0x001da800010c7983 */ /* 0x000ea80000100800 */
[----:B------:R-:W2:Y:S04]  /*12d0a0*/  LDL R13, [R1+0x214] ;  /* 0x00021400010d7983 */ /* 0x000ea80000100800 */
[----:B------:R-:W2:Y:S04]  /*12d0b0*/  LDL R15, [R1+0x1da4] ;  /* 0x001da400010f7983 */ /* 0x000ea80000100800 */
[----:B0-----:R-:W2:Y:S04]  /*12d0c0*/  LDL R9, [R1+0x218] ;  /* 0x0002180001097983 */ /* 0x001ea80000100800 */
[----:B------:R-:W2:Y:S01]  /*12d0d0*/  LDL R37, [R1+0x1da0] ;  /* 0x001da00001257983 */ /* 0x000ea20000100800 */
[----:B----4-:R-:W-:-:S03]  /*12d0e0*/  IADD3 R10, P0, R41, R38, RZ ;  /* 0x00000026290a7210 */ /* 0x010fc60007f1e0ff */
[----:B------:R-:W4:Y:S04]  /*12d0f0*/  LDL R35, [R1+0x21c] ;  /* 0x00021c0001237983 */ /* 0x000f280000100800 */
[----:B------:R-:W4:Y:S01]  /*12d100*/  LDL R41, [R1+0x1d9c] ;  /* 0x001d9c0001297983 */ /* 0x000f220000100800 */
[----:B---3--:R-:W-:-:S05]  /*12d110*/  IMAD.X R11, R36, 0x1, R39, P0 ;  /* 0x00000001240b7824 */ /* 0x008fca00000e0627 */
        /* <DEDUP_REMOVED lines=22> */
[----:B--2---:R-:W-:Y:S02]  /*12d280*/  IMAD.X R21, R40, 0x1, R39, P0 ;  /* 0x0000000128157824 */ /* 0x004fe400000e0627 */
[----:B------:R-:W2:Y:S01]  /*12d290*/  LDL R40, [R1+0x1d84] ;  /* 0x001d840001287983 */ /* 0x000ea20000100800 */
        /* <DEDUP_REMOVED lines=13> */
[----:B------:R-:W2:Y:S04]  /*12d370*/  LDL R9, [R1+0x290] ;  /* 0x0002900001097983 */ /* 0x000ea80000100800 */
[----:B------:R-:W2:Y:S01]  /*12d380*/  LDL R37, [R1+0x1d80] ;  /* 0x001d800001257983 */ /* 0x000ea20000100800 */
[----:B----4-:R-:W-:-:S03]  /*12d390*/  IADD3 R12, P0, R35, R38, RZ ;  /* 0x00000026230c7210 */ /* 0x010fc60007f1e0ff */
[----:B------:R-:W4:Y:S02]  /*12d3a0*/  LDL R35, [R1+0x294] ;  /* 0x0002940001237983 */ /* 0x000f240000100800 */
[----:B------:R-:W-:-:S05]  /*12d3b0*/  IMAD.X R13, R41, 0x1, R39, P0 ;  /* 0x00000001290d7824 */ /* 0x000fca00000e0627 */
[----:B------:R3:W-:Y:S04]  /*12d3c0*/  STL.64 [R1+0x37f8], R12 ;  /* 0x0037f80c01007387 */ /* 0x0007e80000100a00 */
[----:B------:R-:W4:Y:S01]  /*12d3d0*/  LDL R41, [R1+0x1d7c] ;  /* 0x001d7c0001297983 */ /* 0x000f220000100800 */
[----:B---3--:R-:W-:-:S03]  /*12d3e0*/  IADD3 R12, P0, R4, R38, RZ ;  /* 0x00000026040c7210 */ /* 0x008fc60007f1e0ff */
        /* <DEDUP_REMOVED lines=23> */
[----:B--2---:R-:W-:-:S05]  /*12d560*/  IMAD.X R11, R40, 0x1, R39, P0 ;  /* 0x00000001280b7824 */ /* 0x004fca00000e0627 */
[----:B------:R0:W-:Y:S04]  /*12d570*/  STL.64 [R1+0x3748], R10 ;  /* 0x0037480a01007387 */ /* 0x0001e80000100a00 */
[----:B------:R-:W2:Y:S04]  /*12d580*/  LDL R15, [R1+0x2b8] ;  /* 0x0002b800010f7983 */ /* 0x000ea80000100800 */
[----:B------:R-:W2:Y:S04]  /*12d590*/  LDL R12, [R1+0x1d68] ;  /* 0x001d6800010c7983 */ /* 0x000ea80000100800 */
[----:B0-----:R-:W2:Y:S04]  /*12d5a0*/  LDL R10, [R1+0x2bc] ;  /* 0x0002bc00010a7983 */ /* 0x001ea80000100800 */
[----:B------:R-:W2:Y:S04]  /*12d5b0*/  LDL R36, [R1+0x1d64] ;  /* 0x001d640001247983 */ /* 0x000ea80000100800 */
[----:B------:R-:W2:Y:S04]  /*12d5c0*/  LDL R34, [R1+0x2f0] ;  /* 0x0002f00001227983 */ /* 0x000ea80000100800 */
[----:B------:R-:W2:Y:S04]  /*12d5d0*/  LDL R3, [R1+0x1d60] ;  /* 0x001d600001037983 */ /* 0x000ea80000100800 */
[----:B------:R-:W2:Y:S01]  /*12d5e0*/  LDL R40, [R1+0x2f4] ;  /* 0x0002f40001287983 */ /* 0x000ea20000100800 */
[----:B------:R-:W-:-:S05]  /*12d5f0*/  IADD3 R8, P0, R9, R38, RZ ;  /* 0x0000002609087210 */ /* 0x000fca0007f1e0ff */
[----:B------:R-:W-:-:S05]  /*12d600*/  IMAD.X R9, R37, 0x1, R39, P0 ;  /* 0x0000000125097824 */ /* 0x000fca00000e0627 */
[----:B------:R4:W-:Y:S02]  /*12d610*/  STL.64 [R1+0x3728], R8 ;  /* 0x0037280801007387 */ /* 0x0009e40000100a00 */
[----:B----4-:R-:W-:-:S05]  /*12d620*/  IADD3 R8, P0, R35, R38, RZ ;  /* 0x0000002623087210 */ /* 0x010fca0007f1e0ff */
[----:B------:R-:W-:Y:S02]  /*12d630*/  IMAD.X R9, R41, 0x1, R39, P0 ;  /* 0x0000000129097824 */ /* 0x000fe400000e0627 */
[----:B------:R-:W4:Y:S04]  /*12d640*/  LDL R41, [R1+0x1d5c] ;  /* 0x001d5c0001297983 */ /* 0x000f280000100800 */
[----:B------:R3:W-:Y:S04]  /*12d650*/  STL.64 [R1+0x3710], R8 ;  /* 0x0037100801007387 */ /* 0x0007e80000100a00 */
[----:B------:R-:W4:Y:S04]  /*12d660*/  LDL R11, [R1+0x2f8] ;  /* 0x0002f800010b7983 */ /* 0x000f280000100800 */
[----:B------:R-:W4:Y:S04]  /*12d670*/  LDL R13, [R1+0x1d58] ;  /* 0x001d5800010d7983 */ /* 0x000f280000100800 */
[----:B------:R-:W4:Y:S04]  /*12d680*/  LDL R37, [R1+0x2fc] ;  /* 0x0002fc0001257983 */ /* 0x000f280000100800 */
[----:B------:R-:W4:Y:S01]  /*12d690*/  LDL R35, [R1+0x1d54] ;  /* 0x001d540001237983 */ /* 0x000f220000100800 */
[----:B---3--:R-:W-:-:S03]  /*12d6a0*/  IADD3 R8, P0, R4, R38, RZ ;  /* 0x0000002604087210 */ /* 0x008fc60007f1e0ff */
        /* <DEDUP_REMOVED lines=17> */
[----:B--2---:R-:W-:-:S05]  /*12d7c0*/  IADD3 R14, P0, R15, R38, RZ ;  /* 0x000000260f0e7210 */ /* 0x004fca0007f1e0ff */
        /* <DEDUP_REMOVED lines=9> */
[----:B------:R-:W2:Y:S04]  /*12d860*/  LDL R36, [R1+0x1d44] ;  /* 0x001d440001247983 */ /* 0x000ea80000100800 */
[----:B------:R-:W2:Y:S04]  /*12d870*/  LDL R34, [R1+0x340] ;  /* 0x0003400001227983 */ /* 0x000ea80000100800 */
[----:B------:R-:W2:Y:S01]  /*12d880*/  LDL R3, [R1+0x1d40] ;  /* 0x001d400001037983 */ /* 0x000ea20000100800 */
[----:B0-----:R-:W-:-:S03]  /*12d890*/  IADD3 R14, P0, R40, R38, RZ ;  /* 0x00000026280e7210 */ /* 0x001fc60007f1e0ff */
[----:B------:R-:W2:Y:S02]  /*12d8a0*/  LDL R40, [R1+0x344] ;  /* 0x0003440001287983 */ /* 0x000ea40000100800 */
[----:B----4-:R-:W-:Y:S02]  /*12d8b0*/  IMAD.X R15, R41, 0x1, R39, P0 ;  /* 0x00000001290f7824 */ /* 0x010fe400000e0627 */
[----:B------:R-:W4:Y:S01]  /*12d8c0*/  LDL R41, [R1+0x1d3c] ;  /* 0x001d3c0001297983 */ /* 0x000f220000100800 */
[----:B------:R-:W-:-:S03]  /*12d8d0*/  IADD3 R10, P0, R11, R38, RZ ;  /* 0x000000260b0a7210 */ /* 0x000fc60007f1e0ff */
[----:B------:R-:W-:Y:S02]  /*12d8e0*/  STL.64 [R1+0x3620], R14 ;  /* 0x0036200e01007387 */ /* 0x000fe40000100a00 */
[----:B------:R-:W-:-:S05]  /*12d8f0*/  IMAD.X R11, R13, 0x1, R39, P0 ;  /* 0x000000010d0b7824 */ /* 0x000fca00000e0627 */
[----:B------:R0:W-:Y:S02]  /*12d900*/  STL.64 [R1+0x3608], R10 ;  /* 0x0036080a01007387 */ /* 0x0001e40000100a00 */
[----:B0-----:R-:W-:-:S05]  /*12d910*/  IADD3 R10, P0, R37, R38, RZ ;  /* 0x00000026250a7210 */ /* 0x001fca0007f1e0ff */
[----:B------:R-:W-:-:S05]  /*12d920*/  IMAD.X R11, R35, 0x1, R39, P0 ;  /* 0x00000001230b7824 */ /* 0x000fca00000e0627 */
[----:B------:R3:W-:Y:S04]  /*12d930*/  STL.64 [R1+0x35e8], R10 ;  /* 0x0035e80a01007387 */ /* 0x0007e80000100a00 */
[----:B------:R-:W4:Y:S04]  /*12d940*/  LDL R37, [R1+0x348] ;  /* 0x0003480001257983 */ /* 0x000f280000100800 */
        /* <DEDUP_REMOVED lines=23> */
[----:B--2---:R-:W-:-:S05]  /*12dac0*/  IMAD.X R11, R36, 0x1, R39, P0 ;  /* 0x00000001240b7824 */ /* 0x004fca00000e0627 */
[----:B------:R0:W-:Y:S02]  /*12dad0*/  STL.64 [R1+0x3570], R10 ;  /* 0x0035700a01007387 */ /* 0x0001e40000100a00 */
[----:B0-----:R-:W-:-:S05]  /*12dae0*/  IADD3 R10, P0, R34, R38, RZ ;  /* 0x00000026220a7210 */ /* 0x001fca0007f1e0ff */
[----:B------:R-:W-:-:S05]  /*12daf0*/  IMAD.X R11, R3, 0x1, R39, P0 ;  /* 0x00000001030b7824 */ /* 0x000fca00000e0627 */
[----:B------:R0:W-:Y:S04]  /*12db00*/  STL.64 [R1+0x3558], R10 ;  /* 0x0035580a01007387 */ /* 0x0001e80000100a00 */
[----:B------:R-:W2:Y:S01]  /*12db10*/  LDL R3, [R1+0x384] ;  /* 0x0003840001037983 */ /* 0x000ea20000100800 */
[----:B0-----:R-:W-:-:S05]  /*12db20*/  IADD3 R10, P0, R40, R38, RZ ;  /* 0x00000026280a7210 */ /* 0x001fca0007f1e0ff */
[----:B----4-:R-:W-:-:S05]  /*12db30*/  IMAD.X R11, R41, 0x1, R39, P0 ;  /* 0x00000001290b7824 */ /* 0x010fca00000e0627 */
[----:B------:R0:W-:Y:S04]  /*12db40*/  STL.64 [R1+0x33b8], R10 ;  /* 0x0033b80a01007387 */ /* 0x0001e80000100a00 */
[----:B------:R-:W4:Y:S04]  /*12db50*/  LDL R34, [R1+0x1d18] ;  /* 0x001d180001227983 */ /* 0x000f280000100800 */
[----:B------:R-:W4:Y:S04]  /*12db60*/  LDL R40, [R1+0x38c] ;  /* 0x00038c0001287983 */ /* 0x000f280000100800 */
[----:B0-----:R-:W4:Y:S04]  /*12db70*/  LDL R10, [R1+0x1d1c] ;  /* 0x001d1c00010a7983 */ /* 0x001f280000100800 */
[----:B------:R-:W4:Y:S04]  /*12db80*/  LDL R11, [R1+0x388] ;  /* 0x00038800010b7983 */ /* 0x000f280000100800 */
[----:B------:R-:W4:Y:S01]  /*12db90*/  LDL R41, [R1+0x1d14] ;  /* 0x001d140001297983 */ /* 0x000f220000100800 */
[----:B------:R-:W-:-:S05]  /*12dba0*/  IADD3 R20, P0, R37, R38, RZ ;  /* 0x0000002625147210 */ /* 0x000fca0007f1e0ff */
[----:B------:R-:W-:-:S05]  /*12dbb0*/  IMAD.X R21, R35, 0x1, R39, P0 ;  /* 0x0000000123157824 */ /* 0x000fca00000e0627 */
[----:B------:R3:W-:Y:S04]  /*12dbc0*/  STL.64 [R1+0x33d0], R20 ;  /* 0x0033d01401007387 */ /* 0x0007e80000100a00 */
[----:B------:R-:W4:Y:S04]  /*12dbd0*/  LDL R8, [R1+0x3a0] ;  /* 0x0003a00001087983 */ /* 0x000f280000100800 */
[----:B------:R-:W4:Y:S04]  /*12dbe0*/  LDL R36, [R1+0x1d10] ;  /* 0x001d100001247983 */ /* 0x000f280000100800 */
[----:B------:R-:W4:Y:S04]  /*12dbf0*/  LDL R37, [R1+0x3a4] ;  /* 0x0003a40001257983 */ /* 0x000f280000100800 */
[----:B------:R-:W4:Y:S01]  /*12dc00*/  LDL R35, [R1+0x1d0c] ;  /* 0x001d0c0001237983 */ /* 0x000f220000100800 */
[----:B---3--:R-:W-:-:S03]  /*12dc10*/  IADD3 R20, P0, R4, R38, RZ ;  /* 0x0000002604147210 */ /* 0x008fc60007f1e0ff */
        /* <DEDUP_REMOVED lines=23> */
[----:B--2---:R-:W-:-:S03]  /*12dd90*/  IADD3 R12, P0, R3, R38, RZ ;  /* 0x00000026030c7210 */ /* 0x004fc60007f1e0ff */
[----:B------:R-:W2:Y:S02]  /*12dda0*/  LDL R3, [R1+0x3d4] ;  /* 0x0003d40001037983 */ /* 0x000ea40000100800 */
[----:B----4-:R-:W-:Y:S01]  /*12ddb0*/  IMAD.X R13, R10, 0x1, R39, P0 ;  /* 0x000000010a0d7824 */ /* 0x010fe200000e0627 */
[----:B------:R-:W-:-:S05]  /*12ddc0*/  IADD3 R10, P0, R11, R38, RZ ;  /* 0x000000260b0a7210 */ /* 0x000fca0007f1e0ff */
[----:B------:R-:W-:-:S05]  /*12ddd0*/  IMAD.X R11, R34, 0x1, R39, P0 ;  /* 0x00000001220b7824 */ /* 0x000fca00000e0627 */
[----:B------:R0:W-:Y:S04]  /*12dde0*/  STL.64 [R1+0x3490], R10 ;  /* 0x0034900a01007387 */ /* 0x0001e80000100a00 */
[----:B------:R-:W-:Y:S04]  /*12ddf0*/  STL.64 [R1+0x3478], R12 ;  /* 0x0034780c01007387 */ /* 0x000fe80000100a00 */
[----:B------:R-:W4:Y:S01]  /*12de00*/  LDL R34, [R1+0x1cfc] ;  /* 0x001cfc0001227983 */ /* 0x000f220000100800 */
[----:B0-----:R-:W-:-:S03]  /*12de10*/  IADD3 R10, P0, R40, R38, RZ ;  /* 0x00000026280a7210 */ /* 0x001fc60007f1e0ff */
[----:B------:R-:W4:Y:S02]  /*12de20*/  LDL R40, [R1+0x3d8] ;  /* 0x0003d80001287983 */ /* 0x000f240000100800 */
[----:B------:R-:W-:Y:S02]  /*12de30*/  IMAD.X R11, R41, 0x1, R39, P0 ;  /* 0x00000001290b7824 */ /* 0x000fe400000e0627 */
[----:B------:R-:W4:Y:S04]  /*12de40*/  LDL R41, [R1+0x1cf8] ;  /* 0x001cf80001297983 */ /* 0x000f280000100800 */
[----:B------:R0:W-:Y:S02]  /*12de50*/  STL.64 [R1+0x34a8], R10 ;  /* 0x0034a80a01007387 */ /* 0x0001e40000100a00 */
[----:B0-----:R-:W-:-:S05]  /*12de60*/  IADD3 R10, P0, R8, R38, RZ ;  /* 0x00000026080a7210 */ /* 0x001fca0007f1e0ff */
        /* <DEDUP_REMOVED lines=30> */
[----:B--2---:R-:W-:-:S03]  /*12e050*/  IADD3 R8, P0, R3, R38, RZ ;  /* 0x0000002603087210 */ /* 0x004fc60007f1e0ff */
[----:B------:R-:W2:Y:S02]  /*12e060*/  LDL R3, [R1+0x41c] ;  /* 0x00041c0001037983 */ /* 0x000ea40000100800 */
[----:B----4-:R-:W-:-:S05]  /*12e070*/  IMAD.X R9, R34, 0x1, R39, P0 ;  /* 0x0000000122097824 */ /* 0x010fca00000e0627 */
[----:B------:R0:W-:Y:S02]  /*12e080*/  STL.64 [R1+0x3538], R8 ;  /* 0x0035380801007387 */ /* 0x0001e40000100a00 */
[----:B0-----:R-:W-:-:S05]  /*12e090*/  IADD3 R8, P0, R40, R38, RZ ;  /* 0x0000002628087210 */ /* 0x001fca0007f1e0ff */
[----:B------:R-:W-:-:S05]  /*12e0a0*/  IMAD.X R9, R41, 0x1, R39, P0 ;  /* 0x0000000129097824 */ /* 0x000fca00000e0627 */
[----:B------:R0:W-:Y:S04]  /*12e0b0*/  STL.64 [R1+0x31e0], R8 ;  /* 0x0031e00801007387 */ /* 0x0001e80000100a00 */
[----:B------:R-:W4:Y:S04]  /*12e0c0*/  LDL R34, [R1+0x1cd0] ;  /* 0x001cd00001227983 */ /* 0x000f280000100800 */
[----:B------:R-:W4:Y:S04]  /*12e0d0*/  LDL R40, [R1+0x434] ;  /* 0x0004340001287983 */ /* 0x000f280000100800 */
[----:B0-----:R-:W4:Y:S04]  /*12e0e0*/  LDL R8, [R1+0x1cd4] ;  /* 0x001cd40001087983 */ /* 0x001f280000100800 */
[----:B------:R-:W4:Y:S04]  /*12e0f0*/  LDL R9, [R1+0x430] ;  /* 0x0004300001097983 */ /* 0x000f280000100800 */
[----:B------:R-:W4:Y:S01]  /*12e100*/  LDL R41, [R1+0x1ccc] ;  /* 0x001ccc0001297983 */ /* 0x000f220000100800 */
[----:B---3--:R-:W-:-:S03]  /*12e110*/  IADD3 R18, P0, R4, R38, RZ ;  /* 0x0000002604127210 */ /* 0x008fc60007f1e0ff */
        /* <DEDUP_REMOVED lines=41> */
[----:B------:R-:W-:-:S05]  /*12e3b0*/  IMAD.X R9, R41, 0x1, R39, P0 ;  /* 0x0000000129097824 */ /* 0x000fca00000e0627 */
[----:B------:R0:W-:Y:S04]  /*12e3c0*/  STL.64 [R1+0x32e8], R8 ;  /* 0x0032e80801007387 */ /* 0x0001e80000100a00 */
[----:B------:R-:W4:Y:S04]  /*12e3d0*/  LDL R19, [R1+0x1cb4] ;  /* 0x001cb40001137983 */ /* 0x000f280000100800 */
[----:B------:R-:W4:Y:S04]  /*12e3e0*/  LDL R14, [R1+0x480] ;  /* 0x00048000010e7983 */ /* 0x000f280000100800 */
[----:B------:R-:W4:Y:S04]  /*12e3f0*/  LDL R12, [R1+0x1cb0] ;  /* 0x001cb000010c7983 */ /* 0x000f280000100800 */
[----:B------:R-:W4:Y:S04]  /*12e400*/  LDL R13, [R1+0x484] ;  /* 0x00048400010d7983 */ /* 0x000f280000100800 */
[----:B------:R-:W4:Y:S04]  /*12e410*/  LDL R15, [R1+0xabc] ;  /* 0x000abc00010f7983 */ /* 0x000f280000100800 */
[----:B0-----:R-:W4:Y:S04]  /*12e420*/  LDL R9, [R1+0x488] ;  /* 0x0004880001097983 */ /* 0x001f280000100800 */
[----:B------:R-:W4:Y:S01]  /*12e430*/  LDL R34, [R1+0xab8] ;  /* 0x000ab80001227983 */ /* 0x000f220000100800 */
[----:B---3--:R-:W-:-:S03]  /*12e440*/  IADD3 R10, P0, R4, R38, RZ ;  /* 0x00000026040a7210 */ /* 0x008fc60007f1e0ff */
[----:B------:R-:W3:Y:S04]  /*12e450*/  LDL R41, [R1+0x48c] ;  /* 0x00048c0001297983 */ /* 0x000ee80000100800 */
[----:B------:R-:W3:Y:S01]  /*12e460*/  LDL R4, [R1+0xab4] ;  /* 0x000ab40001047983 */ /* 0x000ee20000100800 */
        /* <DEDUP_REMOVED lines=19> */
[----:B------:R-:W3:Y:S01]  /*12e5a0*/  LDL R6, [R1+0x4d0] ;  /* 0x0004d00001067983 */ /* 0x000ee20000100800 */
[----:B--2---:R-:W-:-:S03]  /*12e5b0*/  IADD3 R20, P0, R3, R38, RZ ;  /* 0x0000002603147210 */ /* 0x004fc60007f1e0ff */
[----:B------:R-:W2:Y:S04]  /*12e5c0*/  LDL R56, [R1+0xa60] ;  /* 0x000a600001387983 */ /* 0x000ea80000100800 */
[----:B------:R-:W2:Y:S01]  /*12e5d0*/  LDL R3, [R1+0x4d4] ;  /* 0x0004d40001037983 */ /* 0x000ea20000100800 */
[--C-:B----4-:R-:W-:Y:S01]  /*12e5e0*/  IMAD.X R21, R40, 0x1, R39.reuse, P0 ;  /* 0x0000000128157824 */ /* 0x110fe200000e0627 */
[----:B------:R-:W-:Y:S02]  /*12e5f0*/  IADD3 R16, P0, R17, R38, RZ ;  /* 0x0000002611107210 */ /* 0x000fe40007f1e0ff */
[----:B------:R-:W4:Y:S04]  /*12e600*/  LDL R40, [R1+0xa3c] ;  /* 0x000a3c0001287983 */ /* 0x000f280000100800 */
[----:B------:R-:W-:Y:S01]  /*12e610*/  STL.64 [R1+0x3360], R20 ;  /* 0x0033601401007387 */ /* 0x000fe20000100a00 */
[----:B------:R-:W-:-:S05]  /*12e620*/  IMAD.X R17, R19, 0x1, R39, P0 ;  /* 0x0000000113117824 */ /* 0x000fca00000e0627 */
        /* <DEDUP_REMOVED lines=10> */
[----:B------:R-:W4:Y:S04]  /*12e6d0*/  LDL R9, [R1+0x4d8] ;  /* 0x0004d80001097983 */ /* 0x000f280000100800 */
[----:B------:R-:W4:Y:S01]  /*12e6e0*/  LDL R34, [R1+0xa38] ;  /* 0x000a380001227983 */ /* 0x000f220000100800 */
[----:B---3--:R-:W-:-:S03]  /*12e6f0*/  IADD3 R12, P0, R41, R38, RZ ;  /* 0x00000026290c7210 */ /* 0x008fc60007f1e0ff */
        /* <DEDUP_REMOVED lines=21> */
[----:B--2---:R-:W-:-:S05]  /*12e850*/  IMAD.X R11, R56, 0x1, R39, P0 ;  /* 0x00000001380b7824 */ /* 0x004fca00000e0627 */
[----:B------:R0:W-:Y:S04]  /*12e860*/  STL.64 [R1+0x30c0], R10 ;  /* 0x0030c00a01007387 */ /* 0x0001e80000100a00 */
[----:B------:R-:W2:Y:S04]  /*12e870*/  LDL R16, [R1+0xa08] ;  /* 0x000a080001107983 */ /* 0x000ea80000100800 */
[----:B------:R-:W2:Y:S01]  /*12e880*/  LDL R17, [R1+0x4fc] ;  /* 0x0004fc0001117983 */ /* 0x000ea20000100800 */
[----:B0-----:R-:W-:-:S03]  /*12e890*/  IADD3 R10, P0, R3, R38, RZ ;  /* 0x00000026030a7210 */ /* 0x001fc60007f1e0ff */
        /* <DEDUP_REMOVED lines=11> */
[----:B------:R-:W-:-:S05]  /*12e950*/  IADD3 R8, P0, R9, R38, RZ ;  /* 0x0000002609087210 */ /* 0x000fca0007f1e0ff */
[----:B------:R-:W-:-:S05]  /*12e960*/  IMAD.X R9, R34, 0x1, R39, P0 ;  /* 0x0000000122097824 */ /* 0x000fca00000e0627 */
[----:B------:R3:W-:Y:S02]  /*12e970*/  STL.64 [R1+0x30f0], R8 ;  /* 0x0030f00801007387 */ /* 0x0007e40000100a00 */
[----:B---3--:R-:W-:Y:S02]  /*12e980*/  IADD3 R8, P0, R41, R38, RZ ;  /* 0x0000002629087210 */ /* 0x008fe40007f1e0ff */
[----:B------:R-:W3:Y:S03]  /*12e990*/  LDL R41, [R1+0x9d4] ;  /* 0x0009d40001297983 */ /* 0x000ee60000100800 */
        /* <DEDUP_REMOVED lines=56> */
[----:B------:R2:W-:Y:S04]  /*12ed20*/  STL.64 [R1+0x2e80], R10 ;  /* 0x002e800a01007387 */ /* 0x0005e80000100a00 */
[----:B------:R-:W3:Y:S01]  /*12ed30*/  LDL R17, [R1+0x5f8] ;  /* 0x0005f80001117983 */ /* 0x000ee20000100800 */
[----:B0-----:R-:W-:-:S03]  /*12ed40*/  IADD3 R8, P0, R35, R38, RZ ;  /* 0x0000002623087210 */ /* 0x001fc60007f1e0ff */
[----:B------:R-:W3:Y:S02]  /*12ed50*/  LDL R35, [R1+0x95c] ;  /* 0x00095c0001237983 */ /* 0x000ee40000100800 */
[----:B------:R-:W-:-:S05]  /*12ed60*/  IMAD.X R9, R2, 0x1, R39, P0 ;  /* 0x0000000102097824 */ /* 0x000fca00000e0627 */
[----:B------:R0:W-:Y:S04]  /*12ed70*/  STL.64 [R1+0x2eb0], R8 ;  /* 0x002eb00801007387 */ /* 0x0001e80000100a00 */
[----:B------:R-:W3:Y:S01]  /*12ed80*/  LDL R19, [R1+0x958] ;  /* 0x0009580001137983 */ /* 0x000ee20000100800 */
[----:B--2---:R-:W-:-:S03]  /*12ed90*/  IADD3 R10, P0, R3, R38, RZ ;  /* 0x00000026030a7210 */ /* 0x004fc60007f1e0ff */
[----:B------:R-:W2:Y:S04]  /*12eda0*/  LDL R14, [R1+0x5fc] ;  /* 0x0005fc00010e7983 */ /* 0x000ea80000100800 */
[----:B------:R-:W2:Y:S04]  /*12edb0*/  LDL R12, [R1+0x954] ;  /* 0x00095400010c7983 */ /* 0x000ea80000100800 */
[----:B------:R-:W2:Y:S04]  /*12edc0*/  LDL R13, [R1+0x610] ;  /* 0x00061000010d7983 */ /* 0x000ea80000100800 */
[----:B------:R-:W2:Y:S04]  /*12edd0*/  LDL R15, [R1+0x950] ;  /* 0x00095000010f7983 */ /* 0x000ea80000100800 */
[----:B0-----:R-:W2:Y:S04]  /*12ede0*/  LDL R8, [R1+0x614] ;  /* 0x0006140001087983 */ /* 0x001ea80000100800 */
[----:B------:R-:W2:Y:S04]  /*12edf0*/  LDL R2, [R1+0x93c] ;  /* 0x00093c0001027983 */ /* 0x000ea80000100800 */
        /* <DEDUP_REMOVED lines=26> */
[----:B------:R0:W-:Y:S04]  /*12efa0*/  STL.64 [R1+0x2f28], R20 ;  /* 0x002f281401007387 */ /* 0x0001e80000100a00 */
[----:B0-----:R-:W3:Y:S04]  /*12efb0*/  LDL.LU.64 R20, [R1+0x6a00] ;  /* 0x006a000001147983 */ /* 0x001ee80000300a00 */
[----:B------:R-:W3:Y:S01]  /*12efc0*/  LDL R35, [R1+0x900] ;  /* 0x0009000001237983 */ /* 0x000ee20000100800 */
[----:B------:R-:W-:-:S05]  /*12efd0*/  IADD3 R16, P0, R17, R38, RZ ;  /* 0x0000002611107210 */ /* 0x000fca0007f1e0ff */
[----:B------:R-:W-:-:S05]  /*12efe0*/  IMAD.X R17, R19, 0x1, R39, P0 ;  /* 0x0000000113117824 */ /* 0x000fca00000e0627 */
[----:B------:R2:W-:Y:S02]  /*12eff0*/  STL.64 [R1+0x2f40], R16 ;  /* 0x002f401001007387 */ /* 0x0005e40000100a00 */
[----:B--2---:R-:W-:-:S05]  /*12f000*/  IADD3 R16, P0, R14, R38, RZ ;  /* 0x000000260e107210 */ /* 0x004fca0007f1e0ff */
[----:B------:R-:W-:Y:S01]  /*12f010*/  IMAD.X R17, R12, 0x1, R39, P0 ;  /* 0x000000010c117824 */ /* 0x000fe200000e0627 */
[----:B------:R-:W-:-:S05]  /*12f020*/  IADD3 R12, P0, R13, R38, RZ ;  /* 0x000000260d0c7210 */ /* 0x000fca0007f1e0ff */
[----:B------:R-:W-:-:S05]  /*12f030*/  IMAD.X R13, R15, 0x1, R39, P0 ;  /* 0x000000010f0d7824 */ /* 0x000fca00000e0627 */
[----:B------:R0:W-:Y:S02]  /*12f040*/  STL.64 [R1+0x2f70], R12 ;  /* 0x002f700c01007387 */ /* 0x0001e40000100a00 */
[-C--:B0-----:R-:W-:Y:S02]  /*12f050*/  IADD3 R12, P0, R8, R38.reuse, RZ ;  /* 0x00000026080c7210 */ /* 0x081fe40007f1e0ff */
[----:B------:R-:W-:Y:S03]  /*12f060*/  STL.64 [R1+0x2f58], R16 ;  /* 0x002f581001007387 */ /* 0x000fe60000100a00 */
[--C-:B------:R-:W-:Y:S01]  /*12f070*/  IMAD.X R13, R2, 0x1, R39.reuse, P0 ;  /* 0x00000001020d7824 */ /* 0x100fe200000e0627 */
[-C--:B------:R-:W-:Y:S01]  /*12f080*/  IADD3 R2, P0, R3, R38.reuse, RZ ;  /* 0x0000002603027210 */ /* 0x080fe20007f1e0ff */
[----:B------:R-:W2:Y:S04]  /*12f090*/  LDL R8, [R1+0x664] ;  /* 0x0006640001087983 */ /* 0x000ea80000100800 */
[----:B------:R-:W-:Y:S01]  /*12f0a0*/  IMAD.X R3, R9, 0x1, R39, P0 ;  /* 0x0000000109037824 */ /* 0x000fe200000e0627 */
[----:B------:R-:W-:Y:S04]  /*12f0b0*/  STL.64 [R1+0x2f88], R12 ;  /* 0x002f880c01007387 */ /* 0x000fe80000100a00 */
[----:B------:R0:W-:Y:S04]  /*12f0c0*/  STL.64 [R1+0x2fa0], R2 ;  /* 0x002fa00201007387 */ /* 0x0001e80000100a00 */
[----:B------:R-:W2:Y:S04]  /*12f0d0*/  LDL R9, [R1+0x8e8] ;  /* 0x0008e80001097983 */ /* 0x000ea80000100800 */
[----:B0-----:R-:W2:Y:S04]  /*12f0e0*/  LDL R2, [R1+0x8ec] ;  /* 0x0008ec0001027983 */ /* 0x001ea80000100800 */
        /* <DEDUP_REMOVED lines=19> */
[----:B------:R0:W-:Y:S01]  /*12f220*/  STL.64 [R1+0x2c88], R10 ;  /* 0x002c880a01007387 */ /* 0x0001e20000100a00 */
[----:B------:R-:W-:-:S03]  /*12f230*/  IADD3 R4, P0, R5, R38, RZ ;  /* 0x0000002605047210 */ /* 0x000fc60007f1e0ff */
[----:B------:R-:W3:Y:S04]  /*12f240*/  LDL R16, [R1+0x8bc] ;  /* 0x0008bc0001107983 */ /* 0x000ee80000100800 */
[----:B------:R-:W3:Y:S04]  /*12f250*/  LDL R17, [R1+0x688] ;  /* 0x0006880001117983 */ /* 0x000ee80000100800 */
[----:B0-----:R-:W3:Y:S04]  /*12f260*/  LDL R10, [R1+0x684] ;  /* 0x00068400010a7983 */ /* 0x001ee80000100800 */
[----:B------:R-:W3:Y:S01]  /*12f270*/  LDL R14, [R1+0x8b8] ;  /* 0x0008b800010e7983 */ /* 0x000ee20000100800 */
[----:B------:R-:W-:-:S05]  /*12f280*/  IMAD.X R5, R35, 0x1, R39, P0 ;  /* 0x0000000123057824 */ /* 0x000fca00000e0627 */
[----:B------:R0:W-:Y:S04]  /*12f290*/  STL.64 [R1+0x2ca0], R4 ;  /* 0x002ca00401007387 */ /* 0x0001e80000100a00 */
[----:B------:R-:W3:Y:S04]  /*12f2a0*/  LDL R11, [R1+0x68c] ;  /* 0x00068c00010b7983 */ /* 0x000ee80000100800 */
[----:B------:R-:W3:Y:S04]  /*12f2b0*/  LDL R36, [R1+0x8b4] ;  /* 0x0008b40001247983 */ /* 0x000ee80000100800 */
[----:B------:R-:W3:Y:S04]  /*12f2c0*/  LDL R37, [R1+0x6b0] ;  /* 0x0006b00001257983 */ /* 0x000ee80000100800 */
[----:B0-----:R-:W3:Y:S04]  /*12f2d0*/  LDL R4, [R1+0x8b0] ;  /* 0x0008b00001047983 */ /* 0x001ee80000100800 */
[----:B------:R-:W3:Y:S04]  /*12f2e0*/  LDL R5, [R1+0x6b4] ;  /* 0x0006b40001057983 */ /* 0x000ee80000100800 */
[----:B------:R-:W3:Y:S04]  /*12f2f0*/  LDL R34, [R1+0x89c] ;  /* 0x00089c0001227983 */ /* 0x000ee80000100800 */
[----:B------:R-:W3:Y:S04]  /*12f300*/  LDL R35, [R1+0x6b8] ;  /* 0x0006b80001237983 */ /* 0x000ee80000100800 */
[----:B------:R-:W3:Y:S01]  /*12f310*/  LDL R15, [R1+0x6d0] ;  /* 0x0006d000010f7983 */ /* 0x000ee20000100800 */
[----:B--2---:R-:W-:-:S05]  /*12f320*/  IADD3 R12, P0, R8, R38, RZ ;  /* 0x00000026080c7210 */ /* 0x004fca0007f1e0ff */
[----:B------:R-:W-:Y:S01]  /*12f330*/  IMAD.X R13, R2, 0x1, R39, P0 ;  /* 0x00000001020d7824 */ /* 0x000fe200000e0627 */
[----:B------:R-:W-:-:S04]  /*12f340*/  IADD3 R2, P0, R3, R38, RZ ;  /* 0x0000002603027210 */ /* 0x000fc80007f1e0ff */
[----:B------:R-:W-:Y:S01]  /*12f350*/  STL.64 [R1+0x2cb8], R12 ;  /* 0x002cb80c01007387 */ /* 0x000fe20000100a00 */
[----:B------:R-:W-:-:S03]  /*12f360*/  IMAD.X R3, R9, 0x1, R39, P0 ;  /* 0x0000000109037824 */ /* 0x000fc600000e0627 */
[----:B------:R-:W2:Y:S04]  /*12f370*/  LDL R8, [R1+0x6d4] ;  /* 0x0006d40001087983 */ /* 0x000ea80000100800 */
[----:B------:R0:W-:Y:S04]  /*12f380*/  STL.64 [R1+0x2cd0], R2 ;  /* 0x002cd00201007387 */ /* 0x0001e80000100a00 */
[----:B------:R-:W2:Y:S04]  /*12f390*/  LDL R9, [R1+0x868] ;  /* 0x0008680001097983 */ /* 0x000ea80000100800 */
[----:B0-----:R-:W2:Y:S04]  /*12f3a0*/  LDL R2, [R1+0x86c] ;  /* 0x00086c0001027983 */ /* 0x001ea80000100800 */
[----:B------:R-:W2:Y:S01]  /*12f3b0*/  LDL R3, [R1+0x6d8] ;  /* 0x0006d80001037983 */ /* 0x000ea20000100800 */
[----:B----4-:R-:W-:-:S03]  /*12f3c0*/  IADD3 R12, P0, R40, R38, RZ ;  /* 0x00000026280c7210 */ /* 0x010fc60007f1e0ff */
[----:B------:R-:W4:Y:S02]  /*12f3d0*/  LDL R40, [R1+0x6dc] ;  /* 0x0006dc0001287983 */ /* 0x000f240000100800 */
[----:B---3--:R-:W-:-:S05]  /*12f3e0*/  IMAD.X R13, R6, 0x1, R39, P0 ;  /* 0x00000001060d7824 */ /* 0x008fca00000e0627 */
[----:B------:R0:W-:Y:S02]  /*12f3f0*/  STL.64 [R1+0x2ce8], R12 ;  /* 0x002ce80c01007387 */ /* 0x0001e40000100a00 */
[----:B0-----:R-:W-:-:S05]  /*12f400*/  IADD3 R12, P0, R56, R38, RZ ;  /* 0x00000026380c7210 */ /* 0x001fca0007f1e0ff */
[----:B------:R-:W-:Y:S02]  /*12f410*/  IMAD.X R13, R41, 0x1, R39, P0 ;  /* 0x00000001290d7824 */ /* 0x000fe400000e0627 */
[----:B------:R-:W3:Y:S04]  /*12f420*/  LDL R41, [R1+0x700] ;  /* 0x0007000001297983 */ /* 0x000ee80000100800 */
[----:B------:R0:W-:Y:S04]  /*12f430*/  STL.64 [R1+0x2d00], R12 ;  /* 0x002d000c01007387 */ /* 0x0001e80000100a00 */
[----:B0-----:R-:W3:Y:S04]  /*12f440*/  LDL R12, [R1+0x860] ;  /* 0x00086000010c7983 */ /* 0x001ee80000100800 */
[----:B------:R-:W3:Y:S04]  /*12f450*/  LDL R13, [R1+0x704] ;  /* 0x00070400010d7983 */ /* 0x000ee80000100800 */
[----:B------:R-:W3:Y:S04]  /*12f460*/  LDL.LU R6, [R1+0x844] ;  /* 0x0008440001067983 */ /* 0x000ee80000300800 */
[----:B------:R-:W3:Y:S01]  /*12f470*/  LDL.LU R56, [R1+0x840] ;  /* 0x0008400001387983 */ /* 0x000ee20000300800 */
[----:B------:R-:W-:-:S03]  /*12f480*/  IADD3 R18, P0, R10, R38, RZ ;  /* 0x000000260a127210 */ /* 0x000fc60007f1e0ff */
[----:B------:R-:W3:Y:S02]  /*12f490*/  LDL R10, [R1+0x708] ;  /* 0x00070800010a7983 */ /* 0x000ee40000100800 */
[----:B------:R-:W-:Y:S01]  /*12f4a0*/  IMAD.X R19, R16, 0x1, R39, P0 ;  /* 0x0000000110137824 */ /* 0x000fe200000e0627 */
[----:B------:R-:W-:-:S05]  /*12f4b0*/  IADD3 R16, P0, R17, R38, RZ ;  /* 0x0000002611107210 */ /* 0x000fca0007f1e0ff */
[----:B------:R-:W-:Y:S01]  /*12f4c0*/  IMAD.X R17, R14, 0x1, R39, P0 ;  /* 0x000000010e117824 */ /* 0x000fe200000e0627 */
[----:B------:R0:W-:Y:S04]  /*12f4d0*/  STL.64 [R1+0x2d18], R18 ;  /* 0x002d181201007387 */ /* 0x0001e80000100a00 */
[----:B0-----:R-:W3:Y:S04]  /*12f4e0*/  LDL.LU.64 R18, [R1+0x69f8] ;  /* 0x0069f80001127983 */ /* 0x001ee80000300a00 */
[----:B------:R0:W-:Y:S02]  /*12f4f0*/  STL.64 [R1+0x2d30], R16 ;  /* 0x002d301001007387 */ /* 0x0001e40000100a00 */
[----:B0-----:R-:W-:-:S05]  /*12f500*/  IADD3 R16, P0, R11, R38, RZ ;  /* 0x000000260b107210 */ /* 0x001fca0007f1e0ff */
[----:B------:R-:W-:Y:S01]  /*12f510*/  IMAD.X R17, R36, 0x1, R39, P0 ;  /* 0x0000000124117824 */ /* 0x000fe200000e0627 */
[----:B------:R-:W-:-:S05]  /*12f520*/  IADD3 R36, P0, R37, R38, RZ ;  /* 0x0000002625247210 */ /* 0x000fca0007f1e0ff */
[--C-:B------:R-:W-:Y:S01]  /*12f530*/  IMAD.X R37, R4, 0x1, R39.reuse, P0 ;  /* 0x0000000104257824 */ /* 0x100fe200000e0627 */
[-C--:B------:R-:W-:Y:S01]  /*12f540*/  IADD3 R4, P0, R5, R38.reuse, RZ ;  /* 0x0000002605047210 */ /* 0x080fe20007f1e0ff */
[----:B------:R0:W-:Y:S04]  /*12f550*/  STL.64 [R1+0x2d48], R16 ;  /* 0x002d481001007387 */ /* 0x0001e80000100a00 */
[--C-:B------:R-:W-:Y:S01]  /*12f560*/  IMAD.X R5, R34, 0x1, R39.reuse, P0 ;  /* 0x0000000122057824 */ /* 0x100fe200000e0627 */
[----:B------:R-:W-:Y:S01]  /*12f570*/  IADD3 R34, P0, R35, R38, RZ ;  /* 0x0000002623227210 */ /* 0x000fe20007f1e0ff */
[----:B0-----:R-:W3:Y:S04]  /*12f580*/  LDL.LU.64 R16, [R1+0x69f0] ;  /* 0x0069f00001107983 */ /* 0x001ee80000300a00 */
[----:B------:R0:W-:Y:S04]  /*12f590*/  STL.64 [R1+0x2d60], R36 ;  /* 0x002d602401007387 */ /* 0x0001e80000100a00 */
[----:B0-----:R-:W3:Y:S04]  /*12f5a0*/  LDL.LU.64 R36, [R1+0x69e8] ;  /* 0x0069e80001247983 */ /* 0x001ee80000300a00 */
[----:B------:R0:W-:Y:S04]  /*12f5b0*/  STL.64 [R1+0x2d78], R4 ;  /* 0x002d780401007387 */ /* 0x0001e80000100a00 */
[----:B0-----:R-:W2:Y:S04]  /*12f5c0*/  LDL.LU.64 R4, [R1+0x69e0] ;  /* 0x0069e00001047983 */ /* 0x001ea80000300a00 */
[----:B------:R-:W4:Y:S04]  /*12f5d0*/  LDL R35, [R1+0x898] ;  /* 0x0008980001237983 */ /* 0x000f280000100800 */
[----:B------:R-:W3:Y:S01]  /*12f5e0*/  LDL.LU R11, [R1+0x7f0] ;  /* 0x0007f000010b7983 */ /* 0x000ee20000300800 */
[----:B----4-:R-:W-:Y:S01]  /*12f5f0*/  IMAD.X R35, R35, 0x1, R39, P0 ;  /* 0x0000000123237824 */ /* 0x010fe200000e0627 */
[----:B--2---:R-:W-:-:S04]  /*12f600*/  SHF.R.S32.HI R14, RZ, 0x1f, R4 ;  /* 0x0000001fff0e7819 */ /* 0x004fc80000011404 */
[----:B------:R0:W-:Y:S02]  /*12f610*/  STL.64 [R1+0x2d90], R34 ;  /* 0x002d902201007387 */ /* 0x0001e40000100a00 */
[----:B0-----:R-:W-:-:S05]  /*12f620*/  IADD3 R34, P0, R4, R38, RZ ;  /* 0x0000002604227210 */ /* 0x001fca0007f1e0ff */
[----:B------:R-:W-:Y:S01]  /*12f630*/  IMAD.X R35, R14, 0x1, R39, P0 ;  /* 0x000000010e237824 */ /* 0x000fe200000e0627 */
[----:B------:R-:W-:-:S04]  /*12f640*/  IADD3 R14, P0, R15, R38, RZ ;  /* 0x000000260f0e7210 */ /* 0x000fc80007f1e0ff */
[----:B------:R0:W-:Y:S04]  /*12f650*/  STL.64 [R1+0x2da8], R34 ;  /* 0x002da82201007387 */ /* 0x0001e80000100a00 */
[----:B0-----:R-:W2:Y:S04]  /*12f660*/  LDL.LU.64 R34, [R1+0x69d8] ;  /* 0x0069d80001227983 */ /* 0x001ea80000300a00 */
[----:B------:R-:W4:Y:S02]  /*12f670*/  LDL R15, [R1+0x890] ;  /* 0x00089000010f7983 */ /* 0x000f240000100800 */
[----:B----4-:R-:W-:-:S05]  /*12f680*/  IMAD.X R15, R15, 0x1, R39, P0 ;  /* 0x000000010f0f7824 */ /* 0x010fca00000e0627 */
[----:B------:R0:W-:Y:S02]  /*12f690*/  STL.64 [R1+0x2dc0], R14 ;  /* 0x002dc00e01007387 */ /* 0x0001e40000100a00 */
[----:B0-----:R-:W-:-:S05]  /*12f6a0*/  IADD3 R14, P0, R8, R38, RZ ;  /* 0x00000026080e7210 */ /* 0x001fca0007f1e0ff */
[----:B------:R-:W-:Y:S01]  /*12f6b0*/  IMAD.X R15, R2, 0x1, R39, P0 ;  /* 0x00000001020f7824 */ /* 0x000fe200000e0627 */
[----:B------:R-:W-:-:S05]  /*12f6c0*/  IADD3 R2, P0, R3, R38, RZ ;  /* 0x0000002603027210 */ /* 0x000fca0007f1e0ff */
[----:B------:R-:W-:-:S05]  /*12f6d0*/  IMAD.X R3, R9, 0x1, R39, P0 ;  /* 0x0000000109037824 */ /* 0x000fca00000e0627 */
[----:B------:R0:W-:Y:S02]  /*12f6e0*/  STL.64 [R1+0x2df0], R2 ;  /* 0x002df00201007387 */ /* 0x0001e40000100a00 */
[-C--:B0-----:R-:W-:Y:S02]  /*12f6f0*/  IADD3 R2, P0, R40, R38.reuse, RZ ;  /* 0x0000002628027210 */ /* 0x081fe40007f1e0ff */
[----:B------:R0:W-:Y:S03]  /*12f700*/  STL.64 [R1+0x2dd8], R14 ;  /* 0x002dd80e01007387 */ /* 0x0001e60000100a00 */
[--C-:B------:R-:W-:Y:S01]  /*12f710*/  IMAD.X R3, R5, 0x1, R39.reuse, P0 ;  /* 0x0000000105037824 */ /* 0x100fe200000e0627 */
[----:B---3--:R-:W-:Y:S01]  /*12f720*/  IADD3 R40, P0, R41, R38, RZ ;  /* 0x0000002629287210 */ /* 0x008fe20007f1e0ff */
[----:B------:R-:W3:Y:S04]  /*12f730*/  LDL.LU R8, [R1+0x1ffc] ;  /* 0x001ffc0001087983 */ /* 0x000ee80000300800 */
[----:B------:R-:W4:Y:S01]  /*12f740*/  LDL.LU R9, [R1+0x7f4] ;  /* 0x0007f40001097983 */ /* 0x000f220000300800 */
[----:B------:R-:W-:-:S03]  /*12f750*/  IMAD.X R41, R12, 0x1, R39, P0 ;  /* 0x000000010c297824 */ /* 0x000fc600000e0627 */
[----:B0-----:R-:W4:Y:S04]  /*12f760*/  LDL.LU R14, [R1+0x1ff8] ;  /* 0x001ff800010e7983 */ /* 0x001f280000300800 */
[----:B------:R-:W4:Y:S01]  /*12f770*/  LDL.LU R15, [R1+0x7f8] ;  /* 0x0007f800010f7983 */ /* 0x000f220000300800 */
[----:B------:R-:W-:-:S03]  /*12f780*/  IADD3 R12, P0, R13, R38, RZ ;  /* 0x000000260d0c7210 */ /* 0x000fc60007f1e0ff */
[----:B------:R0:W-:Y:S04]  /*12f790*/  STL.64 [R1+0x2e08], R2 ;  /* 0x002e080201007387 */ /* 0x0001e80000100a00 */
[----:B0-----:R-:W2:Y:S04]  /*12f7a0*/  LDL.LU.64 R2, [R1+0x69d0] ;  /* 0x0069d00001027983 */ /* 0x001ea80000300a00 */
[----:B------:R0:W-:Y:S04]  /*12f7b0*/  STL.64 [R1+0x2e20], R40 ;  /* 0x002e202801007387 */ /* 0x0001e80000100a00 */
[----:B0-----:R-:W3:Y:S04]  /*12f7c0*/  LDL.LU.64 R40, [R1+0x69c8] ;  /* 0x0069c80001287983 */ /* 0x001ee80000300a00 */
[----:B------:R-:W4:Y:S02]  /*12f7d0*/  LDL R13, [R1+0x84c] ;  /* 0x00084c00010d7983 */ /* 0x000f240000100800 */
[----:B----4-:R-:W-:-:S05]  /*12f7e0*/  IMAD.X R13, R13, 0x1, R39, P0 ;  /* 0x000000010d0d7824 */ /* 0x010fca00000e0627 */
[----:B------:R0:W-:Y:S02]  /*12f7f0*/  STL.64 [R1+0x2e38], R12 ;  /* 0x002e380c01007387 */ /* 0x0001e40000100a00 */
[----:B0-----:R-:W-:-:S05]  /*12f800*/  IADD3 R12, P0, R10, R38, RZ ;  /* 0x000000260a0c7210 */ /* 0x001fca0007f1e0ff */
[--C-:B---3--:R-:W-:Y:S02]  /*12f810*/  IMAD.X R13, R41, 0x1, R39.reuse, P0 ;  /* 0x00000001290d7824 */ /* 0x108fe400000e0627 */
[----:B------:R-:W3:Y:S04]  /*12f820*/  LDL.LU R41, [R1+0x69c4] ;  /* 0x0069c40001297983 */ /* 0x000ee80000300800 */
[----:B------:R0:W-:Y:S02]  /*12f830*/  STL.64 [R1+0x2c00], R12 ;  /* 0x002c000c01007387 */ /* 0x0001e40000100a00 */
[----:B0-----:R-:W-:Y:S02]  /*12f840*/  IADD3 R12, P0, R40, R38, RZ ;  /* 0x00000026280c7210 */ /* 0x001fe40007f1e0ff */
[----:B------:R-:W4:Y:S03]  /*12f850*/  LDL.LU R40, [R1+0x69c0] ;  /* 0x0069c00001287983 */ /* 0x000f260000300800 */
[----:B------:R-:W-:-:S05]  /*12f860*/  IMAD.X R13, R6, 0x1, R39, P0 ;  /* 0x00000001060d7824 */ /* 0x000fca00000e0627 */
[----:B------:R0:W-:Y:S02]  /*12f870*/  STL.64 [R1+0x2c18], R12 ;  /* 0x002c180c01007387 */ /* 0x0001e40000100a00 */
[----:B0-----:R-:W-:-:S05]  /*12f880*/  IADD3 R12, P0, R7, R38, RZ ;  /* 0x00000026070c7210 */ /* 0x001fca0007f1e0ff */
[----:B------:R-:W-:-:S05]  /*12f890*/  IMAD.X R13, R56, 0x1, R39, P0 ;  /* 0x00000001380d7824 */ /* 0x000fca00000e0627 */
[----:B------:R2:W-:Y:S02]  /*12f8a0*/  STL.64 [R1+0x2c30], R12 ;  /* 0x002c300c01007387 */ /* 0x0005e40000100a00 */
[----:B--2---:R-:W-:-:S05]  /*12f8b0*/  IADD3 R12, P0, R3, R38, RZ ;  /* 0x00000026030c7210 */ /* 0x004fca0007f1e0ff */
[----:B------:R-:W-:-:S05]  /*12f8c0*/  IMAD.X R13, R0, 0x1, R39, P0 ;  /* 0x00000001000d7824 */ /* 0x000fca00000e0627 */
[----:B------:R0:W-:Y:S01]  /*12f8d0*/  STL.64 [R1+0x2c48], R12 ;  /* 0x002c480c01007387 */ /* 0x0001e20000100a00 */
[----:B------:R-:W-:Y:S01]  /*12f8e0*/  VIADD R3, R11, UR6 ;  /* 0x000000060b037c36 */ /* 0x000fe20008000000 */
[----:B------:R-:W-:Y:S01]  /*12f8f0*/  ULDC UR6, c[0x0][0x248] ;  /* 0x0000920000067ab9 */ /* 0x000fe20000000800 */
        /* <DEDUP_REMOVED lines=8> */
[----:B------:R-:W-:-:S05]  /*12f980*/  IMAD.X R13, R10, 0x1, R37, P0 ;  /* 0x000000010a0d7824 */ /* 0x000fca00000e0625 */
[----:B------:R0:W-:Y:S02]  /*12f990*/  STL.64 [R1+0x50b0], R12 ;  /* 0x0050b00c01007387 */ /* 0x0001e40000100a00 */
[----:B0-----:R-:W-:-:S05]  /*12f9a0*/  IADD3 R12, P0, R3, R38, RZ ;  /* 0x00000026030c7210 */ /* 0x001fca0007f1e0ff */
[----:B------:R-:W-:-:S05]  /*12f9b0*/  IMAD.X R13, R10, 0x1, R39, P0 ;  /* 0x000000010a0d7824 */ /* 0x000fca00000e0627 */
[----:B------:R4:W-:Y:S02]  /*12f9c0*/  STL.64 [R1+0x50c0], R12 ;  /* 0x0050c00c01007387 */ /* 0x0009e40000100a00 */
[----:B----4-:R-:W-:-:S05]  /*12f9d0*/  IADD3 R12, P0, R3, R40, RZ ;  /* 0x00000028030c7210 */ /* 0x010fca0007f1e0ff */
[----:B---3--:R-:W-:Y:S01]  /*12f9e0*/  IMAD.X R13, R10, 0x1, R41, P0 ;  /* 0x000000010a0d7824 */ /* 0x008fe200000e0629 */
[----:B------:R-:W-:-:S05]  /*12f9f0*/  IADD3 R10, P0, R11, R40, RZ ;  /* 0x000000280b0a7210 */ /* 0x000fca0007f1e0ff */
[--C-:B------:R-:W-:Y:S01]  /*12fa00*/  IMAD.X R11, R8, 0x1, R41.reuse, P0 ;  /* 0x00000001080b7824 */ /* 0x100fe200000e0629 */
[-C--:B------:R-:W-:Y:S01]  /*12fa10*/  IADD3 R8, P0, R9, R40.reuse, RZ ;  /* 0x0000002809087210 */ /* 0x080fe20007f1e0ff */
[----:B------:R0:W-:Y:S04]  /*12fa20*/  STL.64 [R1+0x50c8], R12 ;  /* 0x0050c80c01007387 */ /* 0x0001e80000100a00 */
[--C-:B------:R-:W-:Y:S01]  /*12fa30*/  IMAD.X R9, R14, 0x1, R41.reuse, P0 ;  /* 0x000000010e097824 */ /* 0x100fe200000e0629 */
[----:B------:R-:W-:Y:S01]  /*12fa40*/  IADD3 R14, P0, R15, R40, RZ ;  /* 0x000000280f0e7210 */ /* 0x000fe20007f1e0ff */
[----:B0-----:R-:W2:Y:S04]  /*12fa50*/  LDL.LU.64 R12, [R1+0x69b8] ;  /* 0x0069b800010c7983 */ /* 0x001ea80000300a00 */
[----:B------:R0:W-:Y:S04]  /*12fa60*/  STL.64 [R1+0x5098], R10 ;  /* 0x0050980a01007387 */ /* 0x0001e80000100a00 */
[----:B0-----:R-:W3:Y:S04]  /*12fa70*/  LDL.LU.64 R10, [R1+0x69b0] ;  /* 0x0069b000010a7983 */ /* 0x001ee80000300a00 */
[----:B------:R0:W-:Y:S04]  /*12fa80*/  STL.64 [R1+0x5070], R8 ;  /* 0x0050700801007387 */ /* 0x0001e80000100a00 */
[----:B0-----:R-:W4:Y:S04]  /*12fa90*/  LDL.LU.64 R8, [R1+0x69a8] ;  /* 0x0069a80001087983 */ /* 0x001f280000300a00 */
[----:B------:R-:W2:Y:S02]  /*12faa0*/  LDL.LU R15, [R1+0x1ff4] ;  /* 0x001ff400010f7983 */ /* 0x000ea40000300800 */
[----:B--2---:R-:W-:-:S05]  /*12fab0*/  IMAD.X R15, R15, 0x1, R41, P0 ;  /* 0x000000010f0f7824 */ /* 0x004fca00000e0629 */
[----:B------:R0:W-:Y:S04]  /*12fac0*/  STL.64 [R1+0x5048], R14 ;  /* 0x0050480e01007387 */ /* 0x0001e80000100a00 */
[----:B0-----:R-:W2:Y:S01]  /*12fad0*/  LDL.LU R15, [R1+0x1ff0] ;  /* 0x001ff000010f7983 */ /* 0x001ea20000300800 */
[----:B----4-:R-:W-:-:S05]  /*12fae0*/  IADD3 R14, P0, R8, R40, RZ ;  /* 0x00000028080e7210 */ /* 0x010fca0007f1e0ff */
[----:B--2---:R-:W-:-:S05]  /*12faf0*/  IMAD.X R15, R15, 0x1, R41, P0 ;  /* 0x000000010f0f7824 */ /* 0x004fca00000e0629 */
[----:B------:R0:W-:Y:S04]  /*12fb00*/  STL.64 [R1+0x5018], R14 ;  /* 0x0050180e01007387 */ /* 0x0001e80000100a00 */
[----:B0-----:R-:W2:Y:S01]  /*12fb10*/  LDL.LU R15, [R1+0x1fec] ;  /* 0x001fec00010f7983 */ /* 0x001ea20000300800 */
[----:B------:R-:W-:-:S03]  /*12fb20*/  IADD3 R14, P0, R9, R40, RZ ;  /* 0x00000028090e7210 */ /* 0x000fc60007f1e0ff */
[----:B------:R-:W-:Y:S02]  /*12fb30*/  STL.64 [R1+0x6978], R8 ;  /* 0x0069780801007387 */ /* 0x000fe40000100a00 */
[----:B--2---:R-:W-:-:S05]  /*12fb40*/  IMAD.X R15, R15, 0x1, R41, P0 ;  /* 0x000000010f0f7824 */ /* 0x004fca00000e0629 */
[----:B------:R0:W-:Y:S04]  /*12fb50*/  STL.64 [R1+0x4fe8], R14 ;  /* 0x004fe80e01007387 */ /* 0x0001e80000100a00 */
[----:B0-----:R-:W2:Y:S04]  /*12fb60*/  LDL.LU.64 R14, [R1+0x69a0] ;  /* 0x0069a000010e7983 */ /* 0x001ea80000300a00 */
[----:B------:R-:W4:Y:S01]  /*12fb70*/  LDL.LU R9, [R1+0x1fe8] ;  /* 0x001fe80001097983 */ /* 0x000f220000300800 */
[----:B---3--:R-:W-:-:S05]  /*12fb80*/  IADD3 R8, P0, R10, R40, RZ ;  /* 0x000000280a087210 */ /* 0x008fca0007f1e0ff */
[----:B----4-:R-:W-:-:S05]  /*12fb90*/  IMAD.X R9, R9, 0x1, R41, P0 ;  /* 0x0000000109097824 */ /* 0x010fca00000e0629 */
[----:B------:R0:W-:Y:S04]  /*12fba0*/  STL.64 [R1+0x4fc0], R8 ;  /* 0x004fc00801007387 */ /* 0x0001e80000100a00 */
[----:B0-----:R-:W3:Y:S01]  /*12fbb0*/  LDL.LU R9, [R1+0x1fe4] ;  /* 0x001fe40001097983 */ /* 0x001ee20000300800 */
[----:B------:R-:W-:-:S03]  /*12fbc0*/  IADD3 R8, P0, R11, R40, RZ ;  /* 0x000000280b087210 */ /* 0x000fc60007f1e0ff */
[----:B------:R0:W-:Y:S02]  /*12fbd0*/  STL [R1+0x6970], R11 ;  /* 0x0069700b01007387 */ /* 0x0001e40000100800 */
[----:B0-----:R-:W-:Y:S01]  /*12fbe0*/  SHF.R.S32.HI R11, RZ, 0x1f, R12 ;  /* 0x0000001fff0b7819 */ /* 0x001fe2000001140c */
[----:B---3--:R-:W-:-:S05]  /*12fbf0*/  IMAD.X R9, R9, 0x1, R41, P0 ;  /* 0x0000000109097824 */ /* 0x008fca00000e0629 */
[----:B------:R0:W-:Y:S02]  /*12fc00*/  STL.64 [R1+0x4f90], R8 ;  /* 0x004f900801007387 */ /* 0x0001e40000100a00 */
[----:B0-----:R-:W-:Y:S02]  /*12fc10*/  IADD3 R8, P0, R12, R40, RZ ;  /* 0x000000280c087210 */ /* 0x001fe40007f1e0ff */
[----:B------:R0:W-:Y:S03]  /*12fc20*/  STL [R1+0x696c], R12 ;  /* 0x00696c0c01007387 */ /* 0x0001e60000100800 */
[----:B------:R-:W-:-:S05]  /*12fc30*/  IMAD.X R9, R11, 0x1, R41, P0 ;  /* 0x000000010b097824 */ /* 0x000fca00000e0629 */
[----:B------:R1:W-:Y:S01]  /*12fc40*/  STL.64 [R1+0x4f68], R8 ;  /* 0x004f680801007387 */ /* 0x0003e20000100a00 */
[----:B0-----:R-:W-:Y:S02]  /*12fc50*/  SHF.R.S32.HI R12, RZ, 0x1f, R13 ;  /* 0x0000001fff0c7819 */ /* 0x001fe4000001140d */
[----:B-1----:R-:W-:Y:S01]  /*12fc60*/  IADD3 R8, P0, R13, R40, RZ ;  /* 0x000000280d087210 */ /* 0x002fe20007f1e0ff */
[----:B------:R-:W-:Y:S04]  /*12fc70*/  STL [R1+0x6968], R13 ;  /* 0x0069680d01007387 */ /* 0x000fe80000100800 */
[----:B------:R-:W-:Y:S01]  /*12fc80*/  IMAD.X R9, R12, 0x1, R41, P0 ;  /* 0x000000010c097824 */ /* 0x000fe200000e0629 */
[----:B--2---:R-:W-:-:S04]  /*12fc90*/  SHF.R.S32.HI R11, RZ, 0x1f, R14 ;  /* 0x0000001fff0b7819 */ /* 0x004fc8000001140e */
[----:B------:R0:W-:Y:S01]  /*12fca0*/  STL.64 [R1+0x4f38], R8 ;  /* 0x004f380801007387 */ /* 0x0001e20000100a00 */
[----:B------:R-:W-:Y:S02]  /*12fcb0*/  SHF.R.S32.HI R12, RZ, 0x1f, R15 ;  /* 0x0000001fff0c7819 */ /* 0x000fe4000001140f */
[----:B0-----:R-:W-:Y:S01]  /*12fcc0*/  IADD3 R8, P0, R14, R40, RZ ;  /* 0x000000280e087210 */ /* 0x001fe20007f1e0ff */
[----:B------:R-:W-:Y:S04]  /*12fcd0*/  STL [R1+0x6964], R14 ;  /* 0x0069640e01007387 */ /* 0x000fe80000100800 */
[----:B------:R-:W-:-:S05]  /*12fce0*/  IMAD.X R9, R11, 0x1, R41, P0 ;  /* 0x000000010b097824 */ /* 0x000fca00000e0629 */
        /* <DEDUP_REMOVED lines=85> */
[----:B------:R0:W-:Y:S02]  /*130240*/  STL.64 [R1+0x4c20], R8 ;  /* 0x004c200801007387 */ /* 0x0001e40000100a00 */
[----:B0-----:R-:W-:Y:S02]  /*130250*/  IADD3 R8, P0, R32, R40, RZ ;  /* 0x0000002820087210 */ /* 0x001fe40007f1e0ff */
[----:B------:R-:W-:Y:S03]  /*130260*/  STL [R1+0x6940], R32 ;  /* 0x0069402001007387 */ /* 0x000fe60000100800 */
[----:B------:R-:W-:Y:S01]  /*130270*/  IMAD.X R9, R11, 0x1, R41, P0 ;  /* 0x000000010b097824 */ /* 0x000fe200000e0629 */
[----:B------:R-:W-:-:S04]  /*130280*/  SHF.R.S32.HI R11, RZ, 0x1f, R33 ;  /* 0x0000001fff0b7819 */ /* 0x000fc80000011421 */
[----:B------:R0:W-:Y:S01]  /*130290*/  STL.64 [R1+0x4bf8], R8 ;  /* 0x004bf80801007387 */ /* 0x0001e20000100a00 */
[----:B------:R-:W-:Y:S02]  /*1302a0*/  SHF.R.S32.HI R12, RZ, 0x1f, R42 ;  /* 0x0000001fff0c7819 */ /* 0x000fe4000001142a */
[----:B0-----:R-:W-:Y:S01]  /*1302b0*/  IADD3 R8, P0, R33, R40, RZ ;  /* 0x0000002821087210 */ /* 0x001fe20007f1e0ff */
[----:B------:R-:W-:Y:S04]  /*1302c0*/  STL [R1+0x6944], R33 ;  /* 0x0069442101007387 */ /* 0x000fe80000100800 */
        /* <DEDUP_REMOVED lines=38> */
[----:B------:R-:W2:Y:S04]  /*130530*/  LDL.LU R22, [R1+0x8] ;  /* 0x0000080001167983 */ /* 0x000ea80000300800 */
[----:B------:R-:W3:Y:S01]  /*130540*/  LDL.LU R21, [R1+0x1f40] ;  /* 0x001f400001157983 */ /* 0x000ee20000300800 */
[----:B0-----:R-:W-:-:S05]  /*130550*/  IADD3 R8, P0, R51, R40, RZ ;  /* 0x0000002833087210 */ /* 0x001fca0007f1e0ff */
[----:B------:R-:W-:-:S05]  /*130560*/  IMAD.X R9, R11, 0x1, R41, P0 ;  /* 0x000000010b097824 */ /* 0x000fca00000e0629 */
[----:B------:R0:W-:Y:S04]  /*130570*/  STL.64 [R1+0x4a18], R8 ;  /* 0x004a180801007387 */ /* 0x0001e80000100a00 */
[----:B------:R-:W4:Y:S04]  /*130580*/  LDL R14, [R1+0xc] ;  /* 0x00000c00010e7983 */ /* 0x000f280000100800 */
[----:B0-----:R-:W4:Y:S01]  /*130590*/  LDL.LU R9, [R1+0x1f3c] ;  /* 0x001f3c0001097983 */ /* 0x001f220000300800 */
[----:B------:R-:W-:Y:S02]  /*1305a0*/  SHF.R.S32.HI R8, RZ, 0x1f, R52 ;  /* 0x0000001fff087819 */ /* 0x000fe40000011434 */
[----:B------:R-:W-:Y:S01]  /*1305b0*/  IADD3 R12, P0, R52, R40, RZ ;  /* 0x00000028340c7210 */ /* 0x000fe20007f1e0ff */
[----:B------:R-:W4:Y:S04]  /*1305c0*/  LDL.LU R20, [R1+0x10] ;  /* 0x0000100001147983 */ /* 0x000f280000300800 */
[----:B------:R-:W-:Y:S01]  /*1305d0*/  IMAD.X R13, R8, 0x1, R41, P0 ;  /* 0x00000001080d7824 */ /* 0x000fe200000e0629 */
[----:B------:R-:W4:Y:S04]  /*1305e0*/  LDL.LU R19, [R1+0x1f38] ;  /* 0x001f380001137983 */ /* 0x000f280000300800 */
[----:B------:R-:W4:Y:S04]  /*1305f0*/  LDL.LU R18, [R1+0x14] ;  /* 0x0000140001127983 */ /* 0x000f280000300800 */
[----:B------:R0:W-:Y:S04]  /*130600*/  STL.64 [R1+0x49e8], R12 ;  /* 0x0049e80c01007387 */ /* 0x0001e80000100a00 */
[----:B------:R-:W4:Y:S04]  /*130610*/  LDL.LU R17, [R1+0x1f34] ;  /* 0x001f340001117983 */ /* 0x000f280000300800 */
[----:B------:R-:W4:Y:S04]  /*130620*/  LDL.LU R16, [R1+0x18] ;  /* 0x0000180001107983 */ /* 0x000f280000300800 */
[----:B------:R-:W4:Y:S01]  /*130630*/  LDL.LU R15, [R1+0x1f30] ;  /* 0x001f3000010f7983 */ /* 0x000f220000300800 */
[----:B------:R-:W-:-:S02]  /*130640*/  SHF.R.S32.HI R11, RZ, 0x1f, R53 ;  /* 0x0000001fff0b7819 */ /* 0x000fc40000011435 */
[----:B------:R-:W-:Y:S01]  /*130650*/  IADD3 R24, P0, R53, R40, RZ ;  /* 0x0000002835187210 */ /* 0x000fe20007f1e0ff */
[----:B0-----:R-:W4:Y:S04]  /*130660*/  LDL.LU R12, [R1+0x1c] ;  /* 0x00001c00010c7983 */ /* 0x001f280000300800 */
[----:B------:R-:W-:-:S05]  /*130670*/  IMAD.X R25, R11, 0x1, R41, P0 ;  /* 0x000000010b197824 */ /* 0x000fca00000e0629 */
[----:B------:R0:W-:Y:S04]  /*130680*/  STL.64 [R1+0x49c8], R24 ;  /* 0x0049c81801007387 */ /* 0x0001e80000100a00 */
[----:B------:R-:W4:Y:S01]  /*130690*/  LDL.LU R11, [R1+0x1f2c] ;  /* 0x001f2c00010b7983 */ /* 0x000f220000300800 */
[----:B------:R-:W-:Y:S02]  /*1306a0*/  SHF.R.S32.HI R8, RZ, 0x1f, R54 ;  /* 0x0000001fff087819 */ /* 0x000fe40000011436 */
[----:B0-----:R-:W-:-:S05]  /*1306b0*/  IADD3 R24, P0, R54, R40, RZ ;  /* 0x0000002836187210 */ /* 0x001fca0007f1e0ff */
        /* <DEDUP_REMOVED lines=11> */
[----:B------:R0:W-:Y:S04]  /*130770*/  STL.64 [R1+0x48f8], R24 ;  /* 0x0048f81801007387 */ /* 0x0001e80000100a00 */
[----:B------:R-:W4:Y:S01]  /*130780*/  LDL.LU R13, [R1+0x20] ;  /* 0x00002000010d7983 */ /* 0x000f220000300800 */
[----:B0-----:R-:W-:-:S05]  /*130790*/  IADD3 R24, P0, R59, R40, RZ ;  /* 0x000000283b187210 */ /* 0x001fca0007f1e0ff */
[----:B------:R-:W-:Y:S02]  /*1307a0*/  IMAD.X R25, R8, 0x1, R41, P0 ;  /* 0x0000000108197824 */ /* 0x000fe400000e0629 */
[----:B------:R-:W4:Y:S01]  /*1307b0*/  LDL.LU R8, [R1+0x1f28] ;  /* 0x001f280001087983 */ /* 0x000f220000300800 */
[----:B------:R-:W-:-:S03]  /*1307c0*/  SHF.R.S32.HI R26, RZ, 0x1f, R60 ;  /* 0x0000001fff1a7819 */ /* 0x000fc6000001143c */
[----:B------:R0:W-:Y:S01]  /*1307d0*/  STL.64 [R1+0x48b0], R24 ;  /* 0x0048b01801007387 */ /* 0x0001e20000100a00 */
[----:B------:R-:W-:Y:S02]  /*1307e0*/  SHF.R.S32.HI R23, RZ, 0x1f, R61 ;  /* 0x0000001fff177819 */ /* 0x000fe4000001143d */
[----:B0-----:R-:W-:-:S05]  /*1307f0*/  IADD3 R24, P0, R60, R40, RZ ;  /* 0x000000283c187210 */ /* 0x001fca0007f1e0ff */
[----:B------:R-:W-:-:S05]  /*130800*/  IMAD.X R25, R26, 0x1, R41, P0 ;  /* 0x000000011a197824 */ /* 0x000fca00000e0629 */
[----:B------:R0:W-:Y:S02]  /*130810*/  STL.64 [R1+0x4860], R24 ;  /* 0x0048601801007387 */ /* 0x0001e40000100a00 */
[----:B0-----:R-:W-:-:S05]  /*130820*/  IADD3 R24, P0, R61, R40, RZ ;  /* 0x000000283d187210 */ /* 0x001fca0007f1e0ff */
[----:B------:R-:W-:Y:S01]  /*130830*/  IMAD.X R25, R23, 0x1, R41, P0 ;  /* 0x0000000117197824 */ /* 0x000fe200000e0629 */
[----:B--2---:R-:W-:-:S05]  /*130840*/  IADD3 R22, P0, R22, R40, RZ ;  /* 0x0000002816167210 */ /* 0x004fca0007f1e0ff */
[----:B---3--:R-:W-:-:S05]  /*130850*/  IMAD.X R23, R21, 0x1, R41, P0 ;  /* 0x0000000115177824 */ /* 0x008fca00000e0629 */
[----:B------:R4:W-:Y:S04]  /*130860*/  STL.64 [R1+0x47c8], R22 ;  /* 0x0047c81601007387 */ /* 0x0009e80000100a00 */
[----:B------:R-:W-:Y:S01]  /*130870*/  STL.64 [R1+0x4818], R24 ;  /* 0x0048181801007387 */ /* 0x000fe20000100a00 */
[----:B----4-:R-:W-:-:S03]  /*130880*/  IADD3 R22, P0, R14, R40, RZ ;  /* 0x000000280e167210 */ /* 0x010fc60007f1e0ff */
[----:B------:R-:W2:Y:S02]  /*130890*/  LDL.LU R14, [R1+0x24] ;  /* 0x00002400010e7983 */ /* 0x000ea40000300800 */
[----:B------:R-:W-:Y:S02]  /*1308a0*/  IMAD.X R23, R9, 0x1, R41, P0 ;  /* 0x0000000109177824 */ /* 0x000fe400000e0629 */
[----:B------:R-:W3:Y:S01]  /*1308b0*/  LDL.LU R9, [R1+0x1f24] ;  /* 0x001f240001097983 */ /* 0x000ee20000300800 */
[----:B------:R-:W-:-:S05]  /*1308c0*/  IADD3 R20, P0, R20, R40, RZ ;  /* 0x0000002814147210 */ /* 0x000fca0007f1e0ff */
[----:B------:R-:W-:Y:S01]  /*1308d0*/  IMAD.X R21, R19, 0x1, R41, P0 ;  /* 0x0000000113157824 */ /* 0x000fe200000e0629 */
[----:B------:R-:W-:-:S05]  /*1308e0*/  IADD3 R18, P0, R18, R40, RZ ;  /* 0x0000002812127210 */ /* 0x000fca0007f1e0ff */
[--C-:B------:R-:W-:Y:S01]  /*1308f0*/  IMAD.X R19, R17, 0x1, R41.reuse, P0 ;  /* 0x0000000111137824 */ /* 0x100fe200000e0629 */
[-C--:B------:R-:W-:Y:S01]  /*130900*/  IADD3 R16, P0, R16, R40.reuse, RZ ;  /* 0x0000002810107210 */ /* 0x080fe20007f1e0ff */
[----:B------:R-:W-:Y:S04]  /*130910*/  STL.64 [R1+0x4780], R22 ;  /* 0x0047801601007387 */ /* 0x000fe80000100a00 */
[----:B------:R-:W-:Y:S01]  /*130920*/  IMAD.X R17, R15, 0x1, R41, P0 ;  /* 0x000000010f117824 */ /* 0x000fe200000e0629 */
[----:B------:R-:W-:Y:S04]  /*130930*/  STL.64 [R1+0x4730], R20 ;  /* 0x0047301401007387 */ /* 0x000fe80000100a00 */
[----:B------:R0:W-:Y:S04]  /*130940*/  STL.64 [R1+0x46c8], R16 ;  /* 0x0046c81001007387 */ /* 0x0001e80000100a00 */
[----:B------:R-:W-:Y:S04]  /*130950*/  STL.64 [R1+0x46f8], R18 ;  /* 0x0046f81201007387 */ /* 0x000fe80000100a00 */
[----:B------:R-:W4:Y:S04]  /*130960*/  LDL.LU R42, [R1+0x28] ;  /* 0x00002800012a7983 */ /* 0x000f280000300800 */
[----:B------:R-:W4:Y:S04]  /*130970*/  LDL.LU R33, [R1+0x1f20] ;  /* 0x001f200001217983 */ /* 0x000f280000300800 */
[----:B------:R-:W4:Y:S01]  /*130980*/  LDL.LU R31, [R1+0x2c] ;  /* 0x00002c00011f7983 */ /* 0x000f220000300800 */
[----:B0-----:R-:W-:-:S03]  /*130990*/  IADD3 R16, P0, R12, R40, RZ ;  /* 0x000000280c107210 */ /* 0x001fc60007f1e0ff */
[----:B------:R-:W4:Y:S04]  /*1309a0*/  LDL.LU R12, [R1+0x1f1c] ;  /* 0x001f1c00010c7983 */ /* 0x000f280000300800 */
[----:B------:R-:W4:Y:S04]  /*1309b0*/  LDL.LU R30, [R1+0x30] ;  /* 0x00003000011e7983 */ /* 0x000f280000300800 */
[----:B------:R-:W4:Y:S01]  /*1309c0*/  LDL.LU R32, [R1+0x1f18] ;  /* 0x001f180001207983 */ /* 0x000f220000300800 */
[----:B------:R-:W-:-:S03]  /*1309d0*/  IMAD.X R17, R11, 0x1, R41, P0 ;  /* 0x000000010b117824 */ /* 0x000fc600000e0629 */
[----:B------:R-:W4:Y:S04]  /*1309e0*/  LDL.LU R29, [R1+0x34] ;  /* 0x00003400011d7983 */ /* 0x000f280000300800 */
[----:B------:R0:W-:Y:S04]  /*1309f0*/  STL.64 [R1+0x46a0], R16 ;  /* 0x0046a01001007387 */ /* 0x0001e80000100a00 */
[----:B------:R-:W4:Y:S04]  /*130a00*/  LDL.LU R27, [R1+0x1f14] ;  /* 0x001f1400011b7983 */ /* 0x000f280000300800 */
[----:B------:R-:W4:Y:S04]  /*130a10*/  LDL.LU R26, [R1+0x38] ;  /* 0x00003800011a7983 */ /* 0x000f280000300800 */
[----:B0-----:R-:W4:Y:S04]  /*130a20*/  LDL.LU R17, [R1+0x1f10] ;  /* 0x001f100001117983 */ /* 0x001f280000300800 */
[----:B------:R-:W4:Y:S04]  /*130a30*/  LDL.LU R11, [R1+0x3c] ;  /* 0x00003c00010b7983 */ /* 0x000f280000300800 */
[----:B------:R-:W4:Y:S04]  /*130a40*/  LDL.LU R28, [R1+0x1f0c] ;  /* 0x001f0c00011c7983 */ /* 0x000f280000300800 */
[----:B------:R-:W4:Y:S04]  /*130a50*/  LDL.LU R25, [R1+0x40] ;  /* 0x0000400001197983 */ /* 0x000f280000300800 */
[----:B------:R-:W4:Y:S01]  /*130a60*/  LDL.LU R23, [R1+0x1f08] ;  /* 0x001f080001177983 */ /* 0x000f220000300800 */
[----:B------:R-:W-:-:S05]  /*130a70*/  IADD3 R18, P0, R13, R40, RZ ;  /* 0x000000280d127210 */ /* 0x000fca0007f1e0ff */
[----:B------:R-:W-:-:S05]  /*130a80*/  IMAD.X R19, R8, 0x1, R41, P0 ;  /* 0x0000000108137824 */ /* 0x000fca00000e0629 */
[----:B------:R0:W-:Y:S04]  /*130a90*/  STL.64 [R1+0x4678], R18 ;  /* 0x0046781201007387 */ /* 0x0001e80000100a00 */
[----:B------:R-:W4:Y:S04]  /*130aa0*/  LDL.LU R22, [R1+0x44] ;  /* 0x0000440001167983 */ /* 0x000f280000300800 */
[----:B------:R-:W4:Y:S04]  /*130ab0*/  LDL.LU R24, [R1+0x1f04] ;  /* 0x001f040001187983 */ /* 0x000f280000300800 */
[----:B------:R-:W4:Y:S04]  /*130ac0*/  LDL.LU R21, [R1+0x48] ;  /* 0x0000480001157983 */ /* 0x000f280000300800 */
[----:B------:R-:W4:Y:S04]  /*130ad0*/  LDL.LU R13, [R1+0x1f00] ;  /* 0x001f0000010d7983 */ /* 0x000f280000300800 */
[----:B------:R-:W4:Y:S04]  /*130ae0*/  LDL.LU R8, [R1+0x4c] ;  /* 0x00004c0001087983 */ /* 0x000f280000300800 */
[----:B0-----:R-:W4:Y:S04]  /*130af0*/  LDL.LU R19, [R1+0x1efc] ;  /* 0x001efc0001137983 */ /* 0x001f280000300800 */
[----:B------:R-:W4:Y:S04]  /*130b00*/  LDL.LU R18, [R1+0x50] ;  /* 0x0000500001127983 */ /* 0x000f280000300800 */
[----:B------:R-:W4:Y:S01]  /*130b10*/  LDL.LU R20, [R1+0x1ef8] ;  /* 0x001ef80001147983 */ /* 0x000f220000300800 */
[----:B--2---:R-:W-:-:S05]  /*130b20*/  IADD3 R14, P0, R14, R40, RZ ;  /* 0x000000280e0e7210 */ /* 0x004fca0007f1e0ff */
[----:B---3--:R-:W-:-:S05]  /*130b30*/  IMAD.X R15, R9, 0x1, R41, P0 ;  /* 0x00000001090f7824 */ /* 0x008fca00000e0629 */
[----:B------:R0:W-:Y:S04]  /*130b40*/  STL.64 [R1+0x4650], R14 ;  /* 0x0046500e01007387 */ /* 0x0001e80000100a00 */
[----:B------:R-:W2:Y:S04]  /*130b50*/  LDL.LU R16, [R1+0x54] ;  /* 0x0000540001107983 */ /* 0x000ea80000300800 */
[----:B0-----:R-:W3:Y:S04]  /*130b60*/  LDL.LU R15, [R1+0x1ef4] ;  /* 0x001ef400010f7983 */ /* 0x001ee80000300800 */
[----:B------:R-:W3:Y:S04]  /*130b70*/  LDL.LU R14, [R1+0x58] ;  /* 0x00005800010e7983 */ /* 0x000ee80000300800 */
[----:B------:R-:W3:Y:S01]  /*130b80*/  LDL.LU R9, [R1+0x1ef0] ;  /* 0x001ef00001097983 */ /* 0x000ee20000300800 */
[----:B----4-:R-:W-:-:S05]  /*130b90*/  IADD3 R42, P0, R42, R40, RZ ;  /* 0x000000282a2a7210 */ /* 0x010fca0007f1e0ff */
[----:B------:R-:W-:-:S05]  /*130ba0*/  IMAD.X R43, R33, 0x1, R41, P0 ;  /* 0x00000001212b7824 */ /* 0x000fca00000e0629 */
[----:B------:R0:W-:Y:S02]  /*130bb0*/  STL.64 [R1+0x4620], R42 ;  /* 0x0046202a01007387 */ /* 0x0001e40000100a00 */
[----:B0-----:R-:W-:-:S05]  /*130bc0*/  IADD3 R42, P0, R31, R40, RZ ;  /* 0x000000281f2a7210 */ /* 0x001fca0007f1e0ff */
[--C-:B------:R-:W-:Y:S01]  /*130bd0*/  IMAD.X R43, R12, 0x1, R41.reuse, P0 ;  /* 0x000000010c2b7824 */ /* 0x100fe200000e0629 */
[-C--:B------:R-:W-:Y:S01]  /*130be0*/  IADD3 R30, P0, R30, R40.reuse, RZ ;  /* 0x000000281e1e7210 */ /* 0x080fe20007f1e0ff */
[----:B------:R-:W4:Y:S04]  /*130bf0*/  LDL.LU R12, [R1+0x5c] ;  /* 0x00005c00010c7983 */ /* 0x000f280000300800 */
[----:B------:R-:W-:Y:S01]  /*130c00*/  IMAD.X R31, R32, 0x1, R41, P0 ;  /* 0x00000001201f7824 */ /* 0x000fe200000e0629 */
[----:B------:R-:W-:Y:S04]  /*130c10*/  STL.64 [R1+0x45f8], R42 ;  /* 0x0045f82a01007387 */ /* 0x000fe80000100a00 */
[----:B------:R0:W-:Y:S02]  /*130c20*/  STL.64 [R1+0x45c8], R30 ;  /* 0x0045c81e01007387 */ /* 0x0001e40000100a00 */
[----:B0-----:R-:W-:-:S05]  /*130c30*/  IADD3 R30, P0, R29, R40, RZ ;  /* 0x000000281d1e7210 */ /* 0x001fca0007f1e0ff */
[----:B------:R-:W-:Y:S01]  /*130c40*/  IMAD.X R31, R27, 0x1, R41, P0 ;  /* 0x000000011b1f7824 */ /* 0x000fe200000e0629 */
[----:B------:R-:W-:-:S05]  /*130c50*/  IADD3 R26, P0, R26, R40, RZ ;  /* 0x000000281a1a7210 */ /* 0x000fca0007f1e0ff */
[----:B------:R-:W-:-:S05]  /*130c60*/  IMAD.X R27, R17, 0x1, R41, P0 ;  /* 0x00000001111b7824 */ /* 0x000fca00000e0629 */
[----:B------:R0:W-:Y:S04]  /*130c70*/  STL.64 [R1+0x4570], R26 ;  /* 0x0045701a01007387 */ /* 0x0001e80000100a00 */
[----:B------:R-:W-:Y:S04]  /*130c80*/  STL.64 [R1+0x45a0], R30 ;  /* 0x0045a01e01007387 */ /* 0x000fe80000100a00 */
[----:B------:R-:W4:Y:S01]  /*130c90*/  LDL.LU R17, [R1+0x1eec] ;  /* 0x001eec0001117983 */ /* 0x000f220000300800 */
[----:B0-----:R-:W-:-:S03]  /*130ca0*/  IADD3 R26, P0, R11, R40, RZ ;  /* 0x000000280b1a7210 */ /* 0x001fc60007f1e0ff */
[----:B------:R-:W4:Y:S02]  /*130cb0*/  LDL.LU R11, [R1+0x60] ;  /* 0x00006000010b7983 */ /* 0x000f240000300800 */
        /* <DEDUP_REMOVED lines=11> */
[----:B------:R-:W4:Y:S01]  /*130d70*/  LDL.LU R13, [R1+0x1ee8] ;  /* 0x001ee800010d7983 */ /* 0x000f220000300800 */
[----:B0-----:R-:W-:-:S03]  /*130d80*/  IADD3 R22, P0, R8, R40, RZ ;  /* 0x0000002808167210 */ /* 0x001fc60007f1e0ff */
[----:B------:R-:W4:Y:S02]  /*130d90*/  LDL.LU R8, [R1+0x64] ;  /* 0x0000640001087983 */ /* 0x000f240000300800 */
[----:B------:R-:W-:Y:S01]  /*130da0*/  IMAD.X R23, R19, 0x1, R41, P0 ;  /* 0x0000000113177824 */ /* 0x000fe200000e0629 */
[----:B------:R-:W-:-:S05]  /*130db0*/  IADD3 R18, P0, R18, R40, RZ ;  /* 0x0000002812127210 */ /* 0x000fca0007f1e0ff */
[----:B------:R-:W-:-:S05]  /*130dc0*/  IMAD.X R19, R20, 0x1, R41, P0 ;  /* 0x0000000114137824 */ /* 0x000fca00000e0629 */
[----:B------:R2:W-:Y:S04]  /*130dd0*/  STL.64 [R1+0x4460], R18 ;  /* 0x0044601201007387 */ /* 0x0005e80000100a00 */
[----:B------:R-:W-:Y:S04]  /*130de0*/  STL.64 [R1+0x4490], R22 ;  /* 0x0044901601007387 */ /* 0x000fe80000100a00 */
[----:B------:R-:W4:Y:S01]  /*130df0*/  LDL.LU R33, [R1+0x1ee4] ;  /* 0x001ee40001217983 */ /* 0x000f220000300800 */
[----:B--2---:R-:W-:-:S05]  /*130e00*/  IADD3 R18, P0, R16, R40, RZ ;  /* 0x0000002810127210 */ /* 0x004fca0007f1e0ff */
[----:B---3--:R-:W-:Y:S01]  /*130e10*/  IMAD.X R19, R15, 0x1, R41, P0 ;  /* 0x000000010f137824 */ /* 0x008fe200000e0629 */
[----:B------:R-:W-:-:S04]  /*130e20*/  IADD3 R14, P0, R14, R40, RZ ;  /* 0x000000280e0e7210 */ /* 0x000fc80007f1e0ff */
[----:B------:R-:W-:Y:S04]  /*130e30*/  STL.64 [R1+0x4440], R18 ;  /* 0x0044401201007387 */ /* 0x000fe80000100a00 */
[----:B------:R-:W2:Y:S01]  /*130e40*/  LDL.LU R32, [R1+0x68] ;  /* 0x0000680001207983 */ /* 0x000ea20000300800 */
[----:B------:R-:W-:-:S03]  /*130e50*/  IMAD.X R15, R9, 0x1, R41, P0 ;  /* 0x00000001090f7824 */ /* 0x000fc600000e0629 */
[----:B------:R-:W3:Y:S04]  /*130e60*/  LDL.LU R42, [R1+0x1ee0] ;  /* 0x001ee000012a7983 */ /* 0x000ee80000300800 */
[----:B------:R4:W-:Y:S04]  /*130e70*/  STL.64 [R1+0x4410], R14 ;  /* 0x0044100e01007387 */ /* 0x0009e80000100a00 */
[----:B------:R-:W3:Y:S04]  /*130e80*/  LDL.LU R9, [R1+0x6c] ;  /* 0x00006c0001097983 */ /* 0x000ee80000300800 */
[----:B------:R-:W3:Y:S04]  /*130e90*/  LDL.LU R31, [R1+0x1edc] ;  /* 0x001edc00011f7983 */ /* 0x000ee80000300800 */
[----:B------:R-:W3:Y:S04]  /*130ea0*/  LDL.LU R30, [R1+0x70] ;  /* 0x00007000011e7983 */ /* 0x000ee80000300800 */
[----:B------:R-:W3:Y:S04]  /*130eb0*/  LDL.LU R29, [R1+0x1ed8] ;  /* 0x001ed800011d7983 */ /* 0x000ee80000300800 */
[----:B------:R-:W3:Y:S04]  /*130ec0*/  LDL.LU R28, [R1+0x74] ;  /* 0x00007400011c7983 */ /* 0x000ee80000300800 */
[----:B------:R-:W3:Y:S04]  /*130ed0*/  LDL.LU R27, [R1+0x1ed4] ;  /* 0x001ed400011b7983 */ /* 0x000ee80000300800 */
[----:B------:R-:W3:Y:S01]  /*130ee0*/  LDL.LU R16, [R1+0x78] ;  /* 0x0000780001107983 */ /* 0x000ee20000300800 */
[----:B----4-:R-:W-:-:S03]  /*130ef0*/  IADD3 R14, P0, R12, R40, RZ ;  /* 0x000000280c0e7210 */ /* 0x010fc60007f1e0ff */
[----:B------:R-:W4:Y:S04]  /*130f00*/  LDL.LU R12, [R1+0x1ed0] ;  /* 0x001ed000010c7983 */ /* 0x000f280000300800 */
[----:B------:R-:W4:Y:S04]  /*130f10*/  LDL.LU R26, [R1+0x7c] ;  /* 0x00007c00011a7983 */ /* 0x000f280000300800 */
[----:B------:R-:W4:Y:S01]  /*130f20*/  LDL.LU R25, [R1+0x1ecc] ;  /* 0x001ecc0001197983 */ /* 0x000f220000300800 */
[----:B------:R-:W-:-:S05]  /*130f30*/  IMAD.X R15, R17, 0x1, R41, P0 ;  /* 0x00000001110f7824 */ /* 0x000fca00000e0629 */
[----:B------:R0:W-:Y:S04]  /*130f40*/  STL.64 [R1+0x43e8], R14 ;  /* 0x0043e80e01007387 */ /* 0x0001e80000100a00 */
[----:B------:R-:W4:Y:S04]  /*130f50*/  LDL.LU R24, [R1+0x80] ;  /* 0x0000800001187983 */ /* 0x000f280000300800 */
[----:B------:R-:W4:Y:S04]  /*130f60*/  LDL.LU R23, [R1+0x1ec8] ;  /* 0x001ec80001177983 */ /* 0x000f280000300800 */
[----:B------:R-:W4:Y:S04]  /*130f70*/  LDL.LU R22, [R1+0x84] ;  /* 0x0000840001167983 */ /* 0x000f280000300800 */
[----:B------:R-:W4:Y:S04]  /*130f80*/  LDL.LU R21, [R1+0x1ec4] ;  /* 0x001ec40001157983 */ /* 0x000f280000300800 */
[----:B0-----:R-:W4:Y:S01]  /*130f90*/  LDL.LU R15, [R1+0x88] ;  /* 0x00008800010f7983 */ /* 0x001f220000300800 */
[----:B------:R-:W-:-:S03]  /*130fa0*/  IADD3 R18, P0, R11, R40, RZ ;  /* 0x000000280b127210 */ /* 0x000fc60007f1e0ff */
[----:B------:R-:W4:Y:S04]  /*130fb0*/  LDL.LU R11, [R1+0x1ec0] ;  /* 0x001ec000010b7983 */ /* 0x000f280000300800 */
[----:B------:R-:W4:Y:S01]  /*130fc0*/  LDL.LU R20, [R1+0x8c] ;  /* 0x00008c0001147983 */ /* 0x000f220000300800 */
[----:B------:R-:W-:-:S05]  /*130fd0*/  IMAD.X R19, R13, 0x1, R41, P0 ;  /* 0x000000010d137824 */ /* 0x000fca00000e0629 */
[----:B------:R0:W-:Y:S04]  /*130fe0*/  STL.64 [R1+0x43b8], R18 ;  /* 0x0043b81201007387 */ /* 0x0001e80000100a00 */
[----:B0-----:R-:W4:Y:S04]  /*130ff0*/  LDL.LU R19, [R1+0x1ebc] ;  /* 0x001ebc0001137983 */ /* 0x001f280000300800 */
[----:B------:R-:W4:Y:S04]  /*131000*/  LDL.LU R18, [R1+0x90] ;  /* 0x0000900001127983 */ /* 0x000f280000300800 */
[----:B------:R-:W4:Y:S04]  /*131010*/  LDL.LU R17, [R1+0x1eb8] ;  /* 0x001eb80001117983 */ /* 0x000f280000300800 */
[----:B------:R-:W4:Y:S04]  /*131020*/  LDL.LU R14, [R1+0x94] ;  /* 0x00009400010e7983 */ /* 0x000f280000300800 */
[----:B------:R-:W4:Y:S01]  /*131030*/  LDL.LU R13, [R1+0x1eb4] ;  /* 0x001eb400010d7983 */ /* 0x000f220000300800 */
[----:B------:R-:W-:-:S03]  /*131040*/  IADD3 R44, P0, R8, R40, RZ ;  /* 0x00000028082c7210 */ /* 0x000fc60007f1e0ff */
[----:B------:R-:W4:Y:S02]  /*131050*/  LDL.LU R8, [R1+0x98] ;  /* 0x0000980001087983 */ /* 0x000f240000300800 */
[----:B------:R-:W-:Y:S01]  /*131060*/  IMAD.X R45, R33, 0x1, R41, P0 ;  /* 0x00000001212d7824 */ /* 0x000fe200000e0629 */
[----:B--2---:R-:W-:-:S05]  /*131070*/  IADD3 R32, P0, R32, R40, RZ ;  /* 0x0000002820207210 */ /* 0x004fca0007f1e0ff */
[----:B---3--:R-:W-:-:S05]  /*131080*/  IMAD.X R33, R42, 0x1, R41, P0 ;  /* 0x000000012a217824 */ /* 0x008fca00000e0629 */
[----:B------:R0:W-:Y:S04]  /*131090*/  STL.64 [R1+0x4360], R32 ;  /* 0x0043602001007387 */ /* 0x0001e80000100a00 */
[----:B------:R-:W-:Y:S01]  /*1310a0*/  STL.64 [R1+0x4390], R44 ;  /* 0x0043902c01007387 */ /* 0x000fe20000100a00 */
[----:B0-----:R-:W-:-:S03]  /*1310b0*/  IADD3 R32, P0, R9, R40, RZ ;  /* 0x0000002809207210 */ /* 0x001fc60007f1e0ff */
[----:B------:R-:W2:Y:S02]  /*1310c0*/  LDL.LU R9, [R1+0x1eb0] ;  /* 0x001eb00001097983 */ /* 0x000ea40000300800 */
[----:B------:R-:W-:Y:S01]  /*1310d0*/  IMAD.X R33, R31, 0x1, R41, P0 ;  /* 0x000000011f217824 */ /* 0x000fe200000e0629 */
[----:B------:R-:W-:-:S05]  /*1310e0*/  IADD3 R30, P0, R30, R40, RZ ;  /* 0x000000281e1e7210 */ /* 0x000fca0007f1e0ff */
[--C-:B------:R-:W-:Y:S01]  /*1310f0*/  IMAD.X R31, R29, 0x1, R41.reuse, P0 ;  /* 0x000000011d1f7824 */ /* 0x100fe200000e0629 */
[----:B------:R-:W-:Y:S01]  /*131100*/  IADD3 R28, P0, R28, R40, RZ ;  /* 0x000000281c1c7210 */ /* 0x000fe20007f1e0ff */
[----:B------:R-:W-:Y:S04]  /*131110*/  STL.64 [R1+0x4338], R32 ;  /* 0x0043382001007387 */ /* 0x000fe80000100a00 */
[----:B------:R-:W-:-:S05]  /*131120*/  IMAD.X R29, R27, 0x1, R41, P0 ;  /* 0x000000011b1d7824 */ /* 0x000fca00000e0629 */
[----:B------:R0:W-:Y:S04]  /*131130*/  STL.64 [R1+0x42e0], R28 ;  /* 0x0042e01c01007387 */ /* 0x0001e80000100a00 */
[----:B------:R-:W-:Y:S01]  /*131140*/  STL.64 [R1+0x4308], R30 ;  /* 0x0043081e01007387 */ /* 0x000fe20000100a00 */
[----:B0-----:R-:W-:-:S05]  /*131150*/  IADD3 R28, P0, R16, R40, RZ ;  /* 0x00000028101c7210 */ /* 0x001fca0007f1e0ff */
[----:B----4-:R-:W-:Y:S02]  /*131160*/  IMAD.X R29, R12, 0x1, R41, P0 ;  /* 0x000000010c1d7824 */ /* 0x010fe400000e0629 */
[----:B------:R-:W3:Y:S04]  /*131170*/  LDL.LU R12, [R1+0x9c] ;  /* 0x00009c00010c7983 */ /* 0x000ee80000300800 */
[----:B------:R-:W4:Y:S01]  /*131180*/  LDL.LU R16, [R1+0x1eac] ;  /* 0x001eac0001107983 */ /* 0x000f220000300800 */
[----:B------:R-:W-:-:S05]  /*131190*/  IADD3 R26, P0, R26, R40, RZ ;  /* 0x000000281a1a7210 */ /* 0x000fca0007f1e0ff */
[----:B------:R-:W-:Y:S01]  /*1311a0*/  IMAD.X R27, R25, 0x1, R41, P0 ;  /* 0x00000001191b7824 */ /* 0x000fe200000e0629 */
[----:B------:R-:W-:Y:S04]  /*1311b0*/  STL.64 [R1+0x42b0], R28 ;  /* 0x0042b01c01007387 */ /* 0x000fe80000100a00 */
[----:B------:R-:W-:Y:S01]  /*1311c0*/  STL.64 [R1+0x4288], R26 ;  /* 0x0042881a01007387 */ /* 0x000fe20000100a00 */
[----:B------:R-:W-:-:S05]  /*1311d0*/  IADD3 R24, P0, R24, R40, RZ ;  /* 0x0000002818187210 */ /* 0x000fca0007f1e0ff */
[----:B------:R-:W-:Y:S01]  /*1311e0*/  IMAD.X R25, R23, 0x1, R41, P0 ;  /* 0x0000000117197824 */ /* 0x000fe200000e0629 */
[----:B------:R-:W-:-:S05]  /*1311f0*/  IADD3 R22, P0, R22, R40, RZ ;  /* 0x0000002816167210 */ /* 0x000fca0007f1e0ff */
[----:B------:R-:W-:-:S05]  /*131200*/  IMAD.X R23, R21, 0x1, R41, P0 ;  /* 0x0000000115177824 */ /* 0x000fca00000e0629 */
[----:B------:R0:W-:Y:S04]  /*131210*/  STL.64 [R1+0x4230], R22 ;  /* 0x0042301601007387 */ /* 0x0001e80000100a00 */
[----:B------:R-:W-:Y:S01]  /*131220*/  STL.64 [R1+0x4258], R24 ;  /* 0x0042581801007387 */ /* 0x000fe20000100a00 */
[----:B0-----:R-:W-:-:S03]  /*131230*/  IADD3 R22, P0, R15, R40, RZ ;  /* 0x000000280f167210 */ /* 0x001fc60007f1e0ff */
[----:B------:R-:W4:Y:S02]  /*131240*/  LDL.LU R15, [R1+0xa0] ;  /* 0x0000a000010f7983 */ /* 0x000f240000300800 */
[----:B------:R-:W-:Y:S02]  /*131250*/  IMAD.X R23, R11, 0x1, R41, P0 ;  /* 0x000000010b177824 */ /* 0x000fe400000e0629 */
[----:B------:R-:W4:Y:S01]  /*131260*/  LDL.LU R11, [R1+0x1ea8] ;  /* 0x001ea800010b7983 */ /* 0x000f220000300800 */
[----:B------:R-:W-:-:S03]  /*131270*/  IADD3 R20, P0, R20, R40, RZ ;  /* 0x0000002814147210 */ /* 0x000fc60007f1e0ff */
[----:B------:R-:W-:Y:S02]  /*131280*/  STL.64 [R1+0x4200], R22 ;  /* 0x0042001601007387 */ /* 0x000fe40000100a00 */
        /* <DEDUP_REMOVED lines=8> */
[----:B------:R-:W4:Y:S04]  /*131310*/  LDL.LU R42, [R1+0xa4] ;  /* 0x0000a400012a7983 */ /* 0x000f280000300800 */
[----:B------:R-:W4:Y:S04]  /*131320*/  LDL.LU R33, [R1+0x1ea4] ;  /* 0x001ea40001217983 */ /* 0x000f280000300800 */
[----:B------:R-:W4:Y:S01]  /*131330*/  LDL.LU R32, [R1+0xa8] ;  /* 0x0000a80001207983 */ /* 0x000f220000300800 */
[----:B0-----:R-:W-:-:S03]  /*131340*/  IADD3 R18, P0, R8, R40, RZ ;  /* 0x0000002808127210 */ /* 0x001fc60007f1e0ff */
[----:B------:R-:W4:Y:S04]  /*131350*/  LDL.LU R8, [R1+0x1ea0] ;  /* 0x001ea00001087983 */ /* 0x000f280000300800 */
[----:B------:R-:W4:Y:S04]  /*131360*/  LDL.LU R31, [R1+0xac] ;  /* 0x0000ac00011f7983 */ /* 0x000f280000300800 */
[----:B------:R-:W4:Y:S04]  /*131370*/  LDL.LU R29, [R1+0x1e9c] ;  /* 0x001e9c00011d7983 */ /* 0x000f280000300800 */
[----:B------:R-:W4:Y:S01]  /*131380*/  LDL.LU R28, [R1+0xb0] ;  /* 0x0000b000011c7983 */ /* 0x000f220000300800 */
[----:B--2---:R-:W-:-:S05]  /*131390*/  IMAD.X R19, R9, 0x1, R41, P0 ;  /* 0x0000000109137824 */ /* 0x004fca00000e0629 */
[----:B------:R-:W-:Y:S04]  /*1313a0*/  STL.64 [R1+0x4150], R18 ;  /* 0x0041501201007387 */ /* 0x000fe80000100a00 */
[----:B------:R-:W2:Y:S04]  /*1313b0*/  LDL.LU R30, [R1+0x1e98] ;  /* 0x001e9800011e7983 */ /* 0x000ea80000300800 */
[----:B------:R-:W2:Y:S04]  /*1313c0*/  LDL.LU R27, [R1+0xb4] ;  /* 0x0000b400011b7983 */ /* 0x000ea80000300800 */
[----:B------:R-:W2:Y:S04]  /*1313d0*/  LDL.LU R14, [R1+0x1e94] ;  /* 0x001e9400010e7983 */ /* 0x000ea80000300800 */
[----:B------:R-:W2:Y:S04]  /*1313e0*/  LDL.LU R9, [R1+0xb8] ;  /* 0x0000b80001097983 */ /* 0x000ea80000300800 */
[----:B------:R-:W2:Y:S04]  /*1313f0*/  LDL.LU R25, [R1+0x1e90] ;  /* 0x001e900001197983 */ /* 0x000ea80000300800 */
[----:B------:R-:W2:Y:S04]  /*131400*/  LDL.LU R24, [R1+0xbc] ;  /* 0x0000bc0001187983 */ /* 0x000ea80000300800 */
[----:B------:R-:W2:Y:S01]  /*131410*/  LDL.LU R26, [R1+0x1e8c] ;  /* 0x001e8c00011a7983 */ /* 0x000ea20000300800 */
[----:B---3--:R-:W-:-:S05]  /*131420*/  IADD3 R12, P0, R12, R40, RZ ;  /* 0x000000280c0c7210 */ /* 0x008fca0007f1e0ff */
[----:B----4-:R-:W-:-:S05]  /*131430*/  IMAD.X R13, R16, 0x1, R41, P0 ;  /* 0x00000001100d7824 */ /* 0x010fca00000e0629 */
[----:B------:R0:W-:Y:S04]  /*131440*/  STL.64 [R1+0x4128], R12 ;  /* 0x0041280c01007387 */ /* 0x0001e80000100a00 */
[----:B------:R-:W3:Y:S04]  /*131450*/  LDL.LU R23, [R1+0xc0] ;  /* 0x0000c00001177983 */ /* 0x000ee80000300800 */
[----:B------:R-:W4:Y:S04]  /*131460*/  LDL.LU R21, [R1+0x1e88] ;  /* 0x001e880001157983 */ /* 0x000f280000300800 */
[----:B------:R-:W4:Y:S04]  /*131470*/  LDL.LU R20, [R1+0xc4] ;  /* 0x0000c40001147983 */ /* 0x000f280000300800 */
[----:B0-----:R-:W4:Y:S04]  /*131480*/  LDL.LU R13, [R1+0x1e84] ;  /* 0x001e8400010d7983 */ /* 0x001f280000300800 */
[----:B------:R-:W4:Y:S04]  /*131490*/  LDL.LU R12, [R1+0xc8] ;  /* 0x0000c800010c7983 */ /* 0x000f280000300800 */
[----:B------:R-:W4:Y:S04]  /*1314a0*/  LDL.LU R22, [R1+0x1e80] ;  /* 0x001e800001167983 */ /* 0x000f280000300800 */
[----:B------:R-:W4:Y:S01]  /*1314b0*/  LDL.LU R19, [R1+0xcc] ;  /* 0x0000cc0001137983 */ /* 0x000f220000300800 */
[----:B------:R-:W-:-:S05]  /*1314c0*/  IADD3 R16, P0, R15, R40, RZ ;  /* 0x000000280f107210 */ /* 0x000fca0007f1e0ff */
[----:B------:R-:W-:-:S05]  /*1314d0*/  IMAD.X R17, R11, 0x1, R41, P0 ;  /* 0x000000010b117824 */ /* 0x000fca00000e0629 */
[----:B------:R0:W-:Y:S04]  /*1314e0*/  STL.64 [R1+0x40f8], R16 ;  /* 0x0040f81001007387 */ /* 0x0001e80000100a00 */
[----:B0-----:R-:W4:Y:S04]  /*1314f0*/  LDL.LU R17, [R1+0x1e7c] ;  /* 0x001e7c0001117983 */ /* 0x001f280000300800 */
[----:B------:R-:W4:Y:S04]  /*131500*/  LDL.LU R16, [R1+0xd0] ;  /* 0x0000d00001107983 */ /* 0x000f280000300800 */
[----:B------:R-:W4:Y:S04]  /*131510*/  LDL.LU R18, [R1+0x1e78] ;  /* 0x001e780001127983 */ /* 0x000f280000300800 */
[----:B------:R-:W4:Y:S04]  /*131520*/  LDL.LU R15, [R1+0xd4] ;  /* 0x0000d400010f7983 */ /* 0x000f280000300800 */
[----:B------:R-:W4:Y:S01]  /*131530*/  LDL.LU R11, [R1+0x1e74] ;  /* 0x001e7400010b7983 */ /* 0x000f220000300800 */
[----:B------:R-:W-:-:S05]  /*131540*/  IADD3 R42, P0, R42, R40, RZ ;  /* 0x000000282a2a7210 */ /* 0x000fca0007f1e0ff */
[----:B------:R-:W-:Y:S01]  /*131550*/  IMAD.X R43, R33, 0x1, R41, P0 ;  /* 0x00000001212b7824 */ /* 0x000fe200000e0629 */
[----:B------:R-:W-:-:S05]  /*131560*/  IADD3 R32, P0, R32, R40, RZ ;  /* 0x0000002820207210 */ /* 0x000fca0007f1e0ff */
[----:B------:R-:W-:Y:S02]  /*131570*/  IMAD.X R33, R8, 0x1, R41, P0 ;  /* 0x0000000108217824 */ /* 0x000fe400000e0629 */
[----:B------:R-:W4:Y:S04]  /*131580*/  LDL.LU R8, [R1+0xd8] ;  /* 0x0000d80001087983 */ /* 0x000f280000300800 */
[----:B------:R-:W-:Y:S04]  /*131590*/  STL.64 [R1+0x40d0], R42 ;  /* 0x0040d02a01007387 */ /* 0x000fe80000100a00 */
[----:B------:R0:W-:Y:S02]  /*1315a0*/  STL.64 [R1+0x40a0], R32 ;  /* 0x0040a02001007387 */ /* 0x0001e40000100a00 */
[----:B0-----:R-:W-:-:S05]  /*1315b0*/  IADD3 R32, P0, R31, R40, RZ ;  /* 0x000000281f207210 */ /* 0x001fca0007f1e0ff */
[----:B------:R-:W-:Y:S01]  /*1315c0*/  IMAD.X R33, R29, 0x1, R41, P0 ;  /* 0x000000011d217824 */ /* 0x000fe200000e0629 */
[----:B------:R-:W-:-:S05]  /*1315d0*/  IADD3 R28, P0, R28, R40, RZ ;  /* 0x000000281c1c7210 */ /* 0x000fca0007f1e0ff */
[----:B--2---:R-:W-:-:S05]  /*1315e0*/  IMAD.X R29, R30, 0x1, R41, P0 ;  /* 0x000000011e1d7824 */ /* 0x004fca00000e0629 */
[----:B------:R0:W-:Y:S02]  /*1315f0*/  STL.64 [R1+0x4008], R28 ;  /* 0x0040081c01007387 */ /* 0x0001e40000100a00 */
[----:B0-----:R-:W-:Y:S02]  /*131600*/  IADD3 R28, P0, R27, R40, RZ ;  /* 0x000000281b1c7210 */ /* 0x001fe40007f1e0ff */
[----:B------:R-:W-:Y:S03]  /*131610*/  STL.64 [R1+0x4078], R32 ;  /* 0x0040782001007387 */ /* 0x000fe60000100a00 */
[----:B------:R-:W-:-:S05]  /*131620*/  IMAD.X R29, R14, 0x1, R41, P0 ;  /* 0x000000010e1d7824 */ /* 0x000fca00000e0629 */
[----:B------:R0:W-:Y:S04]  /*131630*/  STL.64 [R1+0x3f00], R28 ;  /* 0x003f001c01007387 */ /* 0x0001e80000100a00 */
[----:B------:R-:W2:Y:S01]  /*131640*/  LDL.LU R14, [R1+0x1e70] ;  /* 0x001e7000010e7983 */ /* 0x000ea20000300800 */
[----:B0-----:R-:W-:-:S03]  /*131650*/  IADD3 R28, P0, R9, R40, RZ ;  /* 0x00000028091c7210 */ /* 0x001fc60007f1e0ff */
[----:B------:R-:W2:Y:S02]  /*131660*/  LDL.LU R9, [R1+0xdc] ;  /* 0x0000dc0001097983 */ /* 0x000ea40000300800 */
[----:B------:R-:W-:Y:S01]  /*131670*/  IMAD.X R29, R25, 0x1, R41, P0 ;  /* 0x00000001191d7824 */ /* 0x000fe200000e0629 */
[----:B------:R-:W-:-:S05]  /*131680*/  IADD3 R24, P0, R24, R40, RZ ;  /* 0x0000002818187210 */ /* 0x000fca0007f1e0ff */
[----:B------:R-:W-:-:S05]  /*131690*/  IMAD.X R25, R26, 0x1, R41, P0 ;  /* 0x000000011a197824 */ /* 0x000fca00000e0629 */
[----:B------:R3:W-:Y:S02]  /*1316a0*/  STL.64 [R1+0x3cf8], R24 ;  /* 0x003cf81801007387 */ /* 0x0007e40000100a00 */
[----:B---3--:R-:W-:-:S05]  /*1316b0*/  IADD3 R24, P0, R23, R40, RZ ;  /* 0x0000002817187210 */ /* 0x008fca0007f1e0ff */
[--C-:B----4-:R-:W-:Y:S01]  /*1316c0*/  IMAD.X R25, R21, 0x1, R41.reuse, P0 ;  /* 0x0000000115197824 */ /* 0x110fe200000e0629 */
[----:B------:R-:W-:Y:S01]  /*1316d0*/  IADD3 R20, P0, R20, R40, RZ ;  /* 0x0000002814147210 */ /* 0x000fe20007f1e0ff */
[----:B------:R-:W-:Y:S04]  /*1316e0*/  STL.64 [R1+0x3df8], R28 ;  /* 0x003df81c01007387 */ /* 0x000fe80000100a00 */
[----:B------:R-:W-:-:S05]  /*1316f0*/  IMAD.X R21, R13, 0x1, R41, P0 ;  /* 0x000000010d157824 */ /* 0x000fca00000e0629 */
[----:B------:R0:W-:Y:S04]  /*131700*/  STL.64 [R1+0x3aa0], R20 ;  /* 0x003aa01401007387 */ /* 0x0001e80000100a00 */
[----:B------:R-:W-:Y:S04]  /*131710*/  STL.64 [R1+0x3bd0], R24 ;  /* 0x003bd01801007387 */ /* 0x000fe80000100a00 */
[----:B------:R-:W3:Y:S01]  /*131720*/  LDL.LU R13, [R1+0x1e6c] ;  /* 0x001e6c00010d7983 */ /* 0x000ee20000300800 */
        /* <DEDUP_REMOVED lines=13> */
[----:B------:R-:W-:Y:S02]  /*131800*/  IMAD.X R17, R11, 0x1, R41, P0 ;  /* 0x000000010b117824 */ /* 0x000fe400000e0629 */
[----:B------:R-:W4:Y:S04]  /*131810*/  LDL.LU R42, [R1+0x1e64] ;  /* 0x001e6400012a7983 */ /* 0x000f280000300800 */
[----:B------:R0:W-:Y:S04]  /*131820*/  STL.64 [R1+0x3890], R16 ;  /* 0x0038901001007387 */ /* 0x0001e80000100a00 */
[----:B------:R-:W4:Y:S04]  /*131830*/  LDL.LU R11, [R1+0xe8] ;  /* 0x0000e800010b7983 */ /* 0x000f280000300800 */
[----:B------:R-:W4:Y:S04]  /*131840*/  LDL.LU R31, [R1+0x1e60] ;  /* 0x001e6000011f7983 */ /* 0x000f280000300800 */
[----:B------:R-:W4:Y:S04]  /*131850*/  LDL.LU R30, [R1+0xec] ;  /* 0x0000ec00011e7983 */ /* 0x000f280000300800 */
[----:B------:R-:W4:Y:S04]  /*131860*/  LDL.LU R29, [R1+0x1e5c] ;  /* 0x001e5c00011d7983 */ /* 0x000f280000300800 */
[----:B------:R-:W4:Y:S04]  /*131870*/  LDL.LU R28, [R1+0xf0] ;  /* 0x0000f000011c7983 */ /* 0x000f280000300800 */
[----:B------:R-:W4:Y:S04]  /*131880*/  LDL.LU R27, [R1+0x1e58] ;  /* 0x001e5800011b7983 */ /* 0x000f280000300800 */
[----:B------:R-:W4:Y:S01]  /*131890*/  LDL.LU R15, [R1+0xf4] ;  /* 0x0000f400010f7983 */ /* 0x000f220000300800 */
[----:B0-----:R-:W-:-:S03]  /*1318a0*/  IADD3 R16, P0, R8, R40, RZ ;  /* 0x0000002808107210 */ /* 0x001fc60007f1e0ff */
[----:B------:R-:W4:Y:S02]  /*1318b0*/  LDL.LU R8, [R1+0x1e54] ;  /* 0x001e540001087983 */ /* 0x000f240000300800 */
[----:B--2---:R-:W-:-:S05]  /*1318c0*/  IMAD.X R17, R14, 0x1, R41, P0 ;  /* 0x000000010e117824 */ /* 0x004fca00000e0629 */
[----:B------:R0:W-:Y:S04]  /*1318d0*/  STL.64 [R1+0x3860], R16 ;  /* 0x0038601001007387 */ /* 0x0001e80000100a00 */
[----:B------:R-:W2:Y:S04]  /*1318e0*/  LDL.LU R26, [R1+0xf8] ;  /* 0x0000f800011a7983 */ /* 0x000ea80000300800 */
[----:B------:R-:W2:Y:S04]  /*1318f0*/  LDL.LU R25, [R1+0x1e50] ;  /* 0x001e500001197983 */ /* 0x000ea80000300800 */
[----:B------:R-:W2:Y:S04]  /*131900*/  LDL.LU R24, [R1+0xfc] ;  /* 0x0000fc0001187983 */ /* 0x000ea80000300800 */
[----:B------:R-:W2:Y:S04]  /*131910*/  LDL.LU R23, [R1+0x1e4c] ;  /* 0x001e4c0001177983 */ /* 0x000ea80000300800 */
[----:B------:R-:W2:Y:S04]  /*131920*/  LDL.LU R22, [R1+0x100] ;  /* 0x0001000001167983 */ /* 0x000ea80000300800 */
[----:B------:R-:W2:Y:S04]  /*131930*/  LDL.LU R21, [R1+0x1e48] ;  /* 0x001e480001157983 */ /* 0x000ea80000300800 */
[----:B------:R-:W2:Y:S01]  /*131940*/  LDL.LU R14, [R1+0x104] ;  /* 0x00010400010e7983 */ /* 0x000ea20000300800 */
[----:B0-----:R-:W-:-:S03]  /*131950*/  IADD3 R16, P0, R9, R40, RZ ;  /* 0x0000002809107210 */ /* 0x001fc60007f1e0ff */
[----:B------:R-:W2:Y:S04]  /*131960*/  LDL.LU R9, [R1+0x1e44] ;  /* 0x001e440001097983 */ /* 0x000ea80000300800 */
[----:B------:R-:W2:Y:S04]  /*131970*/  LDL.LU R20, [R1+0x108] ;  /* 0x0001080001147983 */ /* 0x000ea80000300800 */
[----:B------:R-:W2:Y:S01]  /*131980*/  LDL.LU R19, [R1+0x1e40] ;  /* 0x001e400001137983 */ /* 0x000ea20000300800 */
[----:B---3--:R-:W-:-:S05]  /*131990*/  IMAD.X R17, R13, 0x1, R41, P0 ;  /* 0x000000010d117824 */ /* 0x008fca00000e0629 */
[----:B------:R0:W-:Y:S04]  /*1319a0*/  STL.64 [R1+0x3838], R16 ;  /* 0x0038381001007387 */ /* 0x0001e80000100a00 */
[----:B------:R-:W3:Y:S04]  /*1319b0*/  LDL.LU R18, [R1+0x10c] ;  /* 0x00010c0001127983 */ /* 0x000ee80000300800 */
[----:B0-----:R-:W3:Y:S04]  /*1319c0*/  LDL.LU R17, [R1+0x1e3c] ;  /* 0x001e3c0001117983 */ /* 0x001ee80000300800 */
[----:B------:R-:W3:Y:S04]  /*1319d0*/  LDL.LU R16, [R1+0x110] ;  /* 0x0001100001107983 */ /* 0x000ee80000300800 */
[----:B------:R-:W3:Y:S01]  /*1319e0*/  LDL.LU R13, [R1+0x1e38] ;  /* 0x001e3800010d7983 */ /* 0x000ee20000300800 */
[----:B----4-:R-:W-:-:S03]  /*1319f0*/  IADD3 R44, P0, R12, R40, RZ ;  /* 0x000000280c2c7210 */ /* 0x010fc60007f1e0ff */
[----:B------:R-:W4:Y:S02]  /*131a00*/  LDL.LU R12, [R1+0x114] ;  /* 0x00011400010c7983 */ /* 0x000f240000300800 */
[----:B------:R-:W-:Y:S01]  /*131a10*/  IMAD.X R45, R33, 0x1, R41, P0 ;  /* 0x00000001212d7824 */ /* 0x000fe200000e0629 */
[----:B------:R-:W-:-:S05]  /*131a20*/  IADD3 R32, P0, R32, R40, RZ ;  /* 0x0000002820207210 */ /* 0x000fca0007f1e0ff */
[----:B------:R-:W-:-:S05]  /*131a30*/  IMAD.X R33, R42, 0x1, R41, P0 ;  /* 0x000000012a217824 */ /* 0x000fca00000e0629 */
[----:B------:R0:W-:Y:S04]  /*131a40*/  STL.64 [R1+0x37e0], R32 ;  /* 0x0037e02001007387 */ /* 0x0001e80000100a00 */
[----:B------:R-:W-:Y:S01]  /*131a50*/  STL.64 [R1+0x3808], R44 ;  /* 0x0038082c01007387 */ /* 0x000fe20000100a00 */
[----:B0-----:R-:W-:-:S03]  /*131a60*/  IADD3 R32, P0, R11, R40, RZ ;  /* 0x000000280b207210 */ /* 0x001fc60007f1e0ff */
[----:B------:R-:W4:Y:S02]  /*131a70*/  LDL.LU R11, [R1+0x1e34] ;  /* 0x001e3400010b7983 */ /* 0x000f240000300800 */
        /* <DEDUP_REMOVED lines=8> */
[----:B0-----:R-:W-:-:S03]  /*131b00*/  IADD3 R28, P0, R15, R40, RZ ;  /* 0x000000280f1c7210 */ /* 0x001fc60007f1e0ff */
[----:B------:R-:W4:Y:S02]  /*131b10*/  LDL.LU R15, [R1+0x118] ;  /* 0x00011800010f7983 */ /* 0x000f240000300800 */
[----:B------:R-:W-:Y:S02]  /*131b20*/  IMAD.X R29, R8, 0x1, R41, P0 ;  /* 0x00000001081d7824 */ /* 0x000fe400000e0629 */
[----:B------:R-:W4:Y:S04]  /*131b30*/  LDL.LU R8, [R1+0x1e30] ;  /* 0x001e300001087983 */ /* 0x000f280000300800 */
[----:B------:R-:W-:Y:S01]  /*131b40*/  STL.64 [R1+0x3730], R28 ;  /* 0x0037301c01007387 */ /* 0x000fe20000100a00 */
[----:B--2---:R-:W-:-:S05]  /*131b50*/  IADD3 R26, P0, R26, R40, RZ ;  /* 0x000000281a1a7210 */ /* 0x004fca0007f1e0ff */
        /* <DEDUP_REMOVED lines=9> */
[----:B------:R-:W2:Y:S02]  /*131bf0*/  LDL.LU R14, [R1+0x11c] ;  /* 0x00011c00010e7983 */ /* 0x000ea40000300800 */
[----:B------:R-:W-:Y:S02]  /*131c00*/  IMAD.X R23, R9, 0x1, R41, P0 ;  /* 0x0000000109177824 */ /* 0x000fe400000e0629 */
[----:B------:R-:W2:Y:S01]  /*131c10*/  LDL.LU R9, [R1+0x1e2c] ;  /* 0x001e2c0001097983 */ /* 0x000ea20000300800 */
[----:B------:R-:W-:-:S05]  /*131c20*/  IADD3 R20, P0, R20, R40, RZ ;  /* 0x0000002814147210 */ /* 0x000fca0007f1e0ff */
[----:B------:R-:W-:Y:S01]  /*131c30*/  IMAD.X R21, R19, 0x1, R41, P0 ;  /* 0x0000000113157824 */ /* 0x000fe200000e0629 */
[----:B---3--:R-:W-:-:S05]  /*131c40*/  IADD3 R18, P0, R18, R40, RZ ;  /* 0x0000002812127210 */ /* 0x008fca0007f1e0ff */
[--C-:B------:R-:W-:Y:S01]  /*131c50*/  IMAD.X R19, R17, 0x1, R41.reuse, P0 ;  /* 0x0000000111137824 */ /* 0x100fe200000e0629 */
[-C--:B------:R-:W-:Y:S01]  /*131c60*/  IADD3 R16, P0, R16, R40.reuse, RZ ;  /* 0x0000002810107210 */ /* 0x080fe20007f1e0ff */
[----:B------:R-:W-:Y:S04]  /*131c70*/  STL.64 [R1+0x3680], R22 ;  /* 0x0036801601007387 */ /* 0x000fe80000100a00 */
[----:B------:R-:W-:Y:S01]  /*131c80*/  IMAD.X R17, R13, 0x1, R41, P0 ;  /* 0x000000010d117824 */ /* 0x000fe200000e0629 */
[----:B------:R-:W-:Y:S04]  /*131c90*/  STL.64 [R1+0x3658], R20 ;  /* 0x0036581401007387 */ /* 0x000fe80000100a00 */
[----:B------:R4:W-:Y:S04]  /*131ca0*/  STL.64 [R1+0x3600], R16 ;  /* 0x0036001001007387 */ /* 0x0009e80000100a00 */
[----:B------:R-:W-:Y:S04]  /*131cb0*/  STL.64 [R1+0x3628], R18 ;  /* 0x0036281201007387 */ /* 0x000fe80000100a00 */
[----:B------:R-:W3:Y:S04]  /*131cc0*/  LDL.LU R42, [R1+0x120] ;  /* 0x00012000012a7983 */ /* 0x000ee80000300800 */
[----:B------:R-:W3:Y:S04]  /*131cd0*/  LDL.LU R33, [R1+0x1e28] ;  /* 0x001e280001217983 */ /* 0x000ee80000300800 */
[----:B------:R-:W3:Y:S01]  /*131ce0*/  LDL.LU R32, [R1+0x124] ;  /* 0x0001240001207983 */ /* 0x000ee20000300800 */
[----:B----4-:R-:W-:-:S03]  /*131cf0*/  IADD3 R16, P0, R12, R40, RZ ;  /* 0x000000280c107210 */ /* 0x010fc60007f1e0ff */
[----:B------:R-:W4:Y:S04]  /*131d00*/  LDL.LU R12, [R1+0x1e24] ;  /* 0x001e2400010c7983 */ /* 0x000f280000300800 */
        /* <DEDUP_REMOVED lines=12> */
[----:B0-----:R-:W-:-:S05]  /*131dd0*/  IADD3 R16, P0, R15, R40, RZ ;  /* 0x000000280f107210 */ /* 0x001fca0007f1e0ff */
        /* <DEDUP_REMOVED lines=9> */
[----:B--2---:R-:W-:-:S05]  /*131e70*/  IADD3 R16, P0, R14, R40, RZ ;  /* 0x000000280e107210 */ /* 0x004fca0007f1e0ff */
[----:B------:R-:W-:-:S05]  /*131e80*/  IMAD.X R17, R9, 0x1, R41, P0 ;  /* 0x0000000109117824 */ /* 0x000fca00000e0629 */
[----:B------:R0:W-:Y:S04]  /*131e90*/  STL.64 [R1+0x3578], R16 ;  /* 0x0035781001007387 */ /* 0x0001e80000100a00 */
[----:B0-----:R-:W2:Y:S04]  /*131ea0*/  LDL.LU R17, [R1+0x1e00] ;  /* 0x001e000001117983 */ /* 0x001ea80000300800 */
[----:B------:R-:W2:Y:S04]  /*131eb0*/  LDL.LU R16, [R1+0x16c] ;  /* 0x00016c0001107983 */ /* 0x000ea80000300800 */
[----:B------:R-:W2:Y:S04]  /*131ec0*/  LDL.LU R18, [R1+0x1dfc] ;  /* 0x001dfc0001127983 */ /* 0x000ea80000300800 */
[----:B------:R-:W2:Y:S04]  /*131ed0*/  LDL.LU R14, [R1+0x170] ;  /* 0x00017000010e7983 */ /* 0x000ea80000300800 */
[----:B------:R-:W2:Y:S01]  /*131ee0*/  LDL.LU R9, [R1+0x1df8] ;  /* 0x001df80001097983 */ /* 0x000ea20000300800 */
[----:B---3--:R-:W-:-:S05]  /*131ef0*/  IADD3 R42, P0, R42, R40, RZ ;  /* 0x000000282a2a7210 */ /* 0x008fca0007f1e0ff */
[----:B------:R-:W-:Y:S01]  /*131f00*/  IMAD.X R43, R33, 0x1, R41, P0 ;  /* 0x00000001212b7824 */ /* 0x000fe200000e0629 */
[----:B------:R-:W-:-:S05]  /*131f10*/  IADD3 R32, P0, R32, R40, RZ ;  /* 0x0000002820207210 */ /* 0x000fca0007f1e0ff */
[----:B----4-:R-:W-:Y:S02]  /*131f20*/  IMAD.X R33, R12, 0x1, R41, P0 ;  /* 0x000000010c217824 */ /* 0x010fe400000e0629 */
[----:B------:R-:W3:Y:S04]  /*131f30*/  LDL.LU R12, [R1+0x174] ;  /* 0x00017400010c7983 */ /* 0x000ee80000300800 */
        /* <DEDUP_REMOVED lines=17> */
[----:B------:R0:W-:Y:S02]  /*132050*/  STL.64 [R1+0x2bd0], R24 ;  /* 0x002bd01801007387 */ /* 0x0001e40000100a00 */
[----:B0-----:R-:W-:-:S05]  /*132060*/  IADD3 R24, P0, R23, R40, RZ ;  /* 0x0000002817187210 */ /* 0x001fca0007f1e0ff */
[--C-:B------:R-:W-:Y:S01]  /*132070*/  IMAD.X R25, R21, 0x1, R41.reuse, P0 ;  /* 0x0000000115197824 */ /* 0x100fe200000e0629 */
[----:B------:R-:W-:Y:S01]  /*132080*/  IADD3 R20, P0, R20, R40, RZ ;  /* 0x0000002814147210 */ /* 0x000fe20007f1e0ff */
[----:B------:R-:W-:Y:S04]  /*132090*/  STL.64 [R1+0x2bd8], R28 ;  /* 0x002bd81c01007387 */ /* 0x000fe80000100a00 */
        /* <DEDUP_REMOVED lines=9> */
[----:B--2---:R-:W-:Y:S01]  /*132130*/  IMAD.X R21, R17, 0x1, R41, P0 ;  /* 0x0000000111157824 */ /* 0x004fe200000e0629 */
[----:B------:R-:W-:-:S05]  /*132140*/  IADD3 R16, P0, R16, R40, RZ ;  /* 0x0000002810107210 */ /* 0x000fca0007f1e0ff */
[----:B------:R-:W-:-:S05]  /*132150*/  IMAD.X R17, R18, 0x1, R41, P0 ;  /* 0x0000000112117824 */ /* 0x000fca00000e0629 */
[----:B------:R0:W-:Y:S04]  /*132160*/  STL.64 [R1+0x2ba8], R16 ;  /* 0x002ba81001007387 */ /* 0x0001e80000100a00 */
[----:B------:R-:W-:Y:S04]  /*132170*/  STL.64 [R1+0x2bb0], R20 ;  /* 0x002bb01401007387 */ /* 0x000fe80000100a00 */
[----:B------:R-:W2:Y:S01]  /*132180*/  LDL.LU R33, [R1+0x1dec] ;  /* 0x001dec0001217983 */ /* 0x000ea20000300800 */
[----:B0-----:R-:W-:-:S03]  /*132190*/  IADD3 R16, P0, R14, R40, RZ ;  /* 0x000000280e107210 */ /* 0x001fc60007f1e0ff */
[----:B------:R-:W2:Y:S02]  /*1321a0*/  LDL.LU R32, [R1+0x180] ;  /* 0x0001800001207983 */ /* 0x000ea40000300800 */
[----:B------:R-:W-:Y:S02]  /*1321b0*/  IMAD.X R17, R9, 0x1, R41, P0 ;  /* 0x0000000109117824 */ /* 0x000fe400000e0629 */
[----:B------:R-:W2:Y:S04]  /*1321c0*/  LDL.LU R42, [R1+0x1de8] ;  /* 0x001de800012a7983 */ /* 0x000ea80000300800 */
        /* <DEDUP_REMOVED lines=8> */
[----:B---3--:R-:W-:-:S03]  /*132250*/  IADD3 R16, P0, R12, R40, RZ ;  /* 0x000000280c107210 */ /* 0x008fc60007f1e0ff */
[----:B------:R-:W3:Y:S02]  /*132260*/  LDL.LU R12, [R1+0x1dd8] ;  /* 0x001dd800010c7983 */ /* 0x000ee40000300800 */
[----:B----4-:R-:W-:-:S05]  /*132270*/  IMAD.X R17, R13, 0x1, R41, P0 ;  /* 0x000000010d117824 */ /* 0x010fca00000e0629 */
        /* <DEDUP_REMOVED lines=9> */
[----:B------:R-:W4:Y:S04]  /*132310*/  LDL.LU R11, [R1+0x1dc8] ;  /* 0x001dc800010b7983 */ /* 0x000f280000300800 */
[----:B------:R-:W4:Y:S04]  /*132320*/  LDL.LU R20, [R1+0x1d4] ;  /* 0x0001d40001147983 */ /* 0x000f280000300800 */
[----:B------:R-:W4:Y:S01]  /*132330*/  LDL.LU R19, [R1+0x1dc4] ;  /* 0x001dc40001137983 */ /* 0x000f220000300800 */
[----:B------:R-:W-:-:S05]  /*132340*/  IMAD.X R17, R15, 0x1, R41, P0 ;  /* 0x000000010f117824 */ /* 0x000fca00000e0629 */
[----:B------:R0:W-:Y:S04]  /*132350*/  STL.64 [R1+0x2b90], R16 ;  /* 0x002b901001007387 */ /* 0x0001e80000100a00 */
[----:B------:R-:W4:Y:S04]  /*132360*/  LDL.LU R18, [R1+0x1d8] ;  /* 0x0001d80001127983 */ /* 0x000f280000300800 */
[----:B0-----:R-:W4:Y:S04]  /*132370*/  LDL.LU R17, [R1+0x1dc0] ;  /* 0x001dc00001117983 */ /* 0x001f280000300800 */
[----:B------:R-:W4:Y:S04]  /*132380*/  LDL.LU R16, [R1+0x1dc] ;  /* 0x0001dc0001107983 */ /* 0x000f280000300800 */
[----:B------:R-:W4:Y:S01]  /*132390*/  LDL.LU R15, [R1+0x1dbc] ;  /* 0x001dbc00010f7983 */ /* 0x000f220000300800 */
[----:B------:R-:W-:-:S03]  /*1323a0*/  IADD3 R44, P0, R8, R40, RZ ;  /* 0x00000028082c7210 */ /* 0x000fc60007f1e0ff */
[----:B------:R-:W4:Y:S02]  /*1323b0*/  LDL.LU R8, [R1+0x1f0] ;  /* 0x0001f00001087983 */ /* 0x000f240000300800 */
[----:B--2---:R-:W-:Y:S01]  /*1323c0*/  IMAD.X R45, R33, 0x1, R41, P0 ;  /* 0x00000001212d7824 */ /* 0x004fe200000e0629 */
[----:B------:R-:W-:-:S05]  /*1323d0*/  IADD3 R32, P0, R32, R40, RZ ;  /* 0x0000002820207210 */ /* 0x000fca0007f1e0ff */
[----:B------:R-:W-:-:S05]  /*1323e0*/  IMAD.X R33, R42, 0x1, R41, P0 ;  /* 0x000000012a217824 */ /* 0x000fca00000e0629 */
        /* <DEDUP_REMOVED lines=14> */
[----:B---3--:R-:W-:Y:S02]  /*1324d0*/  IMAD.X R29, R12, 0x1, R41, P0 ;  /* 0x000000010c1d7824 */ /* 0x008fe400000e0629 */
[----:B------:R-:W3:Y:S04]  /*1324e0*/  LDL.LU R12, [R1+0x1db4] ;  /* 0x001db400010c7983 */ /* 0x000ee80000300800 */
[----:B------:R-:W-:Y:S01]  /*1324f0*/  STL.64 [R1+0x2b60], R28 ;  /* 0x002b601c01007387 */ /* 0x000fe20000100a00 */
[----:B----4-:R-:W-:-:S05]  /*132500*/  IADD3 R26, P0, R26, R40, RZ ;  /* 0x000000281a1a7210 */ /* 0x010fca0007f1e0ff */
        /* <DEDUP_REMOVED lines=11> */
[----:B------:R-:W4:Y:S01]  /*1325c0*/  LDL.LU R11, [R1+0x1db0] ;  /* 0x001db000010b7983 */ /* 0x000f220000300800 */
        /* <DEDUP_REMOVED lines=27> */
[----:B0-----:R-:W-:-:S05]  /*132780*/  IADD3 R16, P0, R14, R40, RZ ;  /* 0x000000280e107210 */ /* 0x001fca0007f1e0ff */
[----:B---3--:R-:W-:-:S05]  /*132790*/  IMAD.X R17, R12, 0x1, R41, P0 ;  /* 0x000000010c117824 */ /* 0x008fca00000e0629 */
        /* <DEDUP_REMOVED lines=8> */
[----:B----4-:R-:W-:-:S05]  /*132820*/  IADD3 R16, P0, R13, R40, RZ ;  /* 0x000000280d107210 */ /* 0x010fca0007f1e0ff */
        /* <DEDUP_REMOVED lines=31> */
[--C-:B------:R-:W-:Y:S01]  /*132a20*/  IMAD.X R25, R21, 0x1, R41.reuse, P0 ;  /* 0x0000000115197824 */ /* 0x100fe200000e0629 */
[----:B------:R-:W-:Y:S01]  /*132a30*/  IADD3 R20, P0, R20, R40, RZ ;  /* 0x0000002814147210 */ /* 0x000fe20007f1e0ff */
[----:B------:R-:W-:Y:S04]  /*132a40*/  STL.64 [R1+0x2ae0], R28 ;  /* 0x002ae01c01007387 */ /* 0x000fe80000100a00 */
[----:B------:R-:W-:-:S05]  /*132a50*/  IMAD.X R21, R14, 0x1, R41, P0 ;  /* 0x000000010e157824 */ /* 0x000fca00000e0629 */
[----:B------:R0:W-:Y:S04]  /*132a60*/  STL.64 [R1+0x2ac8], R20 ;  /* 0x002ac81401007387 */ /* 0x0001e80000100a00 */
[----:B------:R-:W-:Y:S04]  /*132a70*/  STL.64 [R1+0x2ad0], R24 ;  /* 0x002ad01801007387 */ /* 0x000fe80000100a00 */
[----:B------:R-:W3:Y:S01]  /*132a80*/  LDL.LU R14, [R1+0x1d74] ;  /* 0x001d7400010e7983 */ /* 0x000ee20000300800 */
[----:B0-----:R-:W-:-:S03]  /*132a90*/  IADD3 R20, P0, R12, R40, RZ ;  /* 0x000000280c147210 */ /* 0x001fc60007f1e0ff */
[----:B------:R-:W3:Y:S02]  /*132aa0*/  LDL.LU R12, [R1+0x2b0] ;  /* 0x0002b000010c7983 */ /* 0x000ee40000300800 */
[----:B------:R-:W-:-:S05]  /*132ab0*/  IMAD.X R21, R22, 0x1, R41, P0 ;  /* 0x0000000116157824 */ /* 0x000fca00000e0629 */
[----:B------:R0:W-:Y:S02]  /*132ac0*/  STL.64 [R1+0x2ac0], R20 ;  /* 0x002ac01401007387 */ /* 0x0001e40000100a00 */
[----:B0-----:R-:W-:-:S05]  /*132ad0*/  IADD3 R20, P0, R19, R40, RZ ;  /* 0x0000002813147210 */ /* 0x001fca0007f1e0ff */
[----:B----4-:R-:W-:Y:S01]  /*132ae0*/  IMAD.X R21, R17, 0x1, R41, P0 ;  /* 0x0000000111157824 */ /* 0x010fe200000e0629 */
        /* <DEDUP_REMOVED lines=38> */
[----:B------:R-:W-:-:S03]  /*132d50*/  IADD3 R44, P0, R12, R40, RZ ;  /* 0x000000280c2c7210 */ /* 0x000fc60007f1e0ff */
[----:B------:R-:W3:Y:S02]  /*132d60*/  LDL.LU R12, [R1+0x344] ;  /* 0x00034400010c7983 */ /* 0x000ee40000300800 */
[----:B----4-:R-:W-:Y:S01]  /*132d70*/  IMAD.X R45, R33, 0x1, R41, P0 ;  /* 0x00000001212d7824 */ /* 0x010fe200000e0629 */
        /* <DEDUP_REMOVED lines=45> */
[----:B0-----:R-:W-:-:S03]  /*133050*/  IADD3 R16, P0, R12, R40, RZ ;  /* 0x000000280c107210 */ /* 0x001fc60007f1e0ff */
[----:B------:R-:W3:Y:S04]  /*133060*/  LDL.LU R12, [R1+0x1d2c] ;  /* 0x001d2c00010c7983 */ /* 0x000ee80000300800 */
[----:B------:R-:W3:Y:S04]  /*133070*/  LDL.LU R31, [R1+0x368] ;  /* 0x00036800011f7983 */ /* 0x000ee80000300800 */
[----:B------:R-:W3:Y:S04]  /*133080*/  LDL.LU R29, [R1+0x1d28] ;  /* 0x001d2800011d7983 */ /* 0x000ee80000300800 */
[----:B------:R-:W3:Y:S01]  /*133090*/  LDL.LU R28, [R1+0x36c] ;  /* 0x00036c00011c7983 */ /* 0x000ee20000300800 */
        /* <DEDUP_REMOVED lines=30> */
[----:B------:R-:W-:Y:S02]  /*133280*/  IMAD.X R33, R12, 0x1, R41, P0 ;  /* 0x000000010c217824 */ /* 0x000fe400000e0629 */
[----:B------:R-:W3:Y:S04]  /*133290*/  LDL.LU R12, [R1+0x3d4] ;  /* 0x0003d400010c7983 */ /* 0x000ee80000300800 */
[----:B------:R-:W-:Y:S04]  /*1332a0*/  STL.64 [R1+0x2a10], R42 ;  /* 0x002a102a01007387 */ /* 0x000fe80000100a00 */
[----:B------:R0:W-:Y:S02]  /*1332b0*/  STL.64 [R1+0x21d8], R32 ;  /* 0x0021d82001007387 */ /* 0x0001e40000100a00 */
[----:B0-----:R-:W-:-:S05]  /*1332c0*/  IADD3 R32, P0, R31, R40, RZ ;  /* 0x000000281f207210 */ /* 0x001fca0007f1e0ff */
[----:B------:R-:W-:Y:S01]  /*1332d0*/  IMAD.X R33, R29, 0x1, R41, P0 ;  /* 0x000000011d217824 */ /* 0x000fe200000e0629 */
[----:B------:R-:W-:-:S05]  /*1332e0*/  IADD3 R28, P0, R28, R40, RZ ;  /* 0x000000281c1c7210 */ /* 0x000fca0007f1e0ff */
[----:B----4-:R-:W-:-:S05]  /*1332f0*/  IMAD.X R29, R30, 0x1, R41, P0 ;  /* 0x000000011e1d7824 */ /* 0x010fca00000e0629 */
        /* <DEDUP_REMOVED lines=82> */
[----:B---3--:R-:W-:Y:S02]  /*133820*/  IMAD.X R29, R12, 0x1, R41, P0 ;  /* 0x000000010c1d7824 */ /* 0x008fe400000e0629 */
[----:B------:R-:W3:Y:S04]  /*133830*/  LDL.LU R12, [R1+0x464] ;  /* 0x00046400010c7983 */ /* 0x000ee80000300800 */
[----:B------:R-:W3:Y:S01]  /*133840*/  LDL.LU R15, [R1+0x1cbc] ;  /* 0x001cbc00010f7983 */ /* 0x000ee20000300800 */
[----:B----4-:R-:W-:-:S05]  /*133850*/  IADD3 R26, P0, R26, R40, RZ ;  /* 0x000000281a1a7210 */ /* 0x010fca0007f1e0ff */
        /* <DEDUP_REMOVED lines=35> */
[----:B0-----:R-:W2:Y:S04]  /*133a90*/  LDL.LU R17, [R1+0xab4] ;  /* 0x000ab40001117983 */ /* 0x001ea80000300800 */
[----:B------:R-:W2:Y:S04]  /*133aa0*/  LDL.LU R9, [R1+0x4a0] ;  /* 0x0004a00001097983 */ /* 0x000ea80000300800 */
[----:B------:R-:W2:Y:S04]  /*133ab0*/  LDL.LU R28, [R1+0xab0] ;  /* 0x000ab000011c7983 */ /* 0x000ea80000300800 */
[----:B------:R-:W2:Y:S04]  /*133ac0*/  LDL.LU R25, [R1+0x4a4] ;  /* 0x0004a40001197983 */ /* 0x000ea80000300800 */
[----:B------:R-:W2:Y:S01]  /*133ad0*/  LDL.LU R23, [R1+0xa6c] ;  /* 0x000a6c0001177983 */ /* 0x000ea20000300800 */
[----:B---3--:R-:W-:-:S05]  /*133ae0*/  IADD3 R12, P0, R12, R40, RZ ;  /* 0x000000280c0c7210 */ /* 0x008fca0007f1e0ff */
[----:B------:R-:W-:-:S05]  /*133af0*/  IMAD.X R13, R15, 0x1, R41, P0 ;  /* 0x000000010f0d7824 */ /* 0x000fca00000e0629 */
[----:B------:R0:W-:Y:S04]  /*133b00*/  STL.64 [R1+0x20d8], R12 ;  /* 0x0020d80c01007387 */ /* 0x0001e80000100a00 */
[----:B------:R-:W3:Y:S04]  /*133b10*/  LDL.LU R22, [R1+0x4a8] ;  /* 0x0004a80001167983 */ /* 0x000ee80000300800 */
[----:B------:R-:W3:Y:S04]  /*133b20*/  LDL.LU R24, [R1+0xa68] ;  /* 0x000a680001187983 */ /* 0x000ee80000300800 */
[----:B------:R-:W3:Y:S04]  /*133b30*/  LDL.LU R21, [R1+0x4ac] ;  /* 0x0004ac0001157983 */ /* 0x000ee80000300800 */
[----:B0-----:R-:W3:Y:S04]  /*133b40*/  LDL.LU R13, [R1+0xa64] ;  /* 0x000a6400010d7983 */ /* 0x001ee80000300800 */
[----:B------:R-:W3:Y:S04]  /*133b50*/  LDL.LU R12, [R1+0x4d0] ;  /* 0x0004d000010c7983 */ /* 0x000ee80000300800 */
[----:B------:R-:W3:Y:S04]  /*133b60*/  LDL.LU R19, [R1+0xa60] ;  /* 0x000a600001137983 */ /* 0x000ee80000300800 */
[----:B------:R-:W3:Y:S04]  /*133b70*/  LDL.LU R18, [R1+0x4d4] ;  /* 0x0004d40001127983 */ /* 0x000ee80000300800 */
[----:B------:R-:W3:Y:S01]  /*133b80*/  LDL.LU R20, [R1+0xa3c] ;  /* 0x000a3c0001147983 */ /* 0x000ee20000300800 */
[----:B----4-:R-:W-:-:S05]  /*133b90*/  IADD3 R14, P0, R14, R40, RZ ;  /* 0x000000280e0e7210 */ /* 0x010fca0007f1e0ff */
[----:B------:R-:W-:-:S05]  /*133ba0*/  IMAD.X R15, R11, 0x1, R41, P0 ;  /* 0x000000010b0f7824 */ /* 0x000fca00000e0629 */
[----:B------:R0:W-:Y:S04]  /*133bb0*/  STL.64 [R1+0x20d0], R14 ;  /* 0x0020d00e01007387 */ /* 0x0001e80000100a00 */
[----:B------:R-:W4:Y:S04]  /*133bc0*/  LDL.LU R16, [R1+0x4d8] ;  /* 0x0004d80001107983 */ /* 0x000f280000300800 */
[----:B0-----:R-:W4:Y:S04]  /*133bd0*/  LDL.LU R15, [R1+0xa38] ;  /* 0x000a3800010f7983 */ /* 0x001f280000300800 */
[----:B------:R-:W4:Y:S04]  /*133be0*/  LDL.LU R14, [R1+0x4dc] ;  /* 0x0004dc00010e7983 */ /* 0x000f280000300800 */
[----:B------:R-:W4:Y:S01]  /*133bf0*/  LDL.LU R11, [R1+0xa34] ;  /* 0x000a3400010b7983 */ /* 0x000f220000300800 */
[----:B------:R-:W-:-:S05]  /*133c00*/  IADD3 R42, P0, R42, R40, RZ ;  /* 0x000000282a2a7210 */ /* 0x000fca0007f1e0ff */
[----:B------:R-:W-:-:S05]  /*133c10*/  IMAD.X R43, R33, 0x1, R41, P0 ;  /* 0x00000001212b7824 */ /* 0x000fca00000e0629 */
[----:B------:R0:W-:Y:S02]  /*133c20*/  STL.64 [R1+0x20c8], R42 ;  /* 0x0020c82a01007387 */ /* 0x0001e40000100a00 */
[----:B0-----:R-:W-:-:S05]  /*133c30*/  IADD3 R42, P0, R31, R40, RZ ;  /* 0x000000281f2a7210 */ /* 0x001fca0007f1e0ff */
[----:B------:R-:W-:Y:S02]  /*133c40*/  IMAD.X R43, R8, 0x1, R41, P0 ;  /* 0x00000001082b7824 */ /* 0x000fe400000e0629 */
[----:B------:R-:W4:Y:S01]  /*133c50*/  LDL.LU R8, [R1+0x4f0] ;  /* 0x0004f00001087983 */ /* 0x000f220000300800 */
[----:B------:R-:W-:-:S05]  /*133c60*/  IADD3 R30, P0, R30, R40, RZ ;  /* 0x000000281e1e7210 */ /* 0x000fca0007f1e0ff */
[----:B------:R-:W-:Y:S01]  /*133c70*/  IMAD.X R31, R32, 0x1, R41, P0 ;  /* 0x00000001201f7824 */ /* 0x000fe200000e0629 */
[----:B------:R-:W-:Y:S04]  /*133c80*/  STL.64 [R1+0x20c0], R42 ;  /* 0x0020c02a01007387 */ /* 0x000fe80000100a00 */
        /* <DEDUP_REMOVED lines=10> */
[----:B------:R-:W-:-:S05]  /*133d30*/  IMAD.X R27, R28, 0x1, R41, P0 ;  /* 0x000000011c1b7824 */ /* 0x000fca00000e0629 */
[----:B------:R0:W-:Y:S02]  /*133d40*/  STL.64 [R1+0x20a0], R26 ;  /* 0x0020a01a01007387 */ /* 0x0001e40000100a00 */
[----:B0-----:R-:W-:-:S05]  /*133d50*/  IADD3 R26, P0, R25, R40, RZ ;  /* 0x00000028191a7210 */ /* 0x001fca0007f1e0ff */
[----:B------:R-:W-:Y:S01]  /*133d60*/  IMAD.X R27, R23, 0x1, R41, P0 ;  /* 0x00000001171b7824 */ /* 0x000fe200000e0629 */
[----:B---3--:R-:W-:-:S05]  /*133d70*/  IADD3 R22, P0, R22, R40, RZ ;  /* 0x0000002816167210 */ /* 0x008fca0007f1e0ff */
[----:B------:R-:W-:-:S05]  /*133d80*/  IMAD.X R23, R24, 0x1, R41, P0 ;  /* 0x0000000118177824 */ /* 0x000fca00000e0629 */
[----:B------:R0:W-:Y:S02]  /*133d90*/  STL.64 [R1+0x2090], R22 ;  /* 0x0020901601007387 */ /* 0x0001e40000100a00 */
[----:B0-----:R-:W-:Y:S02]  /*133da0*/  IADD3 R22, P0, R21, R40, RZ ;  /* 0x0000002815167210 */ /* 0x001fe40007f1e0ff */
[----:B------:R-:W-:Y:S03]  /*133db0*/  STL.64 [R1+0x2098], R26 ;  /* 0x0020981a01007387 */ /* 0x000fe60000100a00 */
[----:B------:R-:W-:-:S05]  /*133dc0*/  IMAD.X R23, R13, 0x1, R41, P0 ;  /* 0x000000010d177824 */ /* 0x000fca00000e0629 */
[----:B------:R0:W-:Y:S04]  /*133dd0*/  STL.64 [R1+0x2088], R22 ;  /* 0x0020881601007387 */ /* 0x0001e80000100a00 */
[----:B------:R-:W3:Y:S01]  /*133de0*/  LDL.LU R13, [R1+0xa0c] ;  /* 0x000a0c00010d7983 */ /* 0x000ee20000300800 */
[----:B0-----:R-:W-:-:S03]  /*133df0*/  IADD3 R22, P0, R12, R40, RZ ;  /* 0x000000280c167210 */ /* 0x001fc60007f1e0ff */
[----:B------:R-:W3:Y:S02]  /*133e00*/  LDL.LU R12, [R1+0x4f8] ;  /* 0x0004f800010c7983 */ /* 0x000ee40000300800 */
[----:B------:R-:W-:Y:S01]  /*133e10*/  IMAD.X R23, R19, 0x1, R41, P0 ;  /* 0x0000000113177824 */ /* 0x000fe200000e0629 */
[----:B------:R-:W-:-:S05]  /*133e20*/  IADD3 R18, P0, R18, R40, RZ ;  /* 0x0000002812127210 */ /* 0x000fca0007f1e0ff */
[----:B------:R-:W-:-:S05]  /*133e30*/  IMAD.X R19, R20, 0x1, R41, P0 ;  /* 0x0000000114137824 */ /* 0x000fca00000e0629 */
[----:B------:R4:W-:Y:S04]  /*133e40*/  STL.64 [R1+0x2078], R18 ;  /* 0x0020781201007387 */ /* 0x0009e80000100a00 */
[----:B------:R-:W-:Y:S04]  /*133e50*/  STL.64 [R1+0x2080], R22 ;  /* 0x0020801601007387 */ /* 0x000fe80000100a00 */
[----:B------:R-:W3:Y:S01]  /*133e60*/  LDL.LU R33, [R1+0xa08] ;  /* 0x000a080001217983 */ /* 0x000ee20000300800 */
[----:B----4-:R-:W-:-:S05]  /*133e70*/  IADD3 R18, P0, R16, R40, RZ ;  /* 0x0000002810127210 */ /* 0x010fca0007f1e0ff */
[----:B------:R-:W-:Y:S01]  /*133e80*/  IMAD.X R19, R15, 0x1, R41, P0 ;  /* 0x000000010f137824 */ /* 0x000fe200000e0629 */
[----:B------:R-:W-:-:S04]  /*133e90*/  IADD3 R14, P0, R14, R40, RZ ;  /* 0x000000280e0e7210 */ /* 0x000fc80007f1e0ff */
[----:B------:R-:W-:Y:S04]  /*133ea0*/  STL.64 [R1+0x2070], R18 ;  /* 0x0020701201007387 */ /* 0x000fe80000100a00 */
[----:B------:R-:W4:Y:S01]  /*133eb0*/  LDL.LU R32, [R1+0x4fc] ;  /* 0x0004fc0001207983 */ /* 0x000f220000300800 */
[----:B------:R-:W-:-:S03]  /*133ec0*/  IMAD.X R15, R11, 0x1, R41, P0 ;  /* 0x000000010b0f7824 */ /* 0x000fc600000e0629 */
        /* <DEDUP_REMOVED lines=18> */
[----:B------:R-:W2:Y:S01]  /*133ff0*/  LDL.LU R21, [R1+0x9a8] ;  /* 0x0009a80001157983 */ /* 0x000ea20000300800 */
[----:B------:R-:W-:-:S03]  /*134000*/  IADD3 R18, P0, R9, R40, RZ ;  /* 0x0000002809127210 */ /* 0x000fc60007f1e0ff */
[----:B0-----:R-:W2:Y:S04]  /*134010*/  LDL.LU R15, [R1+0x54c] ;  /* 0x00054c00010f7983 */ /* 0x001ea80000300800 */
[----:B------:R-:W2:Y:S04]  /*134020*/  LDL.LU R9, [R1+0x9a4] ;  /* 0x0009a40001097983 */ /* 0x000ea80000300800 */
[----:B------:R-:W2:Y:S01]  /*134030*/  LDL.LU R20, [R1+0x5d0] ;  /* 0x0005d00001147983 */ /* 0x000ea20000300800 */
[----:B---3--:R-:W-:-:S05]  /*134040*/  IMAD.X R19, R13, 0x1, R41, P0 ;  /* 0x000000010d137824 */ /* 0x008fca00000e0629 */
[----:B------:R0:W-:Y:S04]  /*134050*/  STL.64 [R1+0x2058], R18 ;  /* 0x0020581201007387 */ /* 0x0001e80000100a00 */
[----:B0-----:R-:W3:Y:S04]  /*134060*/  LDL.LU R19, [R1+0x9a0] ;  /* 0x0009a00001137983 */ /* 0x001ee80000300800 */
[----:B------:R-:W3:Y:S04]  /*134070*/  LDL.LU R18, [R1+0x5d4] ;  /* 0x0005d40001127983 */ /* 0x000ee80000300800 */
[----:B------:R-:W3:Y:S04]  /*134080*/  LDL.LU R17, [R1+0x98c] ;  /* 0x00098c0001117983 */ /* 0x000ee80000300800 */
[----:B------:R-:W3:Y:S04]  /*134090*/  LDL.LU R14, [R1+0x5d8] ;  /* 0x0005d800010e7983 */ /* 0x000ee80000300800 */
[----:B------:R-:W3:Y:S01]  /*1340a0*/  LDL.LU R13, [R1+0x988] ;  /* 0x00098800010d7983 */ /* 0x000ee20000300800 */
[----:B------:R-:W-:-:S03]  /*1340b0*/  IADD3 R44, P0, R12, R40, RZ ;  /* 0x000000280c2c7210 */ /* 0x000fc60007f1e0ff */
[----:B------:R-:W3:Y:S02]  /*1340c0*/  LDL.LU R12, [R1+0x5dc] ;  /* 0x0005dc00010c7983 */ /* 0x000ee40000300800 */
[----:B------:R-:W-:Y:S01]  /*1340d0*/  IMAD.X R45, R33, 0x1, R41, P0 ;  /* 0x00000001212d7824 */ /* 0x000fe200000e0629 */
[----:B----4-:R-:W-:-:S05]  /*1340e0*/  IADD3 R32, P0, R32, R40, RZ ;  /* 0x0000002820207210 */ /* 0x010fca0007f1e0ff */
        /* <DEDUP_REMOVED lines=19> */
[----:B------:R-:W-:Y:S04]  /*134220*/  STL.64 [R1+0x2028], R28 ;  /* 0x0020281c01007387 */ /* 0x000fe80000100a00 */
[----:B------:R-:W-:Y:S01]  /*134230*/  STL.64 [R1+0x2020], R26 ;  /* 0x0020201a01007387 */ /* 0x000fe20000100a00 */
[----:B--2---:R-:W-:-:S05]  /*134240*/  IADD3 R24, P0, R24, R40, RZ ;  /* 0x0000002818187210 */ /* 0x004fca0007f1e0ff */
[----:B------:R-:W-:Y:S01]  /*134250*/  IMAD.X R25, R23, 0x1, R41, P0 ;  /* 0x0000000117197824 */ /* 0x000fe200000e0629 */
[----:B------:R-:W-:-:S05]  /*134260*/  IADD3 R22, P0, R22, R40, RZ ;  /* 0x0000002816167210 */ /* 0x000fca0007f1e0ff */
[----:B------:R-:W-:-:S05]  /*134270*/  IMAD.X R23, R21, 0x1, R41, P0 ;  /* 0x0000000115177824 */ /* 0x000fca00000e0629 */
[----:B------:R0:W-:Y:S04]  /*134280*/  STL.64 [R1+0x2010], R22 ;  /* 0x0020101601007387 */ /* 0x0001e80000100a00 */
[----:B------:R-:W-:Y:S01]  /*134290*/  STL.64 [R1+0x2018], R24 ;  /* 0x0020181801007387 */ /* 0x000fe20000100a00 */
[----:B0-----:R-:W-:-:S03]  /*1342a0*/  IADD3 R22, P0, R15, R40, RZ ;  /* 0x000000280f167210 */ /* 0x001fc60007f1e0ff */
[----:B------:R-:W2:Y:S02]  /*1342b0*/  LDL.LU R15, [R1+0x5f4] ;  /* 0x0005f400010f7983 */ /* 0x000ea40000300800 */
[--C-:B------:R-:W-:Y:S01]  /*1342c0*/  IMAD.X R23, R9, 0x1, R41.reuse, P0 ;  /* 0x0000000109177824 */ /* 0x100fe200000e0629 */
[-C--:B------:R-:W-:Y:S01]  /*1342d0*/  IADD3 R20, P0, R20, R40.reuse, RZ ;  /* 0x0000002814147210 */ /* 0x080fe20007f1e0ff */
[----:B------:R-:W2:Y:S04]  /*1342e0*/  LDL.LU R9, [R1+0x95c] ;  /* 0x00095c0001097983 */ /* 0x000ea80000300800 */
[----:B------:R-:W-:Y:S01]  /*1342f0*/  STL.64 [R1+0x1ff8], R22 ;  /* 0x001ff81601007387 */ /* 0x000fe20000100a00 */
[----:B---3--:R-:W-:Y:S01]  /*134300*/  IMAD.X R21, R19, 0x1, R41, P0 ;  /* 0x0000000113157824 */ /* 0x008fe200000e0629 */
[----:B------:R-:W-:-:S05]  /*134310*/  IADD3 R18, P0, R18, R40, RZ ;  /* 0x0000002812127210 */ /* 0x000fca0007f1e0ff */
[----:B------:R-:W-:-:S05]  /*134320*/  IMAD.X R19, R17, 0x1, R41, P0 ;  /* 0x0000000111137824 */ /* 0x000fca00000e0629 */
[----:B------:R0:W-:Y:S04]  /*134330*/  STL.64 [R1+0x1fe8], R18 ;  /* 0x001fe81201007387 */ /* 0x0001e80000100a00 */
[----:B------:R-:W-:Y:S04]  /*134340*/  STL.64 [R1+0x1ff0], R20 ;  /* 0x001ff01401007387 */ /* 0x000fe80000100a00 */
[----:B------:R-:W3:Y:S01]  /*134350*/  LDL.LU R42, [R1+0x5f8] ;  /* 0x0005f800012a7983 */ /* 0x000ee20000300800 */
[----:B0-----:R-:W-:-:S03]  /*134360*/  IADD3 R18, P0, R14, R40, RZ ;  /* 0x000000280e127210 */ /* 0x001fc60007f1e0ff */
[----:B------:R-:W3:Y:S02]  /*134370*/  LDL.LU R33, [R1+0x958] ;  /* 0x0009580001217983 */ /* 0x000ee40000300800 */
[----:B------:R-:W-:-:S05]  /*134380*/  IMAD.X R19, R13, 0x1, R41, P0 ;  /* 0x000000010d137824 */ /* 0x000fca00000e0629 */
[----:B------:R-:W-:Y:S04]  /*134390*/  STL.64 [R1+0x1fe0], R18 ;  /* 0x001fe01201007387 */ /* 0x000fe80000100a00 */
[----:B------:R-:W3:Y:S04]  /*1343a0*/  LDL.LU R32, [R1+0x5fc] ;  /* 0x0005fc0001207983 */ /* 0x000ee80000300800 */
[----:B------:R-:W3:Y:S01]  /*1343b0*/  LDL.LU R14, [R1+0x954] ;  /* 0x00095400010e7983 */ /* 0x000ee20000300800 */
[----:B------:R-:W-:-:S03]  /*1343c0*/  IADD3 R12, P0, R12, R40, RZ ;  /* 0x000000280c0c7210 */ /* 0x000fc60007f1e0ff */
[----:B------:R-:W3:Y:S04]  /*1343d0*/  LDL.LU R31, [R1+0x610] ;  /* 0x00061000011f7983 */ /* 0x000ee80000300800 */
[----:B------:R-:W3:Y:S04]  /*1343e0*/  LDL.LU R29, [R1+0x950] ;  /* 0x00095000011d7983 */ /* 0x000ee80000300800 */
[----:B------:R-:W3:Y:S01]  /*1343f0*/  LDL.LU R28, [R1+0x614] ;  /* 0x00061400011c7983 */ /* 0x000ee20000300800 */
[----:B----4-:R-:W-:-:S05]  /*134400*/  IMAD.X R13, R16, 0x1, R41, P0 ;  /* 0x00000001100d7824 */ /* 0x010fca00000e0629 */
        /* <DEDUP_REMOVED lines=66> */
[----:B------:R1:W-:Y:S04]  /*134830*/  STL.64 [R1+0x1f70], R20 ;  /* 0x001f701401007387 */ /* 0x0003e80000100a00 */
        /* <DEDUP_REMOVED lines=15> */
[----:B------:R-:W3:Y:S04]  /*134930*/  LDL.LU R23, [R1+0x894] ;  /* 0x0008940001177983 */ /* 0x000ee80000300800 */
[----:B------:R-:W3:Y:S01]  /*134940*/  LDL.LU R22, [R1+0x6d0] ;  /* 0x0006d00001167983 */ /* 0x000ee20000300800 */
[----:B----4-:R-:W-:-:S05]  /*134950*/  IMAD.X R15, R13, 0x1, R41, P0 ;  /* 0x000000010d0f7824 */ /* 0x010fca00000e0629 */
[----:B------:R4:W-:Y:S04]  /*134960*/  STL.64 [R1+0x1f58], R14 ;  /* 0x001f580e01007387 */ /* 0x0009e80000100a00 */
[----:B------:R-:W3:Y:S04]  /*134970*/  LDL.LU R24, [R1+0x890] ;  /* 0x0008900001187983 */ /* 0x000ee80000300800 */
[----:B-1----:R-:W3:Y:S04]  /*134980*/  LDL.LU R21, [R1+0x6d4] ;  /* 0x0006d40001157983 */ /* 0x002ee80000300800 */
[----:B------:R-:W3:Y:S04]  /*134990*/  LDL.LU R19, [R1+0x86c] ;  /* 0x00086c0001137983 */ /* 0x000ee80000300800 */
[----:B------:R-:W3:Y:S04]  /*1349a0*/  LDL.LU R18, [R1+0x6d8] ;  /* 0x0006d80001127983 */ /* 0x000ee80000300800 */
[----:B------:R-:W3:Y:S01]  /*1349b0*/  LDL.LU R20, [R1+0x868] ;  /* 0x0008680001147983 */ /* 0x000ee20000300800 */
[----:B------:R-:W-:-:S03]  /*1349c0*/  IADD3 R12, P0, R12, R40, RZ ;  /* 0x000000280c0c7210 */ /* 0x000fc60007f1e0ff */
[----:B0-----:R-:W3:Y:S04]  /*1349d0*/  LDL.LU R17, [R1+0x6dc] ;  /* 0x0006dc0001117983 */ /* 0x001ee80000300800 */
[----:B------:R-:W3:Y:S04]  /*1349e0*/  LDL.LU R16, [R1+0x700] ;  /* 0x0007000001107983 */ /* 0x000ee80000300800 */
[----:B----4-:R-:W4:Y:S01]  /*1349f0*/  LDL.LU R15, [R1+0x860] ;  /* 0x00086000010f7983 */ /* 0x010f220000300800 */
        /* <DEDUP_REMOVED lines=11> */
[----:B------:R0:W-:Y:S02]  /*134ab0*/  STL.64 [R1+0x1f40], R32 ;  /* 0x001f402001007387 */ /* 0x0001e40000100a00 */
[----:B0-----:R-:W-:-:S05]  /*134ac0*/  IADD3 R32, P0, R9, R40, RZ ;  /* 0x0000002809207210 */ /* 0x001fca0007f1e0ff */
[----:B------:R-:W-:Y:S01]  /*134ad0*/  IMAD.X R33, R31, 0x1, R41, P0 ;  /* 0x000000011f217824 */ /* 0x000fe200000e0629 */
[----:B------:R-:W-:-:S05]  /*134ae0*/  IADD3 R30, P0, R30, R40, RZ ;  /* 0x000000281e1e7210 */ /* 0x000fca0007f1e0ff */
[----:B------:R-:W-:Y:S01]  /*134af0*/  IMAD.X R31, R29, 0x1, R41, P0 ;  /* 0x000000011d1f7824 */ /* 0x000fe200000e0629 */
[----:B------:R-:W-:-:S05]  /*134b00*/  IADD3 R28, P0, R28, R40, RZ ;  /* 0x000000281c1c7210 */ /* 0x000fca0007f1e0ff */
[--C-:B------:R-:W-:Y:S01]  /*134b10*/  IMAD.X R29, R27, 0x1, R41.reuse, P0 ;  /* 0x000000011b1d7824 */ /* 0x100fe200000e0629 */
[-C--:B------:R-:W-:Y:S01]  /*134b20*/  IADD3 R26, P0, R26, R40.reuse, RZ ;  /* 0x000000281a1a7210 */ /* 0x080fe20007f1e0ff */
[----:B------:R-:W-:Y:S04]  /*134b30*/  STL.64 [R1+0x1f48], R44 ;  /* 0x001f482c01007387 */ /* 0x000fe80000100a00 */
[----:B------:R-:W-:Y:S01]  /*134b40*/  IMAD.X R27, R25, 0x1, R41, P0 ;  /* 0x00000001191b7824 */ /* 0x000fe200000e0629 */
[----:B------:R-:W2:Y:S04]  /*134b50*/  LDL.LU R9, [R1+0x724] ;  /* 0x0007240001097983 */ /* 0x000ea80000300800 */
[----:B------:R-:W-:Y:S04]  /*134b60*/  STL.64 [R1+0x1f38], R32 ;  /* 0x001f382001007387 */ /* 0x000fe80000100a00 */
[----:B------:R-:W-:Y:S04]  /*134b70*/  STL.64 [R1+0x1f30], R30 ;  /* 0x001f301e01007387 */ /* 0x000fe80000100a00 */
[----:B------:R0:W-:Y:S02]  /*134b80*/  STL.64 [R1+0x1f20], R26 ;  /* 0x001f201a01007387 */ /* 0x0001e40000100a00 */
[----:B0-----:R-:W-:-:S05]  /*134b90*/  IADD3 R26, P0, R4, R40, RZ ;  /* 0x00000028041a7210 */ /* 0x001fca0007f1e0ff */
[--C-:B---3--:R-:W-:Y:S01]  /*134ba0*/  IMAD.X R27, R23, 0x1, R41.reuse, P0 ;  /* 0x00000001171b7824 */ /* 0x108fe200000e0629 */
[----:B------:R-:W-:Y:S01]  /*134bb0*/  IADD3 R22, P0, R22, R40, RZ ;  /* 0x0000002816167210 */ /* 0x000fe20007f1e0ff */
[----:B------:R-:W-:Y:S04]  /*134bc0*/  STL.64 [R1+0x1f28], R28 ;  /* 0x001f281c01007387 */ /* 0x000fe80000100a00 */
[----:B------:R-:W3:Y:S01]  /*134bd0*/  LDL.LU R4, [R1+0x750] ;  /* 0x0007500001047983 */ /* 0x000ee20000300800 */
[----:B------:R-:W-:-:S05]  /*134be0*/  IMAD.X R23, R24, 0x1, R41, P0 ;  /* 0x0000000118177824 */ /* 0x000fca00000e0629 */
[----:B------:R0:W-:Y:S02]  /*134bf0*/  STL.64 [R1+0x1f10], R22 ;  /* 0x001f101601007387 */ /* 0x0001e40000100a00 */
[----:B0-----:R-:W-:-:S05]  /*134c00*/  IADD3 R22, P0, R21, R40, RZ ;  /* 0x0000002815167210 */ /* 0x001fca0007f1e0ff */
[--C-:B------:R-:W-:Y:S01]  /*134c10*/  IMAD.X R23, R19, 0x1, R41.reuse, P0 ;  /* 0x0000000113177824 */ /* 0x100fe200000e0629 */
[----:B------:R-:W-:Y:S01]  /*134c20*/  IADD3 R18, P0, R18, R40, RZ ;  /* 0x0000002812127210 */ /* 0x000fe20007f1e0ff */
[----:B------:R-:W-:Y:S04]  /*134c30*/  STL.64 [R1+0x1f18], R26 ;  /* 0x001f181a01007387 */ /* 0x000fe80000100a00 */
[----:B------:R-:W-:-:S05]  /*134c40*/  IMAD.X R19, R20, 0x1, R41, P0 ;  /* 0x0000000114137824 */ /* 0x000fca00000e0629 */
[----:B------:R0:W-:Y:S02]  /*134c50*/  STL.64 [R1+0x1f00], R18 ;  /* 0x001f001201007387 */ /* 0x0001e40000100a00 */
[----:B0-----:R-:W-:-:S05]  /*134c60*/  IADD3 R18, P0, R17, R40, RZ ;  /* 0x0000002811127210 */ /* 0x001fca0007f1e0ff */
[----:B------:R-:W-:Y:S01]  /*134c70*/  IMAD.X R19, R5, 0x1, R41, P0 ;  /* 0x0000000105137824 */ /* 0x000fe200000e0629 */
[----:B------:R-:W-:-:S05]  /*134c80*/  IADD3 R16, P0, R16, R40, RZ ;  /* 0x0000002810107210 */ /* 0x000fca0007f1e0ff */
[--C-:B----4-:R-:W-:Y:S01]  /*134c90*/  IMAD.X R17, R15, 0x1, R41.reuse, P0 ;  /* 0x000000010f117824 */ /* 0x110fe200000e0629 */
[-C--:B------:R-:W-:Y:S01]  /*134ca0*/  IADD3 R14, P0, R14, R40.reuse, RZ ;  /* 0x000000280e0e7210 */ /* 0x080fe20007f1e0ff */
[----:B------:R-:W-:Y:S04]  /*134cb0*/  STL.64 [R1+0x1f08], R22 ;  /* 0x001f081601007387 */ /* 0x000fe80000100a00 */
[----:B------:R-:W4:Y:S01]  /*134cc0*/  LDL.LU R5, [R1+0x754] ;  /* 0x0007540001057983 */ /* 0x000f220000300800 */
[--C-:B------:R-:W-:Y:S01]  /*134cd0*/  IMAD.X R15, R13, 0x1, R41.reuse, P0 ;  /* 0x000000010d0f7824 */ /* 0x100fe200000e0629 */
[-C--:B------:R-:W-:Y:S02]  /*134ce0*/  IADD3 R12, P0, R12, R40.reuse, RZ ;  /* 0x000000280c0c7210 */ /* 0x080fe40007f1e0ff */
[----:B------:R-:W-:Y:S03]  /*134cf0*/  STL.64 [R1+0x1ef8], R18 ;  /* 0x001ef81201007387 */ /* 0x000fe60000100a00 */
[----:B------:R-:W-:Y:S01]  /*134d00*/  IMAD.X R13, R11, 0x1, R41, P0 ;  /* 0x000000010b0d7824 */ /* 0x000fe200000e0629 */
[----:B------:R-:W-:Y:S04]  /*134d10*/  STL.64 [R1+0x1ef0], R16 ;  /* 0x001ef01001007387 */ /* 0x000fe80000100a00 */
[----:B------:R0:W-:Y:S04]  /*134d20*/  STL.64 [R1+0x1ee0], R12 ;  /* 0x001ee00c01007387 */ /* 0x0001e80000100a00 */
[----:B------:R-:W-:Y:S01]  /*134d30*/  STL.64 [R1+0x1ee8], R14 ;  /* 0x001ee80e01007387 */ /* 0x000fe20000100a00 */
[----:B0-----:R-:W-:-:S05]  /*134d40*/  IADD3 R12, P0, R8, R40, RZ ;  /* 0x00000028080c7210 */ /* 0x001fca0007f1e0ff */
[--C-:B------:R-:W-:Y:S02]  /*134d50*/  IMAD.X R13, R6, 0x1, R41.reuse, P0 ;  /* 0x00000001060d7824 */ /* 0x100fe400000e0629 */
[----:B------:R-:W3:Y:S04]  /*134d60*/  LDL.LU R6, [R1+0x699c] ;  /* 0x00699c0001067983 */ /* 0x000ee80000300800 */
[----:B------:R0:W-:Y:S02]  /*134d70*/  STL.64 [R1+0x1ed8], R12 ;  /* 0x001ed80c01007387 */ /* 0x0001e40000100a00 */
[----:B0-----:R-:W-:Y:S02]  /*134d80*/  IADD3 R12, P0, R7, R40, RZ ;  /* 0x00000028070c7210 */ /* 0x001fe40007f1e0ff */
[----:B------:R-:W4:Y:S03]  /*134d90*/  LDL.LU R7, [R1+0x758] ;  /* 0x0007580001077983 */ /* 0x000f260000300800 */
[----:B------:R-:W-:-:S02]  /*134da0*/  IMAD.X R13, R56, 0x1, R41, P0 ;  /* 0x00000001380d7824 */ /* 0x000fc400000e0629 */
[----:B------:R-:W3:Y:S01]  /*134db0*/  LDL.LU R56, [R1+0x6998] ;  /* 0x0069980001387983 */ /* 0x000ee20000300800 */
[----:B--2---:R-:W-:-:S05]  /*134dc0*/  IADD3 R8, P0, R9, R40, RZ ;  /* 0x0000002809087210 */ /* 0x004fca0007f1e0ff */
[----:B------:R-:W-:Y:S02]  /*134dd0*/  IMAD.X R9, R0, 0x1, R41, P0 ;  /* 0x0000000100097824 */ /* 0x000fe400000e0629 */
[----:B------:R-:W2:Y:S04]  /*134de0*/  LDL.LU R0, [R1+0x6994] ;  /* 0x0069940001007983 */ /* 0x000ea80000300800 */
[----:B------:R-:W-:Y:S04]  /*134df0*/  STL.64 [R1+0x1ed0], R12 ;  /* 0x001ed00c01007387 */ /* 0x000fe80000100a00 */
[----:B------:R0:W-:Y:S02]  /*134e00*/  STL.64 [R1+0x1ec8], R8 ;  /* 0x001ec80801007387 */ /* 0x0001e40000100a00 */
[----:B0-----:R-:W-:-:S02]  /*134e10*/  IADD3 R8, P0, R2, R40, RZ ;  /* 0x0000002802087210 */ /* 0x001fc40007f1e0ff */
[----:B------:R-:W2:Y:S03]  /*134e20*/  LDL.LU R2, [R1+0x6990] ;  /* 0x0069900001027983 */ /* 0x000ea60000300800 */
[----:B------:R-:W-:Y:S02]  /*134e30*/  IMAD.X R9, R57, 0x1, R41, P0 ;  /* 0x0000000139097824 */ /* 0x000fe400000e0629 */
[----:B------:R-:W2:Y:S04]  /*134e40*/  LDL.LU R57, [R1+0x698c] ;  /* 0x00698c0001397983 */ /* 0x000ea80000300800 */
[----:B------:R3:W-:Y:S02]  /*134e50*/  STL.64 [R1+0x1ec0], R8 ;  /* 0x001ec00801007387 */ /* 0x0007e40000100a00 */
[----:B---3--:R-:W-:-:S05]  /*134e60*/  IADD3 R8, P0, R56, R38, RZ ;  /* 0x0000002638087210 */ /* 0x008fca0007f1e0ff */
[----:B------:R-:W-:-:S05]  /*134e70*/  IMAD.X R9, R6, 0x1, R39, P0 ;  /* 0x0000000106097824 */ /* 0x000fca00000e0627 */
[----:B------:R0:W-:Y:S02]  /*134e80*/  STL.64 [R1+0x1eb8], R8 ;  /* 0x001eb80801007387 */ /* 0x0001e40000100a00 */
[----:B0-----:R-:W-:Y:S02]  /*134e90*/  IADD3 R8, P0, R56, R40, RZ ;  /* 0x0000002838087210 */ /* 0x001fe40007f1e0ff */
[----:B------:R-:W3:Y:S03]  /*134ea0*/  LDL.LU R56, [R1+0x6988] ;  /* 0x0069880001387983 */ /* 0x000ee60000300800 */
[----:B------:R-:W-:Y:S02]  /*134eb0*/  IMAD.X R9, R6, 0x1, R41, P0 ;  /* 0x0000000106097824 */ /* 0x000fe400000e0629 */
[----:B------:R-:W2:Y:S01]  /*134ec0*/  LDL.LU R6, [R1+0x75c] ;  /* 0x00075c0001067983 */ /* 0x000ea20000300800 */
[----:B------:R-:W-:-:S03]  /*134ed0*/  SHF.R.S32.HI R42, RZ, 0x1f, R4 ;  /* 0x0000001fff2a7819 */ /* 0x000fc60000011404 */
        /* <DEDUP_REMOVED lines=10> */
[----:B0-----:R-:W-:Y:S02]  /*134f80*/  IADD3 R8, P0, R4, R40, RZ ;  /* 0x0000002804087210 */ /* 0x001fe40007f1e0ff */
[----:B------:R-:W3:Y:S03]  /*134f90*/  LDL.LU R4, [R1+0x770] ;  /* 0x0007700001047983 */ /* 0x000ee60000300800 */
[----:B------:R-:W-:Y:S01]  /*134fa0*/  IMAD.X R9, R42, 0x1, R41, P0 ;  /* 0x000000012a097824 */ /* 0x000fe200000e0629 */
[----:B----4-:R-:W-:-:S04]  /*134fb0*/  SHF.R.S32.HI R42, RZ, 0x1f, R5 ;  /* 0x0000001fff2a7819 */ /* 0x010fc80000011405 */
        /* <DEDUP_REMOVED lines=26> */
[----:B------:R-:W-:-:S05]  /*135160*/  IMAD.X R9, R42, 0x1, R41, P0 ;  /* 0x000000012a097824 */ /* 0x000fca00000e0629 */
[----:B------:R0:W-:Y:S01]  /*135170*/  STL.64 [R1+0x1e50], R8 ;  /* 0x001e500801007387 */ /* 0x0001e20000100a00 */
[----:B--2---:R-:W-:Y:S02]  /*135180*/  SHF.R.S32.HI R42, RZ, 0x1f, R6 ;  /* 0x0000001fff2a7819 */ /* 0x004fe40000011406 */
        /* <DEDUP_REMOVED lines=10> */
[----:B------:R-:W2:Y:S03]  /*135230*/  LDL.LU R6, [R1+0x77c] ;  /* 0x00077c0001067983 */ /* 0x000ea60000300800 */
[----:B------:R-:W-:-:S05]  /*135240*/  IMAD.X R9, R42, 0x1, R41, P0 ;  /* 0x000000012a097824 */ /* 0x000fca00000e0629 */
[----:B------:R0:W-:Y:S01]  /*135250*/  STL.64 [R1+0x1e30], R8 ;  /* 0x001e300801007387 */ /* 0x0001e20000100a00 */
[----:B---3--:R-:W-:Y:S02]  /*135260*/  SHF.R.S32.HI R42, RZ, 0x1f, R4 ;  /* 0x0000001fff2a7819 */ /* 0x008fe40000011404 */
        /* <DEDUP_REMOVED lines=11> */
[----:B------:R-:W-:-:S05]  /*135320*/  IMAD.X R9, R42, 0x1, R41, P0 ;  /* 0x000000012a097824 */ /* 0x000fca00000e0629 */
[----:B------:R0:W-:Y:S01]  /*135330*/  STL.64 [R1+0x1e10], R8 ;  /* 0x001e100801007387 */ /* 0x0001e20000100a00 */
[----:B----4-:R-:W-:Y:S02]  /*135340*/  SHF.R.S32.HI R42, RZ, 0x1f, R5 ;  /* 0x0000001fff2a7819 */ /* 0x010fe40000011405 */
        /* <DEDUP_REMOVED lines=13> */
[----:B------:R-:W-:Y:S02]  /*135420*/  SHF.R.S32.HI R42, RZ, 0x1f, R7 ;  /* 0x0000001fff2a7819 */ /* 0x000fe40000011407 */
        /* <DEDUP_REMOVED lines=81> */
[----:B------:R0:W-:Y:S04]  /*135940*/  STL.64 [R1+0x1d30], R8 ;  /* 0x001d300801007387 */ /* 0x0001e80000100a00 */
[----:B0-----:R-:W2:Y:S01]  /*135950*/  LDL.LU R9, [R1+0x7fc] ;  /* 0x0007fc0001097983 */ /* 0x001ea20000300800 */
[----:B---3--:R-:W-:Y:S02]  /*135960*/  SHF.R.S32.HI R42, RZ, 0x1f, R4 ;  /* 0x0000001fff2a7819 */ /* 0x008fe40000011404 */
[----:B------:R-:W-:-:S05]  /*135970*/  IADD3 R12, P0, R4, R34, RZ ;  /* 0x00000022040c7210 */ /* 0x000fca0007f1e0ff */
        /* <DEDUP_REMOVED lines=8> */
[----:B------:R-:W3:Y:S01]  /*135a00*/  LDL.LU R6, [R1+0x810] ;  /* 0x0008100001067983 */ /* 0x000ee20000300800 */
[----:B0-----:R-:W-:-:S05]  /*135a10*/  IADD3 R12, P0, R4, R40, RZ ;  /* 0x00000028040c7210 */ /* 0x001fca0007f1e0ff */
        /* <DEDUP_REMOVED lines=12> */
[----:B------:R-:W4:Y:S01]  /*135ae0*/  LDL.LU R4, [R1+0x2004] ;  /* 0x0020040001047983 */ /* 0x000f220000300800 */
[----:B0-----:R-:W-:-:S05]  /*135af0*/  IADD3 R12, P0, R5, R40, RZ ;  /* 0x00000028050c7210 */ /* 0x001fca0007f1e0ff */
        /* <DEDUP_REMOVED lines=12> */
[----:B------:R0:W-:Y:S02]  /*135bc0*/  STL.64 [R1+0x1cd8], R12 ;  /* 0x001cd80c01007387 */ /* 0x0001e40000100a00 */
[----:B0-----:R-:W-:-:S05]  /*135bd0*/  IADD3 R12, P0, R7, R40, RZ ;  /* 0x00000028070c7210 */ /* 0x001fca0007f1e0ff */
[----:B------:R-:W-:-:S05]  /*135be0*/  IMAD.X R13, R42, 0x1, R41, P0 ;  /* 0x000000012a0d7824 */ /* 0x000fca00000e0629 */
[----:B------:R0:W-:Y:S01]  /*135bf0*/  STL.64 [R1+0x1cd0], R12 ;  /* 0x001cd00c01007387 */ /* 0x0001e20000100a00 */
[----:B--2---:R-:W-:Y:S02]  /*135c00*/  SHF.R.S32.HI R42, RZ, 0x1f, R9 ;  /* 0x0000001fff2a7819 */ /* 0x004fe40000011409 */
[----:B0-----:R-:W-:-:S05]  /*135c10*/  IADD3 R12, P0, R9, R34, RZ ;  /* 0x00000022090c7210 */ /* 0x001fca0007f1e0ff */
[----:B------:R-:W-:-:S05]  /*135c20*/  IMAD.X R13, R42, 0x1, R35, P0 ;  /* 0x000000012a0d7824 */ /* 0x000fca00000e0623 */
[----:B------:R0:W-:Y:S04]  /*135c30*/  STL.64 [R1+0x1cc0], R12 ;  /* 0x001cc00c01007387 */ /* 0x0001e80000100a00 */
[----:B------:R-:W2:Y:S01]  /*135c40*/  LDL.LU R7, [R1+0x200c] ;  /* 0x00200c0001077983 */ /* 0x000ea20000300800 */
[----:B0-----:R-:W-:-:S05]  /*135c50*/  IADD3 R12, P0, R9, R36, RZ ;  /* 0x00000024090c7210 */ /* 0x001fca0007f1e0ff */
[----:B------:R-:W-:-:S05]  /*135c60*/  IMAD.X R13, R42, 0x1, R37, P0 ;  /* 0x000000012a0d7824 */ /* 0x000fca00000e0625 */
[----:B------:R0:W-:Y:S02]  /*135c70*/  STL.64 [R1+0x1cc8], R12 ;  /* 0x001cc80c01007387 */ /* 0x0001e40000100a00 */
[----:B0-----:R-:W-:-:S05]  /*135c80*/  IADD3 R12, P0, R9, R38, RZ ;  /* 0x00000026090c7210 */ /* 0x001fca0007f1e0ff */
[----:B------:R-:W-:Y:S01]  /*135c90*/  IMAD.X R13, R42, 0x1, R39, P0 ;  /* 0x000000012a0d7824 */ /* 0x000fe200000e0627 */
[----:B------:R-:W-:-:S05]  /*135ca0*/  IADD3 R8, P0, R9, R40, RZ ;  /* 0x0000002809087210 */ /* 0x000fca0007f1e0ff */
[----:B------:R-:W-:Y:S01]  /*135cb0*/  IMAD.X R9, R42, 0x1, R41, P0 ;  /* 0x000000012a097824 */ /* 0x000fe200000e0629 */
[----:B------:R-:W-:Y:S01]  /*135cc0*/  STL.64 [R1+0x1cb8], R12 ;  /* 0x001cb80c01007387 */ /* 0x000fe20000100a00 */
[----:B---3--:R-:W-:-:S03]  /*135cd0*/  SHF.R.S32.HI R42, RZ, 0x1f, R6 ;  /* 0x0000001fff2a7819 */ /* 0x008fc60000011406 */
        /* <DEDUP_REMOVED lines=35> */
[----:B------:R-:W-:-:S05]  /*135f10*/  IADD3 R4, P0, R5, R40, RZ ;  /* 0x0000002805047210 */ /* 0x000fca0007f1e0ff */
[----:B------:R-:W-:Y:S01]  /*135f20*/  IMAD.X R5, R42, 0x1, R41, P0 ;  /* 0x000000012a057824 */ /* 0x000fe200000e0629 */
[----:B------:R-:W-:Y:S04]  /*135f30*/  STL.64 [R1+0x9a8], R8 ;  /* 0x0009a80801007387 */ /* 0x000fe80000100a00 */
        /* <DEDUP_REMOVED lines=12> */
[----:B------:R-:W-:Y:S02]  /*136000*/  IMAD.X R5, R42, 0x1, R41, P0 ;  /* 0x000000012a057824 */ /* 0x000fe400000e0629 */
[----:B------:R-:W-:Y:S01]  /*136010*/  VIADD R42, R3, UR6 ;  /* 0x00000006032a7c36 */ /* 0x000fe20008000000 */
[----:B------:R-:W-:Y:S02]  /*136020*/  ULDC UR6, c[0x0][0x248] ;  /* 0x0000920000067ab9 */ /* 0x000fe40000000800 */
[----:B------:R0:W-:Y:S02]  /*136030*/  STL.64 [R1+0x950], R4 ;  /* 0x0009500401007387 */ /* 0x0001e40000100a00 */
        /* <DEDUP_REMOVED lines=10> */
[C---:B0-----:R-:W-:Y:S01]  /*1360e0*/  IADD3 R4, P0, R42.reuse, R40, RZ ;  /* 0x000000282a047210 */ /* 0x041fe20007f1e0ff */
[----:B------:R-:W-:Y:S01]  /*1360f0*/  VIADD R42, R42, UR6 ;  /* 0x000000062a2a7c36 */ /* 0x000fe20008000000 */
[----:B------:R-:W-:-:S03]  /*136100*/  ULDC UR6, c[0x0][0x248] ;  /* 0x0000920000067ab9 */ /* 0x000fc60000000800 */
        /* <DEDUP_REMOVED lines=312> */
[----:B------:R-:W2:Y:S01]  /*137490*/  LDL.LU R9, [R1+0x190] ;  /* 0x0001900001097983 */ /* 0x000ea20000300800 */
[C---:B0-----:R-:W-:Y:S01]  /*1374a0*/  IADD3 R4, P0, R42.reuse, R40, RZ ;  /* 0x000000282a047210 */ /* 0x041fe20007f1e0ff */
[----:B------:R-:W-:Y:S01]  /*1374b0*/  VIADD R42, R42, UR6 ;  /* 0x000000062a2a7c36 */ /* 0x000fe20008000000 */
[----:B------:R-:W-:-:S03]  /*1374c0*/  ULDC UR6, c[0x0][0x248] ;  /* 0x0000920000067ab9 */ /* 0x000fc60000000800 */
[----:B------:R-:W-:Y:S01]  /*1374d0*/  IMAD.X R5, R43, 0x1, R41, P0 ;  /* 0x000000012b057824 */ /* 0x000fe200000e0629 */
[----:B------:R-:W-:Y:S02]  /*1374e0*/  SHF.R.S32.HI R43, RZ, 0x1f, R42 ;  /* 0x0000001fff2b7819 */ /* 0x000fe4000001142a */
[C---:B------:R-:W-:Y:S02]  /*1374f0*/  IADD3 R6, P0, R42.reuse, R34, RZ ;  /* 0x000000222a067210 */ /* 0x040fe40007f1e0ff */
[----:B------:R0:W-:Y:S03]  /*137500*/  STL.64 [R1+0x4000], R4 ;  /* 0x0040000401007387 */ /* 0x0001e60000100a00 */
[----:B------:R-:W-:Y:S01]  /*137510*/  IMAD.X R7, R43, 0x1, R35, P0 ;  /* 0x000000012b077824 */ /* 0x000fe200000e0623 */
[----:B0-----:R-:W2:Y:S04]  /*137520*/  LDL.LU R5, [R1+0x194] ;  /* 0x0001940001057983 */ /* 0x001ea80000300800 */
[----:B------:R0:W-:Y:S04]  /*137530*/  STL.64 [R1+0x3ff8], R6 ;  /* 0x003ff80601007387 */ /* 0x0001e80000100a00 */
[----:B------:R-:W3:Y:S04]  /*137540*/  LDL.LU R13, [R1+0x198] ;  /* 0x00019800010d7983 */ /* 0x000ee80000300800 */
[----:B------:R-:W3:Y:S01]  /*137550*/  LDL.LU R12, [R1+0x19c] ;  /* 0x00019c00010c7983 */ /* 0x000ee20000300800 */
[----:B0-----:R-:W-:-:S05]  /*137560*/  IADD3 R6, P0, R42, R36, RZ ;  /* 0x000000242a067210 */ /* 0x001fca0007f1e0ff */
[----:B------:R-:W-:-:S05]  /*137570*/  IMAD.X R7, R43, 0x1, R37, P0 ;  /* 0x000000012b077824 */ /* 0x000fca00000e0625 */
[----:B------:R0:W-:Y:S02]  /*137580*/  STL.64 [R1+0x3fd0], R6 ;  /* 0x003fd00601007387 */ /* 0x0001e40000100a00 */
[----:B0-----:R-:W-:-:S05]  /*137590*/  IADD3 R6, P0, R42, R38, RZ ;  /* 0x000000262a067210 */ /* 0x001fca0007f1e0ff */
[----:B------:R-:W-:-:S05]  /*1375a0*/  IMAD.X R7, R43, 0x1, R39, P0 ;  /* 0x000000012b077824 */ /* 0x000fca00000e0627 */
[----:B------:R0:W-:Y:S04]  /*1375b0*/  STL.64 [R1+0x4028], R6 ;  /* 0x0040280601007387 */ /* 0x0001e80000100a00 */
[----:B------:R-:W4:Y:S04]  /*1375c0*/  LDL.LU R23, [R1+0x1a0] ;  /* 0x0001a00001177983 */ /* 0x000f280000300800 */
[----:B------:R-:W4:Y:S01]  /*1375d0*/  LDL.LU R22, [R1+0x1a4] ;  /* 0x0001a40001167983 */ /* 0x000f220000300800 */
[----:B0-----:R-:W-:-:S03]  /*1375e0*/  IADD3 R6, P0, R42, R40, RZ ;  /* 0x000000282a067210 */ /* 0x001fc60007f1e0ff */
[----:B------:R-:W4:Y:S02]  /*1375f0*/  LDL.LU R21, [R1+0x1a8] ;  /* 0x0001a80001157983 */ /* 0x000f240000300800 */
[----:B------:R-:W-:-:S05]  /*137600*/  IMAD.X R7, R43, 0x1, R41, P0 ;  /* 0x000000012b077824 */ /* 0x000fca00000e0629 */
[----:B------:R0:W-:Y:S04]  /*137610*/  STL.64 [R1+0x4058], R6 ;  /* 0x0040580601007387 */ /* 0x0001e80000100a00 */
[----:B------:R-:W4:Y:S04]  /*137620*/  LDL.LU R20, [R1+0x1ac] ;  /* 0x0001ac0001147983 */ /* 0x000f280000300800 */
[----:B------:R-:W4:Y:S04]  /*137630*/  LDL.LU R11, [R1+0x1e0] ;  /* 0x0001e000010b7983 */ /* 0x000f280000300800 */
[----:B------:R-:W4:Y:S04]  /*137640*/  LDL.LU R8, [R1+0x1e4] ;  /* 0x0001e40001087983 */ /* 0x000f280000300800 */
[----:B0-----:R-:W4:Y:S04]  /*137650*/  LDL.LU R6, [R1+0x1e8] ;  /* 0x0001e80001067983 */ /* 0x001f280000300800 */
[----:B------:R-:W4:Y:S04]  /*137660*/  LDL.LU R3, [R1+0x1ec] ;  /* 0x0001ec0001037983 */ /* 0x000f280000300800 */
[----:B------:R-:W4:Y:S04]  /*137670*/  LDL.LU R4, [R1+0x200] ;  /* 0x0002000001047983 */ /* 0x000f280000300800 */
[----:B------:R-:W4:Y:S01]  /*137680*/  LDL.LU R7, [R1+0x204] ;  /* 0x0002040001077983 */ /* 0x000f220000300800 */
[----:B------:R-:W-:Y:S01]  /*137690*/  VIADD R42, R42, UR6 ;  /* 0x000000062a2a7c36 */ /* 0x000fe20008000000 */
[----:B------:R-:W-:-:S04]  /*1376a0*/  ULDC UR6, c[0x0][0x248] ;  /* 0x0000920000067ab9 */ /* 0x000fc80000000800 */
[----:B------:R-:W-:Y:S02]  /*1376b0*/  SHF.R.S32.HI R43, RZ, 0x1f, R42 ;  /* 0x0000001fff2b7819 */ /* 0x000fe4000001142a */
[----:B------:R-:W-:-:S05]  /*1376c0*/  IADD3 R14, P0, R42, R34, RZ ;  /* 0x000000222a0e7210 */ /* 0x000fca0007f1e0ff */
[----:B------:R-:W-:-:S05]  /*1376d0*/  IMAD.X R15, R43, 0x1, R35, P0 ;  /* 0x000000012b0f7824 */ /* 0x000fca00000e0623 */
[----:B------:R0:W-:Y:S04]  /*1376e0*/  STL.64 [R1+0x4050], R14 ;  /* 0x0040500e01007387 */ /* 0x0001e80000100a00 */
[----:B------:R-:W4:Y:S04]  /*1376f0*/  LDL.LU R19, [R1+0x208] ;  /* 0x0002080001137983 */ /* 0x000f280000300800 */
[----:B------:R-:W4:Y:S01]  /*137700*/  LDL.LU R18, [R1+0x20c] ;  /* 0x00020c0001127983 */ /* 0x000f220000300800 */
[----:B0-----:R-:W-:-:S05]  /*137710*/  IADD3 R14, P0, R42, R36, RZ ;  /* 0x000000242a0e7210 */ /* 0x001fca0007f1e0ff */
[----:B------:R-:W-:-:S05]  /*137720*/  IMAD.X R15, R43, 0x1, R37, P0 ;  /* 0x000000012b0f7824 */ /* 0x000fca00000e0625 */
[----:B------:R0:W-:Y:S02]  /*137730*/  STL.64 [R1+0x4020], R14 ;  /* 0x0040200e01007387 */ /* 0x0001e40000100a00 */
[----:B0-----:R-:W-:-:S05]  /*137740*/  IADD3 R14, P0, R42, R38, RZ ;  /* 0x000000262a0e7210 */ /* 0x001fca0007f1e0ff */
[----:B------:R-:W-:Y:S01]  /*137750*/  IMAD.X R15, R43, 0x1, R39, P0 ;  /* 0x000000012b0f7824 */ /* 0x000fe200000e0627 */
[----:B--2---:R-:W-:-:S05]  /*137760*/  F2FP.SATFINITE.E4M3.F32.PACK_AB_MERGE_C R5, R5, R9, RZ ;  /* 0x000000090505723e */ /* 0x004fca00048070ff */
[----:B------:R0:W-:Y:S04]  /*137770*/  STL [R1+0x53d0], R5 ;  /* 0x0053d00501007387 */ /* 0x0001e80000100800 */
[----:B------:R-:W2:Y:S04]  /*137780*/  LDL.LU R17, [R1+0x220] ;  /* 0x0002200001117983 */ /* 0x000ea80000300800 */
[----:B------:R-:W2:Y:S04]  /*137790*/  LDL.LU R16, [R1+0x224] ;  /* 0x0002240001107983 */ /* 0x000ea80000300800 */
[----:B------:R-:W2:Y:S04]  /*1377a0*/  LDL.LU R9, [R1+0x228] ;  /* 0x0002280001097983 */ /* 0x000ea80000300800 */
[----:B0-----:R-:W2:Y:S04]  /*1377b0*/  LDL.LU R5, [R1+0x22c] ;  /* 0x00022c0001057983 */ /* 0x001ea80000300800 */
[----:B------:R3:W-:Y:S02]  /*1377c0*/  STL.64 [R1+0x4048], R14 ;  /* 0x0040480e01007387 */ /* 0x0007e40000100a00 */
[----:B---3--:R-:W-:-:S02]  /*1377d0*/  F2FP.SATFINITE.E4M3.F32.PACK_AB_MERGE_C R14, R12, R13, RZ ;  /* 0x0000000d0c0e723e */ /* 0x008fc400048070ff */
[----:B------:R-:W-:-:S03]  /*1377e0*/  IADD3 R12, P0, R42, R40, RZ ;  /* 0x000000282a0c7210 */ /* 0x000fc60007f1e0ff */
[----:B------:R0:W-:Y:S02]  /*1377f0*/  STL [R1+0x53e0], R14 ;  /* 0x0053e00e01007387 */ /* 0x0001e40000100800 */
[----:B------:R-:W-:Y:S02]  /*137800*/  IMAD.X R13, R43, 0x1, R41, P0 ;  /* 0x000000012b0d7824 */ /* 0x000fe400000e0629 */
[----:B------:R-:W3:Y:S04]  /*137810*/  LDL.LU R15, [R1+0x230] ;  /* 0x00023000010f7983 */ /* 0x000ee80000300800 */
[----:B0-----:R-:W3:Y:S04]  /*137820*/  LDL.LU R14, [R1+0x234] ;  /* 0x00023400010e7983 */ /* 0x001ee80000300800 */
[----:B------:R0:W-:Y:S01]  /*137830*/  STL.64 [R1+0x4040], R12 ;  /* 0x0040400c01007387 */ /* 0x0001e20000100a00 */
[----:B----4-:R-:W-:Y:S01]  /*137840*/  F2FP.SATFINITE.E4M3.F32.PACK_AB_MERGE_C R22, R22, R23, RZ ;  /* 0x000000171616723e */ /* 0x010fe200048070ff */
[----:B------:R-:W-:Y:S01]  /*137850*/  VIADD R42, R42, UR6 ;  /* 0x000000062a2a7c36 */ /* 0x000fe20008000000 */
[----:B------:R-:W-:Y:S01]  /*137860*/  ULDC UR6, c[0x0][0x248] ;  /* 0x0000920000067ab9 */ /* 0x000fe20000000800 */
[----:B0-----:R-:W4:Y:S04]  /*137870*/  LDL.LU R13, [R1+0x238] ;  /* 0x00023800010d7983 */ /* 0x001f280000300800 */
[----:B------:R-:W4:Y:S01]  /*137880*/  LDL.LU R12, [R1+0x23c] ;  /* 0x00023c00010c7983 */ /* 0x000f220000300800 */
[----:B------:R-:W-:-:S03]  /*137890*/  F2FP.SATFINITE.E4M3.F32.PACK_AB_MERGE_C R20, R20, R21, RZ ;  /* 0x000000151414723e */ /* 0x000fc600048070ff */
[----:B------:R-:W-:Y:S04]  /*1378a0*/  STL [R1+0x5398], R22 ;  /* 0x0053981601007387 */ /* 0x000fe80000100800 */
[----:B------:R0:W-:Y:S01]  /*1378b0*/  STL [R1+0x53a4], R20 ;  /* 0x0053a41401007387 */ /* 0x0001e20000100800 */
[----:B------:R-:W-:Y:S02]  /*1378c0*/  SHF.R.S32.HI R43, RZ, 0x1f, R42 ;  /* 0x0000001fff2b7819 */ /* 0x000fe4000001142a */
[----:B0-----:R-:W-:Y:S02]  /*1378d0*/  F2FP.SATFINITE.E4M3.F32.PACK_AB_MERGE_C R20, R8, R11, RZ ;  /* 0x0000000b0814723e */ /* 0x001fe400048070ff */
[----:B------:R-:W4:Y:S04]  /*1378e0*/  LDL.LU R11, [R1+0x240] ;  /* 0x00024000010b7983 */ /* 0x000f280000300800 */
[----:B------:R-:W4:Y:S04]  /*1378f0*/  LDL.LU R8, [R1+0x244] ;  /* 0x0002440001087983 */ /* 0x000f280000300800 */
[----:B------:R0:W-:Y:S02]  /*137900*/  STL [R1+0x5378], R20 ;  /* 0x0053781401007387 */ /* 0x0001e40000100800 */
[----:B0-----:R-:W-:-:S05]  /*137910*/  IADD3 R20, P0, R42, R34, RZ ;  /* 0x000000222a147210 */ /* 0x001fca0007f1e0ff */
[----:B------:R-:W-:-:S05]  /*137920*/  IMAD.X R21, R43, 0x1, R35, P0 ;  /* 0x000000012b157824 */ /* 0x000fca00000e0623 */
[----:B------:R0:W-:Y:S02]  /*137930*/  STL.64 [R1+0x3fc8], R20 ;  /* 0x003fc81401007387 */ /* 0x0001e40000100a00 */
[----:B0-----:R-:W-:Y:S02]  /*137940*/  F2FP.SATFINITE.E4M3.F32.PACK_AB_MERGE_C R20, R3, R6, RZ ;  /* 0x000000060314723e */ /* 0x001fe400048070ff */
[----:B------:R-:W4:Y:S01]  /*137950*/  LDL.LU R6, [R1+0x248] ;  /* 0x0002480001067983 */ /* 0x000f220000300800 */
[----:B------:R-:W-:-:S03]  /*137960*/  F2FP.SATFINITE.E4M3.F32.PACK_AB_MERGE_C R3, R7, R4, RZ ;  /* 0x000000040703723e */ /* 0x000fc600048070ff */
[----:B------:R-:W-:Y:S04]  /*137970*/  STL [R1+0x5380], R20 ;  /* 0x0053801401007387 */ /* 0x000fe80000100800 */
[----:B------:R-:W4:Y:S04]  /*137980*/  LDL.LU R7, [R1+0x24c] ;  /* 0x00024c0001077983 */ /* 0x000f280000300800 */
[----:B------:R0:W-:Y:S04]  /*137990*/  STL [R1+0x5340], R3 ;  /* 0x0053400301007387 */ /* 0x0001e80000100800 */
[----:B0-----:R-:W4:Y:S04]  /*1379a0*/  LDL.LU R3, [R1+0x270] ;  /* 0x0002700001037983 */ /* 0x001f280000300800 */
[----:B------:R-:W4:Y:S01]  /*1379b0*/  LDL.LU R4, [R1+0x274] ;  /* 0x0002740001047983 */ /* 0x000f220000300800 */
[----:B------:R-:W-:-:S02]  /*1379c0*/  IADD3 R20, P0, R42, R36, RZ ;  /* 0x000000242a147210 */ /* 0x000fc40007f1e0ff */
[----:B------:R-:W-:-:S03]  /*1379d0*/  F2FP.SATFINITE.E4M3.F32.PACK_AB_MERGE_C R19, R18, R19, RZ ;  /* 0x000000131213723e */ /* 0x000fc600048070ff */
[----:B------:R-:W-:-:S05]  /*1379e0*/  IMAD.X R21, R43, 0x1, R37, P0 ;  /* 0x000000012b157824 */ /* 0x000fca00000e0625 */
[----:B------:R-:W-:Y:S04]  /*1379f0*/  STL.64 [R1+0x3f50], R20 ;  /* 0x003f501401007387 */ /* 0x000fe80000100a00 */
[----:B------:R-:W-:Y:S01]  /*137a00*/  STL [R1+0x5354], R19 ;  /* 0x0053541301007387 */ /* 0x000fe20000100800 */
[----:B--2---:R-:W-:Y:S02]  /*137a10*/  F2FP.SATFINITE.E4M3.F32.PACK_AB_MERGE_C R18, R16, R17, RZ ;  /* 0x000000111012723e */ /* 0x004fe400048070ff */
[----:B------:R-:W-:-:S03]  /*137a20*/  IADD3 R16, P0, R42, R38, RZ ;  /* 0x000000262a107210 */ /* 0x000fc60007f1e0ff */
[----:B------:R-:W-:Y:S02]  /*137a30*/  STL [R1+0x52d4], R18 ;  /* 0x0052d41201007387 */ /* 0x000fe40000100800 */
[----:B------:R-:W-:Y:S01]  /*137a40*/  IMAD.X R17, R43, 0x1, R39, P0 ;  /* 0x000000012b117824 */ /* 0x000fe200000e0627 */
[----:B------:R-:W-:Y:S01]  /*137a50*/  F2FP.SATFINITE.E4M3.F32.PACK_AB_MERGE_C R5, R5, R9, RZ ;  /* 0x000000090505723e */ /* 0x000fe200048070ff */
[----:B------:R-:W2:Y:S04]  /*137a60*/  LDL.LU R23, [R1+0x278] ;  /* 0x0002780001177983 */ /* 0x000ea80000300800 */
[----:B------:R-:W2:Y:S04]  /*137a70*/  LDL.LU R22, [R1+0x27c] ;  /* 0x00027c0001167983 */ /* 0x000ea80000300800 */
[----:B------:R-:W-:Y:S04]  /*137a80*/  STL.64 [R1+0x3f48], R16 ;  /* 0x003f481001007387 */ /* 0x000fe80000100a00 */
[----:B------:R0:W-:Y:S04]  /*137a90*/  STL [R1+0x52f0], R5 ;  /* 0x0052f00501007387 */ /* 0x0001e80000100800 */
[----:B------:R-:W2:Y:S04]  /*137aa0*/  LDL.LU R9, [R1+0x2a0] ;  /* 0x0002a00001097983 */ /* 0x000ea80000300800 */
[----:B0-----:R-:W2:Y:S01]  /*137ab0*/  LDL.LU R5, [R1+0x2a4] ;  /* 0x0002a40001057983 */ /* 0x001ea20000300800 */
[----:B------:R-:W-:-:S03]  /*137ac0*/  IADD3 R16, P0, R42, R40, RZ ;  /* 0x000000282a107210 */ /* 0x000fc60007f1e0ff */
[----:B------:R-:W2:Y:S02]  /*137ad0*/  LDL.LU R21, [R1+0x2a8] ;  /* 0x0002a80001157983 */ /* 0x000ea40000300800 */
[----:B------:R-:W-:Y:S01]  /*137ae0*/  IMAD.X R17, R43, 0x1, R41, P0 ;  /* 0x000000012b117824 */ /* 0x000fe200000e0629 */
[----:B---3--:R-:W-:-:S04]  /*137af0*/  F2FP.SATFINITE.E4M3.F32.PACK_AB_MERGE_C R14, R14, R15, RZ ;  /* 0x0000000f0e0e723e */ /* 0x008fc800048070ff */
[----:B------:R-:W-:Y:S04]  /*137b00*/  STL.64 [R1+0x3f40], R16 ;  /* 0x003f401001007387 */ /* 0x000fe80000100a00 */
[----:B------:R0:W-:Y:S04]  /*137b10*/  STL [R1+0x52a0], R14 ;  /* 0x0052a00e01007387 */ /* 0x0001e80000100800 */
[----:B------:R-:W3:Y:S01]  /*137b20*/  LDL.LU R20, [R1+0x2ac] ;  /* 0x0002ac0001147983 */ /* 0x000ee20000300800 */
[----:B----4-:R-:W-:-:S05]  /*137b30*/  F2FP.SATFINITE.E4M3.F32.PACK_AB_MERGE_C R12, R12, R13, RZ ;  /* 0x0000000d0c0c723e */ /* 0x010fca00048070ff */
[----:B------:R1:W-:Y:S04]  /*137b40*/  STL [R1+0x527c], R12 ;  /* 0x00527c0c01007387 */ /* 0x0003e80000100800 */
[----:B------:R-:W4:Y:S04]  /*137b50*/  LDL.LU R15, [R1+0x2d0] ;  /* 0x0002d000010f7983 */ /* 0x000f280000300800 */
[----:B0-----:R-:W4:Y:S04]  /*137b60*/  LDL.LU R14, [R1+0x2d4] ;  /* 0x0002d400010e7983 */ /* 0x001f280000300800 */
[----:B------:R-:W3:Y:S04]  /*137b70*/  LDL.LU R13, [R1+0x2d8] ;  /* 0x0002d800010d7983 */ /* 0x000ee80000300800 */
[----:B-1----:R-:W3:Y:S01]  /*137b80*/  LDL.LU R12, [R1+0x2dc] ;  /* 0x0002dc00010c7983 */ /* 0x002ee20000300800 */
[----:B------:R-:W-:Y:S01]  /*137b90*/  VIADD R42, R42, UR6 ;  /* 0x000000062a2a7c36 */ /* 0x000fe20008000000 */
[----:B------:R-:W-:-:S02]  /*137ba0*/  ULDC UR6, c[0x0][0x248] ;  /* 0x0000920000067ab9 */ /* 0x000fc40000000800 */
[----:B------:R-:W3:Y:S04]  /*137bb0*/  LDL.LU R19, [R1+0x2e0] ;  /* 0x0002e00001137983 */ /* 0x000ee80000300800 */
[----:B------:R-:W3:Y:S01]  /*137bc0*/  LDL.LU R18, [R1+0x2e4] ;  /* 0x0002e40001127983 */ /* 0x000ee20000300800 */
[----:B------:R-:W-:Y:S02]  /*137bd0*/  F2FP.SATFINITE.E4M3.F32.PACK_AB_MERGE_C R8, R8, R11, RZ ;  /* 0x0000000b0808723e */ /* 0x000fe400048070ff */
[----:B------:R-:W-:Y:S02]  /*137be0*/  SHF.R.S32.HI R43, RZ, 0x1f, R42 ;  /* 0x0000001fff2b7819 */ /* 0x000fe4000001142a */
[----:B------:R-:W-:Y:S01]  /*137bf0*/  IADD3 R16, P0, R42, R34, RZ ;  /* 0x000000222a107210 */ /* 0x000fe20007f1e0ff */
[----:B------:R0:W-:Y:S04]  /*137c00*/  STL [R1+0x5204], R8 ;  /* 0x0052040801007387 */ /* 0x0001e80000100800 */
[----:B------:R-:W-:Y:S01]  /*137c10*/  IMAD.X R17, R43, 0x1, R35, P0 ;  /* 0x000000012b117824 */ /* 0x000fe200000e0623 */
[----:B0-----:R-:W-:-:S02]  /*137c20*/  F2FP.SATFINITE.E4M3.F32.PACK_AB_MERGE_C R8, R7, R6, RZ ;  /* 0x000000060708723e */ /* 0x001fc400048070ff */
[----:B------:R-:W3:Y:S04]  /*137c30*/  LDL.LU R6, [R1+0x2e8] ;  /* 0x0002e80001067983 */ /* 0x000ee80000300800 */
[----:B------:R-:W3:Y:S04]  /*137c40*/  LDL.LU R7, [R1+0x2ec] ;  /* 0x0002ec0001077983 */ /* 0x000ee80000300800 */
[----:B------:R0:W-:Y:S04]  /*137c50*/  STL.64 [R1+0x3ec0], R16 ;  /* 0x003ec01001007387 */ /* 0x0001e80000100a00 */
[----:B------:R1:W-:Y:S01]  /*137c60*/  STL [R1+0x5224], R8 ;  /* 0x0052240801007387 */ /* 0x0003e20000100800 */
[----:B------:R-:W-:-:S03]  /*137c70*/  F2FP.SATFINITE.E4M3.F32.PACK_AB_MERGE_C R3, R4, R3, RZ ;  /* 0x000000030403723e */ /* 0x000fc600048070ff */
[----:B0-----:R-:W3:Y:S04]  /*137c80*/  LDL.LU R17, [R1+0x300] ;  /* 0x0003000001117983 */ /* 0x001ee80000300800 */
[----:B------:R-:W3:Y:S04]  /*137c90*/  LDL.LU R16, [R1+0x304] ;  /* 0x0003040001107983 */ /* 0x000ee80000300800 */
[----:B------:R0:W-:Y:S04]  /*137ca0*/  STL [R1+0x51e0], R3 ;  /* 0x0051e00301007387 */ /* 0x0001e80000100800 */
[----:B------:R-:W3:Y:S04]  /*137cb0*/  LDL.LU R11, [R1+0x308] ;  /* 0x00030800010b7983 */ /* 0x000ee80000300800 */
[----:B-1----:R-:W3:Y:S04]  /*137cc0*/  LDL.LU R8, [R1+0x30c] ;  /* 0x00030c0001087983 */ /* 0x002ee80000300800 */
[----:B0-----:R-:W3:Y:S04]  /*137cd0*/  LDL.LU R3, [R1+0x330] ;  /* 0x0003300001037983 */ /* 0x001ee80000300800 */
[----:B------:R-:W3:Y:S01]  /*137ce0*/  LDL.LU R4, [R1+0x334] ;  /* 0x0003340001047983 */ /* 0x000ee20000300800 */
[----:B------:R-:W-:-:S05]  /*137cf0*/  IADD3 R24, P0, R42, R36, RZ ;  /* 0x000000242a187210 */ /* 0x000fca0007f1e0ff */
[----:B------:R-:W-:Y:S01]  /*137d00*/  IMAD.X R25, R43, 0x1, R37, P0 ;  /* 0x000000012b197824 */ /* 0x000fe200000e0625 */
[----:B--2---:R-:W-:Y:S02]  /*137d10*/  F2FP.SATFINITE.E4M3.F32.PACK_AB_MERGE_C R23, R22, R23, RZ ;  /* 0x000000171617723e */ /* 0x004fe400048070ff */
[----:B------:R-:W-:Y:S02]  /*137d20*/  F2FP.SATFINITE.E4M3.F32.PACK_AB_MERGE_C R22, R5, R9, RZ ;  /* 0x000000090516723e */ /* 0x000fe400048070ff */
[----:B------:R-:W2:Y:S04]  /*137d30*/  LDL.LU R9, [R1+0x338] ;  /* 0x0003380001097983 */ /* 0x000ea80000300800 */
[----:B------:R-:W-:Y:S04]  /*137d40*/  STL.64 [R1+0x3e48], R24 ;  /* 0x003e481801007387 */ /* 0x000fe80000100a00 */
[----:B------:R-:W-:Y:S04]  /*137d50*/  STL [R1+0x51ec], R23 ;  /* 0x0051ec1701007387 */ /* 0x000fe80000100800 */
[----:B------:R-:W2:Y:S04]  /*137d60*/  LDL.LU R5, [R1+0x33c] ;  /* 0x00033c0001057983 */ /* 0x000ea80000300800 */
[----:B------:R0:W-:Y:S02]  /*137d70*/  STL [R1+0x51d8], R22 ;  /* 0x0051d81601007387 */ /* 0x0001e40000100800 */
[----:B0-----:R-:W-:-:S05]  /*137d80*/  IADD3 R22, P0, R42, R38, RZ ;  /* 0x000000262a167210 */ /* 0x001fca0007f1e0ff */
[----:B------:R-:W-:-:S05]  /*137d90*/  IMAD.X R23, R43, 0x1, R39, P0 ;  /* 0x000000012b177824 */ /* 0x000fca00000e0627 */
[----:B------:R3:W-:Y:S01]  /*137da0*/  STL.64 [R1+0x3e40], R22 ;  /* 0x003e401601007387 */ /* 0x0007e20000100a00 */
[----:B----4-:R-:W-:Y:S02]  /*137db0*/  F2FP.SATFINITE.E4M3.F32.PACK_AB_MERGE_C R14, R14, R15, RZ ;  /* 0x0000000f0e0e723e */ /* 0x010fe400048070ff */
[----:B---3--:R-:W-:Y:S02]  /*137dc0*/  F2FP.SATFINITE.E4M3.F32.PACK_AB_MERGE_C R22, R20, R21, RZ ;  /* 0x000000151416723e */ /* 0x008fe400048070ff */
[----:B------:R-:W-:Y:S02]  /*137dd0*/  IADD3 R20, P0, R42, R40, RZ ;  /* 0x000000282a147210 */ /* 0x000fe40007f1e0ff */
[----:B------:R-:W-:-:S03]  /*137de0*/  F2FP.SATFINITE.E4M3.F32.PACK_AB_MERGE_C R12, R12, R13, RZ ;  /* 0x0000000d0c0c723e */ /* 0x000fc600048070ff */
[----:B------:R-:W-:Y:S01]  /*137df0*/  IMAD.X R21, R43, 0x1, R41, P0 ;  /* 0x000000012b157824 */ /* 0x000fe200000e0629 */
[----:B------:R-:W-:Y:S04]  /*137e00*/  STL [R1+0x51dc], R22 ;  /* 0x0051dc1601007387 */ /* 0x000fe80000100800 */
[----:B------:R-:W3:Y:S04]  /*137e10*/  LDL.LU R15, [R1+0x350] ;  /* 0x00035000010f7983 */ /* 0x000ee80000300800 */
[----:B------:R-:W-:Y:S04]  /*137e20*/  STL.64 [R1+0x3e38], R20 ;  /* 0x003e381401007387 */ /* 0x000fe80000100a00 */
[----:B------:R0:W-:Y:S01]  /*137e30*/  STL [R1+0x51d0], R14 ;  /* 0x0051d00e01007387 */ /* 0x0001e20000100800 */
[----:B------:R-:W-:Y:S01]  /*137e40*/  VIADD R42, R42, UR6 ;  /* 0x000000062a2a7c36 */ /* 0x000fe20008000000 */
[----:B------:R-:W-:-:S02]  /*137e50*/  ULDC UR6, c[0x0][0x248] ;  /* 0x0000920000067ab9 */ /* 0x000fc40000000800 */
[----:B0-----:R-:W3:Y:S04]  /*137e60*/  LDL.LU R14, [R1+0x354] ;  /* 0x00035400010e7983 */ /* 0x001ee80000300800 */
[----:B------:R0:W-:Y:S04]  /*137e70*/  STL [R1+0x51d4], R12 ;  /* 0x0051d40c01007387 */ /* 0x0001e80000100800 */
[----:B------:R-:W4:Y:S01]  /*137e80*/  LDL.LU R13, [R1+0x358] ;  /* 0x00035800010d7983 */ /* 0x000f220000300800 */
[----:B------:R-:W-:-:S03]  /*137e90*/  F2FP.SATFINITE.E4M3.F32.PACK_AB_MERGE_C R20, R18, R19, RZ ;  /* 0x000000131214723e */ /* 0x000fc600048070ff */
[----:B0-----:R-:W4:Y:S01]  /*137ea0*/  LDL.LU R12, [R1+0x35c] ;  /* 0x00035c00010c7983 */ /* 0x001f220000300800 */
[----:B------:R-:W-:Y:S02]  /*137eb0*/  SHF.R.S32.HI R43, RZ, 0x1f, R42 ;  /* 0x0000001fff2b7819 */ /* 0x000fe4000001142a */
[----:B------:R-:W-:Y:S01]  /*137ec0*/  IADD3 R18, P0, R42, R34, RZ ;  /* 0x000000222a127210 */ /* 0x000fe20007f1e0ff */
[----:B------:R-:W-:Y:S04]  /*137ed0*/  STL [R1+0x51c8], R20 ;  /* 0x0051c81401007387 */ /* 0x000fe80000100800 */
[----:B------:R-:W-:-:S05]  /*137ee0*/  IMAD.X R19, R43, 0x1, R35, P0 ;  /* 0x000000012b137824 */ /* 0x000fca00000e0623 */
[----:B------:R0:W-:Y:S02]  /*137ef0*/  STL.64 [R1+0x3db8], R18 ;  /* 0x003db81201007387 */ /* 0x0001e40000100a00 */
[----:B0-----:R-:W-:Y:S02]  /*137f00*/  F2FP.SATFINITE.E4M3.F32.PACK_AB_MERGE_C R18, R7, R6, RZ ;  /* 0x000000060712723e */ /* 0x001fe400048070ff */
[----:B------:R-:W4:Y:S04]  /*137f10*/  LDL.LU R6, [R1+0x370] ;  /* 0x0003700001067983 */ /* 0x000f280000300800 */
[----:B------:R-:W4:Y:S04]  /*137f20*/  LDL.LU R7, [R1+0x374] ;  /* 0x0003740001077983 */ /* 0x000f280000300800 */
[----:B------:R0:W-:Y:S02]  /*137f30*/  STL [R1+0x51cc], R18 ;  /* 0x0051cc1201007387 */ /* 0x0001e40000100800 */
[----:B0-----:R-:W-:-:S02]  /*137f40*/  F2FP.SATFINITE.E4M3.F32.PACK_AB_MERGE_C R18, R16, R17, RZ ;  /* 0x000000111012723e */ /* 0x001fc400048070ff */
[----:B------:R-:W-:Y:S02]  /*137f50*/  IADD3 R16, P0, R42, R36, RZ ;  /* 0x000000242a107210 */ /* 0x000fe40007f1e0ff */
[----:B------:R-:W-:-:S03]  /*137f60*/  F2FP.SATFINITE.E4M3.F32.PACK_AB_MERGE_C R8, R8, R11, RZ ;  /* 0x0000000b0808723e */ /* 0x000fc600048070ff */
[----:B------:R-:W-:Y:S01]  /*137f70*/  IMAD.X R17, R43, 0x1, R37, P0 ;  /* 0x000000012b117824 */ /* 0x000fe200000e0625 */
[----:B------:R-:W-:Y:S01]  /*137f80*/  STL [R1+0x51c0], R18 ;  /* 0x0051c01201007387 */ /* 0x000fe20000100800 */
[----:B------:R-:W-:-:S03]  /*137f90*/  F2FP.SATFINITE.E4M3.F32.PACK_AB_MERGE_C R3, R4, R3, RZ ;  /* 0x000000030403723e */ /* 0x000fc600048070ff */
[----:B------:R-:W4:Y:S04]  /*137fa0*/  LDL.LU R11, [R1+0x378] ;  /* 0x00037800010b7983 */ /* 0x000f280000300800 */
[----:B------:R-:W-:Y:S04]  /*137fb0*/  STL.64 [R1+0x3d50], R16 ;  /* 0x003d501001007387 */ /* 0x000fe80000100a00 */
[----:B------:R0:W-:Y:S04]  /*137fc0*/  STL [R1+0x51c4], R8 ;  /* 0x0051c40801007387 */ /* 0x0001e80000100800 */
[----:B0-----:R-:W4:Y:S04]  /*137fd0*/  LDL.LU R8, [R1+0x37c] ;  /* 0x00037c0001087983 */ /* 0x001f280000300800 */
[----:B------:R0:W-:Y:S04]  /*137fe0*/  STL [R1+0x51b8], R3 ;  /* 0x0051b80301007387 */ /* 0x0001e80000100800 */
[----:B0-----:R-:W4:Y:S04]  /*137ff0*/  LDL.LU R3, [R1+0x390] ;  /* 0x0003900001037983 */ /* 0x001f280000300800 */
[----:B------:R-:W4:Y:S01]  /*138000*/  LDL.LU R4, [R1+0x394] ;  /* 0x0003940001047983 */ /* 0x000f220000300800 */
[----:B------:R-:W-:-:S05]  /*138010*/  IADD3 R16, P0, R42, R38, RZ ;  /* 0x000000262a107210 */ /* 0x000fca0007f1e0ff */
[----:B------:R-:W-:-:S05]  /*138020*/  IMAD.X R17, R43, 0x1, R39, P0 ;  /* 0x000000012b117824 */ /* 0x000fca00000e0627 */
[----:B------:R0:W-:Y:S04]  /*138030*/  STL.64 [R1+0x3d48], R16 ;  /* 0x003d481001007387 */ /* 0x0001e80000100a00 */
[----:B------:R-:W4:Y:S04]  /*138040*/  LDL.LU R23, [R1+0x398] ;  /* 0x0003980001177983 */ /* 0x000f280000300800 */
[----:B------:R-:W4:Y:S01]  /*138050*/  LDL.LU R22, [R1+0x39c] ;  /* 0x00039c0001167983 */ /* 0x000f220000300800 */
[----:B0-----:R-:W-:-:S05]  /*138060*/  IADD3 R16, P0, R42, R40, RZ ;  /* 0x000000282a107210 */ /* 0x001fca0007f1e0ff */
[----:B------:R-:W-:Y:S02]  /*138070*/  IMAD.X R17, R43, 0x1, R41, P0 ;  /* 0x000000012b117824 */ /* 0x000fe400000e0629 */
[----:B------:R-:W-:Y:S01]  /*138080*/  VIADD R42, R42, UR6 ;  /* 0x000000062a2a7c36 */ /* 0x000fe20008000000 */
[----:B------:R-:W-:-:S04]  /*138090*/  ULDC UR6, c[0x0][0x248] ;  /* 0x0000920000067ab9 */ /* 0x000fc80000000800 */
[----:B------:R-:W-:Y:S02]  /*1380a0*/  SHF.R.S32.HI R43, RZ, 0x1f, R42 ;  /* 0x0000001fff2b7819 */ /* 0x000fe4000001142a */
[----:B------:R-:W-:-:S05]  /*1380b0*/  IADD3 R24, P0, R42, R34, RZ ;  /* 0x000000222a187210 */ /* 0x000fca0007f1e0ff */
[----:B------:R-:W-:Y:S01]  /*1380c0*/  IMAD.X R25, R43, 0x1, R35, P0 ;  /* 0x000000012b197824 */ /* 0x000fe200000e0623 */
[----:B--2---:R-:W-:-:S05]  /*1380d0*/  F2FP.SATFINITE.E4M3.F32.PACK_AB_MERGE_C R5, R5, R9, RZ ;  /* 0x000000090505723e */ /* 0x004fca00048070ff */
[----:B------:R0:W-:Y:S04]  /*1380e0*/  STL [R1+0x51bc], R5 ;  /* 0x0051bc0501007387 */ /* 0x0001e80000100800 */
[----:B------:R-:W2:Y:S04]  /*1380f0*/  LDL.LU R21, [R1+0x3b0] ;  /* 0x0003b00001157983 */ /* 0x000ea80000300800 */
[----:B------:R-:W2:Y:S04]  /*138100*/  LDL.LU R20, [R1+0x3b4] ;  /* 0x0003b40001147983 */ /* 0x000ea80000300800 */
[----:B------:R-:W2:Y:S04]  /*138110*/  LDL.LU R9, [R1+0x3b8] ;  /* 0x0003b80001097983 */ /* 0x000ea80000300800 */
[----:B0-----:R-:W2:Y:S04]  /*138120*/  LDL.LU R5, [R1+0x3bc] ;  /* 0x0003bc0001057983 */ /* 0x001ea80000300800 */
[----:B------:R0:W-:Y:S04]  /*138130*/  STL.64 [R1+0x3d40], R16 ;  /* 0x003d401001007387 */ /* 0x0001e80000100a00 */
[----:B------:R-:W2:Y:S01]  /*138140*/  LDL.LU R19, [R1+0x3c0] ;  /* 0x0003c00001137983 */ /* 0x000ea20000300800 */
[----:B---3--:R-:W-:-:S05]  /*138150*/  F2FP.SATFINITE.E4M3.F32.PACK_AB_MERGE_C R14, R14, R15, RZ ;  /* 0x0000000f0e0e723e */ /* 0x008fca00048070ff */
[----:B------:R1:W-:Y:S04]  /*138160*/  STL [R1+0x51b0], R14 ;  /* 0x0051b00e01007387 */ /* 0x0003e80000100800 */
[----:B------:R-:W3:Y:S01]  /*138170*/  LDL.LU R18, [R1+0x3c4] ;  /* 0x0003c40001127983 */ /* 0x000ee20000300800 */
[----:B----4-:R-:W-:-:S05]  /*138180*/  F2FP.SATFINITE.E4M3.F32.PACK_AB_MERGE_C R12, R12, R13, RZ ;  /* 0x0000000d0c0c723e */ /* 0x010fca00048070ff */
[----:B------:R4:W-:Y:S04]  /*138190*/  STL [R1+0x51b4], R12 ;  /* 0x0051b40c01007387 */ /* 0x0009e80000100800 */
[----:B0-----:R-:W3:Y:S04]  /*1381a0*/  LDL.LU R17, [R1+0x3c8] ;  /* 0x0003c80001117983 */ /* 0x001ee80000300800 */
[----:B------:R-:W3:Y:S04]  /*1381b0*/  LDL.LU R16, [R1+0x3cc] ;  /* 0x0003cc0001107983 */ /* 0x000ee80000300800 */
[----:B------:R-:W3:Y:S04]  /*1381c0*/  LDL.LU R15, [R1+0x3e0] ;  /* 0x0003e000010f7983 */ /* 0x000ee80000300800 */
[----:B-1----:R-:W3:Y:S01]  /*1381d0*/  LDL.LU R14, [R1+0x3e4] ;  /* 0x0003e400010e7983 */ /* 0x002ee20000300800 */
[----:B----4-:R-:W-:-:S03]  /*1381e0*/  F2FP.SATFINITE.E4M3.F32.PACK_AB_MERGE_C R12, R7, R6, RZ ;  /* 0x00000006070c723e */ /* 0x010fc600048070ff */
[----:B------:R-:W4:Y:S04]  /*1381f0*/  LDL.LU R6, [R1+0x3e8] ;  /* 0x0003e80001067983 */ /* 0x000f280000300800 */
[----:B------:R-:W4:Y:S04]  /*138200*/  LDL.LU R7, [R1+0x3ec] ;  /* 0x0003ec0001077983 */ /* 0x000f280000300800 */
[----:B------:R0:W-:Y:S04]  /*138210*/  STL [R1+0x51a8], R12 ;  /* 0x0051a80c01007387 */ /* 0x0001e80000100800 */
[----:B------:R-:W4:Y:S04]  /*138220*/  LDL.LU R13, [R1+0x400] ;  /* 0x00040000010d7983 */ /* 0x000f280000300800 */
[----:B0-----:R-:W4:Y:S04]  /*138230*/  LDL.LU R12, [R1+0x404] ;  /* 0x00040400010c7983 */ /* 0x001f280000300800 */
[----:B------:R0:W-:Y:S02]  /*138240*/  STL.64 [R1+0x3cc0], R24 ;  /* 0x003cc01801007387 */ /* 0x0001e40000100a00 */
[----:B0-----:R-:W-:-:S02]  /*138250*/  F2FP.SATFINITE.E4M3.F32.PACK_AB_MERGE_C R24, R8, R11, RZ ;  /* 0x0000000b0818723e */ /* 0x001fc400048070ff */
[----:B------:R-:W4:Y:S04]  /*138260*/  LDL.LU R11, [R1+0x408] ;  /* 0x00040800010b7983 */ /* 0x000f280000300800 */
[----:B------:R-:W4:Y:S04]  /*138270*/  LDL.LU R8, [R1+0x40c] ;  /* 0x00040c0001087983 */ /* 0x000f280000300800 */
[----:B------:R0:W-:Y:S02]  /*138280*/  STL [R1+0x51ac], R24 ;  /* 0x0051ac1801007387 */ /* 0x0001e40000100800 */
[----:B0-----:R-:W-:-:S02]  /*138290*/  F2FP.SATFINITE.E4M3.F32.PACK_AB_MERGE_C R24, R4, R3, RZ ;  /* 0x000000030418723e */ /* 0x001fc400048070ff */
[----:B------:R-:W4:Y:S04]  /*1382a0*/  LDL.LU R3, [R1+0x420] ;  /* 0x0004200001037983 */ /* 0x000f280000300800 */
[----:B------:R-:W4:Y:S04]  /*1382b0*/  LDL.LU R4, [R1+0x424] ;  /* 0x0004240001047983 */ /* 0x000f280000300800 */
[----:B------:R0:W-:Y:S02]  /*1382c0*/  STL [R1+0x51a0], R24 ;  /* 0x0051a01801007387 */ /* 0x0001e40000100800 */
[----:B0-----:R-:W-:-:S02]  /*1382d0*/  IADD3 R24, P0, R42, R36, RZ ;  /* 0x000000242a187210 */ /* 0x001fc40007f1e0ff */
[----:B------:R-:W-:-:S03]  /*1382e0*/  F2FP.SATFINITE.E4M3.F32.PACK_AB_MERGE_C R23, R22, R23, RZ ;  /* 0x000000171617723e */ /* 0x000fc600048070ff */
[----:B------:R-:W-:-:S05]  /*1382f0*/  IMAD.X R25, R43, 0x1, R37, P0 ;  /* 0x000000012b197824 */ /* 0x000fca00000e0625 */
[----:B------:R-:W-:Y:S04]  /*138300*/  STL.64 [R1+0x3c40], R24 ;  /* 0x003c401801007387 */ /* 0x000fe80000100a00 */
[----:B------:R-:W-:Y:S01]  /*138310*/  STL [R1+0x51a4], R23 ;  /* 0x0051a41701007387 */ /* 0x000fe20000100800 */
[----:B--2---:R-:W-:Y:S02]  /*138320*/  F2FP.SATFINITE.E4M3.F32.PACK_AB_MERGE_C R22, R20, R21, RZ ;  /* 0x000000151416723e */ /* 0x004fe400048070ff */
[----:B------:R-:W-:-:S05]  /*138330*/  IADD3 R20, P0, R42, R38, RZ ;  /* 0x000000262a147210 */ /* 0x000fca0007f1e0ff */
[----:B------:R-:W-:Y:S01]  /*138340*/  IMAD.X R21, R43, 0x1, R39, P0 ;  /* 0x000000012b157824 */ /* 0x000fe200000e0627 */
[----:B------:R-:W-:Y:S01]  /*138350*/  STL [R1+0x519c], R22 ;  /* 0x00519c1601007387 */ /* 0x000fe20000100800 */
[----:B------:R-:W-:-:S03]  /*138360*/  F2FP.SATFINITE.E4M3.F32.PACK_AB_MERGE_C R5, R5, R9, RZ ;  /* 0x000000090505723e */ /* 0x000fc600048070ff */
[----:B------:R0:W-:Y:S04]  /*138370*/  STL.64 [R1+0x3c38], R20 ;  /* 0x003c381401007387 */ /* 0x0001e80000100a00 */
[----:B------:R1:W-:Y:S04]  /*138380*/  STL [R1+0x5198], R5 ;  /* 0x0051980501007387 */ /* 0x0003e80000100800 */
[----:B------:R-:W2:Y:S01]  /*138390*/  LDL.LU R9, [R1+0x428] ;  /* 0x0004280001097983 */ /* 0x000ea20000300800 */
[C---:B0-----:R-:W-:Y:S01]  /*1383a0*/  IADD3 R20, P0, R42.reuse, R40, RZ ;  /* 0x000000282a147210 */ /* 0x041fe20007f1e0ff */
[----:B------:R-:W-:-:S02]  /*1383b0*/  VIADD R42, R42, UR6 ;  /* 0x000000062a2a7c36 */ /* 0x000fc40008000000 */
[----:B-1----:R-:W2:Y:S01]  /*1383c0*/  LDL.LU R5, [R1+0x42c] ;  /* 0x00042c0001057983 */ /* 0x002ea20000300800 */
[----:B------:R-:W-:Y:S01]  /*1383d0*/  ULDC UR6, c[0x0][0x248] ;  /* 0x0000920000067ab9 */ /* 0x000fe20000000800 */
[----:B------:R-:W-:Y:S01]  /*1383e0*/  IMAD.X R21, R43, 0x1, R41, P0 ;  /* 0x000000012b157824 */ /* 0x000fe200000e0629 */
[----:B------:R-:W-:-:S04]  /*1383f0*/  SHF.R.S32.HI R43, RZ, 0x1f, R42 ;  /* 0x0000001fff2b7819 */ /* 0x000fc8000001142a */
[----:B------:R-:W-:Y:S01]  /*138400*/  STL.64 [R1+0x3c30], R20 ;  /* 0x003c301401007387 */ /* 0x000fe20000100a00 */
[----:B---3--:R-:W-:-:S05]  /*138410*/  F2FP.SATFINITE.E4M3.F32.PACK_AB_MERGE_C R18, R18, R19, RZ ;  /* 0x000000131212723e */ /* 0x008fca00048070ff */
[----:B------:R-:W-:Y:S01]  /*138420*/  STL [R1+0x5190], R18 ;  /* 0x0051901201007387 */ /* 0x000fe20000100800 */
[----:B------:R-:W-:-:S05]  /*138430*/  F2FP.SATFINITE.E4M3.F32.PACK_AB_MERGE_C R16, R16, R17, RZ ;  /* 0x000000111010723e */ /* 0x000fca00048070ff */
[----:B------:R0:W-:Y:S02]  /*138440*/  STL [R1+0x5194], R16 ;  /* 0x0051941001007387 */ /* 0x0001e40000100800 */
[----:B0-----:R-:W-:Y:S02]  /*138450*/  F2FP.SATFINITE.E4M3.F32.PACK_AB_MERGE_C R16, R14, R15, RZ ;  /* 0x0000000f0e10723e */ /* 0x001fe400048070ff */
[----:B------:R-:W-:-:S05]  /*138460*/  IADD3 R14, P0, R42, R34, RZ ;  /* 0x000000222a0e7210 */ /* 0x000fca0007f1e0ff */
[----:B------:R-:W-:Y:S01]  /*138470*/  IMAD.X R15, R43, 0x1, R35, P0 ;  /* 0x000000012b0f7824 */ /* 0x000fe200000e0623 */
[----:B------:R-:W-:Y:S04]  /*138480*/  STL [R1+0x5188], R16 ;  /* 0x0051881001007387 */ /* 0x000fe80000100800 */
[----:B------:R4:W-:Y:S02]  /*138490*/  STL.64 [R1+0x3bb8], R14 ;  /* 0x003bb80e01007387 */ /* 0x0009e40000100a00 */
[----:B----4-:R-:W-:Y:S02]  /*1384a0*/  F2FP.SATFINITE.E4M3.F32.PACK_AB_MERGE_C R14, R7, R6, RZ ;  /* 0x00000006070e723e */ /* 0x010fe400048070ff */
[----:B------:R-:W3:Y:S04]  /*1384b0*/  LDL.LU R6, [R1+0x440] ;  /* 0x0004400001067983 */ /* 0x000ee80000300800 */
[----:B------:R-:W3:Y:S04]  /*1384c0*/  LDL.LU R7, [R1+0x444] ;  /* 0x0004440001077983 */ /* 0x000ee80000300800 */
[----:B------:R0:W-:Y:S02]  /*1384d0*/  STL [R1+0x518c], R14 ;  /* 0x00518c0e01007387 */ /* 0x0001e40000100800 */
[----:B0-----:R-:W-:-:S02]  /*1384e0*/  F2FP.SATFINITE.E4M3.F32.PACK_AB_MERGE_C R14, R12, R13, RZ ;  /* 0x0000000d0c0e723e */ /* 0x001fc400048070ff */
[----:B------:R-:W-:-:S03]  /*1384f0*/  IADD3 R12, P0, R42, R36, RZ ;  /* 0x000000242a0c7210 */ /* 0x000fc60007f1e0ff */
[----:B------:R-:W-:Y:S02]  /*138500*/  STL [R1+0x5180], R14 ;  /* 0x0051800e01007387 */ /* 0x000fe40000100800 */
[----:B------:R-:W-:Y:S02]  /*138510*/  IMAD.X R13, R43, 0x1, R37, P0 ;  /* 0x000000012b0d7824 */ /* 0x000fe400000e0625 */
[----:B------:R-:W4:Y:S01]  /*138520*/  LDL.LU R27, [R1+0x448] ;  /* 0x00044800011b7983 */ /* 0x000f220000300800 */
[----:B------:R-:W-:-:S03]  /*138530*/  F2FP.SATFINITE.E4M3.F32.PACK_AB_MERGE_C R8, R8, R11, RZ ;  /* 0x0000000b0808723e */ /* 0x000fc600048070ff */
[----:B------:R-:W4:Y:S04]  /*138540*/  LDL.LU R26, [R1+0x44c] ;  /* 0x00044c00011a7983 */ /* 0x000f280000300800 */
[----:B------:R-:W-:Y:S04]  /*138550*/  STL.64 [R1+0x3b40], R12 ;  /* 0x003b400c01007387 */ /* 0x000fe80000100a00 */
[----:B------:R-:W4:Y:S04]  /*138560*/  LDL.LU R25, [R1+0x470] ;  /* 0x0004700001197983 */ /* 0x000f280000300800 */
[----:B------:R-:W4:Y:S01]  /*138570*/  LDL.LU R24, [R1+0x474] ;  /* 0x0004740001187983 */ /* 0x000f220000300800 */
[----:B------:R-:W-:-:S03]  /*138580*/  F2FP.SATFINITE.E4M3.F32.PACK_AB_MERGE_C R3, R4, R3, RZ ;  /* 0x000000030403723e */ /* 0x000fc600048070ff */
[----:B------:R-:W-:Y:S04]  /*138590*/  STL [R1+0x5184], R8 ;  /* 0x0051840801007387 */ /* 0x000fe80000100800 */
[----:B------:R-:W4:Y:S04]  /*1385a0*/  LDL.LU R23, [R1+0x478] ;  /* 0x0004780001177983 */ /* 0x000f280000300800 */
[----:B------:R-:W4:Y:S04]  /*1385b0*/  LDL.LU R22, [R1+0x47c] ;  /* 0x00047c0001167983 */ /* 0x000f280000300800 */
[----:B------:R0:W-:Y:S04]  /*1385c0*/  STL [R1+0x5178], R3 ;  /* 0x0051780301007387 */ /* 0x0001e80000100800 */
[----:B------:R-:W4:Y:S04]  /*1385d0*/  LDL.LU R21, [R1+0x490] ;  /* 0x0004900001157983 */ /* 0x000f280000300800 */
[----:B------:R-:W4:Y:S04]  /*1385e0*/  LDL.LU R20, [R1+0x494] ;  /* 0x0004940001147983 */ /* 0x000f280000300800 */
[----:B0-----:R-:W4:Y:S04]  /*1385f0*/  LDL.LU R3, [R1+0x498] ;  /* 0x0004980001037983 */ /* 0x001f280000300800 */
[----:B------:R-:W4:Y:S01]  /*138600*/  LDL.LU R4, [R1+0x49c] ;  /* 0x00049c0001047983 */ /* 0x000f220000300800 */
[----:B------:R-:W-:-:S03]  /*138610*/  IADD3 R12, P0, R42, R38, RZ ;  /* 0x000000262a0c7210 */ /* 0x000fc60007f1e0ff */
[----:B------:R-:W4:Y:S02]  /*138620*/  LDL.LU R19, [R1+0x4b0] ;  /* 0x0004b00001137983 */ /* 0x000f240000300800 */
[----:B------:R-:W-:Y:S02]  /*138630*/  IMAD.X R13, R43, 0x1, R39, P0 ;  /* 0x000000012b0d7824 */ /* 0x000fe400000e0627 */
[----:B------:R-:W4:Y:S04]  /*138640*/  LDL.LU R18, [R1+0x4b4] ;  /* 0x0004b40001127983 */ /* 0x000f280000300800 */
[----:B------:R-:W-:Y:S04]  /*138650*/  STL.64 [R1+0x3b38], R12 ;  /* 0x003b380c01007387 */ /* 0x000fe80000100a00 */
[----:B------:R-:W4:Y:S01]  /*138660*/  LDL.LU R17, [R1+0x4b8] ;  /* 0x0004b80001117983 */ /* 0x000f220000300800 */
[----:B--2---:R-:W-:-:S03]  /*138670*/  F2FP.SATFINITE.E4M3.F32.PACK_AB_MERGE_C R8, R5, R9, RZ ;  /* 0x000000090508723e */ /* 0x004fc600048070ff */
[----:B------:R-:W2:Y:S04]  /*138680*/  LDL.LU R5, [R1+0x4bc] ;  /* 0x0004bc0001057983 */ /* 0x000ea80000300800 */
[----:B------:R0:W-:Y:S04]  /*138690*/  STL [R1+0x517c], R8 ;  /* 0x00517c0801007387 */ /* 0x0001e80000100800 */
[----:B------:R-:W2:Y:S04]  /*1386a0*/  LDL.LU R16, [R1+0x4e0] ;  /* 0x0004e00001107983 */ /* 0x000ea80000300800 */
[----:B------:R-:W2:Y:S01]  /*1386b0*/  LDL.LU R15, [R1+0x4e4] ;  /* 0x0004e400010f7983 */ /* 0x000ea20000300800 */
[----:B0-----:R-:W-:-:S03]  /*1386c0*/  IADD3 R8, P0, R42, R40, RZ ;  /* 0x000000282a087210 */ /* 0x001fc60007f1e0ff */
[----:B------:R-:W2:Y:S02]  /*1386d0*/  LDL.LU R14, [R1+0x4e8] ;  /* 0x0004e800010e7983 */ /* 0x000ea40000300800 */
[----:B------:R-:W-:Y:S02]  /*1386e0*/  IMAD.X R9, R43, 0x1, R41, P0 ;  /* 0x000000012b097824 */ /* 0x000fe400000e0629 */
[----:B------:R-:W2:Y:S04]  /*1386f0*/  LDL.LU R13, [R1+0x4ec] ;  /* 0x0004ec00010d7983 */ /* 0x000ea80000300800 */
[----:B------:R-:W2:Y:S04]  /*138700*/  LDL.LU R12, [R1+0x530] ;  /* 0x00053000010c7983 */ /* 0x000ea80000300800 */
[----:B------:R-:W2:Y:S01]  /*138710*/  LDL.LU R11, [R1+0x534] ;  /* 0x00053400010b7983 */ /* 0x000ea20000300800 */
[----:B------:R-:W-:Y:S01]  /*138720*/  VIADD R42, R42, UR6 ;  /* 0x000000062a2a7c36 */ /* 0x000fe20008000000 */
[----:B------:R-:W-:-:S02]  /*138730*/  ULDC UR6, c[0x0][0x248] ;  /* 0x0000920000067ab9 */ /* 0x000fc40000000800 */
[----:B------:R0:W-:Y:S02]  /*138740*/  STL.64 [R1+0x3b30], R8 ;  /* 0x003b300801007387 */ /* 0x0001e40000100a00 */
[----:B------:R-:W-:Y:S02]  /*138750*/  SHF.R.S32.HI R43, RZ, 0x1f, R42 ;  /* 0x0000001fff2b7819 */ /* 0x000fe4000001142a */
[----:B0-----:R-:W2:Y:S04]  /*138760*/  LDL.LU R8, [R1+0x538] ;  /* 0x0005380001087983 */ /* 0x001ea80000300800 */
[----:B------:R-:W2:Y:S01]  /*138770*/  LDL.LU R9, [R1+0x53c] ;  /* 0x00053c0001097983 */ /* 0x000ea20000300800 */
[----:B---3--:R-:W-:-:S05]  /*138780*/  F2FP.SATFINITE.E4M3.F32.PACK_AB_MERGE_C R6, R7, R6, RZ ;  /* 0x000000060706723e */ /* 0x008fca00048070ff */
[----:B------:R0:W-:Y:S04]  /*138790*/  STL [R1+0x5170], R6 ;  /* 0x0051700601007387 */ /* 0x0001e80000100800 */
[----:B0-----:R-:W3:Y:S04]  /*1387a0*/  LDL.LU R6, [R1+0x560] ;  /* 0x0005600001067983 */ /* 0x001ee80000300800 */
[----:B------:R-:W3:Y:S01]  /*1387b0*/  LDL.LU R7, [R1+0x564] ;  /* 0x0005640001077983 */ /* 0x000ee20000300800 */
[----:B----4-:R-:W-:-:S05]  /*1387c0*/  F2FP.SATFINITE.E4M3.F32.PACK_AB_MERGE_C R26, R26, R27, RZ ;  /* 0x0000001b1a1a723e */ /* 0x010fca00048070ff */
[----:B------:R0:W-:Y:S02]  /*1387d0*/  STL [R1+0x5174], R26 ;  /* 0x0051741a01007387 */ /* 0x0001e40000100800 */
[----:B0-----:R-:W-:Y:S02]  /*1387e0*/  F2FP.SATFINITE.E4M3.F32.PACK_AB_MERGE_C R26, R24, R25, RZ ;  /* 0x00000019181a723e */ /* 0x001fe400048070ff */
[----:B------:R-:W-:-:S05]  /*1387f0*/  IADD3 R24, P0, R42, R34, RZ ;  /* 0x000000222a187210 */ /* 0x000fca0007f1e0ff */
[C---:B------:R-:W-:Y:S01]  /*138800*/  IMAD.X R25, R43.reuse, 0x1, R35, P0 ;  /* 0x000000012b197824 */ /* 0x040fe200000e0623 */
[----:B------:R-:W-:Y:S01]  /*138810*/  F2FP.SATFINITE.E4M3.F32.PACK_AB_MERGE_C R23, R22, R23, RZ ;  /* 0x000000171617723e */ /* 0x000fe200048070ff */
[----:B------:R-:W-:Y:S01]  /*138820*/  STL [R1+0x5168], R26 ;  /* 0x0051681a01007387 */ /* 0x000fe20000100800 */
[----:B------:R-:W-:Y:S02]  /*138830*/  F2FP.SATFINITE.E4M3.F32.PACK_AB_MERGE_C R22, R20, R21, RZ ;  /* 0x000000151416723e */ /* 0x000fe400048070ff */
[----:B------:R-:W-:Y:S01]  /*138840*/  IADD3 R20, P0, R42, R36, RZ ;  /* 0x000000242a147210 */ /* 0x000fe20007f1e0ff */
[----:B------:R-:W-:Y:S04]  /*138850*/  STL.64 [R1+0x3ac0], R24 ;  /* 0x003ac01801007387 */ /* 0x000fe80000100a00 */
[----:B------:R-:W-:Y:S01]  /*138860*/  IMAD.X R21, R43, 0x1, R37, P0 ;  /* 0x000000012b157824 */ /* 0x000fe200000e0625 */
[----:B------:R-:W-:Y:S04]  /*138870*/  STL [R1+0x516c], R23 ;  /* 0x00516c1701007387 */ /* 0x000fe80000100800 */
[----:B------:R-:W-:Y:S04]  /*138880*/  STL [R1+0x5160], R22 ;  /* 0x0051601601007387 */ /* 0x000fe80000100800 */
[----:B------:R0:W-:Y:S02]  /*138890*/  STL.64 [R1+0x3a48], R20 ;  /* 0x003a481401007387 */ /* 0x0001e40000100a00 */
[----:B0-----:R-:W-:-:S02]  /*1388a0*/  F2FP.SATFINITE.E4M3.F32.PACK_AB_MERGE_C R20, R4, R3, RZ ;  /* 0x000000030414723e */ /* 0x001fc400048070ff */
[----:B------:R-:W4:Y:S04]  /*1388b0*/  LDL.LU R4, [R1+0x667c] ;  /* 0x00667c0001047983 */ /* 0x000f280000300800 */
[----:B------:R-:W4:Y:S04]  /*1388c0*/  LDL.LU R3, [R1+0x6680] ;  /* 0x0066800001037983 */ /* 0x000f280000300800 */
[----:B------:R0:W-:Y:S02]  /*1388d0*/  STL [R1+0x5164], R20 ;  /* 0x0051641401007387 */ /* 0x0001e40000100800 */
[----:B0-----:R-:W-:-:S02]  /*1388e0*/  F2FP.SATFINITE.E4M3.F32.PACK_AB_MERGE_C R20, R18, R19, RZ ;  /* 0x000000131214723e */ /* 0x001fc400048070ff */
[----:B------:R-:W-:-:S05]  /*1388f0*/  IADD3 R18, P0, R42, R38, RZ ;  /* 0x000000262a127210 */ /* 0x000fca0007f1e0ff */
[----:B------:R-:W-:Y:S01]  /*138900*/  IMAD.X R19, R43, 0x1, R39, P0 ;  /* 0x000000012b137824 */ /* 0x000fe200000e0627 */
[----:B------:R-:W-:Y:S01]  /*138910*/  STL [R1+0x5158], R20 ;  /* 0x0051581401007387 */ /* 0x000fe20000100800 */
[----:B------:R-:W-:Y:S01]  /*138920*/  UMOV UR4, UR9 ;  /* 0x0000000900047c82 */ /* 0x000fe20008000000 */
[----:B------:R-:W-:Y:S01]  /*138930*/  LOP3.LUT R57, R57, 0xfff7ffff, RZ, 0xc0, !PT ;  /* 0xfff7ffff39397812 */ /* 0x000fe200078ec0ff */
[----:B------:R-:W-:Y:S01]  /*138940*/  ULDC.64 UR8, c[0x0][0x228] ;  /* 0x00008a0000087ab9 */ /* 0x000fe20000000a00 */
[----:B--2---:R-:W-:Y:S02]  /*138950*/  F2FP.SATFINITE.E4M3.F32.PACK_AB_MERGE_C R17, R5, R17, RZ ;  /* 0x000000110511723e */ /* 0x004fe400048070ff */
[----:B------:R-:W2:Y:S04]  /*138960*/  LDL.LU R5, [R1+0x6684] ;  /* 0x0066840001057983 */ /* 0x000ea80000300800 */
[----:B------:R0:W-:Y:S01]  /*138970*/  STL.64 [R1+0x3a40], R18 ;  /* 0x003a401201007387 */ /* 0x0001e20000100a00 */
[----:B------:R-:W-:-:S02]  /*138980*/  F2FP.SATFINITE.E4M3.F32.PACK_AB_MERGE_C R15, R15, R16, RZ ;  /* 0x000000100f0f723e */ /* 0x000fc400048070ff */
[C---:B0-----:R-:W-:Y:S01]  /*138990*/  IADD3 R18, P0, R42.reuse, R40, RZ ;  /* 0x000000282a127210 */ /* 0x041fe20007f1e0ff */
[----:B------:R-:W-:Y:S01]  /*1389a0*/  VIADD R42, R42, UR6 ;  /* 0x000000062a2a7c36 */ /* 0x000fe20008000000 */
[----:B------:R-:W-:Y:S01]  /*1389b0*/  F2FP.SATFINITE.E4M3.F32.PACK_AB_MERGE_C R13, R13, R14, RZ ;  /* 0x0000000e0d0d723e */ /* 0x000fe200048070ff */
[----:B------:R-:W-:Y:S01]  /*1389c0*/  STL [R1+0x515c], R17 ;  /* 0x00515c1101007387 */ /* 0x000fe20000100800 */
[----:B------:R-:W-:Y:S01]  /*1389d0*/  ULDC.64 UR6, c[0x0][0x228] ;  /* 0x00008a0000067ab9 */ /* 0x000fe20000000a00 */
[----:B------:R-:W-:Y:S01]  /*1389e0*/  IMAD.X R19, R43, 0x1, R41, P0 ;  /* 0x000000012b137824 */ /* 0x000fe200000e0629 */
[----:B------:R-:W-:Y:S02]  /*1389f0*/  SHF.R.S32.HI R43, RZ, 0x1f, R42 ;  /* 0x0000001fff2b7819 */ /* 0x000fe4000001142a */
[----:B------:R-:W-:Y:S02]  /*138a00*/  F2FP.SATFINITE.E4M3.F32.PACK_AB_MERGE_C R11, R11, R12, RZ ;  /* 0x0000000c0b0b723e */ /* 0x000fe400048070ff */
[----:B------:R-:W-:Y:S01]  /*138a10*/  IADD3 R12, P0, R42, R34, RZ ;  /* 0x000000222a0c7210 */ /* 0x000fe20007f1e0ff */
[----:B------:R-:W-:Y:S04]  /*138a20*/  STL.64 [R1+0x3a38], R18 ;  /* 0x003a381201007387 */ /* 0x000fe80000100a00 */
[----:B------:R-:W-:Y:S04]  /*138a30*/  STL [R1+0x514c], R15 ;  /* 0x00514c0f01007387 */ /* 0x000fe80000100800 */
[----:B------:R0:W-:Y:S01]  /*138a40*/  STL [R1+0x5150], R13 ;  /* 0x0051500d01007387 */ /* 0x0001e20000100800 */
[----:B------:R-:W-:Y:S01]  /*138a50*/  F2FP.SATFINITE.E4M3.F32.PACK_AB_MERGE_C R9, R9, R8, RZ ;  /* 0x000000080909723e */ /* 0x000fe200048070ff */
[----:B0-----:R-:W-:-:S02]  /*138a60*/  IMAD.X R13, R43, 0x1, R35, P0 ;  /* 0x000000012b0d7824 */ /* 0x001fc400000e0623 */
[----:B------:R-:W-:Y:S04]  /*138a70*/  STL [R1+0x513c], R11 ;  /* 0x00513c0b01007387 */ /* 0x000fe80000100800 */
[----:B------:R-:W-:Y:S04]  /*138a80*/  STL.64 [R1+0x39c0], R12 ;  /* 0x0039c00c01007387 */ /* 0x000fe80000100a00 */
[----:B------:R-:W-:Y:S01]  /*138a90*/  STL [R1+0x5140], R9 ;  /* 0x0051400901007387 */ /* 0x000fe20000100800 */
[----:B---3--:R-:W-:Y:S02]  /*138aa0*/  F2FP.SATFINITE.E4M3.F32.PACK_AB_MERGE_C R8, R7, R6, RZ ;  /* 0x000000060708723e */ /* 0x008fe400048070ff */
[----:B------:R-:W-:-:S05]  /*138ab0*/  IADD3 R6, P0, R42, R36, RZ ;  /* 0x000000242a067210 */ /* 0x000fca0007f1e0ff */
[----:B------:R-:W-:Y:S01]  /*138ac0*/  IMAD.X R7, R43, 0x1, R37, P0 ;  /* 0x000000012b077824 */ /* 0x000fe200000e0625 */
[----:B------:R-:W-:Y:S04]  /*138ad0*/  STL [R1+0x5130], R8 ;  /* 0x0051300801007387 */ /* 0x000fe80000100800 */
[----:B------:R0:W-:Y:S01]  /*138ae0*/  STL.64 [R1+0x3948], R6 ;  /* 0x0039480601007387 */ /* 0x0001e20000100a00 */
[----:B----4-:R-:W-:-:S03]  /*138af0*/  ISETP.GE.AND P2, PT, R4, UR47, PT ;  /* 0x0000002f04007c0c */ /* 0x010fc6000bf46270 */
[----:B------:R-:W3:Y:S01]  /*138b00*/  LDL.LU R4, [R1+0x6688] ;  /* 0x0066880001047983 */ /* 0x000ee20000300800 */
[----:B------:R-:W-:-:S03]  /*138b10*/  ISETP.GE.AND P1, PT, R3, UR4, PT ;  /* 0x0000000403007c0c */ /* 0x000fc6000bf26270 */
[----:B------:R-:W4:Y:S01]  /*138b20*/  LDL.LU R3, [R1+0x668c] ;  /* 0x00668c0001037983 */ /* 0x000f220000300800 */
[----:B0-----:R-:W-:-:S05]  /*138b30*/  IADD3 R6, P0, R42, R38, RZ ;  /* 0x000000262a067210 */ /* 0x001fca0007f1e0ff */
[----:B------:R-:W-:-:S05]  /*138b40*/  IMAD.X R7, R43, 0x1, R39, P0 ;  /* 0x000000012b077824 */ /* 0x000fca00000e0627 */
[----:B------:R0:W-:Y:S01]  /*138b50*/  STL.64 [R1+0x3988], R6 ;  /* 0x0039880601007387 */ /* 0x0001e20000100a00 */
[----:B------:R-:W-:-:S03]  /*138b60*/  @P2 LOP3.LUT R57, R57, 0x80000, RZ, 0xfc, !PT ;  /* 0x0008000039392812 */ /* 0x000fc600078efcff */
[----:B0-----:R-:W4:Y:S01]  /*138b70*/  LDL.LU R6, [R1+0x6690] ;  /* 0x0066900001067983 */ /* 0x001f220000300800 */
[----:B------:R-:W-:-:S03]  /*138b80*/  LOP3.LUT R57, R57, 0xfffbffff, RZ, 0xc0, !PT ;  /* 0xfffbffff39397812 */ /* 0x000fc600078ec0ff */
[----:B------:R-:W4:Y:S01]  /*138b90*/  LDL.LU R7, [R1+0x6694] ;  /* 0x0066940001077983 */ /* 0x000f220000300800 */
[----:B------:R-:W-:Y:S01]  /*138ba0*/  UMOV UR4, UR7 ;  /* 0x0000000700047c82 */ /* 0x000fe20008000000 */
[----:B------:R-:W-:Y:S02]  /*138bb0*/  @P1 LOP3.LUT R57, R57, 0x40000, RZ, 0xfc, !PT ;  /* 0x0004000039391812 */ /* 0x000fe400078efcff */
[----:B------:R-:W-:-:S05]  /*138bc0*/  IADD3 R8, P0, R42, R40, RZ ;  /* 0x000000282a087210 */ /* 0x000fca0007f1e0ff */
[----:B------:R-:W-:Y:S01]  /*138bd0*/  IMAD.X R9, R43, 0x1, R41, P0 ;  /* 0x000000012b097824 */ /* 0x000fe200000e0629 */
[----:B--2---:R-:W-:Y:S01]  /*138be0*/  ISETP.GE.AND P1, PT, R5, UR4, PT ;  /* 0x0000000405007c0c */ /* 0x004fe2000bf26270 */
[----:B------:R-:W-:Y:S01]  /*138bf0*/  ULDC.64 UR4, c[0x0][0x228] ;  /* 0x00008a0000047ab9 */ /* 0x000fe20000000a00 */
[----:B------:R-:W2:Y:S01]  /*138c00*/  LDL.LU R5, [R1+0x6698] ;  /* 0x0066980001057983 */ /* 0x000ea20000300800 */
[----:B------:R-:W-:Y:S01]  /*138c10*/  UMOV UR7, UR5 ;  /* 0x0000000500077c82 */ /* 0x000fe20008000000 */
[----:B------:R-:W-:Y:S02]  /*138c20*/  UMOV UR5, UR9 ;  /* 0x0000000900057c82 */ /* 0x000fe40008000000 */
[----:B------:R0:W-:Y:S01]  /*138c30*/  STL.64 [R1+0x39b8], R8 ;  /* 0x0039b80801007387 */ /* 0x0001e20000100a00 */
[----:B---3--:R-:W-:-:S03]  /*138c40*/  ISETP.GE.AND P0, PT, R4, UR7, PT ;  /* 0x0000000704007c0c */ /* 0x008fc6000bf06270 */
[----:B------:R-:W3:Y:S01]  /*138c50*/  LDL.LU R4, [R1+0x669c] ;  /* 0x00669c0001047983 */ /* 0x000ee20000300800 */
[----:B----4-:R-:W-:-:S03]  /*138c60*/  ISETP.GE.AND P2, PT, R3, UR5, PT ;  /* 0x0000000503007c0c */ /* 0x010fc6000bf46270 */
[----:B------:R-:W4:Y:S01]  /*138c70*/  LDL.LU R3, [R1+0x66a0] ;  /* 0x0066a00001037983 */ /* 0x000f220000300800 */
[----:B------:R-:W-:Y:S01]  /*138c80*/  LOP3.LUT R57, R57, 0xfffdffff, RZ, 0xc0, !PT ;  /* 0xfffdffff39397812 */ /* 0x000fe200078ec0ff */
[----:B------:R-:W-:Y:S01]  /*138c90*/  UMOV UR40, UR8 ;  /* 0x0000000800287c82 */ /* 0x000fe20008000000 */
[----:B------:R-:W-:Y:S02]  /*138ca0*/  ULDC.64 UR8, c[0x0][0x228] ;  /* 0x00008a0000087ab9 */ /* 0x000fe40000000a00 */
[----:B------:R-:W-:Y:S01]  /*138cb0*/  @P1 LOP3.LUT R57, R57, 0x20000, RZ, 0xfc, !PT ;  /* 0x0002000039391812 */ /* 0x000fe200078efcff */
[----:B------:R-:W-:Y:S01]  /*138cc0*/  UMOV UR61, UR4 ;  /* 0x00000004003d7c82 */ /* 0x000fe20008000000 */
[----:B------:R-:W-:Y:S02]  /*138cd0*/  UMOV UR4, UR9 ;  /* 0x0000000900047c82 */ /* 0x000fe40008000000 */
[----:B------:R-:W-:Y:S01]  /*138ce0*/  LOP3.LUT R57, R57, 0xfffeffff, RZ, 0xc0, !PT ;  /* 0xfffeffff39397812 */ /* 0x000fe200078ec0ff */
[----:B------:R-:W-:Y:S01]  /*138cf0*/  UMOV UR60, UR6 ;  /* 0x00000006003c7c82 */ /* 0x000fe20008000000 */
[----:B------:R-:W-:-:S02]  /*138d00*/  ULDC UR6, c[0x0][0x248] ;  /* 0x0000920000067ab9 */ /* 0x000fc40000000800 */
[----:B------:R-:W-:Y:S01]  /*138d10*/  @P0 LOP3.LUT R57, R57, 0x10000, RZ, 0xfc, !PT ;  /* 0x0001000039390812 */ /* 0x000fe200078efcff */
[----:B------:R-:W-:Y:S01]  /*138d20*/  VIADD R42, R42, UR6 ;  /* 0x000000062a2a7c36 */ /* 0x000fe20008000000 */
[----:B------:R-:W-:Y:S02]  /*138d30*/  ULDC.64 UR6, c[0x0][0x228] ;  /* 0x00008a0000067ab9 */ /* 0x000fe40000000a00 */
[----:B------:R-:W-:Y:S02]  /*138d40*/  LOP3.LUT R57, R57, 0xffff7fff, RZ, 0xc0, !PT ;  /* 0xffff7fff39397812 */ /* 0x000fe400078ec0ff */
[----:B------:R-:W-:Y:S02]  /*138d50*/  ISETP.GE.AND P1, PT, R6, UR4, PT ;  /* 0x0000000406007c0c */ /* 0x000fe4000bf26270 */
[----:B------:R-:W4:Y:S01]  /*138d60*/  LDL.LU R6, [R1+0x66a4] ;  /* 0x0066a40001067983 */ /* 0x000f220000300800 */
[----:B------:R-:W-:Y:S01]  /*138d70*/  @P2 LOP3.LUT R57, R57, 0x8000, RZ, 0xfc, !PT ;  /* 0x0000800039392812 */ /* 0x000fe200078efcff */
[----:B------:R-:W-:Y:S01]  /*138d80*/  UMOV UR5, UR7 ;  /* 0x0000000700057c82 */ /* 0x000fe20008000000 */
[----:B------:R-:W-:-:S02]  /*138d90*/  SHF.R.S32.HI R43, RZ, 0x1f, R42 ;  /* 0x0000001fff2b7819 */ /* 0x000fc4000001142a */
[----:B0-----:R-:W-:Y:S02]  /*138da0*/  IADD3 R8, P0, R42, R34, RZ ;  /* 0x000000222a087210 */ /* 0x001fe40007f1e0ff */
[----:B------:R-:W-:Y:S02]  /*138db0*/  ISETP.GE.AND P2, PT, R7, UR5, PT ;  /* 0x0000000507007c0c */ /* 0x000fe4000bf46270 */
[----:B------:R-:W-:Y:S01]  /*138dc0*/  LOP3.LUT R57, R57, 0xffffbfff, RZ, 0xc0, !PT ;  /* 0xffffbfff39397812 */ /* 0x000fe200078ec0ff */
[----:B------:R-:W-:Y:S01]  /*138dd0*/  UMOV UR55, UR6 ;  /* 0x0000000600377c82 */ /* 0x000fe20008000000 */
[----:B------:R-:W-:Y:S01]  /*138de0*/  ULDC.64 UR6, c[0x0][0x228] ;  /* 0x00008a0000067ab9 */ /* 0x000fe20000000a00 */
[----:B------:R-:W-:Y:S01]  /*138df0*/  IMAD.X R9, R43, 0x1, R35, P0 ;  /* 0x000000012b097824 */ /* 0x000fe200000e0623 */
[----:B------:R-:W-:Y:S01]  /*138e00*/  @P1 LOP3.LUT R57, R57, 0x4000, RZ, 0xfc, !PT ;  /* 0x0000400039391812 */ /* 0x000fe200078efcff */
[----:B------:R-:W-:-:S03]  /*138e10*/  UMOV UR4, UR7 ;  /* 0x0000000700047c82 */ /* 0x000fc60008000000 */
[----:B------:R-:W-:Y:S01]  /*138e20*/  LOP3.LUT R57, R57, 0xffffdfff, RZ, 0xc0, !PT ;  /* 0xffffdfff39397812 */ /* 0x000fe200078ec0ff */
[----:B------:R0:W-:Y:S01]  /*138e30*/  STL.64 [R1+0x39b0], R8 ;  /* 0x0039b00801007387 */ /* 0x0001e20000100a00 */
[----:B------:R-:W-:Y:S01]  /*138e40*/  UMOV UR59, UR6 ;  /* 0x00000006003b7c82 */ /* 0x000fe20008000000 */
[----:B------:R-:W-:Y:S01]  /*138e50*/  ULDC.64 UR6, c[0x0][0x228] ;  /* 0x00008a0000067ab9 */ /* 0x000fe20000000a00 */
[----:B------:R-:W-:Y:S01]  /*138e60*/  @P2 LOP3.LUT R57, R57, 0x2000, RZ, 0xfc, !PT ;  /* 0x0000200039392812 */ /* 0x000fe200078efcff */
[----:B------:R-:W-:Y:S01]  /*138e70*/  UMOV UR5, UR7 ;  /* 0x0000000700057c82 */ /* 0x000fe20008000000 */
[----:B------:R-:W-:Y:S01]  /*138e80*/  UMOV UR48, UR6 ;  /* 0x0000000600307c82 */ /* 0x000fe20008000000 */
[----:B------:R-:W-:Y:S01]  /*138e90*/  ULDC.64 UR6, c[0x0][0x228] ;  /* 0x00008a0000067ab9 */ /* 0x000fe20000000a00 */
[----:B0-----:R-:W-:Y:S02]  /*138ea0*/  IADD3 R8, P0, R42, R36, RZ ;  /* 0x000000242a087210 */ /* 0x001fe40007f1e0ff */
[----:B------:R-:W-:-:S03]  /*138eb0*/  LOP3.LUT R57, R57, 0xffffefff, RZ, 0xc0, !PT ;  /* 0xffffefff39397812 */ /* 0x000fc600078ec0ff */
[----:B------:R-:W-:-:S05]  /*138ec0*/  IMAD.X R9, R43, 0x1, R37, P0 ;  /* 0x000000012b097824 */ /* 0x000fca00000e0625 */
[----:B------:R0:W-:Y:S01]  /*138ed0*/  STL.64 [R1+0x3980], R8 ;  /* 0x0039800801007387 */ /* 0x0001e20000100a00 */
[----:B--2---:R-:W-:Y:S01]  /*138ee0*/  ISETP.GE.AND P1, PT, R5, UR4, PT ;  /* 0x0000000405007c0c */ /* 0x004fe2000bf26270 */
[----:B------:R-:W-:-:S12]  /*138ef0*/  UMOV UR4, UR7 ;  /* 0x0000000700047c82 */ /* 0x000fd80008000000 */
[----:B------:R-:W-:Y:S02]  /*138f00*/  @P1 LOP3.LUT R57, R57, 0x1000, RZ, 0xfc, !PT ;  /* 0x0000100039391812 */ /* 0x000fe400078efcff */
[----:B---3--:R-:W-:Y:S02]  /*138f10*/  ISETP.GE.AND P2, PT, R4, UR5, PT ;  /* 0x0000000504007c0c */ /* 0x008fe4000bf46270 */
[----:B------:R-:W2:Y:S01]  /*138f20*/  LDL.LU R4, [R1+0x66a8] ;  /* 0x0066a80001047983 */ /* 0x000ea20000300800 */
[----:B----4-:R-:W-:-:S03]  /*138f30*/  ISETP.GE.AND P1, PT, R3, UR4, PT ;  /* 0x0000000403007c0c */ /* 0x010fc6000bf26270 */
[----:B------:R-:W3:Y:S01]  /*138f40*/  LDL.LU R3, [R1+0x66ac] ;  /* 0x0066ac0001037983 */ /* 0x000ee20000300800 */
[----:B------:R-:W-:Y:S01]  /*138f50*/  LOP3.LUT R57, R57, 0xfffff7ff, RZ, 0xc0, !PT ;  /* 0xfffff7ff39397812 */ /* 0x000fe200078ec0ff */
[----:B------:R-:W-:Y:S01]  /*138f60*/  UMOV UR54, UR6 ;  /* 0x0000000600367c82 */ /* 0x000fe20008000000 */
[----:B0-----:R-:W-:Y:S01]  /*138f70*/  IADD3 R8, P0, R42, R38, RZ ;  /* 0x000000262a087210 */ /* 0x001fe20007f1e0ff */
[----:B------:R-:W-:Y:S01]  /*138f80*/  ULDC.64 UR6, c[0x0][0x228] ;  /* 0x00008a0000067ab9 */ /* 0x000fe20000000a00 */
[----:B------:R-:W4:Y:S02]  /*138f90*/  LDL.LU R5, [R1+0x66b0] ;  /* 0x0066b00001057983 */ /* 0x000f240000300800 */
[----:B------:R-:W-:Y:S01]  /*138fa0*/  @P2 LOP3.LUT R57, R57, 0x800, RZ, 0xfc, !PT ;  /* 0x0000080039392812 */ /* 0x000fe200078efcff */
[----:B------:R-:W-:-:S03]  /*138fb0*/  UMOV UR4, UR7 ;  /* 0x0000000700047c82 */ /* 0x000fc60008000000 */
[----:B------:R-:W-:Y:S01]  /*138fc0*/  LOP3.LUT R57, R57, 0xfffffbff, RZ, 0xc0, !PT ;  /* 0xfffffbff39397812 */ /* 0x000fe200078ec0ff */
[----:B------:R-:W-:-:S03]  /*138fd0*/  IMAD.X R9, R43, 0x1, R39, P0 ;  /* 0x000000012b097824 */ /* 0x000fc600000e0627 */
[----:B------:R-:W-:Y:S02]  /*138fe0*/  @P1 LOP3.LUT R57, R57, 0x400, RZ, 0xfc, !PT ;  /* 0x0000040039391812 */ /* 0x000fe400078efcff */
[----:B------:R-:W-:Y:S01]  /*138ff0*/  ISETP.GE.AND P1, PT, R6, UR4, PT ;  /* 0x0000000406007c0c */ /* 0x000fe2000bf26270 */
[----:B------:R-:W-:Y:S01]  /*139000*/  STL.64 [R1+0x39e0], R8 ;  /* 0x0039e00801007387 */ /* 0x000fe20000100a00 */
[----:B------:R-:W-:Y:S01]  /*139010*/  IADD3 R6, P0, R42, R40, RZ ;  /* 0x000000282a067210 */ /* 0x000fe20007f1e0ff */
[----:B------:R-:W-:Y:S01]  /*139020*/  UMOV UR45, UR8 ;  /* 0x00000008002d7c82 */ /* 0x000fe20008000000 */
[----:B------:R-:W-:Y:S01]  /*139030*/  ULDC.64 UR4, c[0x0][0x228] ;  /* 0x00008a0000047ab9 */ /* 0x000fe20000000a00 */
[----:B------:R-:W-:Y:S02]  /*139040*/  ULDC.64 UR8, c[0x0][0x228] ;  /* 0x00008a0000087ab9 */ /* 0x000fe40000000a00 */
[----:B------:R-:W-:-:S05]  /*139050*/  IMAD.X R7, R43, 0x1, R41, P0 ;  /* 0x000000012b077824 */ /* 0x000fca00000e0629 */
[----:B------:R0:W-:Y:S04]  /*139060*/  STL.64 [R1+0x3a08], R6 ;  /* 0x003a080601007387 */ /* 0x0001e80000100a00 */
[----:B0-----:R-:W4:Y:S04]  /*139070*/  LDL.LU R7, [R1+0x66b4] ;  /* 0x0066b40001077983 */ /* 0x001f280000300800 */
[----:B------:R-:W4:Y:S01]  /*139080*/  LDL.LU R6, [R1+0x66b8] ;  /* 0x0066b80001067983 */ /* 0x000f220000300800 */
[----:B------:R-:W-:Y:S01]  /*139090*/  UMOV UR7, UR5 ;  /* 0x0000000500077c82 */ /* 0x000fe20008000000 */
[----:B------:R-:W-:Y:S01]  /*1390a0*/  UMOV UR5, UR9 ;  /* 0x0000000900057c82 */ /* 0x000fe20008000000 */
[----:B--2---:R-:W-:-:S02]  /*1390b0*/  ISETP.GE.AND P0, PT, R4, UR7, PT ;  /* 0x0000000704007c0c */ /* 0x004fc4000bf06270 */
[----:B------:R-:W2:Y:S01]  /*1390c0*/  LDL.LU R4, [R1+0x66bc] ;  /* 0x0066bc0001047983 */ /* 0x000ea20000300800 */
[----:B---3--:R-:W-:-:S03]  /*1390d0*/  ISETP.GE.AND P2, PT, R3, UR5, PT ;  /* 0x0000000503007c0c */ /* 0x008fc6000bf46270 */
[----:B------:R-:W3:Y:S01]  /*1390e0*/  LDL.LU R3, [R1+0x66c0] ;  /* 0x0066c00001037983 */ /* 0x000ee20000300800 */
[----:B------:R-:W-:-:S04]  /*1390f0*/  LOP3.LUT R57, R57, 0xfffffdff, RZ, 0xc0, !PT ;  /* 0xfffffdff39397812 */ /* 0x000fc800078ec0ff */
[----:B------:R-:W-:Y:S01]  /*139100*/  @P1 LOP3.LUT R57, R57, 0x200, RZ, 0xfc, !PT ;  /* 0x0000020039391812 */ /* 0x000fe200078efcff */
[----:B------:R-:W-:Y:S01]  /*139110*/  UMOV UR49, UR8 ;  /* 0x0000000800317c82 */ /* 0x000fe20008000000 */
[----:B------:R-:W-:Y:S02]  /*139120*/  ULDC.64 UR8, c[0x0][0x228] ;  /* 0x00008a0000087ab9 */ /* 0x000fe40000000a00 */
[----:B------:R-:W-:Y:S01]  /*139130*/  LOP3.LUT R57, R57, 0xfffffeff, RZ, 0xc0, !PT ;  /* 0xfffffeff39397812 */ /* 0x000fe200078ec0ff */
[----:B------:R-:W-:Y:S01]  /*139140*/  UMOV UR41, UR4 ;  /* 0x0000000400297c82 */ /* 0x000fe20008000000 */
[----:B------:R-:W-:Y:S02]  /*139150*/  UMOV UR4, UR9 ;  /* 0x0000000900047c82 */ /* 0x000fe40008000000 */
[----:B------:R-:W-:Y:S01]  /*139160*/  @P0 LOP3.LUT R57, R57, 0x100, RZ, 0xfc, !PT ;  /* 0x0000010039390812 */ /* 0x000fe200078efcff */
[----:B------:R-:W-:Y:S01]  /*139170*/  UMOV UR53, UR6 ;  /* 0x0000000600357c82 */ /* 0x000fe20008000000 */
[----:B----4-:R-:W-:Y:S01]  /*139180*/  ISETP.GE.AND P1, PT, R5, UR4, PT ;  /* 0x0000000405007c0c */ /* 0x010fe2000bf26270 */
[----:B------:R-:W-:Y:S01]  /*139190*/  ULDC UR6, c[0x0][0x248] ;  /* 0x0000920000067ab9 */ /* 0x000fe20000000800 */
[----:B------:R-:W-:Y:S01]  /*1391a0*/  LOP3.LUT R57, R57, 0xffffff7f, RZ, 0xc0, !PT ;  /* 0xffffff7f39397812 */ /* 0x000fe200078ec0ff */
[----:B------:R-:W-:Y:S01]  /*1391b0*/  VIADD R42, R42, UR6 ;  /* 0x000000062a2a7c36 */ /* 0x000fe20008000000 */
[----:B------:R-:W-:Y:S01]  /*1391c0*/  ULDC.64 UR6, c[0x0][0x228] ;  /* 0x00008a0000067ab9 */ /* 0x000fe20000000a00 */
[----:B------:R-:W4:Y:S01]  /*1391d0*/  LDL.LU R5, [R1+0x66c4] ;  /* 0x0066c40001057983 */ /* 0x000f220000300800 */
[----:B------:R-:W-:Y:S01]  /*1391e0*/  @P2 LOP3.LUT R57, R57, 0x80, RZ, 0xfc, !PT ;  /* 0x0000008039392812 */ /* 0x000fe200078efcff */
[----:B------:R-:W-:Y:S01]  /*1391f0*/  UMOV UR5, UR7 ;  /* 0x0000000700057c82 */ /* 0x000fe20008000000 */
[----:B------:R-:W-:Y:S01]  /*139200*/  UMOV UR44, UR6 ;  /* 0x00000006002c7c82 */ /* 0x000fe20008000000 */
[----:B------:R-:W-:Y:S01]  /*139210*/  ULDC.64 UR6, c[0x0][0x228] ;  /* 0x00008a0000067ab9 */ /* 0x000fe20000000a00 */
[----:B------:R-:W-:Y:S01]  /*139220*/  LOP3.LUT R57, R57, 0xffffffbf, RZ, 0xc0, !PT ;  /* 0xffffffbf39397812 */ /* 0x000fe200078ec0ff */
[----:B------:R-:W-:Y:S01]  /*139230*/  UMOV UR4, UR7 ;  /* 0x0000000700047c82 */ /* 0x000fe20008000000 */
[----:B------:R-:W-:-:S02]  /*139240*/  SHF.R.S32.HI R43, RZ, 0x1f, R42 ;  /* 0x0000001fff2b7819 */ /* 0x000fc4000001142a */
[----:B------:R-:W-:Y:S02]  /*139250*/  IADD3 R8, P0, R42, R34, RZ ;  /* 0x000000222a087210 */ /* 0x000fe40007f1e0ff */
[----:B------:R-:W-:Y:S02]  /*139260*/  @P1 LOP3.LUT R57, R57, 0x40, RZ, 0xfc, !PT ;  /* 0x0000004039391812 */ /* 0x000fe400078efcff */
[----:B------:R-:W-:Y:S01]  /*139270*/  ISETP.GE.AND P2, PT, R7, UR5, PT ;  /* 0x0000000507007c0c */ /* 0x000fe2000bf46270 */
[----:B------:R-:W-:Y:S01]  /*139280*/  IMAD.X R9, R43, 0x1, R35, P0 ;  /* 0x000000012b097824 */ /* 0x000fe200000e0623 */
[----:B------:R-:W-:Y:S02]  /*139290*/  LOP3.LUT R57, R57, 0xffffffdf, RZ, 0xc0, !PT ;  /* 0xffffffdf39397812 */ /* 0x000fe400078ec0ff */
[----:B------:R-:W-:Y:S02]  /*1392a0*/  ISETP.GE.AND P1, PT, R6, UR4, PT ;  /* 0x0000000406007c0c */ /* 0x000fe4000bf26270 */
[----:B------:R-:W-:Y:S01]  /*1392b0*/  IADD3 R6, P0, R42, R36, RZ ;  /* 0x000000242a067210 */ /* 0x000fe20007f1e0ff */
[----:B------:R-:W-:Y:S01]  /*1392c0*/  UMOV UR47, UR6 ;  /* 0x00000006002f7c82 */ /* 0x000fe20008000000 */
[----:B------:R-:W-:-:S05]  /*1392d0*/  ULDC.64 UR6, c[0x0][0x228] ;  /* 0x00008a0000067ab9 */ /* 0x000fca0000000a00 */
[----:B------:R-:W-:Y:S01]  /*1392e0*/  @P2 LOP3.LUT R57, R57, 0x20, RZ, 0xfc, !PT ;  /* 0x0000002039392812 */ /* 0x000fe200078efcff */
[----:B------:R-:W-:Y:S01]  /*1392f0*/  IMAD.X R7, R43, 0x1, R37, P0 ;  /* 0x000000012b077824 */ /* 0x000fe200000e0625 */
[----:B------:R-:W-:Y:S01]  /*139300*/  UMOV UR5, UR7 ;  /* 0x0000000700057c82 */ /* 0x000fe20008000000 */
[----:B------:R-:W-:Y:S01]  /*139310*/  UMOV UR50, UR6 ;  /* 0x0000000600327c82 */ /* 0x000fe20008000000 */
[----:B------:R-:W-:Y:S01]  /*139320*/  LOP3.LUT R57, R57, 0xffffffef, RZ, 0xc0, !PT ;  /* 0xffffffef39397812 */ /* 0x000fe200078ec0ff */
[----:B------:R-:W-:Y:S01]  /*139330*/  ULDC.64 UR6, c[0x0][0x228] ;  /* 0x00008a0000067ab9 */ /* 0x000fe20000000a00 */
[----:B------:R-:W-:Y:S01]  /*139340*/  STL.64 [R1+0x3a00], R8 ;  /* 0x003a000801007387 */ /* 0x000fe20000100a00 */
[----:B------:R-:W-:Y:S01]  /*139350*/  UMOV UR4, UR7 ;  /* 0x0000000700047c82 */ /* 0x000fe20008000000 */
[----:B------:R-:W-:Y:S02]  /*139360*/  @P1 LOP3.LUT R57, R57, 0x10, RZ, 0xfc, !PT ;  /* 0x0000001039391812 */ /* 0x000fe400078efcff */
[----:B------:R0:W-:Y:S01]  /*139370*/  STL.64 [R1+0x39d8], R6 ;  /* 0x0039d80601007387 */ /* 0x0001e20000100a00 */
[----:B--2---:R-:W-:-:S03]  /*139380*/  ISETP.GE.AND P2, PT, R4, UR5, PT ;  /* 0x0000000504007c0c */ /* 0x004fc6000bf46270 */
[----:B------:R-:W2:Y:S01]  /*139390*/  LDL.LU R4, [R1+0x66c8] ;  /* 0x0066c80001047983 */ /* 0x000ea20000300800 */
[----:B---3--:R-:W-:-:S03]  /*1393a0*/  ISETP.GE.AND P1, PT, R3, UR4, PT ;  /* 0x0000000403007c0c */ /* 0x008fc6000bf26270 */
[----:B------:R-:W3:Y:S01]  /*1393b0*/  LDL.LU R3, [R1+0x66cc] ;  /* 0x0066cc0001037983 */ /* 0x000ee20000300800 */
[----:B0-----:R-:W-:-:S05]  /*1393c0*/  IADD3 R6, P0, R42, R38, RZ ;  /* 0x000000262a067210 */ /* 0x001fca0007f1e0ff */
[----:B------:R-:W-:-:S05]  /*1393d0*/  IMAD.X R7, R43, 0x1, R39, P0 ;  /* 0x000000012b077824 */ /* 0x000fca00000e0627 */
[----:B------:R0:W-:Y:S01]  /*1393e0*/  STL.64 [R1+0x3a30], R6 ;  /* 0x003a300601007387 */ /* 0x0001e20000100a00 */
[----:B------:R-:W-:-:S03]  /*1393f0*/  LOP3.LUT R57, R57, 0xfffffff7, RZ, 0xc0, !PT ;  /* 0xfffffff739397812 */ /* 0x000fc600078ec0ff */
[----:B0-----:R-:W3:Y:S01]  /*139400*/  LDL.LU R6, [R1+0x66d0] ;  /* 0x0066d00001067983 */ /* 0x001ee20000300800 */
[----:B------:R-:W-:Y:S01]  /*139410*/  @P2 LOP3.LUT R57, R57, 0x8, RZ, 0xfc, !PT ;  /* 0x0000000839392812 */ /* 0x000fe200078efcff */
[----:B------:R-:W-:Y:S01]  /*139420*/  UMOV UR32, UR6 ;  /* 0x0000000600207c82 */ /* 0x000fe20008000000 */
[----:B------:R-:W-:Y:S01]  /*139430*/  ULDC.64 UR6, c[0x0][0x228] ;  /* 0x00008a0000067ab9 */ /* 0x000fe20000000a00 */
[----:B------:R-:W3:Y:S01]  /*139440*/  LDL.LU R7, [R1+0x66d4] ;  /* 0x0066d40001077983 */ /* 0x000ee20000300800 */
[----:B------:R-:W-:Y:S01]  /*139450*/  LOP3.LUT R57, R57, 0xfffffffb, RZ, 0xc0, !PT ;  /* 0xfffffffb39397812 */ /* 0x000fe200078ec0ff */
[----:B------:R-:W-:-:S03]  /*139460*/  UMOV UR4, UR7 ;  /* 0x0000000700047c82 */ /* 0x000fc60008000000 */
[----:B------:R-:W-:Y:S02]  /*139470*/  @P1 LOP3.LUT R57, R57, 0x4, RZ, 0xfc, !PT ;  /* 0x0000000439391812 */ /* 0x000fe400078efcff */
[----:B----4-:R-:W-:Y:S01]  /*139480*/  ISETP.GE.AND P1, PT, R5, UR4, PT ;  /* 0x0000000405007c0c */ /* 0x010fe2000bf26270 */
[----:B------:R-:W-:Y:S01]  /*139490*/  UMOV UR51, UR8 ;  /* 0x0000000800337c82 */ /* 0x000fe20008000000 */
[----:B------:R-:W4:Y:S01]  /*1394a0*/  LDL.LU R5, [R1+0x66d8] ;  /* 0x0066d80001057983 */ /* 0x000f220000300800 */
[----:B------:R-:W-:Y:S01]  /*1394b0*/  IADD3 R8, P0, R42, R40, RZ ;  /* 0x000000282a087210 */ /* 0x000fe20007f1e0ff */
[----:B------:R-:W-:Y:S01]  /*1394c0*/  ULDC.64 UR4, c[0x0][0x228] ;  /* 0x00008a0000047ab9 */ /* 0x000fe20000000a00 */
[----:B------:R-:W-:-:S03]  /*1394d0*/  ULDC.64 UR8, c[0x0][0x228] ;  /* 0x00008a0000087ab9 */ /* 0x000fc60000000a00 */
[----:B------:R-:W-:Y:S01]  /*1394e0*/  IMAD.X R9, R43, 0x1, R41, P0 ;  /* 0x000000012b097824 */ /* 0x000fe200000e0629 */
[----:B------:R-:W-:Y:S01]  /*1394f0*/  UMOV UR7, UR5 ;  /* 0x0000000500077c82 */ /* 0x000fe20008000000 */
[----:B------:R-:W-:-:S03]  /*139500*/  UMOV UR5, UR9 ;  /* 0x0000000900057c82 */ /* 0x000fc60008000000 */
[----:B------:R0:W-:Y:S01]  /*139510*/  STL.64 [R1+0x3a70], R8 ;  /* 0x003a700801007387 */ /* 0x0001e20000100a00 */
[----:B--2---:R-:W-:-:S03]  /*139520*/  ISETP.GE.AND P0, PT, R4, UR7, PT ;  /* 0x0000000704007c0c */ /* 0x004fc6000bf06270 */
[----:B------:R-:W2:Y:S01]  /*139530*/  LDL.LU R4, [R1+0x66dc] ;  /* 0x0066dc0001047983 */ /* 0x000ea20000300800 */
[----:B---3--:R-:W-:-:S03]  /*139540*/  ISETP.GE.AND P2, PT, R3, UR5, PT ;  /* 0x0000000503007c0c */ /* 0x008fc6000bf46270 */
[----:B------:R-:W3:Y:S01]  /*139550*/  LDL.LU R3, [R1+0x66e0] ;  /* 0x0066e00001037983 */ /* 0x000ee20000300800 */
[----:B------:R-:W-:Y:S01]  /*139560*/  LOP3.LUT R57, R57, 0xfffffffd, RZ, 0xc0, !PT ;  /* 0xfffffffd39397812 */ /* 0x000fe200078ec0ff */
[----:B------:R-:W-:Y:S01]  /*139570*/  UMOV UR57, UR8 ;  /* 0x0000000800397c82 */ /* 0x000fe20008000000 */
[----:B------:R-:W-:Y:S01]  /*139580*/  ULDC.64 UR8, c[0x0][0x228] ;  /* 0x00008a0000087ab9 */ /* 0x000fe20000000a00 */
[----:B------:R-:W-:Y:S01]  /*139590*/  UMOV UR56, UR4 ;  /* 0x0000000400387c82 */ /* 0x000fe20008000000 */
[----:B------:R-:W-:Y:S01]  /*1395a0*/  UMOV UR4, UR9 ;  /* 0x0000000900047c82 */ /* 0x000fe20008000000 */
[----:B------:R-:W-:Y:S01]  /*1395b0*/  @P1 LOP3.LUT R57, R57, 0x2, RZ, 0xfc, !PT ;  /* 0x0000000239391812 */ /* 0x000fe200078efcff */
[----:B------:R-:W-:Y:S01]  /*1395c0*/  UMOV UR42, UR6 ;  /* 0x00000006002a7c82 */ /* 0x000fe20008000000 */
[----:B------:R-:W-:Y:S01]  /*1395d0*/  ULDC UR6, c[0x0][0x248] ;  /* 0x0000920000067ab9 */ /* 0x000fe20000000800 */
[----:B------:R-:W-:Y:S01]  /*1395e0*/  LOP3.LUT R53, R53, 0x7fffffff, RZ, 0xc0, !PT ;  /* 0x7fffffff35357812 */ /* 0x000fe200078ec0ff */
[----:B------:R-:W-:Y:S01]  /*1395f0*/  VIADD R42, R42, UR6 ;  /* 0x000000062a2a7c36 */ /* 0x000fe20008000000 */
[----:B------:R-:W-:Y:S01]  /*139600*/  LOP3.LUT R57, R57, 0xfffffffe, RZ, 0xc0, !PT ;  /* 0xfffffffe39397812 */ /* 0x000fe200078ec0ff */
[----:B------:R-:W-:Y:S01]  /*139610*/  ULDC.64 UR6, c[0x0][0x228] ;  /* 0x00008a0000067ab9 */ /* 0x000fe20000000a00 */
[----:B------:R-:W-:-:S02]  /*139620*/  @P2 LOP3.LUT R53, R53, 0x80000000, RZ, 0xfc, !PT ;  /* 0x8000000035352812 */ /* 0x000fc400078efcff */
[----:B------:R-:W-:Y:S02]  /*139630*/  ISETP.GE.AND P1, PT, R6, UR4, PT ;  /* 0x0000000406007c0c */ /* 0x000fe4000bf26270 */
[----:B------:R-:W3:Y:S01]  /*139640*/  LDL.LU R6, [R1+0x66e4] ;  /* 0x0066e40001067983 */ /* 0x000ee20000300800 */
[----:B------:R-:W-:Y:S01]  /*139650*/  @P0 LOP3.LUT R57, R57, 0x1, RZ, 0xfc, !PT ;  /* 0x0000000139390812 */ /* 0x000fe200078efcff */
[----:B------:R-:W-:Y:S01]  /*139660*/  UMOV UR5, UR7 ;  /* 0x0000000700057c82 */ /* 0x000fe20008000000 */
[----:B------:R-:W-:Y:S02]  /*139670*/  SHF.R.S32.HI R43, RZ, 0x1f, R42 ;  /* 0x0000001fff2b7819 */ /* 0x000fe4000001142a */
[----:B0-----:R-:W-:Y:S02]  /*139680*/  IADD3 R8, P0, R42, R34, RZ ;  /* 0x000000222a087210 */ /* 0x001fe40007f1e0ff */
[----:B------:R-:W-:Y:S02]  /*139690*/  ISETP.GE.AND P2, PT, R7, UR5, PT ;  /* 0x0000000507007c0c */ /* 0x000fe4000bf46270 */
[----:B------:R-:W-:Y:S01]  /*1396a0*/  LOP3.LUT R53, R53, 0xbfffffff, RZ, 0xc0, !PT ;  /* 0xbfffffff35357812 */ /* 0x000fe200078ec0ff */
[----:B------:R-:W-:Y:S01]  /*1396b0*/  UMOV UR43, UR6 ;  /* 0x00000006002b7c82 */ /* 0x000fe20008000000 */
[----:B------:R-:W-:Y:S01]  /*1396c0*/  IMAD.X R9, R43, 0x1, R35, P0 ;  /* 0x000000012b097824 */ /* 0x000fe200000e0623 */
[----:B------:R-:W-:Y:S01]  /*1396d0*/  ULDC.64 UR6, c[0x0][0x228] ;  /* 0x00008a0000067ab9 */ /* 0x000fe20000000a00 */
[----:B------:R-:W-:Y:S01]  /*1396e0*/  @P1 LOP3.LUT R53, R53, 0x40000000, RZ, 0xfc, !PT ;  /* 0x4000000035351812 */ /* 0x000fe200078efcff */
[----:B------:R-:W-:-:S02]  /*1396f0*/  UMOV UR4, UR7 ;  /* 0x0000000700047c82 */ /* 0x000fc40008000000 */
[----:B----4-:R-:W-:Y:S01]  /*139700*/  ISETP.GE.AND P1, PT, R5, UR4, PT ;  /* 0x0000000405007c0c */ /* 0x010fe2000bf26270 */
[----:B------:R0:W-:Y:S01]  /*139710*/  STL.64 [R1+0x3a68], R8 ;  /* 0x003a680801007387 */ /* 0x0001e20000100a00 */
[----:B------:R-:W-:Y:S01]  /*139720*/  LOP3.LUT R53, R53, 0xdfffffff, RZ, 0xc0, !PT ;  /* 0xdfffffff35357812 */ /* 0x000fe200078ec0ff */
[----:B------:R-:W-:Y:S01]  /*139730*/  UMOV UR46, UR6 ;  /* 0x00000006002e7c82 */ /* 0x000fe20008000000 */
[----:B------:R-:W-:Y:S02]  /*139740*/  ULDC.64 UR6, c[0x0][0x228] ;  /* 0x00008a0000067ab9 */ /* 0x000fe40000000a00 */
[----:B------:R-:W-:Y:S02]  /*139750*/  @P2 LOP3.LUT R53, R53, 0x20000000, RZ, 0xfc, !PT ;  /* 0x2000000035352812 */ /* 0x000fe400078efcff */
[----:B0-----:R-:W-:Y:S01]  /*139760*/  IADD3 R8, P0, R42, R36, RZ ;  /* 0x000000242a087210 */ /* 0x001fe20007f1e0ff */
[----:B------:R-:W-:Y:S01]  /*139770*/  UMOV UR5, UR7 ;  /* 0x0000000700057c82 */ /* 0x000fe20008000000 */
[----:B------:R-:W-:Y:S01]  /*139780*/  LOP3.LUT R53, R53, 0xefffffff, RZ, 0xc0, !PT ;  /* 0xefffffff35357812 */ /* 0x000fe200078ec0ff */
[----:B------:R-:W-:Y:S01]  /*139790*/  UMOV UR58, UR6 ;  /* 0x00000006003a7c82 */ /* 0x000fe20008000000 */
[----:B------:R-:W-:Y:S01]  /*1397a0*/  ULDC.64 UR6, c[0x0][0x228] ;  /* 0x00008a0000067ab9 */ /* 0x000fe20000000a00 */
[----:B------:R-:W-:Y:S01]  /*1397b0*/  IMAD.X R9, R43, 0x1, R37, P0 ;  /* 0x000000012b097824 */ /* 0x000fe200000e0625 */
[----:B------:R-:W-:Y:S01]  /*1397c0*/  UMOV UR4, UR7 ;  /* 0x0000000700047c82 */ /* 0x000fe20008000000 */
[----:B------:R-:W-:-:S03]  /*1397d0*/  @P1 LOP3.LUT R53, R53, 0x10000000, RZ, 0xfc, !PT ;  /* 0x1000000035351812 */ /* 0x000fc600078efcff */
[----:B------:R0:W-:Y:S04]  /*1397e0*/  STL.64 [R1+0x3a28], R8 ;  /* 0x003a280801007387 */ /* 0x0001e80000100a00 */
[----:B------:R-:W4:Y:S01]  /*1397f0*/  LDL.LU R5, [R1+0x66e8] ;  /* 0x0066e80001057983 */ /* 0x000f220000300800 */
[----:B--2---:R-:W-:-:S03]  /*139800*/  ISETP.GE.AND P2, PT, R4, UR5, PT ;  /* 0x0000000504007c0c */ /* 0x004fc6000bf46270 */
[----:B------:R-:W2:Y:S01]  /*139810*/  LDL.LU R4, [R1+0x66ec] ;  /* 0x0066ec0001047983 */ /* 0x000ea20000300800 */
[----:B---3--:R-:W-:Y:S01]  /*139820*/  ISETP.GE.AND P1, PT, R3, UR4, PT ;  /* 0x0000000403007c0c */ /* 0x008fe2000bf26270 */
[----:B------:R-:W-:Y:S02]  /*139830*/  ULDC.64 UR4, c[0x0][0x228] ;  /* 0x00008a0000047ab9 */ /* 0x000fe40000000a00 */
[----:B------:R-:W3:Y:S01]  /*139840*/  LDL.LU R3, [R1+0x66f0] ;  /* 0x0066f00001037983 */ /* 0x000ee20000300800 */
[----:B------:R-:W-:Y:S02]  /*139850*/  LOP3.LUT R53, R53, 0xf7ffffff, RZ, 0xc0, !PT ;  /* 0xf7ffffff35357812 */ /* 0x000fe400078ec0ff */
[----:B0-----:R-:W-:-:S03]  /*139860*/  IADD3 R8, P0, R42, R38, RZ ;  /* 0x000000262a087210 */ /* 0x001fc60007f1e0ff */
[----:B------:R-:W-:Y:S01]  /*139870*/  @P2 LOP3.LUT R53, R53, 0x8000000, RZ, 0xfc, !PT ;  /* 0x0800000035352812 */ /* 0x000fe200078efcff */
[----:B------:R-:W-:-:S03]  /*139880*/  IMAD.U32 R7, RZ, RZ, UR4 ;  /* 0x00000004ff077e24 */ /* 0x000fc6000f8e00ff */
[----:B------:R-:W-:Y:S01]  /*139890*/  LOP3.LUT R53, R53, 0xfbffffff, RZ, 0xc0, !PT ;  /* 0xfbffffff35357812 */ /* 0x000fe200078ec0ff */
[----:B------:R-:W-:Y:S01]  /*1398a0*/  UMOV UR4, UR5 ;  /* 0x0000000500047c82 */ /* 0x000fe20008000000 */
[----:B------:R-:W-:Y:S02]  /*1398b0*/  IMAD.X R9, R43, 0x1, R39, P0 ;  /* 0x000000012b097824 */ /* 0x000fe400000e0627 */
[----:B------:R-:W-:Y:S02]  /*1398c0*/  @P1 LOP3.LUT R53, R53, 0x4000000, RZ, 0xfc, !PT ;  /* 0x0400000035351812 */ /* 0x000fe400078efcff */
[----:B------:R-:W-:Y:S01]  /*1398d0*/  ISETP.GE.AND P1, PT, R6, UR4, PT ;  /* 0x0000000406007c0c */ /* 0x000fe2000bf26270 */
[----:B------:R-:W-:Y:S01]  /*1398e0*/  STL.64 [R1+0x3a88], R8 ;  /* 0x003a880801007387 */ /* 0x000fe20000100a00 */
[----:B------:R-:W-:Y:S01]  /*1398f0*/  IADD3 R6, P0, R42, R40, RZ ;  /* 0x000000282a067210 */ /* 0x000fe20007f1e0ff */
[----:B------:R-:W-:Y:S02]  /*139900*/  ULDC.64 UR4, c[0x0][0x228] ;  /* 0x00008a0000047ab9 */ /* 0x000fe40000000a00 */
[----:B------:R0:W-:Y:S02]  /*139910*/  STL [R1+0x188], R7 ;  /* 0x0001880701007387 */ /* 0x0001e40000100800 */
[----:B0-----:R-:W-:-:S05]  /*139920*/  IMAD.X R7, R43, 0x1, R41, P0 ;  /* 0x000000012b077824 */ /* 0x001fca00000e0629 */
[----:B------:R0:W-:Y:S01]  /*139930*/  STL.64 [R1+0x3ab8], R6 ;  /* 0x003ab80601007387 */ /* 0x0001e20000100a00 */
[----:B------:R-:W-:Y:S01]  /*139940*/  IMAD.U32 R8, RZ, RZ, UR4 ;  /* 0x00000004ff087e24 */ /* 0x000fe2000f8e00ff */
[----:B------:R-:W-:Y:S01]  /*139950*/  UMOV UR7, UR5 ;  /* 0x0000000500077c82 */ /* 0x000fe20008000000 */
[----:B------:R-:W-:Y:S01]  /*139960*/  ULDC.64 UR4, c[0x0][0x228] ;  /* 0x00008a0000047ab9 */ /* 0x000fe20000000a00 */
[----:B0-----:R-:W4:Y:S04]  /*139970*/  LDL.LU R7, [R1+0x66f4] ;  /* 0x0066f40001077983 */ /* 0x001f280000300800 */
[----:B------:R-:W4:Y:S04]  /*139980*/  LDL.LU R6, [R1+0x66f8] ;  /* 0x0066f80001067983 */ /* 0x000f280000300800 */
[----:B------:R0:W-:Y:S01]  /*139990*/  STL [R1+0x184], R8 ;  /* 0x0001840801007387 */ /* 0x0001e20000100800 */
[----:B------:R-:W-:Y:S01]  /*1399a0*/  UMOV UR30, UR8 ;  /* 0x00000008001e7c82 */ /* 0x000fe20008000000 */
[----:B------:R-:W-:Y:S01]  /*1399b0*/  ULDC.64 UR8, c[0x0][0x228] ;  /* 0x00008a0000087ab9 */ /* 0x000fe20000000a00 */
[----:B------:R-:W-:Y:S01]  /*1399c0*/  LOP3.LUT R53, R53, 0xfdffffff, RZ, 0xc0, !PT ;  /* 0xfdffffff35357812 */ /* 0x000fe200078ec0ff */
[----:B0-----:R-:W-:-:S05]  /*1399d0*/  IMAD.U32 R8, RZ, RZ, UR4 ;  /* 0x00000004ff087e24 */ /* 0x001fca000f8e00ff */
[----:B------:R0:W-:Y:S01]  /*1399e0*/  STL [R1+0x180], R8 ;  /* 0x0001800801007387 */ /* 0x0001e20000100800 */
[----:B------:R-:W-:Y:S01]  /*1399f0*/  UMOV UR4, UR9 ;  /* 0x0000000900047c82 */ /* 0x000fe20008000000 */
[----:B------:R-:W-:Y:S01]  /*139a00*/  @P1 LOP3.LUT R53, R53, 0x2000000, RZ, 0xfc, !PT ;  /* 0x0200000035351812 */ /* 0x000fe200078efcff */
[----:B0-----:R-:W-:Y:S01]  /*139a10*/  IMAD.U32 R8, RZ, RZ, UR8 ;  /* 0x00000008ff087e24 */ /* 0x001fe2000f8e00ff */
[----:B--2---:R-:W-:-:S04]  /*139a20*/  ISETP.GE.AND P2, PT, R4, UR5, PT ;  /* 0x0000000504007c0c */ /* 0x004fc8000bf46270 */
[----:B------:R0:W-:Y:S01]  /*139a30*/  STL [R1+0x17c], R8 ;  /* 0x00017c0801007387 */ /* 0x0001e20000100800 */
[----:B---3--:R-:W-:-:S03]  /*139a40*/  ISETP.GE.AND P1, PT, R3, UR4, PT ;  /* 0x0000000403007c0c */ /* 0x008fc6000bf26270 */
[----:B------:R-:W2:Y:S01]  /*139a50*/  LDL.LU R4, [R1+0x66fc] ;  /* 0x0066fc0001047983 */ /* 0x000ea20000300800 */
[----:B----4-:R-:W-:Y:S01]  /*139a60*/  ISETP.GE.AND P0, PT, R5, UR7, PT ;  /* 0x0000000705007c0c */ /* 0x010fe2000bf06270 */
[----:B------:R-:W-:Y:S01]  /*139a70*/  UMOV UR31, UR6 ;  /* 0x00000006001f7c82 */ /* 0x000fe20008000000 */
[----:B------:R-:W-:Y:S01]  /*139a80*/  ULDC UR6, c[0x0][0x248] ;  /* 0x0000920000067ab9 */ /* 0x000fe20000000800 */
[----:B------:R-:W3:Y:S01]  /*139a90*/  LDL.LU R3, [R1+0x6700] ;  /* 0x0067000001037983 */ /* 0x000ee20000300800 */
[----:B------:R-:W-:Y:S01]  /*139aa0*/  LOP3.LUT R53, R53, 0xfeffffff, RZ, 0xc0, !PT ;  /* 0xfeffffff35357812 */ /* 0x000fe200078ec0ff */
[----:B------:R-:W-:Y:S01]  /*139ab0*/  VIADD R42, R42, UR6 ;  /* 0x000000062a2a7c36 */ /* 0x000fe20008000000 */
[----:B------:R-:W-:Y:S01]  /*139ac0*/  ULDC.64 UR4, c[0x0][0x228] ;  /* 0x00008a0000047ab9 */ /* 0x000fe20000000a00 */
[----:B------:R-:W-:Y:S01]  /*139ad0*/  ULDC.64 UR6, c[0x0][0x228] ;  /* 0x00008a0000067ab9 */ /* 0x000fe20000000a00 */
[----:B------:R-:W-:Y:S02]  /*139ae0*/  ULDC.64 UR8, c[0x0][0x228] ;  /* 0x00008a0000087ab9 */ /* 0x000fe40000000a00 */
[----:B------:R-:W-:-:S03]  /*139af0*/  SHF.R.S32.HI R43, RZ, 0x1f, R42 ;  /* 0x0000001fff2b7819 */ /* 0x000fc6000001142a */
[----:B------:R-:W-:Y:S02]  /*139b00*/  @P0 LOP3.LUT R53, R53, 0x1000000, RZ, 0xfc, !PT ;  /* 0x0100000035350812 */ /* 0x000fe400078efcff */
[----:B0-----:R-:W-:Y:S02]  /*139b10*/  IADD3 R8, P0, R42, R34, RZ ;  /* 0x000000222a087210 */ /* 0x001fe40007f1e0ff */
[----:B------:R-:W-:Y:S01]  /*139b20*/  LOP3.LUT R53, R53, 0xff7fffff, RZ, 0xc0, !PT ;  /* 0xff7fffff35357812 */ /* 0x000fe200078ec0ff */
[----:B------:R-:W-:Y:S02]  /*139b30*/  IMAD.U32 R5, RZ, RZ, UR4 ;  /* 0x00000004ff057e24 */ /* 0x000fe4000f8e00ff */
[----:B------:R-:W-:Y:S01]  /*139b40*/  IMAD.X R9, R43, 0x1, R35, P0 ;  /* 0x000000012b097824 */ /* 0x000fe200000e0623 */
[----:B------:R-:W-:Y:S01]  /*139b50*/  @P2 LOP3.LUT R53, R53, 0x800000, RZ, 0xfc, !PT ;  /* 0x0080000035352812 */ /* 0x000fe200078efcff */
[----:B------:R-:W-:-:S03]  /*139b60*/  UMOV UR4, UR7 ;  /* 0x0000000700047c82 */ /* 0x000fc60008000000 */
[----:B------:R-:W-:Y:S01]  /*139b70*/  LOP3.LUT R53, R53, 0xffbfffff, RZ, 0xc0, !PT ;  /* 0xffbfffff35357812 */ /* 0x000fe200078ec0ff */
[----:B------:R-:W-:Y:S04]  /*139b80*/  STL.64 [R1+0x3ae0], R8 ;  /* 0x003ae00801007387 */ /* 0x000fe80000100a00 */
[----:B------:R0:W-:Y:S01]  /*139b90*/  STL [R1+0x178], R5 ;  /* 0x0001780501007387 */ /* 0x0001e20000100800 */
[----:B------:R-:W-:-:S03]  /*139ba0*/  @P1 LOP3.LUT R53, R53, 0x400000, RZ, 0xfc, !PT ;  /* 0x0040000035351812 */ /* 0x000fc600078efcff */
[----:B0-----:R-:W4:Y:S01]  /*139bb0*/  LDL.LU R5, [R1+0x6704] ;  /* 0x0067040001057983 */ /* 0x001f220000300800 */
[----:B------:R-:W-:Y:S01]  /*139bc0*/  IMAD.U32 R8, RZ, RZ, UR6 ;  /* 0x00000006ff087e24 */ /* 0x000fe2000f8e00ff */
[----:B------:R-:W-:Y:S01]  /*139bd0*/  LOP3.LUT R53, R53, 0xffdfffff, RZ, 0xc0, !PT ;  /* 0xffdfffff35357812 */ /* 0x000fe200078ec0ff */
[----:B------:R-:W-:Y:S01]  /*139be0*/  ULDC.64 UR6, c[0x0][0x228] ;  /* 0x00008a0000067ab9 */ /* 0x000fe20000000a00 */
[----:B------:R-:W-:Y:S02]  /*139bf0*/  ISETP.GE.AND P2, PT, R7, UR5, PT ;  /* 0x0000000507007c0c */ /* 0x000fe4000bf46270 */
[----:B------:R-:W-:Y:S01]  /*139c00*/  ISETP.GE.AND P1, PT, R6, UR4, PT ;  /* 0x0000000406007c0c */ /* 0x000fe2000bf26270 */
[----:B------:R-:W-:Y:S01]  /*139c10*/  ULDC.64 UR4, c[0x0][0x228] ;  /* 0x00008a0000047ab9 */ /* 0x000fe20000000a00 */
[----:B------:R-:W-:Y:S01]  /*139c20*/  IADD3 R6, P0, R42, R36, RZ ;  /* 0x000000242a067210 */ /* 0x000fe20007f1e0ff */
[----:B------:R-:W-:Y:S04]  /*139c30*/  STL [R1+0x174], R8 ;  /* 0x0001740801007387 */ /* 0x000fe80000100800 */
[----:B------:R-:W-:-:S04]  /*139c40*/  IMAD.X R7, R43, 0x1, R37, P0 ;  /* 0x000000012b077824 */ /* 0x000fc800000e0625 */
[----:B------:R-:W-:Y:S01]  /*139c50*/  @P2 LOP3.LUT R53, R53, 0x200000, RZ, 0xfc, !PT ;  /* 0x0020000035352812 */ /* 0x000fe200078efcff */
[----:B------:R-:W-:Y:S01]  /*139c60*/  IMAD.U32 R11, RZ, RZ, UR4 ;  /* 0x00000004ff0b7e24 */ /* 0x000fe2000f8e00ff */
[----:B------:R0:W-:Y:S02]  /*139c70*/  STL.64 [R1+0x3ab0], R6 ;  /* 0x003ab00601007387 */ /* 0x0001e40000100a00 */
[----:B------:R-:W-:Y:S01]  /*139c80*/  LOP3.LUT R53, R53, 0xffefffff, RZ, 0xc0, !PT ;  /* 0xffefffff35357812 */ /* 0x000fe200078ec0ff */
[----:B------:R-:W-:Y:S01]  /*139c90*/  UMOV UR4, UR7 ;  /* 0x0000000700047c82 */ /* 0x000fe20008000000 */
[----:B------:R-:W-:Y:S02]  /*139ca0*/  STL.64 [R1+0x6980], R10 ;  /* 0x0069800a01007387 */ /* 0x000fe40000100a00 */
[----:B------:R-:W-:Y:S01]  /*139cb0*/  @P1 LOP3.LUT R53, R53, 0x100000, RZ, 0xfc, !PT ;  /* 0x0010000035351812 */ /* 0x000fe200078efcff */
[----:B0-----:R-:W-:Y:S01]  /*139cc0*/  IMAD.U32 R6, RZ, RZ, UR6 ;  /* 0x00000006ff067e24 */ /* 0x001fe2000f8e00ff */
[----:B--2---:R-:W-:-:S04]  /*139cd0*/  ISETP.GE.AND P2, PT, R4, UR5, PT ;  /* 0x0000000504007c0c */ /* 0x004fc8000bf46270 */
[----:B------:R0:W-:Y:S01]  /*139ce0*/  STL [R1+0x16c], R6 ;  /* 0x00016c0601007387 */ /* 0x0001e20000100800 */
[----:B---3--:R-:W-:-:S03]  /*139cf0*/  ISETP.GE.AND P1, PT, R3, UR4, PT ;  /* 0x0000000403007c0c */ /* 0x008fc6000bf26270 */
[----:B------:R-:W2:Y:S01]  /*139d00*/  LDL.LU R4, [R1+0x6708] ;  /* 0x0067080001047983 */ /* 0x000ea20000300800 */
[----:B------:R-:W-:Y:S01]  /*139d10*/  LOP3.LUT R53, R53, 0xfff7ffff, RZ, 0xc0, !PT ;  /* 0xfff7ffff35357812 */ /* 0x000fe200078ec0ff */
[----:B------:R-:W-:Y:S01]  /*139d20*/  ULDC.64 UR4, c[0x0][0x228] ;  /* 0x00008a0000047ab9 */ /* 0x000fe20000000a00 */
[----:B------:R-:W-:Y:S01]  /*139d30*/  ULDC UR6, c[0x0][0x248] ;  /* 0x0000920000067ab9 */ /* 0x000fe20000000800 */
[----:B------:R-:W3:Y:S01]  /*139d40*/  LDL.LU R3, [R1+0x670c] ;  /* 0x00670c0001037983 */ /* 0x000ee20000300800 */
[----:B0-----:R-:W-:-:S05]  /*139d50*/  IADD3 R6, P0, R42, R38, RZ ;  /* 0x000000262a067210 */ /* 0x001fca0007f1e0ff */
[----:B------:R-:W-:Y:S01]  /*139d60*/  IMAD.X R7, R43, 0x1, R39, P0 ;  /* 0x000000012b077824 */ /* 0x000fe200000e0627 */
[----:B------:R-:W-:-:S04]  /*139d70*/  IADD3 R8, P0, R42, R40, RZ ;  /* 0x000000282a087210 */ /* 0x000fc80007f1e0ff */
[----:B------:R0:W-:Y:S01]  /*139d80*/  STL.64 [R1+0x3b08], R6 ;  /* 0x003b080601007387 */ /* 0x0001e20000100a00 */
[----:B------:R-:W-:Y:S01]  /*139d90*/  @P2 LOP3.LUT R53, R53, 0x80000, RZ, 0xfc, !PT ;  /* 0x0008000035352812 */ /* 0x000fe200078efcff */
[----:B------:R-:W-:-:S03]  /*139da0*/  IMAD.X R9, R43, 0x1, R41, P0 ;  /* 0x000000012b097824 */ /* 0x000fc600000e0629 */
[----:B------:R-:W-:Y:S01]  /*139db0*/  LOP3.LUT R53, R53, 0xfffbffff, RZ, 0xc0, !PT ;  /* 0xfffbffff35357812 */ /* 0x000fe200078ec0ff */
[----:B0-----:R-:W3:Y:S01]  /*139dc0*/  LDL.LU R6, [R1+0x6710] ;  /* 0x0067100001067983 */ /* 0x001ee20000300800 */
[----:B------:R-:W-:Y:S01]  /*139dd0*/  IMAD.U32 R7, RZ, RZ, UR4 ;  /* 0x00000004ff077e24 */ /* 0x000fe2000f8e00ff */
[----:B------:R-:W-:Y:S01]  /*139de0*/  UMOV UR4, UR5 ;  /* 0x0000000500047c82 */ /* 0x000fe20008000000 */
[----:B------:R-:W-:-:S03]  /*139df0*/  @P1 LOP3.LUT R53, R53, 0x40000, RZ, 0xfc, !PT ;  /* 0x0004000035351812 */ /* 0x000fc600078efcff */
[----:B------:R0:W-:Y:S01]  /*139e00*/  STL [R1+0x168], R7 ;  /* 0x0001680701007387 */ /* 0x0001e20000100800 */
[----:B----4-:R-:W-:Y:S01]  /*139e10*/  ISETP.GE.AND P1, PT, R5, UR4, PT ;  /* 0x0000000405007c0c */ /* 0x010fe2000bf26270 */
[----:B------:R-:W-:Y:S02]  /*139e20*/  ULDC.64 UR4, c[0x0][0x228] ;  /* 0x00008a0000047ab9 */ /* 0x000fe40000000a00 */
[----:B------:R1:W-:Y:S04]  /*139e30*/  STL.64 [R1+0x3b28], R8 ;  /* 0x003b280801007387 */ /* 0x0003e80000100a00 */
[----:B0-----:R-:W4:Y:S01]  /*139e40*/  LDL.LU R7, [R1+0x6714] ;  /* 0x0067140001077983 */ /* 0x001f220000300800 */
[----:B------:R-:W-:-:S03]  /*139e50*/  UMOV UR7, UR5 ;  /* 0x0000000500077c82 */ /* 0x000fc60008000000 */
[----:B------:R-:W4:Y:S01]  /*139e60*/  LDL.LU R5, [R1+0x6718] ;  /* 0x0067180001057983 */ /* 0x000f220000300800 */
[----:B-1----:R-:W-:Y:S01]  /*139e70*/  IMAD.U32 R8, RZ, RZ, UR4 ;  /* 0x00000004ff087e24 */ /* 0x002fe2000f8e00ff */
[----:B------:R-:W-:-:S04]  /*139e80*/  ULDC.64 UR4, c[0x0][0x228] ;  /* 0x00008a0000047ab9 */ /* 0x000fc80000000a00 */
[----:B------:R0:W-:Y:S02]  /*139e90*/  STL [R1+0x164], R8 ;  /* 0x0001640801007387 */ /* 0x0001e40000100800 */
[----:B0-----:R-:W-:-:S05]  /*139ea0*/  IMAD.U32 R8, RZ, RZ, UR4 ;  /* 0x00000004ff087e24 */ /* 0x001fca000f8e00ff */
[----:B------:R0:W-:Y:S02]  /*139eb0*/  STL [R1+0x160], R8 ;  /* 0x0001600801007387 */ /* 0x0001e40000100800 */
[----:B0-----:R-:W-:-:S05]  /*139ec0*/  IMAD.U32 R8, RZ, RZ, UR8 ;  /* 0x00000008ff087e24 */ /* 0x001fca000f8e00ff */
[----:B------:R0:W-:Y:S01]  /*139ed0*/  STL [R1+0x14c], R8 ;  /* 0x00014c0801007387 */ /* 0x0001e20000100800 */
[----:B--2---:R-:W-:-:S03]  /*139ee0*/  ISETP.GE.AND P0, PT, R4, UR7, PT ;  /* 0x0000000704007c0c */ /* 0x004fc6000bf06270 */
[----:B------:R-:W2:Y:S01]  /*139ef0*/  LDL.LU R4, [R1+0x671c] ;  /* 0x00671c0001047983 */ /* 0x000ea20000300800 */
[----:B---3--:R-:W-:-:S03]  /*139f00*/  ISETP.GE.AND P2, PT, R3, UR5, PT ;  /* 0x0000000503007c0c */ /* 0x008fc6000bf46270 */
[----:B------:R-:W3:Y:S01]  /*139f10*/  LDL.LU R3, [R1+0x6720] ;  /* 0x0067200001037983 */ /* 0x000ee20000300800 */
[----:B------:R-:W-:-:S04]  /*139f20*/  LOP3.LUT R53, R53, 0xfffdffff, RZ, 0xc0, !PT ;  /* 0xfffdffff35357812 */ /* 0x000fc800078ec0ff */
[----:B------:R-:W-:Y:S01]  /*139f30*/  @P1 LOP3.LUT R53, R53, 0x20000, RZ, 0xfc, !PT ;  /* 0x0002000035351812 */ /* 0x000fe200078efcff */
[----:B------:R-:W-:Y:S01]  /*139f40*/  VIADD R42, R42, UR6 ;  /* 0x000000062a2a7c36 */ /* 0x000fe20008000000 */
[----:B------:R-:W-:Y:S01]  /*139f50*/  UMOV UR4, UR9 ;  /* 0x0000000900047c82 */ /* 0x000fe20008000000 */
[----:B------:R-:W-:Y:S01]  /*139f60*/  ULDC.64 UR6, c[0x0][0x228] ;  /* 0x00008a0000067ab9 */ /* 0x000fe20000000a00 */
[----:B------:R-:W-:Y:S01]  /*139f70*/  LOP3.LUT R53, R53, 0xfffeffff, RZ, 0xc0, !PT ;  /* 0xfffeffff35357812 */ /* 0x000fe200078ec0ff */
[----:B------:R-:W-:Y:S01]  /*139f80*/  ULDC.64 UR8, c[0x0][0x228] ;  /* 0x00008a0000087ab9 */ /* 0x000fe20000000a00 */
[----:B------:R-:W-:Y:S02]  /*139f90*/  SHF.R.S32.HI R43, RZ, 0x1f, R42 ;  /* 0x0000001fff2b7819 */ /* 0x000fe4000001142a */
[----:B------:R-:W-:Y:S02]  /*139fa0*/  @P0 LOP3.LUT R53, R53, 0x10000, RZ, 0xfc, !PT ;  /* 0x0001000035350812 */ /* 0x000fe400078efcff */
[----:B0-----:R-:W-:-:S05]  /*139fb0*/  IADD3 R8, P0, R42, R34, RZ ;  /* 0x000000222a087210 */ /* 0x001fca0007f1e0ff */
[----:B------:R-:W-:Y:S01]  /*139fc0*/  IMAD.X R9, R43, 0x1, R35, P0 ;  /* 0x000000012b097824 */ /* 0x000fe200000e0623 */
[----:B------:R-:W-:Y:S01]  /*139fd0*/  ISETP.GE.AND P1, PT, R6, UR4, PT ;  /* 0x0000000406007c0c */ /* 0x000fe2000bf26270 */
[----:B------:R-:W-:-:S03]  /*139fe0*/  ULDC.64 UR4, c[0x0][0x228] ;  /* 0x00008a0000047ab9 */ /* 0x000fc60000000a00 */
[----:B------:R0:W-:Y:S01]  /*139ff0*/  STL.64 [R1+0x3b20], R8 ;  /* 0x003b200801007387 */ /* 0x0001e20000100a00 */
[----:B------:R-:W-:-:S03]  /*13a000*/  LOP3.LUT R53, R53, 0xffff7fff, RZ, 0xc0, !PT ;  /* 0xffff7fff35357812 */ /* 0x000fc600078ec0ff */
[----:B------:R-:W2:Y:S01]  /*13a010*/  LDL.LU R6, [R1+0x6724] ;  /* 0x0067240001067983 */ /* 0x000ea20000300800 */
[----:B------:R-:W-:-:S04]  /*13a020*/  @P2 LOP3.LUT R53, R53, 0x8000, RZ, 0xfc, !PT ;  /* 0x0000800035352812 */ /* 0x000fc800078efcff */
[----:B------:R-:W-:Y:S01]  /*13a030*/  LOP3.LUT R53, R53, 0xffffbfff, RZ, 0xc0, !PT ;  /* 0xffffbfff35357812 */ /* 0x000fe200078ec0ff */
[----:B0-----:R-:W-:Y:S01]  /*13a040*/  IMAD.U32 R8, RZ, RZ, UR4 ;  /* 0x00000004ff087e24 */ /* 0x001fe2000f8e00ff */
[----:B----4-:R-:W-:Y:S01]  /*13a050*/  ISETP.GE.AND P2, PT, R7, UR5, PT ;  /* 0x0000000507007c0c */ /* 0x010fe2000bf46270 */
[----:B------:R-:W-:Y:S01]  /*13a060*/  UMOV UR4, UR7 ;  /* 0x0000000700047c82 */ /* 0x000fe20008000000 */
[----:B------:R-:W-:Y:S02]  /*13a070*/  @P1 LOP3.LUT R53, R53, 0x4000, RZ, 0xfc, !PT ;  /* 0x0000400035351812 */ /* 0x000fe400078efcff */
[----:B------:R0:W-:Y:S01]  /*13a080*/  STL [R1+0x148], R8 ;  /* 0x0001480801007387 */ /* 0x0001e20000100800 */
[----:B------:R-:W-:Y:S01]  /*13a090*/  ISETP.GE.AND P1, PT, R5, UR4, PT ;  /* 0x0000000405007c0c */ /* 0x000fe2000bf26270 */
[----:B------:R-:W-:Y:S01]  /*13a0a0*/  ULDC.64 UR4, c[0x0][0x228] ;  /* 0x00008a0000047ab9 */ /* 0x000fe20000000a00 */
[----:B------:R-:W-:Y:S01]  /*13a0b0*/  LOP3.LUT R53, R53, 0xffffdfff, RZ, 0xc0, !PT ;  /* 0xffffdfff35357812 */ /* 0x000fe200078ec0ff */
[----:B0-----:R-:W-:-:S05]  /*13a0c0*/  IMAD.U32 R8, RZ, RZ, UR6 ;  /* 0x00000006ff087e24 */ /* 0x001fca000f8e00ff */
[----:B------:R-:W-:Y:S01]  /*13a0d0*/  @P2 LOP3.LUT R53, R53, 0x2000, RZ, 0xfc, !PT ;  /* 0x0000200035352812 */ /* 0x000fe200078efcff */
[----:B------:R-:W-:Y:S01]  /*13a0e0*/  ULDC.64 UR6, c[0x0][0x228] ;  /* 0x00008a0000067ab9 */ /* 0x000fe20000000a00 */
[----:B------:R0:W-:Y:S01]  /*13a0f0*/  STL [R1+0x144], R8 ;  /* 0x0001440801007387 */ /* 0x0001e20000100800 */
[----:B------:R-:W-:Y:S01]  /*13a100*/  IMAD.U32 R5, RZ, RZ, UR6 ;  /* 0x00000006ff057e24 */ /* 0x000fe2000f8e00ff */
[----:B------:R-:W-:Y:S01]  /*13a110*/  LOP3.LUT R53, R53, 0xffffefff, RZ, 0xc0, !PT ;  /* 0xffffefff35357812 */ /* 0x000fe200078ec0ff */
[----:B------:R-:W-:Y:S01]  /*13a120*/  IMAD.U32 R12, RZ, RZ, UR4 ;  /* 0x00000004ff0c7e24 */ /* 0x000fe2000f8e00ff */
[----:B0-----:R-:W-:Y:S01]  /*13a130*/  IADD3 R8, P0, R42, R36, RZ ;  /* 0x000000242a087210 */ /* 0x001fe20007f1e0ff */
[----:B------:R-:W-:-:S04]  /*13a140*/  ULDC UR6, c[0x0][0x248] ;  /* 0x0000920000067ab9 */ /* 0x000fc80000000800 */
[----:B------:R-:W-:Y:S01]  /*13a150*/  IMAD.X R9, R43, 0x1, R37, P0 ;  /* 0x000000012b097824 */ /* 0x000fe200000e0625 */
[----:B------:R-:W-:Y:S01]  /*13a160*/  UMOV UR4, UR7 ;  /* 0x0000000700047c82 */ /* 0x000fe20008000000 */
[----:B------:R-:W-:-:S03]  /*13a170*/  @P1 LOP3.LUT R53, R53, 0x1000, RZ, 0xfc, !PT ;  /* 0x0000100035351812 */ /* 0x000fc600078efcff */
[----:B------:R-:W-:Y:S04]  /*13a180*/  STL.64 [R1+0x3b00], R8 ;  /* 0x003b000801007387 */ /* 0x000fe80000100a00 */
[----:B------:R0:W-:Y:S04]  /*13a190*/  STL [R1+0x12c], R5 ;  /* 0x00012c0501007387 */ /* 0x0001e80000100800 */
[----:B0-----:R-:W4:Y:S01]  /*13a1a0*/  LDL.LU R5, [R1+0x6728] ;  /* 0x0067280001057983 */ /* 0x001f220000300800 */
[----:B---3--:R-:W-:-:S03]  /*13a1b0*/  ISETP.GE.AND P1, PT, R3, UR4, PT ;  /* 0x0000000403007c0c */ /* 0x008fc6000bf26270 */
[----:B------:R-:W3:Y:S01]  /*13a1c0*/  LDL.LU R3, [R1+0x672c] ;  /* 0x00672c0001037983 */ /* 0x000ee20000300800 */
[----:B--2---:R-:W-:Y:S01]  /*13a1d0*/  ISETP.GE.AND P2, PT, R4, UR5, PT ;  /* 0x0000000504007c0c */ /* 0x004fe2000bf46270 */
[----:B------:R-:W-:Y:S01]  /*13a1e0*/  ULDC.64 UR4, c[0x0][0x228] ;  /* 0x00008a0000047ab9 */ /* 0x000fe20000000a00 */
[----:B------:R-:W-:Y:S02]  /*13a1f0*/  LOP3.LUT R53, R53, 0xfffff7ff, RZ, 0xc0, !PT ;  /* 0xfffff7ff35357812 */ /* 0x000fe400078ec0ff */
[----:B------:R-:W-:Y:S01]  /*13a200*/  IADD3 R8, P0, R42, R38, RZ ;  /* 0x000000262a087210 */ /* 0x000fe20007f1e0ff */
[----:B------:R-:W-:Y:S01]  /*13a210*/  IMAD.U32 R7, RZ, RZ, UR4 ;  /* 0x00000004ff077e24 */ /* 0x000fe2000f8e00ff */
[----:B------:R-:W-:Y:S01]  /*13a220*/  UMOV UR4, UR5 ;  /* 0x0000000500047c82 */ /* 0x000fe20008000000 */
[----:B------:R-:W2:Y:S06]  /*13a230*/  LDL.LU R4, [R1+0x6730] ;  /* 0x0067300001047983 */ /* 0x000eac0000300800 */
[----:B------:R-:W-:-:S04]  /*13a240*/  @P2 LOP3.LUT R53, R53, 0x800, RZ, 0xfc, !PT ;  /* 0x0000080035352812 */ /* 0x000fc800078efcff */
[----:B------:R-:W-:Y:S01]  /*13a250*/  LOP3.LUT R53, R53, 0xfffffbff, RZ, 0xc0, !PT ;  /* 0xfffffbff35357812 */ /* 0x000fe200078ec0ff */
[----:B------:R-:W-:-:S03]  /*13a260*/  IMAD.X R9, R43, 0x1, R39, P0 ;  /* 0x000000012b097824 */ /* 0x000fc600000e0627 */
        /* <DEDUP_REMOVED lines=11> */
[----:B0-----:R-:W2:Y:S04]  /*13a320*/  LDL.LU R7, [R1+0x6734] ;  /* 0x0067340001077983 */ /* 0x001ea80000300800 */
[----:B------:R-:W2:Y:S04]  /*13a330*/  LDL.LU R6, [R1+0x6738] ;  /* 0x0067380001067983 */ /* 0x000ea80000300800 */
[----:B------:R0:W-:Y:S02]  /*13a340*/  STL [R1+0x124], R8 ;  /* 0x0001240801007387 */ /* 0x0001e40000100800 */
[----:B0-----:R-:W-:-:S05]  /*13a350*/  IMAD.U32 R8, RZ, RZ, UR4 ;  /* 0x00000004ff087e24 */ /* 0x001fca000f8e00ff */
[----:B------:R0:W-:Y:S02]  /*13a360*/  STL [R1+0x120], R8 ;  /* 0x0001200801007387 */ /* 0x0001e40000100800 */
[----:B0-----:R-:W-:Y:S01]  /*13a370*/  IMAD.U32 R8, RZ, RZ, UR8 ;  /* 0x00000008ff087e24 */ /* 0x001fe2000f8e00ff */
[----:B----4-:R-:W-:-:S04]  /*13a380*/  ISETP.GE.AND P0, PT, R5, UR7, PT ;  /* 0x0000000705007c0c */ /* 0x010fc8000bf06270 */
[----:B------:R0:W-:Y:S04]  /*13a390*/  STL [R1+0x11c], R8 ;  /* 0x00011c0801007387 */ /* 0x0001e80000100800 */
[----:B------:R-:W4:Y:S01]  /*13a3a0*/  LDL.LU R5, [R1+0x673c] ;  /* 0x00673c0001057983 */ /* 0x000f220000300800 */
        /* <DEDUP_REMOVED lines=8> */
[----:B------:R-:W-:-:S03]  /*13a430*/  ULDC.64 UR8, c[0x0][0x228] ;  /* 0x00008a0000087ab9 */ /* 0x000fc60000000a00 */
[----:B------:R-:W-:Y:S02]  /*13a440*/  @P0 LOP3.LUT R53, R53, 0x100, RZ, 0xfc, !PT ;  /* 0x0000010035350812 */ /* 0x000fe400078efcff */
[----:B------:R-:W-:Y:S02]  /*13a450*/  SHF.R.S32.HI R43, RZ, 0x1f, R42 ;  /* 0x0000001fff2b7819 */ /* 0x000fe4000001142a */
[----:B--2---:R-:W-:Y:S01]  /*13a460*/  ISETP.GE.AND P1, PT, R4, UR4, PT ;  /* 0x0000000404007c0c */ /* 0x004fe2000bf26270 */
[----:B------:R-:W-:Y:S01]  /*13a470*/  ULDC.64 UR4, c[0x0][0x228] ;  /* 0x00008a0000047ab9 */ /* 0x000fe20000000a00 */
[----:B0-----:R-:W-:Y:S02]  /*13a480*/  IADD3 R8, P0, R42, R34, RZ ;  /* 0x000000222a087210 */ /* 0x001fe40007f1e0ff */
[----:B------:R-:W-:-:S03]  /*13a490*/  LOP3.LUT R53, R53, 0xffffff7f, RZ, 0xc0, !PT ;  /* 0xffffff7f35357812 */ /* 0x000fc600078ec0ff */
[----:B------:R-:W-:Y:S01]  /*13a4a0*/  IMAD.X R9, R43, 0x1, R35, P0 ;  /* 0x000000012b097824 */ /* 0x000fe200000e0623 */
[----:B------:R-:W-:-:S04]  /*13a4b0*/  @P2 LOP3.LUT R53, R53, 0x80, RZ, 0xfc, !PT ;  /* 0x0000008035352812 */ /* 0x000fc800078efcff */
[----:B------:R-:W-:Y:S01]  /*13a4c0*/  LOP3.LUT R53, R53, 0xffffffbf, RZ, 0xc0, !PT ;  /* 0xffffffbf35357812 */ /* 0x000fe200078ec0ff */
[----:B------:R0:W-:Y:S03]  /*13a4d0*/  STL.64 [R1+0x3b80], R8 ;  /* 0x003b800801007387 */ /* 0x0001e60000100a00 */
[----:B------:R-:W-:Y:S01]  /*13a4e0*/  @P1 LOP3.LUT R53, R53, 0x40, RZ, 0xfc, !PT ;  /* 0x0000004035351812 */ /* 0x000fe200078efcff */
[----:B------:R-:W2:Y:S01]  /*13a4f0*/  LDL.LU R4, [R1+0x6744] ;  /* 0x0067440001047983 */ /* 0x000ea20000300800 */
[----:B0-----:R-:W-:Y:S01]  /*13a500*/  IMAD.U32 R8, RZ, RZ, UR4 ;  /* 0x00000004ff087e24 */ /* 0x001fe2000f8e00ff */
[----:B------:R-:W-:Y:S01]  /*13a510*/  UMOV UR4, UR7 ;  /* 0x0000000700047c82 */ /* 0x000fe20008000000 */
[----:B------:R-:W-:-:S03]  /*13a520*/  LOP3.LUT R53, R53, 0xffffffdf, RZ, 0xc0, !PT ;  /* 0xffffffdf35357812 */ /* 0x000fc600078ec0ff */
[----:B------:R0:W-:Y:S01]  /*13a530*/  STL [R1+0x118], R8 ;  /* 0x0001180801007387 */ /* 0x0001e20000100800 */
[----:B------:R-:W-:Y:S02]  /*13a540*/  ISETP.GE.AND P2, PT, R7, UR5, PT ;  /* 0x0000000507007c0c */ /* 0x000fe4000bf46270 */
[----:B------:R-:W-:Y:S01]  /*13a550*/  ISETP.GE.AND P1, PT, R6, UR4, PT ;  /* 0x0000000406007c0c */ /* 0x000fe2000bf26270 */
[----:B0-----:R-:W-:Y:S01]  /*13a560*/  IMAD.U32 R8, RZ, RZ, UR6 ;  /* 0x00000006ff087e24 */ /* 0x001fe2000f8e00ff */
[----:B------:R-:W-:Y:S01]  /*13a570*/  IADD3 R6, P0, R42, R36, RZ ;  /* 0x000000242a067210 */ /* 0x000fe20007f1e0ff */
[----:B------:R-:W-:Y:S01]  /*13a580*/  ULDC.64 UR6, c[0x0][0x228] ;  /* 0x00008a0000067ab9 */ /* 0x000fe20000000a00 */
[----:B------:R-:W-:-:S03]  /*13a590*/  ULDC.64 UR4, c[0x0][0x228] ;  /* 0x00008a0000047ab9 */ /* 0x000fc60000000a00 */
[----:B------:R-:W-:Y:S01]  /*13a5a0*/  IMAD.X R7, R43, 0x1, R37, P0 ;  /* 0x000000012b077824 */ /* 0x000fe200000e0625 */
[----:B------:R-:W-:Y:S03]  /*13a5b0*/  STL [R1+0x114], R8 ;  /* 0x0001140801007387 */ /* 0x000fe60000100800 */
[----:B------:R-:W-:Y:S01]  /*13a5c0*/  @P2 LOP3.LUT R53, R53, 0x20, RZ, 0xfc, !PT ;  /* 0x0000002035352812 */ /* 0x000fe200078efcff */
[----:B------:R0:W-:Y:S03]  /*13a5d0*/  STL.64 [R1+0x3b58], R6 ;  /* 0x003b580601007387 */ /* 0x0001e60000100a00 */
[----:B------:R-:W-:Y:S01]  /*13a5e0*/  LOP3.LUT R53, R53, 0xffffffef, RZ, 0xc0, !PT ;  /* 0xffffffef35357812 */ /* 0x000fe200078ec0ff */
[----:B------:R-:W-:Y:S01]  /*13a5f0*/  IMAD.U32 R13, RZ, RZ, UR4 ;  /* 0x00000004ff0d7e24 */ /* 0x000fe2000f8e00ff */
[----:B------:R-:W-:-:S02]  /*13a600*/  UMOV UR4, UR7 ;  /* 0x0000000700047c82 */ /* 0x000fc40008000000 */
[----:B------:R-:W-:Y:S01]  /*13a610*/  @P1 LOP3.LUT R53, R53, 0x10, RZ, 0xfc, !PT ;  /* 0x0000001035351812 */ /* 0x000fe200078efcff */
[----:B0-----:R-:W-:Y:S01]  /*13a620*/  IMAD.U32 R6, RZ, RZ, UR6 ;  /* 0x00000006ff067e24 */ /* 0x001fe2000f8e00ff */
[----:B----4-:R-:W-:-:S04]  /*13a630*/  ISETP.GE.AND P2, PT, R5, UR5, PT ;  /* 0x0000000505007c0c */ /* 0x010fc8000bf46270 */
[----:B------:R0:W-:Y:S01]  /*13a640*/  STL [R1+0x10c], R6 ;  /* 0x00010c0601007387 */ /* 0x0001e20000100800 */
[----:B---3--:R-:W-:-:S03]  /*13a650*/  ISETP.GE.AND P1, PT, R3, UR4, PT ;  /* 0x0000000403007c0c */ /* 0x008fc6000bf26270 */
[----:B------:R-:W3:Y:S01]  /*13a660*/  LDL.LU R5, [R1+0x6748] ;  /* 0x0067480001057983 */ /* 0x000ee20000300800 */
[----:B0-----:R-:W-:Y:S01]  /*13a670*/  IADD3 R6, P0, R42, R38, RZ ;  /* 0x000000262a067210 */ /* 0x001fe20007f1e0ff */
[----:B------:R-:W-:Y:S01]  /*13a680*/  ULDC.64 UR4, c[0x0][0x228] ;  /* 0x00008a0000047ab9 */ /* 0x000fe20000000a00 */
[----:B------:R-:W-:Y:S01]  /*13a690*/  LOP3.LUT R53, R53, 0xfffffff7, RZ, 0xc0, !PT ;  /* 0xfffffff735357812 */ /* 0x000fe200078ec0ff */
[----:B------:R-:W4:Y:S01]  /*13a6a0*/  LDL.LU R3, [R1+0x674c] ;  /* 0x00674c0001037983 */ /* 0x000f220000300800 */
[----:B------:R-:W-:Y:S01]  /*13a6b0*/  ULDC UR6, c[0x0][0x248] ;  /* 0x0000920000067ab9 */ /* 0x000fe20000000800 */
[----:B------:R-:W-:-:S05]  /*13a6c0*/  IMAD.X R7, R43, 0x1, R39, P0 ;  /* 0x000000012b077824 */ /* 0x000fca00000e0627 */
[----:B------:R0:W-:Y:S01]  /*13a6d0*/  STL.64 [R1+0x3bb0], R6 ;  /* 0x003bb00601007387 */ /* 0x0001e20000100a00 */
[----:B------:R-:W-:Y:S02]  /*13a6e0*/  IADD3 R8, P0, R42, R40, RZ ;  /* 0x000000282a087210 */ /* 0x000fe40007f1e0ff */
[----:B------:R-:W-:Y:S01]  /*13a6f0*/  @P2 LOP3.LUT R53, R53, 0x8, RZ, 0xfc, !PT ;  /* 0x0000000835352812 */ /* 0x000fe200078efcff */
[----:B0-----:R-:W4:Y:S01]  /*13a700*/  LDL.LU R6, [R1+0x6750] ;  /* 0x0067500001067983 */ /* 0x001f220000300800 */
[----:B------:R-:W-:Y:S02]  /*13a710*/  IMAD.U32 R7, RZ, RZ, UR4 ;  /* 0x00000004ff077e24 */ /* 0x000fe4000f8e00ff */
[----:B------:R-:W-:Y:S01]  /*13a720*/  LOP3.LUT R53, R53, 0xfffffffb, RZ, 0xc0, !PT ;  /* 0xfffffffb35357812 */ /* 0x000fe200078ec0ff */
[----:B------:R-:W-:Y:S01]  /*13a730*/  IMAD.X R9, R43, 0x1, R41, P0 ;  /* 0x000000012b097824 */ /* 0x000fe200000e0629 */
[----:B------:R-:W-:Y:S01]  /*13a740*/  UMOV UR4, UR5 ;  /* 0x0000000500047c82 */ /* 0x000fe20008000000 */
[----:B------:R0:W-:Y:S01]  /*13a750*/  STL [R1+0x108], R7 ;  /* 0x0001080701007387 */ /* 0x0001e20000100800 */
[----:B------:R-:W-:-:S03]  /*13a760*/  @P1 LOP3.LUT R53, R53, 0x4, RZ, 0xfc, !PT ;  /* 0x0000000435351812 */ /* 0x000fc600078efcff */
[----:B------:R1:W-:Y:S01]  /*13a770*/  STL.64 [R1+0x3be8], R8 ;  /* 0x003be80801007387 */ /* 0x0003e20000100a00 */
[----:B--2---:R-:W-:Y:S01]  /*13a780*/  ISETP.GE.AND P1, PT, R4, UR4, PT ;  /* 0x0000000404007c0c */ /* 0x004fe2000bf26270 */
[----:B------:R-:W-:Y:S02]  /*13a790*/  ULDC.64 UR4, c[0x0][0x228] ;  /* 0x00008a0000047ab9 */ /* 0x000fe40000000a00 */
[----:B0-----:R-:W2:Y:S01]  /*13a7a0*/  LDL.LU R7, [R1+0x6754] ;  /* 0x0067540001077983 */ /* 0x001ea20000300800 */
[----:B------:R-:W-:-:S03]  /*13a7b0*/  UMOV UR7, UR5 ;  /* 0x0000000500077c82 */ /* 0x000fc60008000000 */
[----:B------:R-:W2:Y:S01]  /*13a7c0*/  LDL.LU R4, [R1+0x6758] ;  /* 0x0067580001047983 */ /* 0x000ea20000300800 */
[----:B-1----:R-:W-:Y:S01]  /*13a7d0*/  IMAD.U32 R8, RZ, RZ, UR4 ;  /* 0x00000004ff087e24 */ /* 0x002fe2000f8e00ff */
[----:B------:R-:W-:-:S04]  /*13a7e0*/  ULDC.64 UR4, c[0x0][0x228] ;  /* 0x00008a0000047ab9 */ /* 0x000fc80000000a00 */
[----:B------:R0:W-:Y:S02]  /*13a7f0*/  STL [R1+0x104], R8 ;  /* 0x0001040801007387 */ /* 0x0001e40000100800 */
[----:B0-----:R-:W-:-:S05]  /*13a800*/  IMAD.U32 R8, RZ, RZ, UR4 ;  /* 0x00000004ff087e24 */ /* 0x001fca000f8e00ff */
[----:B------:R0:W-:Y:S02]  /*13a810*/  STL [R1+0x100], R8 ;  /* 0x0001000801007387 */ /* 0x0001e40000100800 */
[----:B0-----:R-:W-:-:S05]  /*13a820*/  IMAD.U32 R8, RZ, RZ, UR8 ;  /* 0x00000008ff087e24 */ /* 0x001fca000f8e00ff */
[----:B------:R0:W-:Y:S01]  /*13a830*/  STL [R1+0xfc], R8 ;  /* 0x0000fc0801007387 */ /* 0x0001e20000100800 */
[----:B---3--:R-:W-:-:S03]  /*13a840*/  ISETP.GE.AND P0, PT, R5, UR7, PT ;  /* 0x0000000705007c0c */ /* 0x008fc6000bf06270 */
[----:B------:R-:W3:Y:S01]  /*13a850*/  LDL.LU R5, [R1+0x675c] ;  /* 0x00675c0001057983 */ /* 0x000ee20000300800 */
[----:B----4-:R-:W-:-:S03]  /*13a860*/  ISETP.GE.AND P2, PT, R3, UR5, PT ;  /* 0x0000000503007c0c */ /* 0x010fc6000bf46270 */
[----:B------:R-:W4:Y:S01]  /*13a870*/  LDL.LU R3, [R1+0x6760] ;  /* 0x0067600001037983 */ /* 0x000f220000300800 */
[----:B------:R-:W-:-:S04]  /*13a880*/  LOP3.LUT R53, R53, 0xfffffffd, RZ, 0xc0, !PT ;  /* 0xfffffffd35357812 */ /* 0x000fc800078ec0ff */
[----:B------:R-:W-:Y:S01]  /*13a890*/  @P1 LOP3.LUT R53, R53, 0x2, RZ, 0xfc, !PT ;  /* 0x0000000235351812 */ /* 0x000fe200078efcff */
[----:B------:R-:W-:Y:S01]  /*13a8a0*/  VIADD R42, R42, UR6 ;  /* 0x000000062a2a7c36 */ /* 0x000fe20008000000 */
[----:B------:R-:W-:Y:S01]  /*13a8b0*/  UMOV UR4, UR9 ;  /* 0x0000000900047c82 */ /* 0x000fe20008000000 */
[----:B------:R-:W-:Y:S01]  /*13a8c0*/  LOP3.LUT R52, R52, 0x7fffffff, RZ, 0xc0, !PT ;  /* 0x7fffffff34347812 */ /* 0x000fe200078ec0ff */
        /* <DEDUP_REMOVED lines=9> */
[----:B------:R0:W-:Y:S04]  /*13a960*/  STL.64 [R1+0x3be0], R8 ;  /* 0x003be00801007387 */ /* 0x0001e80000100a00 */
[----:B------:R-:W3:Y:S01]  /*13a970*/  LDL.LU R6, [R1+0x6764] ;  /* 0x0067640001067983 */ /* 0x000ee20000300800 */
[----:B------:R-:W-:Y:S02]  /*13a980*/  @P2 LOP3.LUT R52, R52, 0x80000000, RZ, 0xfc, !PT ;  /* 0x8000000034342812 */ /* 0x000fe400078efcff */
[----:B--2---:R-:W-:Y:S01]  /*13a990*/  ISETP.GE.AND P2, PT, R7, UR5, PT ;  /* 0x0000000507007c0c */ /* 0x004fe2000bf46270 */
[----:B0-----:R-:W-:Y:S01]  /*13a9a0*/  IMAD.U32 R8, RZ, RZ, UR4 ;  /* 0x00000004ff087e24 */ /* 0x001fe2000f8e00ff */
[----:B------:R-:W-:-:S04]  /*13a9b0*/  LOP3.LUT R52, R52, 0xbfffffff, RZ, 0xc0, !PT ;  /* 0xbfffffff34347812 */ /* 0x000fc800078ec0ff */
[----:B------:R0:W-:Y:S01]  /*13a9c0*/  STL [R1+0xf8], R8 ;  /* 0x0000f80801007387 */ /* 0x0001e20000100800 */
[----:B------:R-:W-:Y:S01]  /*13a9d0*/  @P1 LOP3.LUT R52, R52, 0x40000000, RZ, 0xfc, !PT ;  /* 0x4000000034341812 */ /* 0x000fe200078efcff */
[----:B------:R-:W-:Y:S02]  /*13a9e0*/  UMOV UR4, UR7 ;  /* 0x0000000700047c82 */ /* 0x000fe40008000000 */
[----:B------:R-:W-:Y:S01]  /*13a9f0*/  ISETP.GE.AND P1, PT, R4, UR4, PT ;  /* 0x0000000404007c0c */ /* 0x000fe2000bf26270 */
[----:B------:R-:W-:Y:S01]  /*13aa00*/  ULDC.64 UR4, c[0x0][0x228] ;  /* 0x00008a0000047ab9 */ /* 0x000fe20000000a00 */
[----:B0-----:R-:W-:Y:S01]  /*13aa10*/  IMAD.U32 R8, RZ, RZ, UR6 ;  /* 0x00000006ff087e24 */ /* 0x001fe2000f8e00ff */
[----:B------:R-:W-:Y:S01]  /*13aa20*/  LOP3.LUT R52, R52, 0xdfffffff, RZ, 0xc0, !PT ;  /* 0xdfffffff34347812 */ /* 0x000fe200078ec0ff */
[----:B------:R-:W-:-:S03]  /*13aa30*/  ULDC.64 UR6, c[0x0][0x228] ;  /* 0x00008a0000067ab9 */ /* 0x000fc60000000a00 */
[----:B------:R0:W-:Y:S04]  /*13aa40*/  STL [R1+0xf4], R8 ;  /* 0x0000f40801007387 */ /* 0x0001e80000100800 */
[----:B------:R-:W2:Y:S01]  /*13aa50*/  LDL.LU R4, [R1+0x6768] ;  /* 0x0067680001047983 */ /* 0x000ea20000300800 */
[----:B------:R-:W-:Y:S02]  /*13aa60*/  @P2 LOP3.LUT R52, R52, 0x20000000, RZ, 0xfc, !PT ;  /* 0x2000000034342812 */ /* 0x000fe400078efcff */
[----:B0-----:R-:W-:Y:S01]  /*13aa70*/  IADD3 R8, P0, R42, R36, RZ ;  /* 0x000000242a087210 */ /* 0x001fe20007f1e0ff */
[----:B------:R-:W-:Y:S01]  /*13aa80*/  IMAD.U32 R7, RZ, RZ, UR6 ;  /* 0x00000006ff077e24 */ /* 0x000fe2000f8e00ff */
[----:B------:R-:W-:Y:S01]  /*13aa90*/  LOP3.LUT R52, R52, 0xefffffff, RZ, 0xc0, !PT ;  /* 0xefffffff34347812 */ /* 0x000fe200078ec0ff */
[----:B------:R-:W-:-:S02]  /*13aaa0*/  IMAD.U32 R14, RZ, RZ, UR4 ;  /* 0x00000004ff0e7e24 */ /* 0x000fc4000f8e00ff */
[----:B------:R-:W-:Y:S01]  /*13aab0*/  IMAD.X R9, R43, 0x1, R37, P0 ;  /* 0x000000012b097824 */ /* 0x000fe200000e0625 */
[----:B------:R-:W-:Y:S01]  /*13aac0*/  UMOV UR4, UR7 ;  /* 0x0000000700047c82 */ /* 0x000fe20008000000 */
[----:B------:R-:W-:Y:S01]  /*13aad0*/  @P1 LOP3.LUT R52, R52, 0x10000000, RZ, 0xfc, !PT ;  /* 0x1000000034341812 */ /* 0x000fe200078efcff */
[----:B------:R-:W-:Y:S02]  /*13aae0*/  ULDC UR6, c[0x0][0x248] ;  /* 0x0000920000067ab9 */ /* 0x000fe40000000800 */
[----:B------:R0:W-:Y:S04]  /*13aaf0*/  STL.64 [R1+0x3ba8], R8 ;  /* 0x003ba80801007387 */ /* 0x0001e80000100a00 */
[----:B------:R1:W-:Y:S01]  /*13ab00*/  STL [R1+0xec], R7 ;  /* 0x0000ec0701007387 */ /* 0x0003e20000100800 */
[----:B----4-:R-:W-:-:S03]  /*13ab10*/  ISETP.GE.AND P1, PT, R3, UR4, PT ;  /* 0x0000000403007c0c */ /* 0x010fc6000bf26270 */
[----:B------:R-:W4:Y:S01]  /*13ab20*/  LDL.LU R3, [R1+0x676c] ;  /* 0x00676c0001037983 */ /* 0x000f220000300800 */
[----:B---3--:R-:W-:Y:S01]  /*13ab30*/  ISETP.GE.AND P2, PT, R5, UR5, PT ;  /* 0x0000000505007c0c */ /* 0x008fe2000bf46270 */
[----:B------:R-:W-:Y:S01]  /*13ab40*/  ULDC.64 UR4, c[0x0][0x228] ;  /* 0x00008a0000047ab9 */ /* 0x000fe20000000a00 */
[----:B------:R-:W-:Y:S02]  /*13ab50*/  LOP3.LUT R52, R52, 0xf7ffffff, RZ, 0xc0, !PT ;  /* 0xf7ffffff34347812 */ /* 0x000fe400078ec0ff */
[----:B0-----:R-:W-:Y:S01]  /*13ab60*/  IADD3 R8, P0, R42, R38, RZ ;  /* 0x000000262a087210 */ /* 0x001fe20007f1e0ff */
[----:B-1----:R-:W-:Y:S01]  /*13ab70*/  IMAD.U32 R7, RZ, RZ, UR4 ;  /* 0x00000004ff077e24 */ /* 0x002fe2000f8e00ff */
[----:B------:R-:W-:Y:S01]  /*13ab80*/  UMOV UR4, UR5 ;  /* 0x0000000500047c82 */ /* 0x000fe20008000000 */
[----:B------:R-:W3:Y:S06]  /*13ab90*/  LDL.LU R5, [R1+0x6770] ;  /* 0x0067700001057983 */ /* 0x000eec0000300800 */
[----:B------:R-:W-:-:S04]  /*13aba0*/  @P2 LOP3.LUT R52, R52, 0x8000000, RZ, 0xfc, !PT ;  /* 0x0800000034342812 */ /* 0x000fc800078efcff */
[----:B------:R-:W-:Y:S01]  /*13abb0*/  LOP3.LUT R52, R52, 0xfbffffff, RZ, 0xc0, !PT ;  /* 0xfbffffff34347812 */ /* 0x000fe200078ec0ff */
[----:B------:R-:W-:-:S03]  /*13abc0*/  IMAD.X R9, R43, 0x1, R39, P0 ;  /* 0x000000012b097824 */ /* 0x000fc600000e0627 */
[----:B------:R-:W-:Y:S02]  /*13abd0*/  @P1 LOP3.LUT R52, R52, 0x4000000, RZ, 0xfc, !PT ;  /* 0x0400000034341812 */ /* 0x000fe400078efcff */
[----:B------:R-:W-:Y:S01]  /*13abe0*/  STL.64 [R1+0x3c08], R8 ;  /* 0x003c080801007387 */ /* 0x000fe20000100a00 */
[----:B------:R-:W-:-:S03]  /*13abf0*/  ISETP.GE.AND P1, PT, R6, UR4, PT ;  /* 0x0000000406007c0c */ /* 0x000fc6000bf26270 */
[----:B------:R0:W-:Y:S01]  /*13ac00*/  STL [R1+0xe8], R7 ;  /* 0x0000e80701007387 */ /* 0x0001e20000100800 */
[----:B------:R-:W-:Y:S01]  /*13ac10*/  IADD3 R6, P0, R42, R40, RZ ;  /* 0x000000282a067210 */ /* 0x000fe20007f1e0ff */
[----:B------:R-:W-:-:S04]  /*13ac20*/  ULDC.64 UR4, c[0x0][0x228] ;  /* 0x00008a0000047ab9 */ /* 0x000fc80000000a00 */
[----:B0-----:R-:W-:-:S05]  /*13ac30*/  IMAD.X R7, R43, 0x1, R41, P0 ;  /* 0x000000012b077824 */ /* 0x001fca00000e0629 */
[----:B------:R0:W-:Y:S01]  /*13ac40*/  STL.64 [R1+0x3c28], R6 ;  /* 0x003c280601007387 */ /* 0x0001e20000100a00 */
[----:B------:R-:W-:Y:S01]  /*13ac50*/  IMAD.U32 R8, RZ, RZ, UR4 ;  /* 0x00000004ff087e24 */ /* 0x000fe2000f8e00ff */
[----:B------:R-:W-:Y:S02]  /*13ac60*/  UMOV UR4, UR5 ;  /* 0x0000000500047c82 */ /* 0x000fe40008000000 */
[----:B0-----:R-:W3:Y:S04]  /*13ac70*/  LDL.LU R7, [R1+0x6774] ;  /* 0x0067740001077983 */ /* 0x001ee80000300800 */
[----:B------:R-:W3:Y:S01]  /*13ac80*/  LDL.LU R6, [R1+0x6778] ;  /* 0x0067780001067983 */ /* 0x000ee20000300800 */
[----:B--2---:R-:W-:Y:S01]  /*13ac90*/  ISETP.GE.AND P0, PT, R4, UR4, PT ;  /* 0x0000000404007c0c */ /* 0x004fe2000bf06270 */
[----:B------:R-:W-:-:S02]  /*13aca0*/  ULDC.64 UR4, c[0x0][0x228] ;  /* 0x00008a0000047ab9 */ /* 0x000fc40000000a00 */
[----:B------:R-:W-:Y:S01]  /*13acb0*/  IMAD.U32 R4, RZ, RZ, UR4 ;  /* 0x00000004ff047e24 */ /* 0x000fe2000f8e00ff */
[----:B------:R-:W-:Y:S01]  /*13acc0*/  STL [R1+0xe4], R8 ;  /* 0x0000e40801007387 */ /* 0x000fe20000100800 */
[----:B------:R-:W-:Y:S01]  /*13acd0*/  VIADD R42, R42, UR6 ;  /* 0x000000062a2a7c36 */ /* 0x000fe20008000000 */
[----:B------:R-:W-:Y:S02]  /*13ace0*/  ULDC.64 UR6, c[0x0][0x228] ;  /* 0x00008a0000067ab9 */ /* 0x000fe40000000a00 */
[----:B------:R0:W-:Y:S02]  /*13acf0*/  STL [R1+0xe0], R4 ;  /* 0x0000e00401007387 */ /* 0x0001e40000100800 */
[----:B0-----:R-:W-:-:S05]  /*13ad00*/  IMAD.U32 R4, RZ, RZ, UR6 ;  /* 0x00000006ff047e24 */ /* 0x001fca000f8e00ff */
[----:B------:R0:W-:Y:S04]  /*13ad10*/  STL [R1+0xdc], R4 ;  /* 0x0000dc0401007387 */ /* 0x0001e80000100800 */
[----:B0-----:R-:W2:Y:S01]  /*13ad20*/  LDL.LU R4, [R1+0x677c] ;  /* 0x00677c0001047983 */ /* 0x001ea20000300800 */
[----:B----4-:R-:W-:-:S03]  /*13ad30*/  ISETP.GE.AND P2, PT, R3, UR5, PT ;  /* 0x0000000503007c0c */ /* 0x010fc6000bf46270 */
[----:B------:R-:W4:Y:S01]  /*13ad40*/  LDL.LU R3, [R1+0x6780] ;  /* 0x0067800001037983 */ /* 0x000f220000300800 */
[----:B------:R-:W-:-:S04]  /*13ad50*/  LOP3.LUT R52, R52, 0xfdffffff, RZ, 0xc0, !PT ;  /* 0xfdffffff34347812 */ /* 0x000fc800078ec0ff */
[----:B------:R-:W-:-:S04]  /*13ad60*/  @P1 LOP3.LUT R52, R52, 0x2000000, RZ, 0xfc, !PT ;  /* 0x0200000034341812 */ /* 0x000fc800078efcff */
[----:B------:R-:W-:Y:S01]  /*13ad70*/  LOP3.LUT R52, R52, 0xfeffffff, RZ, 0xc0, !PT ;  /* 0xfeffffff34347812 */ /* 0x000fe200078ec0ff */
[----:B------:R-:W-:Y:S01]  /*13ad80*/  UMOV UR4, UR7 ;  /* 0x0000000700047c82 */ /* 0x000fe20008000000 */
[----:B------:R-:W-:Y:S01]  /*13ad90*/  SHF.R.S32.HI R43, RZ, 0x1f, R42 ;  /* 0x0000001fff2b7819 */ /* 0x000fe2000001142a */
[----:B------:R-:W-:Y:S01]  /*13ada0*/  ULDC.64 UR6, c[0x0][0x228] ;  /* 0x00008a0000067ab9 */ /* 0x000fe20000000a00 */
[----:B------:R-:W-:Y:S02]  /*13adb0*/  @P0 LOP3.LUT R52, R52, 0x1000000, RZ, 0xfc, !PT ;  /* 0x0100000034340812 */ /* 0x000fe400078efcff */
[----:B---3--:R-:W-:Y:S01]  /*13adc0*/  ISETP.GE.AND P1, PT, R5, UR4, PT ;  /* 0x0000000405007c0c */ /* 0x008fe2000bf26270 */
[----:B------:R-:W-:Y:S01]  /*13add0*/  ULDC.64 UR4, c[0x0][0x228] ;  /* 0x00008a0000047ab9 */ /* 0x000fe20000000a00 */
[----:B------:R-:W-:Y:S02]  /*13ade0*/  IADD3 R8, P0, R42, R34, RZ ;  /* 0x000000222a087210 */ /* 0x000fe40007f1e0ff */
[----:B------:R-:W-:-:S03]  /*13adf0*/  LOP3.LUT R52, R52, 0xff7fffff, RZ, 0xc0, !PT ;  /* 0xff7fffff34347812 */ /* 0x000fc600078ec0ff */
[----:B------:R-:W-:Y:S01]  /*13ae00*/  IMAD.X R9, R43, 0x1, R35, P0 ;  /* 0x000000012b097824 */ /* 0x000fe200000e0623 */
[----:B------:R-:W-:-:S04]  /*13ae10*/  @P2 LOP3.LUT R52, R52, 0x800000, RZ, 0xfc, !PT ;  /* 0x0080000034342812 */ /* 0x000fc800078efcff */
[----:B------:R-:W-:Y:S01]  /*13ae20*/  LOP3.LUT R52, R52, 0xffbfffff, RZ, 0xc0, !PT ;  /* 0xffbfffff34347812 */ /* 0x000fe200078ec0ff */
[----:B------:R0:W-:Y:S03]  /*13ae30*/  STL.64 [R1+0x3c20], R8 ;  /* 0x003c200801007387 */ /* 0x0001e60000100a00 */
[----:B------:R-:W-:Y:S01]  /*13ae40*/  @P1 LOP3.LUT R52, R52, 0x400000, RZ, 0xfc, !PT ;  /* 0x0040000034341812 */ /* 0x000fe200078efcff */
[----:B------:R-:W3:Y:S01]  /*13ae50*/  LDL.LU R5, [R1+0x6784] ;  /* 0x0067840001057983 */ /* 0x000ee20000300800 */
[----:B0-----:R-:W-:Y:S01]  /*13ae60*/  IMAD.U32 R8, RZ, RZ, UR4 ;  /* 0x00000004ff087e24 */ /* 0x001fe2000f8e00ff */
[----:B------:R-:W-:-:S04]  /*13ae70*/  UMOV UR4, UR7 ;  /* 0x0000000700047c82 */ /* 0x000fc80008000000 */
[----:B------:R0:W-:Y:S01]  /*13ae80*/  STL [R1+0xd8], R8 ;  /* 0x0000d80801007387 */ /* 0x0001e20000100800 */
[----:B------:R-:W-:Y:S02]  /*13ae90*/  ISETP.GE.AND P2, PT, R7, UR5, PT ;  /* 0x0000000507007c0c */ /* 0x000fe4000bf46270 */
[----:B------:R-:W-:Y:S01]  /*13aea0*/  ISETP.GE.AND P1, PT, R6, UR4, PT ;  /* 0x0000000406007c0c */ /* 0x000fe2000bf26270 */
[----:B0-----:R-:W-:Y:S01]  /*13aeb0*/  IMAD.U32 R8, RZ, RZ, UR6 ;  /* 0x00000006ff087e24 */ /* 0x001fe2000f8e00ff */
[----:B------:R-:W-:Y:S01]  /*13aec0*/  IADD3 R6, P0, R42, R36, RZ ;  /* 0x000000242a067210 */ /* 0x000fe20007f1e0ff */
[----:B------:R-:W-:Y:S01]  /*13aed0*/  ULDC.64 UR6, c[0x0][0x228] ;  /* 0x00008a0000067ab9 */ /* 0x000fe20000000a00 */
[----:B------:R-:W-:Y:S01]  /*13aee0*/  LOP3.LUT R52, R52, 0xffdfffff, RZ, 0xc0, !PT ;  /* 0xffdfffff34347812 */ /* 0x000fe200078ec0ff */
[----:B------:R-:W-:Y:S02]  /*13aef0*/  ULDC.64 UR4, c[0x0][0x228] ;  /* 0x00008a0000047ab9 */ /* 0x000fe40000000a00 */
[----:B------:R-:W-:Y:S01]  /*13af00*/  IMAD.X R7, R43, 0x1, R37, P0 ;  /* 0x000000012b077824 */ /* 0x000fe200000e0625 */
[----:B------:R-:W-:Y:S04]  /*13af10*/  STL [R1+0xd4], R8 ;  /* 0x0000d40801007387 */ /* 0x000fe80000100800 */
[----:B------:R0:W-:Y:S01]  /*13af20*/  STL.64 [R1+0x3c00], R6 ;  /* 0x003c000601007387 */ /* 0x0001e20000100a00 */
[----:B------:R-:W-:-:S03]  /*13af30*/  @P2 LOP3.LUT R52, R52, 0x200000, RZ, 0xfc, !PT ;  /* 0x0020000034342812 */ /* 0x000fc600078efcff */
[----:B0-----:R-:W3:Y:S01]  /*13af40*/  LDL.LU R6, [R1+0x6788] ;  /* 0x0067880001067983 */ /* 0x001ee20000300800 */
[----:B------:R-:W-:Y:S01]  /*13af50*/  LOP3.LUT R52, R52, 0xffefffff, RZ, 0xc0, !PT ;  /* 0xffefffff34347812 */ /* 0x000fe200078ec0ff */
[----:B------:R-:W-:Y:S02]  /*13af60*/  IMAD.U32 R7, RZ, RZ, UR6 ;  /* 0x00000006ff077e24 */ /* 0x000fe4000f8e00ff */
[----:B------:R-:W-:Y:S01]  /*13af70*/  IMAD.U32 R15, RZ, RZ, UR4 ;  /* 0x00000004ff0f7e24 */ /* 0x000fe2000f8e00ff */
[----:B------:R-:W-:Y:S01]  /*13af80*/  UMOV UR4, UR7 ;  /* 0x0000000700047c82 */ /* 0x000fe20008000000 */
[----:B------:R-:W-:Y:S01]  /*13af90*/  @P1 LOP3.LUT R52, R52, 0x100000, RZ, 0xfc, !PT ;  /* 0x0010000034341812 */ /* 0x000fe200078efcff */
[----:B------:R0:W-:Y:S01]  /*13afa0*/  STL [R1+0xcc], R7 ;  /* 0x0000cc0701007387 */ /* 0x0001e20000100800 */
[----:B------:R-:W-:Y:S01]  /*13afb0*/  IADD3 R8, P0, R42, R38, RZ ;  /* 0x000000262a087210 */ /* 0x000fe20007f1e0ff */
[----:B------:R-:W-:Y:S01]  /*13afc0*/  ULDC UR6, c[0x0][0x248] ;  /* 0x0000920000067ab9 */ /* 0x000fe20000000800 */
[----:B----4-:R-:W-:-:S02]  /*13afd0*/  ISETP.GE.AND P1, PT, R3, UR4, PT ;  /* 0x0000000403007c0c */ /* 0x010fc4000bf26270 */
[----:B------:R-:W4:Y:S01]  /*13afe0*/  LDL.LU R3, [R1+0x678c] ;  /* 0x00678c0001037983 */ /* 0x000f220000300800 */
[----:B--2---:R-:W-:Y:S01]  /*13aff0*/  ISETP.GE.AND P2, PT, R4, UR5, PT ;  /* 0x0000000504007c0c */ /* 0x004fe2000bf46270 */
[----:B------:R-:W-:Y:S01]  /*13b000*/  IMAD.X R9, R43, 0x1, R39, P0 ;  /* 0x000000012b097824 */ /* 0x000fe200000e0627 */
[----:B------:R-:W-:Y:S01]  /*13b010*/  LOP3.LUT R52, R52, 0xfff7ffff, RZ, 0xc0, !PT ;  /* 0xfff7ffff34347812 */ /* 0x000fe200078ec0ff */
[----:B------:R-:W2:Y:S01]  /*13b020*/  LDL.LU R4, [R1+0x6790] ;  /* 0x0067900001047983 */ /* 0x000ea20000300800 */
[----:B------:R-:W-:-:S03]  /*13b030*/  ULDC.64 UR4, c[0x0][0x228] ;  /* 0x00008a0000047ab9 */ /* 0x000fc60000000a00 */
[----:B------:R1:W-:Y:S01]  /*13b040*/  STL.64 [R1+0x3c68], R8 ;  /* 0x003c680801007387 */ /* 0x0003e20000100a00 */
[----:B0-----:R-:W-:-:S05]  /*13b050*/  IMAD.U32 R7, RZ, RZ, UR4 ;  /* 0x00000004ff077e24 */ /* 0x001fca000f8e00ff */
[----:B------:R-:W-:Y:S02]  /*13b060*/  @P2 LOP3.LUT R52, R52, 0x80000, RZ, 0xfc, !PT ;  /* 0x0008000034342812 */ /* 0x000fe400078efcff */
[----:B-1----:R-:W-:Y:S02]  /*13b070*/  IADD3 R8, P0, R42, R40, RZ ;  /* 0x000000282a087210 */ /* 0x002fe40007f1e0ff */
[----:B------:R-:W-:Y:S01]  /*13b080*/  LOP3.LUT R52, R52, 0xfffbffff, RZ, 0xc0, !PT ;  /* 0xfffbffff34347812 */ /* 0x000fe200078ec0ff */
[----:B------:R-:W-:Y:S02]  /*13b090*/  UMOV UR4, UR5 ;  /* 0x0000000500047c82 */ /* 0x000fe40008000000 */
[----:B------:R-:W-:Y:S01]  /*13b0a0*/  IMAD.X R9, R43, 0x1, R41, P0 ;  /* 0x000000012b097824 */ /* 0x000fe200000e0629 */
[----:B------:R-:W-:Y:S01]  /*13b0b0*/  @P1 LOP3.LUT R52, R52, 0x40000, RZ, 0xfc, !PT ;  /* 0x0004000034341812 */ /* 0x000fe200078efcff */
[----:B------:R0:W-:Y:S01]  /*13b0c0*/  STL [R1+0xc8], R7 ;  /* 0x0000c80701007387 */ /* 0x0001e20000100800 */
[----:B---3--:R-:W-:Y:S01]  /*13b0d0*/  ISETP.GE.AND P1, PT, R5, UR4, PT ;  /* 0x0000000405007c0c */ /* 0x008fe2000bf26270 */
[----:B------:R-:W-:-:S02]  /*13b0e0*/  ULDC.64 UR4, c[0x0][0x228] ;  /* 0x00008a0000047ab9 */ /* 0x000fc40000000a00 */
[----:B0-----:R-:W3:Y:S04]  /*13b0f0*/  LDL.LU R7, [R1+0x6794] ;  /* 0x0067940001077983 */ /* 0x001ee80000300800 */
[----:B------:R-:W3:Y:S04]  /*13b100*/  LDL.LU R5, [R1+0x6798] ;  /* 0x0067980001057983 */ /* 0x000ee80000300800 */
[----:B------:R0:W-:Y:S01]  /*13b110*/  STL.64 [R1+0x3c90], R8 ;  /* 0x003c900801007387 */ /* 0x0001e20000100a00 */
[----:B------:R-:W-:Y:S01]  /*13b120*/  VIADD R42, R42, UR6 ;  /* 0x000000062a2a7c36 */ /* 0x000fe20008000000 */
[----:B------:R-:W-:Y:S01]  /*13b130*/  ULDC.64 UR6, c[0x0][0x228] ;  /* 0x00008a0000067ab9 */ /* 0x000fe20000000a00 */
[----:B0-----:R-:W-:Y:S01]  /*13b140*/  IMAD.U32 R8, RZ, RZ, UR4 ;  /* 0x00000004ff087e24 */ /* 0x001fe2000f8e00ff */
[----:B------:R-:W-:-:S04]  /*13b150*/  UMOV UR4, UR5 ;  /* 0x0000000500047c82 */ /* 0x000fc80008000000 */
[----:B------:R-:W-:Y:S01]  /*13b160*/  STL [R1+0xc4], R8 ;  /* 0x0000c40801007387 */ /* 0x000fe20000100800 */
[----:B------:R-:W-:Y:S01]  /*13b170*/  ISETP.GE.AND P0, PT, R6, UR4, PT ;  /* 0x0000000406007c0c */ /* 0x000fe2000bf06270 */
[----:B------:R-:W-:Y:S02]  /*13b180*/  ULDC.64 UR4, c[0x0][0x228] ;  /* 0x00008a0000047ab9 */ /* 0x000fe40000000a00 */
[----:B------:R-:W-:-:S05]  /*13b190*/  IMAD.U32 R6, RZ, RZ, UR4 ;  /* 0x00000004ff067e24 */ /* 0x000fca000f8e00ff */
[----:B------:R0:W-:Y:S02]  /*13b1a0*/  STL [R1+0xc0], R6 ;  /* 0x0000c00601007387 */ /* 0x0001e40000100800 */
[----:B0-----:R-:W-:-:S05]  /*13b1b0*/  IMAD.U32 R6, RZ, RZ, UR6 ;  /* 0x00000006ff067e24 */ /* 0x001fca000f8e00ff */
[----:B------:R0:W-:Y:S04]  /*13b1c0*/  STL [R1+0xbc], R6 ;  /* 0x0000bc0601007387 */ /* 0x0001e80000100800 */
[----:B0-----:R-:W3:Y:S01]  /*13b1d0*/  LDL.LU R6, [R1+0x679c] ;  /* 0x00679c0001067983 */ /* 0x001ee20000300800 */
[----:B----4-:R-:W-:-:S03]  /*13b1e0*/  ISETP.GE.AND P2, PT, R3, UR5, PT ;  /* 0x0000000503007c0c */ /* 0x010fc6000bf46270 */
[----:B------:R-:W4:Y:S01]  /*13b1f0*/  LDL.LU R3, [R1+0x67a0] ;  /* 0x0067a00001037983 */ /* 0x000f220000300800 */
[----:B------:R-:W-:-:S04]  /*13b200*/  LOP3.LUT R52, R52, 0xfffdffff, RZ, 0xc0, !PT ;  /* 0xfffdffff34347812 */ /* 0x000fc800078ec0ff */
[----:B------:R-:W-:-:S04]  /*13b210*/  @P1 LOP3.LUT R52, R52, 0x20000, RZ, 0xfc, !PT ;  /* 0x0002000034341812 */ /* 0x000fc800078efcff */
[----:B------:R-:W-:Y:S02]  /*13b220*/  LOP3.LUT R52, R52, 0xfffeffff, RZ, 0xc0, !PT ;  /* 0xfffeffff34347812 */ /* 0x000fe400078ec0ff */
[----:B------:R-:W-:Y:S02]  /*13b230*/  SHF.R.S32.HI R43, RZ, 0x1f, R42 ;  /* 0x0000001fff2b7819 */ /* 0x000fe4000001142a */
[----:B------:R-:W-:Y:S02]  /*13b240*/  @P0 LOP3.LUT R52, R52, 0x10000, RZ, 0xfc, !PT ;  /* 0x0001000034340812 */ /* 0x000fe400078efcff */
[----:B------:R-:W-:Y:S01]  /*13b250*/  IADD3 R8, P0, R42, R34, RZ ;  /* 0x000000222a087210 */ /* 0x000fe20007f1e0ff */
[----:B------:R-:W-:Y:S01]  /*13b260*/  UMOV UR4, UR7 ;  /* 0x0000000700047c82 */ /* 0x000fe20008000000 */
[----:B------:R-:W-:Y:S01]  /*13b270*/  LOP3.LUT R52, R52, 0xffff7fff, RZ, 0xc0, !PT ;  /* 0xffff7fff34347812 */ /* 0x000fe200078ec0ff */
[----:B------:R-:W-:Y:S02]  /*13b280*/  ULDC.64 UR6, c[0x0][0x228] ;  /* 0x00008a0000067ab9 */ /* 0x000fe40000000a00 */
[----:B------:R-:W-:Y:S01]  /*13b290*/  IMAD.X R9, R43, 0x1, R35, P0 ;  /* 0x000000012b097824 */ /* 0x000fe200000e0623 */
[----:B--2---:R-:W-:Y:S01]  /*13b2a0*/  ISETP.GE.AND P1, PT, R4, UR4, PT ;  /* 0x0000000404007c0c */ /* 0x004fe2000bf26270 */
[----:B------:R-:W-:Y:S01]  /*13b2b0*/  ULDC.64 UR4, c[0x0][0x228] ;  /* 0x00008a0000047ab9 */ /* 0x000fe20000000a00 */
[----:B------:R-:W-:-:S02]  /*13b2c0*/  @P2 LOP3.LUT R52, R52, 0x8000, RZ, 0xfc, !PT ;  /* 0x0000800034342812 */ /* 0x000fc400078efcff */
[----:B------:R0:W-:Y:S02]  /*13b2d0*/  STL.64 [R1+0x3c88], R8 ;  /* 0x003c880801007387 */ /* 0x0001e40000100a00 */
[----:B------:R-:W-:Y:S02]  /*13b2e0*/  LOP3.LUT R52, R52, 0xffffbfff, RZ, 0xc0, !PT ;  /* 0xffffbfff34347812 */ /* 0x000fe400078ec0ff */
[----:B------:R-:W2:Y:S01]  /*13b2f0*/  LDL.LU R4, [R1+0x67a4] ;  /* 0x0067a40001047983 */ /* 0x000ea20000300800 */
[----:B0-----:R-:W-:Y:S01]  /*13b300*/  IMAD.U32 R8, RZ, RZ, UR4 ;  /* 0x00000004ff087e24 */ /* 0x001fe2000f8e00ff */
[----:B---3--:R-:W-:-:S04]  /*13b310*/  ISETP.GE.AND P2, PT, R7, UR5, PT ;  /* 0x0000000507007c0c */ /* 0x008fc8000bf46270 */
        /* <DEDUP_REMOVED lines=9> */
[----:B------:R-:W3:Y:S01]  /*13b3b0*/  LDL.LU R5, [R1+0x67a8] ;  /* 0x0067a80001057983 */ /* 0x000ee20000300800 */
        /* <DEDUP_REMOVED lines=9> */
[----:B------:R-:W-:Y:S04]  /*13b450*/  STL.64 [R1+0x3c60], R8 ;  /* 0x003c600801007387 */ /* 0x000fe80000100a00 */
[----:B------:R0:W-:Y:S01]  /*13b460*/  STL [R1+0xac], R7 ;  /* 0x0000ac0701007387 */ /* 0x0001e20000100800 */
[----:B----4-:R-:W-:-:S03]  /*13b470*/  ISETP.GE.AND P1, PT, R3, UR4, PT ;  /* 0x0000000403007c0c */ /* 0x010fc6000bf26270 */
[----:B------:R-:W4:Y:S01]  /*13b480*/  LDL.LU R3, [R1+0x67ac] ;  /* 0x0067ac0001037983 */ /* 0x000f220000300800 */
[----:B------:R-:W-:Y:S01]  /*13b490*/  ISETP.GE.AND P2, PT, R6, UR5, PT ;  /* 0x0000000506007c0c */ /* 0x000fe2000bf46270 */
[----:B------:R-:W-:Y:S01]  /*13b4a0*/  ULDC.64 UR4, c[0x0][0x228] ;  /* 0x00008a0000047ab9 */ /* 0x000fe20000000a00 */
[----:B------:R-:W-:-:S05]  /*13b4b0*/  IADD3 R6, P0, R42, R38, RZ ;  /* 0x000000262a067210 */ /* 0x000fca0007f1e0ff */
[----:B0-----:R-:W-:Y:S01]  /*13b4c0*/  IMAD.X R7, R43, 0x1, R39, P0 ;  /* 0x000000012b077824 */ /* 0x001fe200000e0627 */
[----:B------:R-:W-:-:S04]  /*13b4d0*/  LOP3.LUT R52, R52, 0xfffff7ff, RZ, 0xc0, !PT ;  /* 0xfffff7ff34347812 */ /* 0x000fc800078ec0ff */
[----:B------:R0:W-:Y:S01]  /*13b4e0*/  STL.64 [R1+0x3cb8], R6 ;  /* 0x003cb80601007387 */ /* 0x0001e20000100a00 */
[----:B------:R-:W-:Y:S02]  /*13b4f0*/  @P2 LOP3.LUT R52, R52, 0x800, RZ, 0xfc, !PT ;  /* 0x0000080034342812 */ /* 0x000fe400078efcff */
[----:B------:R-:W-:Y:S01]  /*13b500*/  IADD3 R8, P0, R42, R40, RZ ;  /* 0x000000282a087210 */ /* 0x000fe20007f1e0ff */
[----:B0-----:R-:W4:Y:S01]  /*13b510*/  LDL.LU R6, [R1+0x67b0] ;  /* 0x0067b00001067983 */ /* 0x001f220000300800 */
[----:B------:R-:W-:Y:S01]  /*13b520*/  IMAD.U32 R7, RZ, RZ, UR4 ;  /* 0x00000004ff077e24 */ /* 0x000fe2000f8e00ff */
[----:B------:R-:W-:Y:S02]  /*13b530*/  LOP3.LUT R52, R52, 0xfffffbff, RZ, 0xc0, !PT ;  /* 0xfffffbff34347812 */ /* 0x000fe400078ec0ff */
[----:B------:R-:W-:Y:S01]  /*13b540*/  IMAD.X R9, R43, 0x1, R41, P0 ;  /* 0x000000012b097824 */ /* 0x000fe200000e0629 */
[----:B------:R-:W-:Y:S01]  /*13b550*/  UMOV UR4, UR5 ;  /* 0x0000000500047c82 */ /* 0x000fe20008000000 */
[----:B------:R-:W-:Y:S01]  /*13b560*/  @P1 LOP3.LUT R52, R52, 0x400, RZ, 0xfc, !PT ;  /* 0x0000040034341812 */ /* 0x000fe200078efcff */
[----:B------:R0:W-:Y:S01]  /*13b570*/  STL [R1+0xa8], R7 ;  /* 0x0000a80701007387 */ /* 0x0001e20000100800 */
[----:B--2---:R-:W-:Y:S01]  /*13b580*/  ISETP.GE.AND P1, PT, R4, UR4, PT ;  /* 0x0000000404007c0c */ /* 0x004fe2000bf26270 */
[----:B------:R-:W-:-:S02]  /*13b590*/  ULDC.64 UR4, c[0x0][0x228] ;  /* 0x00008a0000047ab9 */ /* 0x000fc40000000a00 */
[----:B0-----:R-:W2:Y:S04]  /*13b5a0*/  LDL.LU R7, [R1+0x67b4] ;  /* 0x0067b40001077983 */ /* 0x001ea80000300800 */
[----:B------:R-:W2:Y:S04]  /*13b5b0*/  LDL.LU R4, [R1+0x67b8] ;  /* 0x0067b80001047983 */ /* 0x000ea80000300800 */
[----:B------:R0:W-:Y:S01]  /*13b5c0*/  STL.64 [R1+0x3ce0], R8 ;  /* 0x003ce00801007387 */ /* 0x0001e20000100a00 */
[----:B------:R-:W-:Y:S01]  /*13b5d0*/  VIADD R42, R42, UR6 ;  /* 0x000000062a2a7c36 */ /* 0x000fe20008000000 */
[----:B------:R-:W-:Y:S01]  /*13b5e0*/  ULDC.64 UR6, c[0x0][0x228] ;  /* 0x00008a0000067ab9 */ /* 0x000fe20000000a00 */
[----:B0-----:R-:W-:Y:S01]  /*13b5f0*/  IMAD.U32 R8, RZ, RZ, UR4 ;  /* 0x00000004ff087e24 */ /* 0x001fe2000f8e00ff */
[----:B------:R-:W-:-:S02]  /*13b600*/  UMOV UR4, UR5 ;  /* 0x0000000500047c82 */ /* 0x000fc40008000000 */
[----:B---3--:R-:W-:Y:S01]  /*13b610*/  ISETP.GE.AND P0, PT, R5, UR4, PT ;  /* 0x0000000405007c0c */ /* 0x008fe2000bf06270 */
[----:B------:R-:W-:Y:S02]  /*13b620*/  ULDC.64 UR4, c[0x0][0x228] ;  /* 0x00008a0000047ab9 */ /* 0x000fe40000000a00 */
[----:B------:R-:W-:Y:S01]  /*13b630*/  IMAD.U32 R5, RZ, RZ, UR4 ;  /* 0x00000004ff057e24 */ /* 0x000fe2000f8e00ff */
[----:B------:R-:W-:Y:S04]  /*13b640*/  STL [R1+0xa4], R8 ;  /* 0x0000a40801007387 */ /* 0x000fe80000100800 */
        /* <DEDUP_REMOVED lines=16> */
[----:B------:R-:W-:Y:S01]  /*13b750*/  ISETP.GE.AND P1, PT, R6, UR4, PT ;  /* 0x0000000406007c0c */ /* 0x000fe2000bf26270 */
[----:B------:R-:W-:-:S03]  /*13b760*/  ULDC.64 UR4, c[0x0][0x228] ;  /* 0x00008a0000047ab9 */ /* 0x000fc60000000a00 */
[----:B------:R0:W-:Y:S04]  /*13b770*/  STL.64 [R1+0x3cd8], R8 ;  /* 0x003cd80801007387 */ /* 0x0001e80000100a00 */
[----:B------:R-:W3:Y:S01]  /*13b780*/  LDL.LU R6, [R1+0x67c4] ;  /* 0x0067c40001067983 */ /* 0x000ee20000300800 */
[----:B------:R-:W-:Y:S01]  /*13b790*/  @P2 LOP3.LUT R52, R52, 0x80, RZ, 0xfc, !PT ;  /* 0x0000008034342812 */ /* 0x000fe200078efcff */
[----:B0-----:R-:W-:-:S03]  /*13b7a0*/  IMAD.U32 R8, RZ, RZ, UR4 ;  /* 0x00000004ff087e24 */ /* 0x001fc6000f8e00ff */
[----:B------:R-:W-:Y:S02]  /*13b7b0*/  LOP3.LUT R52, R52, 0xffffffbf, RZ, 0xc0, !PT ;  /* 0xffffffbf34347812 */ /* 0x000fe400078ec0ff */
[----:B--2---:R-:W-:Y:S01]  /*13b7c0*/  ISETP.GE.AND P2, PT, R7, UR5, PT ;  /* 0x0000000507007c0c */ /* 0x004fe2000bf46270 */
        /* <DEDUP_REMOVED lines=58> */
[----:B------:R-:W-:Y:S01]  /*13bb70*/  @P1 LOP3.LUT R52, R52, 0x2, RZ, 0xfc, !PT ;  /* 0x0000000234341812 */ /* 0x000fe200078efcff */
[----:B------:R-:W-:Y:S01]  /*13bb80*/  UMOV UR4, UR7 ;  /* 0x0000000700047c82 */ /* 0x000fe20008000000 */
[----:B------:R-:W-:Y:S01]  /*13bb90*/  SHF.R.S32.HI R43, RZ, 0x1f, R42 ;  /* 0x0000001fff2b7819 */ /* 0x000fe2000001142a */
[----:B------:R-:W-:Y:S01]  /*13bba0*/  ULDC.64 UR6, c[0x0][0x228] ;  /* 0x00008a0000067ab9 */ /* 0x000fe20000000a00 */
[----:B------:R-:W-:Y:S02]  /*13bbb0*/  LOP3.LUT R52, R52, 0xfffffffe, RZ, 0xc0, !PT ;  /* 0xfffffffe34347812 */ /* 0x000fe400078ec0ff */
[----:B---3--:R-:W-:Y:S01]  /*13bbc0*/  ISETP.GE.AND P1, PT, R5, UR4, PT ;  /* 0x0000000405007c0c */ /* 0x008fe2000bf26270 */
[----:B------:R-:W-:Y:S01]  /*13bbd0*/  ULDC.64 UR4, c[0x0][0x228] ;  /* 0x00008a0000047ab9 */ /* 0x000fe20000000a00 */
[----:B------:R-:W-:Y:S02]  /*13bbe0*/  @P0 LOP3.LUT R52, R52, 0x1, RZ, 0xfc, !PT ;  /* 0x0000000134340812 */ /* 0x000fe400078efcff */
[----:B------:R-:W-:-:S02]  /*13bbf0*/  IADD3 R8, P0, R42, R34, RZ ;  /* 0x000000222a087210 */ /* 0x000fc40007f1e0ff */
        /* <DEDUP_REMOVED lines=10> */
[----:B------:R-:W-:Y:S01]  /*13bca0*/  LOP3.LUT R51, R51, 0xdfffffff, RZ, 0xc0, !PT ;  /* 0xdfffffff33337812 */ /* 0x000fe200078ec0ff */
[----:B0-----:R-:W-:Y:S01]  /*13bcb0*/  IMAD.U32 R8, RZ, RZ, UR6 ;  /* 0x00000006ff087e24 */ /* 0x001fe2000f8e00ff */
[----:B------:R-:W-:Y:S01]  /*13bcc0*/  ULDC.64 UR6, c[0x0][0x228] ;  /* 0x00008a0000067ab9 */ /* 0x000fe20000000a00 */
[----:B------:R-:W-:Y:S02]  /*13bcd0*/  ISETP.GE.AND P2, PT, R7, UR5, PT ;  /* 0x0000000507007c0c */ /* 0x000fe4000bf46270 */
[----:B------:R-:W-:Y:S01]  /*13bce0*/  ISETP.GE.AND P1, PT, R6, UR4, PT ;  /* 0x0000000406007c0c */ /* 0x000fe2000bf26270 */
[----:B------:R-:W-:Y:S01]  /*13bcf0*/  STL [R1+0x74], R8 ;  /* 0x0000740801007387 */ /* 0x000fe20000100800 */
[----:B------:R-:W-:Y:S01]  /*13bd00*/  IADD3 R6, P0, R42, R36, RZ ;  /* 0x000000242a067210 */ /* 0x000fe20007f1e0ff */
[----:B------:R-:W-:-:S04]  /*13bd10*/  ULDC.64 UR4, c[0x0][0x228] ;  /* 0x00008a0000047ab9 */ /* 0x000fc80000000a00 */
[----:B------:R-:W-:-:S05]  /*13bd20*/  IMAD.X R7, R43, 0x1, R37, P0 ;  /* 0x000000012b077824 */ /* 0x000fca00000e0625 */
[----:B------:R0:W-:Y:S01]  /*13bd30*/  STL.64 [R1+0x3d08], R6 ;  /* 0x003d080601007387 */ /* 0x0001e20000100a00 */
[----:B------:R-:W-:-:S03]  /*13bd40*/  @P2 LOP3.LUT R51, R51, 0x20000000, RZ, 0xfc, !PT ;  /* 0x2000000033332812 */ /* 0x000fc600078efcff */
[----:B0-----:R-:W3:Y:S01]  /*13bd50*/  LDL.LU R6, [R1+0x67e8] ;  /* 0x0067e80001067983 */ /* 0x001ee20000300800 */
[----:B------:R-:W-:Y:S01]  /*13bd60*/  IMAD.U32 R7, RZ, RZ, UR6 ;  /* 0x00000006ff077e24 */ /* 0x000fe2000f8e00ff */
[----:B------:R-:W-:Y:S01]  /*13bd70*/  LOP3.LUT R51, R51, 0xefffffff, RZ, 0xc0, !PT ;  /* 0xefffffff33337812 */ /* 0x000fe200078ec0ff */
[----:B------:R-:W-:Y:S01]  /*13bd80*/  IMAD.U32 R18, RZ, RZ, UR4 ;  /* 0x00000004ff127e24 */ /* 0x000fe2000f8e00ff */
[----:B------:R-:W-:Y:S01]  /*13bd90*/  UMOV UR4, UR7 ;  /* 0x0000000700047c82 */ /* 0x000fe20008000000 */
[----:B------:R-:W-:Y:S01]  /*13bda0*/  IADD3 R8, P0, R42, R38, RZ ;  /* 0x000000262a087210 */ /* 0x000fe20007f1e0ff */
[----:B------:R0:W-:Y:S01]  /*13bdb0*/  STL [R1+0x6c], R7 ;  /* 0x00006c0701007387 */ /* 0x0001e20000100800 */
[----:B------:R-:W-:Y:S01]  /*13bdc0*/  @P1 LOP3.LUT R51, R51, 0x10000000, RZ, 0xfc, !PT ;  /* 0x1000000033331812 */ /* 0x000fe200078efcff */
[----:B------:R-:W-:Y:S01]  /*13bdd0*/  ULDC UR6, c[0x0][0x248] ;  /* 0x0000920000067ab9 */ /* 0x000fe20000000800 */
[----:B--2---:R-:W-:Y:S02]  /*13bde0*/  ISETP.GE.AND P2, PT, R4, UR5, PT ;  /* 0x0000000504007c0c */ /* 0x004fe4000bf46270 */
[----:B------:R-:W2:Y:S01]  /*13bdf0*/  LDL.LU R4, [R1+0x67ec] ;  /* 0x0067ec0001047983 */ /* 0x000ea20000300800 */
[----:B----4-:R-:W-:Y:S01]  /*13be00*/  ISETP.GE.AND P1, PT, R3, UR4, PT ;  /* 0x0000000403007c0c */ /* 0x010fe2000bf26270 */
[----:B------:R-:W-:-:S02]  /*13be10*/  IMAD.X R9, R43, 0x1, R39, P0 ;  /* 0x000000012b097824 */ /* 0x000fc400000e0627 */
[----:B------:R-:W4:Y:S01]  /*13be20*/  LDL.LU R3, [R1+0x67f0] ;  /* 0x0067f00001037983 */ /* 0x000f220000300800 */
[----:B------:R-:W-:Y:S01]  /*13be30*/  LOP3.LUT R51, R51, 0xf7ffffff, RZ, 0xc0, !PT ;  /* 0xf7ffffff33337812 */ /* 0x000fe200078ec0ff */
[----:B------:R-:W-:Y:S02]  /*13be40*/  ULDC.64 UR4, c[0x0][0x228] ;  /* 0x00008a0000047ab9 */ /* 0x000fe40000000a00 */
[----:B------:R1:W-:Y:S03]  /*13be50*/  STL.64 [R1+0x3d70], R8 ;  /* 0x003d700801007387 */ /* 0x0003e60000100a00 */
[----:B------:R-:W-:Y:S01]  /*13be60*/  @P2 LOP3.LUT R51, R51, 0x8000000, RZ, 0xfc, !PT ;  /* 0x0800000033332812 */ /* 0x000fe200078efcff */
[----:B0-----:R-:W-:-:S03]  /*13be70*/  IMAD.U32 R7, RZ, RZ, UR4 ;  /* 0x00000004ff077e24 */ /* 0x001fc6000f8e00ff */
[----:B------:R-:W-:Y:S01]  /*13be80*/  LOP3.LUT R51, R51, 0xfbffffff, RZ, 0xc0, !PT ;  /* 0xfbffffff33337812 */ /* 0x000fe200078ec0ff */
[----:B------:R-:W-:Y:S01]  /*13be90*/  UMOV UR4, UR5 ;  /* 0x0000000500047c82 */ /* 0x000fe20008000000 */
[----:B-1----:R-:W-:Y:S01]  /*13bea0*/  IADD3 R8, P0, R42, R40, RZ ;  /* 0x000000282a087210 */ /* 0x002fe20007f1e0ff */
[----:B------:R0:W-:Y:S01]  /*13beb0*/  STL [R1+0x68], R7 ;  /* 0x0000680701007387 */ /* 0x0001e20000100800 */
[----:B------:R-:W-:-:S03]  /*13bec0*/  @P1 LOP3.LUT R51, R51, 0x4000000, RZ, 0xfc, !PT ;  /* 0x0400000033331812 */ /* 0x000fc600078efcff */
[----:B------:R-:W-:Y:S01]  /*13bed0*/  IMAD.X R9, R43, 0x1, R41, P0 ;  /* 0x000000012b097824 */ /* 0x000fe200000e0629 */
[----:B0-----:R-:W4:Y:S01]  /*13bee0*/  LDL.LU R7, [R1+0x67f4] ;  /* 0x0067f40001077983 */ /* 0x001f220000300800 */
[----:B---3--:R-:W-:Y:S01]  /*13bef0*/  ISETP.GE.AND P1, PT, R5, UR4, PT ;  /* 0x0000000405007c0c */ /* 0x008fe2000bf26270 */
[----:B------:R-:W-:Y:S02]  /*13bf00*/  ULDC.64 UR4, c[0x0][0x228] ;  /* 0x00008a0000047ab9 */ /* 0x000fe40000000a00 */
[----:B------:R-:W3:Y:S04]  /*13bf10*/  LDL.LU R5, [R1+0x67f8] ;  /* 0x0067f80001057983 */ /* 0x000ee80000300800 */
[----:B------:R0:W-:Y:S01]  /*13bf20*/  STL.64 [R1+0x3d90], R8 ;  /* 0x003d900801007387 */ /* 0x0001e20000100a00 */
[----:B------:R-:W-:Y:S01]  /*13bf30*/  VIADD R42, R42, UR6 ;  /* 0x000000062a2a7c36 */ /* 0x000fe20008000000 */
[----:B------:R-:W-:Y:S01]  /*13bf40*/  ULDC.64 UR6, c[0x0][0x228] ;  /* 0x00008a0000067ab9 */ /* 0x000fe20000000a00 */
[----:B0-----:R-:W-:Y:S01]  /*13bf50*/  IMAD.U32 R8, RZ, RZ, UR4 ;  /* 0x00000004ff087e24 */ /* 0x001fe2000f8e00ff */
[----:B------:R-:W-:Y:S01]  /*13bf60*/  UMOV UR4, UR5 ;  /* 0x0000000500047c82 */ /* 0x000fe20008000000 */
[----:B------:R-:W-:-:S03]  /*13bf70*/  LOP3.LUT R51, R51, 0xfdffffff, RZ, 0xc0, !PT ;  /* 0xfdffffff33337812 */ /* 0x000fc600078ec0ff */
[----:B------:R-:W-:Y:S01]  /*13bf80*/  STL [R1+0x64], R8 ;  /* 0x0000640801007387 */ /* 0x000fe20000100800 */
[----:B------:R-:W-:Y:S02]  /*13bf90*/  @P1 LOP3.LUT R51, R51, 0x2000000, RZ, 0xfc, !PT ;  /* 0x0200000033331812 */ /* 0x000fe400078efcff */
[----:B------:R-:W-:Y:S01]  /*13bfa0*/  ISETP.GE.AND P0, PT, R6, UR4, PT ;  /* 0x0000000406007c0c */ /* 0x000fe2000bf06270 */
[----:B------:R-:W-:Y:S02]  /*13bfb0*/  ULDC.64 UR4, c[0x0][0x228] ;  /* 0x00008a0000047ab9 */ /* 0x000fe40000000a00 */
[----:B------:R-:W-:-:S05]  /*13bfc0*/  IMAD.U32 R6, RZ, RZ, UR4 ;  /* 0x00000004ff067e24 */ /* 0x000fca000f8e00ff */
[----:B------:R0:W-:Y:S01]  /*13bfd0*/  STL [R1+0x60], R6 ;  /* 0x0000600601007387 */ /* 0x0001e20000100800 */
[----:B------:R-:W-:Y:S01]  /*13bfe0*/  UMOV UR4, UR7 ;  /* 0x0000000700047c82 */ /* 0x000fe20008000000 */
[----:B--2---:R-:W-:Y:S01]  /*13bff0*/  ISETP.GE.AND P2, PT, R4, UR5, PT ;  /* 0x0000000504007c0c */ /* 0x004fe2000bf46270 */
[----:B0-----:R-:W-:Y:S01]  /*13c000*/  IMAD.U32 R6, RZ, RZ, UR6 ;  /* 0x00000006ff067e24 */ /* 0x001fe2000f8e00ff */
[----:B------:R-:W-:Y:S01]  /*13c010*/  LOP3.LUT R51, R51, 0xfeffffff, RZ, 0xc0, !PT ;  /* 0xfeffffff33337812 */ /* 0x000fe200078ec0ff */
[----:B------:R-:W-:-:S03]  /*13c020*/  ULDC.64 UR6, c[0x0][0x228] ;  /* 0x00008a0000067ab9 */ /* 0x000fc60000000a00 */
[----:B------:R0:W-:Y:S04]  /*13c030*/  STL [R1+0x5c], R6 ;  /* 0x00005c0601007387 */ /* 0x0001e80000100800 */
[----:B------:R-:W2:Y:S01]  /*13c040*/  LDL.LU R4, [R1+0x67fc] ;  /* 0x0067fc0001047983 */ /* 0x000ea20000300800 */
[----:B----4-:R-:W-:Y:S01]  /*13c050*/  ISETP.GE.AND P1, PT, R3, UR4, PT ;  /* 0x0000000403007c0c */ /* 0x010fe2000bf26270 */
[----:B------:R-:W-:Y:S02]  /*13c060*/  ULDC.64 UR4, c[0x0][0x228] ;  /* 0x00008a0000047ab9 */ /* 0x000fe40000000a00 */
[----:B------:R-:W4:Y:S01]  /*13c070*/  LDL.LU R3, [R1+0x6800] ;  /* 0x0068000001037983 */ /* 0x000f220000300800 */
[----:B------:R-:W-:Y:S02]  /*13c080*/  @P0 LOP3.LUT R51, R51, 0x1000000, RZ, 0xfc, !PT ;  /* 0x0100000033330812 */ /* 0x000fe400078efcff */
[----:B------:R-:W-:-:S02]  /*13c090*/  SHF.R.S32.HI R43, RZ, 0x1f, R42 ;  /* 0x0000001fff2b7819 */ /* 0x000fc4000001142a */
[----:B------:R-:W-:Y:S01]  /*13c0a0*/  IADD3 R8, P0, R42, R34, RZ ;  /* 0x000000222a087210 */ /* 0x000fe20007f1e0ff */
[----:B0-----:R-:W-:-:S04]  /*13c0b0*/  IMAD.U32 R6, RZ, RZ, UR4 ;  /* 0x00000004ff067e24 */ /* 0x001fc8000f8e00ff */
[----:B------:R-:W-:-:S05]  /*13c0c0*/  IMAD.X R9, R43, 0x1, R35, P0 ;  /* 0x000000012b097824 */ /* 0x000fca00000e0623 */
[----:B------:R-:W-:Y:S04]  /*13c0d0*/  STL.64 [R1+0x3d88], R8 ;  /* 0x003d880801007387 */ /* 0x000fe80000100a00 */
[----:B------:R0:W-:Y:S01]  /*13c0e0*/  STL [R1+0x58], R6 ;  /* 0x0000580601007387 */ /* 0x0001e20000100800 */
[----:B------:R-:W-:-:S03]  /*13c0f0*/  LOP3.LUT R51, R51, 0xff7fffff, RZ, 0xc0, !PT ;  /* 0xff7fffff33337812 */ /* 0x000fc600078ec0ff */
[----:B0-----:R-:W4:Y:S01]  /*13c100*/  LDL.LU R6, [R1+0x6804] ;  /* 0x0068040001067983 */ /* 0x001f220000300800 */
[----:B------:R-:W-:Y:S02]  /*13c110*/  @P2 LOP3.LUT R51, R51, 0x800000, RZ, 0xfc, !PT ;  /* 0x0080000033332812 */ /* 0x000fe400078efcff */
[----:B------:R-:W-:Y:S02]  /*13c120*/  ISETP.GE.AND P2, PT, R7, UR5, PT ;  /* 0x0000000507007c0c */ /* 0x000fe4000bf46270 */
[----:B------:R-:W-:Y:S01]  /*13c130*/  LOP3.LUT R51, R51, 0xffbfffff, RZ, 0xc0, !PT ;  /* 0xffbfffff33337812 */ /* 0x000fe200078ec0ff */
[----:B------:R-:W-:Y:S01]  /*13c140*/  IMAD.U32 R8, RZ, RZ, UR6 ;  /* 0x00000006ff087e24 */ /* 0x000fe2000f8e00ff */
[----:B------:R-:W-:Y:S01]  /*13c150*/  UMOV UR4, UR7 ;  /* 0x0000000700047c82 */ /* 0x000fe20008000000 */
[----:B------:R-:W-:Y:S01]  /*13c160*/  ULDC.64 UR6, c[0x0][0x228] ;  /* 0x00008a0000067ab9 */ /* 0x000fe20000000a00 */
[----:B------:R-:W-:Y:S02]  /*13c170*/  @P1 LOP3.LUT R51, R51, 0x400000, RZ, 0xfc, !PT ;  /* 0x0040000033331812 */ /* 0x000fe400078efcff */
[----:B---3--:R-:W-:Y:S01]  /*13c180*/  ISETP.GE.AND P1, PT, R5, UR4, PT ;  /* 0x0000000405007c0c */ /* 0x008fe2000bf26270 */
[----:B------:R0:W-:Y:S01]  /*13c190*/  STL [R1+0x54], R8 ;  /* 0x0000540801007387 */ /* 0x0001e20000100800 */
[----:B------:R-:W-:Y:S01]  /*13c1a0*/  LOP3.LUT R51, R51, 0xffdfffff, RZ, 0xc0, !PT ;  /* 0xffdfffff33337812 */ /* 0x000fe200078ec0ff */
[----:B------:R-:W-:-:S02]  /*13c1b0*/  ULDC.64 UR4, c[0x0][0x228] ;  /* 0x00008a0000047ab9 */ /* 0x000fc40000000a00 */
[----:B------:R-:W3:Y:S01]  /*13c1c0*/  LDL.LU R5, [R1+0x6808] ;  /* 0x0068080001057983 */ /* 0x000ee20000300800 */
[----:B------:R-:W-:Y:S02]  /*13c1d0*/  @P2 LOP3.LUT R51, R51, 0x200000, RZ, 0xfc, !PT ;  /* 0x0020000033332812 */ /* 0x000fe400078efcff */
[----:B0-----:R-:W-:Y:S01]  /*13c1e0*/  IADD3 R8, P0, R42, R36, RZ ;  /* 0x000000242a087210 */ /* 0x001fe20007f1e0ff */
[----:B------:R-:W-:Y:S01]  /*13c1f0*/  IMAD.U32 R19, RZ, RZ, UR4 ;  /* 0x00000004ff137e24 */ /* 0x000fe2000f8e00ff */
[----:B------:R-:W-:-:S03]  /*13c200*/  LOP3.LUT R51, R51, 0xffefffff, RZ, 0xc0, !PT ;  /* 0xffefffff33337812 */ /* 0x000fc600078ec0ff */
[----:B------:R-:W-:Y:S01]  /*13c210*/  IMAD.X R9, R43, 0x1, R37, P0 ;  /* 0x000000012b097824 */ /* 0x000fe200000e0625 */
[----:B------:R-:W-:Y:S01]  /*13c220*/  UMOV UR4, UR7 ;  /* 0x0000000700047c82 */ /* 0x000fe20008000000 */
[----:B------:R-:W-:-:S03]  /*13c230*/  @P1 LOP3.LUT R51, R51, 0x100000, RZ, 0xfc, !PT ;  /* 0x0010000033331812 */ /* 0x000fc600078efcff */
[----:B------:R0:W-:Y:S04]  /*13c240*/  STL.64 [R1+0x3d68], R8 ;  /* 0x003d680801007387 */ /* 0x0001e80000100a00 */
[----:B------:R-:W-:Y:S01]  /*13c250*/  STL [R1+0x6950], R19 ;  /* 0x0069501301007387 */ /* 0x000fe20000100800 */
[----:B--2---:R-:W-:Y:S02]  /*13c260*/  ISETP.GE.AND P2, PT, R4, UR5, PT ;  /* 0x0000000504007c0c */ /* 0x004fe4000bf46270 */
[----:B----4-:R-:W-:Y:S01]  /*13c270*/  ISETP.GE.AND P1, PT, R3, UR4, PT ;  /* 0x0000000403007c0c */ /* 0x010fe2000bf26270 */
[----:B------:R-:W-:Y:S01]  /*13c280*/  ULDC.64 UR4, c[0x0][0x228] ;  /* 0x00008a0000047ab9 */ /* 0x000fe20000000a00 */
[----:B------:R-:W2:Y:S04]  /*13c290*/  LDL.LU R3, [R1+0x680c] ;  /* 0x00680c0001037983 */ /* 0x000ea80000300800 */
[----:B------:R-:W4:Y:S01]  /*13c2a0*/  LDL.LU R4, [R1+0x6810] ;  /* 0x0068100001047983 */ /* 0x000f220000300800 */
[----:B------:R-:W-:-:S04]  /*13c2b0*/  LOP3.LUT R51, R51, 0xfff7ffff, RZ, 0xc0, !PT ;  /* 0xfff7ffff33337812 */ /* 0x000fc800078ec0ff */
[----:B------:R-:W-:Y:S02]  /*13c2c0*/  @P2 LOP3.LUT R51, R51, 0x80000, RZ, 0xfc, !PT ;  /* 0x0008000033332812 */ /* 0x000fe400078efcff */
[----:B0-----:R-:W-:Y:S02]  /*13c2d0*/  IADD3 R8, P0, R42, R38, RZ ;  /* 0x000000262a087210 */ /* 0x001fe40007f1e0ff */
[----:B------:R-:W-:Y:S01]  /*13c2e0*/  LOP3.LUT R51, R51, 0xfffbffff, RZ, 0xc0, !PT ;  /* 0xfffbffff33337812 */ /* 0x000fe200078ec0ff */
[----:B------:R-:W-:Y:S01]  /*13c2f0*/  IMAD.U32 R33, RZ, RZ, UR4 ;  /* 0x00000004ff217e24 */ /* 0x000fe2000f8e00ff */
[----:B------:R-:W-:Y:S01]  /*13c300*/  UMOV UR4, UR5 ;  /* 0x0000000500047c82 */ /* 0x000fe20008000000 */
[----:B------:R-:W-:Y:S01]  /*13c310*/  IMAD.X R9, R43, 0x1, R39, P0 ;  /* 0x000000012b097824 */ /* 0x000fe200000e0627 */
[----:B------:R-:W-:Y:S02]  /*13c320*/  @P1 LOP3.LUT R51, R51, 0x40000, RZ, 0xfc, !PT ;  /* 0x0004000033331812 */ /* 0x000fe400078efcff */
[----:B------:R-:W-:-:S02]  /*13c330*/  ISETP.GE.AND P1, PT, R6, UR4, PT ;  /* 0x0000000406007c0c */ /* 0x000fc4000bf26270 */
[----:B------:R-:W-:Y:S01]  /*13c340*/  STL.64 [R1+0x3db0], R8 ;  /* 0x003db00801007387 */ /* 0x000fe20000100a00 */
[----:B------:R-:W-:Y:S01]  /*13c350*/  IADD3 R6, P0, R42, R40, RZ ;  /* 0x000000282a067210 */ /* 0x000fe20007f1e0ff */
[----:B------:R-:W-:-:S04]  /*13c360*/  ULDC.64 UR4, c[0x0][0x228] ;  /* 0x00008a0000047ab9 */ /* 0x000fc80000000a00 */
[----:B------:R-:W-:-:S05]  /*13c370*/  IMAD.X R7, R43, 0x1, R41, P0 ;  /* 0x000000012b077824 */ /* 0x000fca00000e0629 */
[----:B------:R0:W-:Y:S04]  /*13c380*/  STL.64 [R1+0x3de0], R6 ;  /* 0x003de00601007387 */ /* 0x0001e80000100a00 */
[----:B0-----:R-:W4:Y:S04]  /*13c390*/  LDL.LU R7, [R1+0x6814] ;  /* 0x0068140001077983 */ /* 0x001f280000300800 */
[----:B------:R-:W4:Y:S01]  /*13c3a0*/  LDL.LU R6, [R1+0x6818] ;  /* 0x0068180001067983 */ /* 0x000f220000300800 */
[----:B------:R-:W-:Y:S01]  /*13c3b0*/  IMAD.U32 R32, RZ, RZ, UR4 ;  /* 0x00000004ff207e24 */ /* 0x000fe2000f8e00ff */
[----:B------:R-:W-:-:S02]  /*13c3c0*/  UMOV UR4, UR5 ;  /* 0x0000000500047c82 */ /* 0x000fc40008000000 */
[----:B---3--:R-:W-:Y:S01]  /*13c3d0*/  ISETP.GE.AND P0, PT, R5, UR4, PT ;  /* 0x0000000405007c0c */ /* 0x008fe2000bf06270 */
[----:B------:R-:W-:Y:S01]  /*13c3e0*/  ULDC.64 UR4, c[0x0][0x228] ;  /* 0x00008a0000047ab9 */ /* 0x000fe20000000a00 */
[----:B------:R-:W3:Y:S01]  /*13c3f0*/  LDL.LU R5, [R1+0x681c] ;  /* 0x00681c0001057983 */ /* 0x000ee20000300800 */
[----:B------:R-:W-:Y:S01]  /*13c400*/  IMAD.U32 R55, RZ, RZ, UR6 ;  /* 0x00000006ff377e24 */ /* 0x000fe2000f8e00ff */
[----:B------:R-:W-:Y:S01]  /*13c410*/  ULDC UR6, c[0x0][0x248] ;  /* 0x0000920000067ab9 */ /* 0x000fe20000000800 */
[----:B------:R-:W-:Y:S01]  /*13c420*/  LOP3.LUT R51, R51, 0xfffdffff, RZ, 0xc0, !PT ;  /* 0xfffdffff33337812 */ /* 0x000fe200078ec0ff */
[----:B------:R-:W-:Y:S01]  /*13c430*/  VIADD R42, R42, UR6 ;  /* 0x000000062a2a7c36 */ /* 0x000fe20008000000 */
[----:B------:R-:W-:Y:S01]  /*13c440*/  ULDC.64 UR6, c[0x0][0x228] ;  /* 0x00008a0000067ab9 */ /* 0x000fe20000000a00 */
[----:B------:R-:W-:Y:S01]  /*13c450*/  IMAD.U32 R31, RZ, RZ, UR4 ;  /* 0x00000004ff1f7e24 */ /* 0x000fe2000f8e00ff */
[----:B------:R-:W-:Y:S01]  /*13c460*/  UMOV UR4, UR7 ;  /* 0x0000000700047c82 */ /* 0x000fe20008000000 */
[----:B------:R-:W-:-:S02]  /*13c470*/  @P1 LOP3.LUT R51, R51, 0x20000, RZ, 0xfc, !PT ;  /* 0x0002000033331812 */ /* 0x000fc400078efcff */
[----:B--2---:R-:W-:Y:S02]  /*13c480*/  ISETP.GE.AND P2, PT, R3, UR5, PT ;  /* 0x0000000503007c0c */ /* 0x004fe4000bf46270 */
[----:B------:R-:W2:Y:S01]  /*13c490*/  LDL.LU R3, [R1+0x6820] ;  /* 0x0068200001037983 */ /* 0x000ea20000300800 */
[----:B----4-:R-:W-:Y:S01]  /*13c4a0*/  ISETP.GE.AND P1, PT, R4, UR4, PT ;  /* 0x0000000404007c0c */ /* 0x010fe2000bf26270 */
[----:B------:R-:W-:Y:S02]  /*13c4b0*/  ULDC.64 UR4, c[0x0][0x228] ;  /* 0x00008a0000047ab9 */ /* 0x000fe40000000a00 */
[----:B------:R-:W4:Y:S01]  /*13c4c0*/  LDL.LU R4, [R1+0x6824] ;  /* 0x0068240001047983 */ /* 0x000f220000300800 */
[----:B------:R-:W-:-:S04]  /*13c4d0*/  LOP3.LUT R51, R51, 0xfffeffff, RZ, 0xc0, !PT ;  /* 0xfffeffff33337812 */ /* 0x000fc800078ec0ff */
[----:B------:R-:W-:-:S04]  /*13c4e0*/  @P0 LOP3.LUT R51, R51, 0x10000, RZ, 0xfc, !PT ;  /* 0x0001000033330812 */ /* 0x000fc800078efcff */
[----:B------:R-:W-:-:S04]  /*13c4f0*/  LOP3.LUT R51, R51, 0xffff7fff, RZ, 0xc0, !PT ;  /* 0xffff7fff33337812 */ /* 0x000fc800078ec0ff */
[----:B------:R-:W-:Y:S01]  /*13c500*/  @P2 LOP3.LUT R51, R51, 0x8000, RZ, 0xfc, !PT ;  /* 0x0000800033332812 */ /* 0x000fe200078efcff */
[----:B------:R-:W-:Y:S01]  /*13c510*/  IMAD.U32 R30, RZ, RZ, UR6 ;  /* 0x00000006ff1e7e24 */ /* 0x000fe2000f8e00ff */
[----:B------:R-:W-:Y:S01]  /*13c520*/  SHF.R.S32.HI R43, RZ, 0x1f, R42 ;  /* 0x0000001fff2b7819 */ /* 0x000fe2000001142a */
[----:B------:R-:W-:Y:S01]  /*13c530*/  ULDC.64 UR6, c[0x0][0x228] ;  /* 0x00008a0000067ab9 */ /* 0x000fe20000000a00 */
[----:B------:R-:W-:Y:S02]  /*13c540*/  LOP3.LUT R51, R51, 0xffffbfff, RZ, 0xc0, !PT ;  /* 0xffffbfff33337812 */ /* 0x000fe400078ec0ff */
[----:B------:R-:W-:Y:S01]  /*13c550*/  IADD3 R8, P0, R42, R34, RZ ;  /* 0x000000222a087210 */ /* 0x000fe20007f1e0ff */
[----:B------:R-:W-:Y:S01]  /*13c560*/  IMAD.U32 R29, RZ, RZ, UR4 ;  /* 0x00000004ff1d7e24 */ /* 0x000fe2000f8e00ff */
[----:B------:R-:W-:Y:S01]  /*13c570*/  @P1 LOP3.LUT R51, R51, 0x4000, RZ, 0xfc, !PT ;  /* 0x0000400033331812 */ /* 0x000fe200078efcff */
[----:B------:R-:W-:Y:S02]  /*13c580*/  UMOV UR4, UR7 ;  /* 0x0000000700047c82 */ /* 0x000fe40008000000 */
[----:B------:R-:W-:Y:S01]  /*13c590*/  IMAD.X R9, R43, 0x1, R35, P0 ;  /* 0x000000012b097824 */ /* 0x000fe200000e0623 */
[----:B------:R-:W-:Y:S01]  /*13c5a0*/  LOP3.LUT R51, R51, 0xffffdfff, RZ, 0xc0, !PT ;  /* 0xffffdfff33337812 */ /* 0x000fe200078ec0ff */
[----:B------:R-:W-:Y:S01]  /*13c5b0*/  IMAD.U32 R28, RZ, RZ, UR6 ;  /* 0x00000006ff1c7e24 */ /* 0x000fe2000f8e00ff */
[----:B------:R-:W-:Y:S01]  /*13c5c0*/  ULDC.64 UR6, c[0x0][0x228] ;  /* 0x00008a0000067ab9 */ /* 0x000fe20000000a00 */
[----:B------:R-:W-:-:S02]  /*13c5d0*/  ISETP.GE.AND P2, PT, R7, UR5, PT ;  /* 0x0000000507007c0c */ /* 0x000fc4000bf46270 */
[----:B------:R-:W-:Y:S01]  /*13c5e0*/  ISETP.GE.AND P1, PT, R6, UR4, PT ;  /* 0x0000000406007c0c */ /* 0x000fe2000bf26270 */
[----:B------:R-:W-:Y:S01]  /*13c5f0*/  ULDC.64 UR4, c[0x0][0x228] ;  /* 0x00008a0000047ab9 */ /* 0x000fe20000000a00 */
[----:B------:R-:W-:Y:S01]  /*13c600*/  IADD3 R6, P0, R42, R36, RZ ;  /* 0x000000242a067210 */ /* 0x000fe20007f1e0ff */
[----:B------:R-:W-:Y:S04]  /*13c610*/  STL.64 [R1+0x3dd8], R8 ;  /* 0x003dd80801007387 */ /* 0x000fe80000100a00 */
[----:B------:R-:W-:-:S04]  /*13c620*/  IMAD.X R7, R43, 0x1, R37, P0 ;  /* 0x000000012b077824 */ /* 0x000fc800000e0625 */
[----:B------:R-:W-:Y:S01]  /*13c630*/  @P2 LOP3.LUT R51, R51, 0x2000, RZ, 0xfc, !PT ;  /* 0x0000200033332812 */ /* 0x000fe200078efcff */
[----:B------:R-:W-:-:S03]  /*13c640*/  IMAD.U32 R20, RZ, RZ, UR4 ;  /* 0x00000004ff147e24 */ /* 0x000fc6000f8e00ff */
[----:B------:R-:W-:Y:S01]  /*13c650*/  LOP3.LUT R51, R51, 0xffffefff, RZ, 0xc0, !PT ;  /* 0xffffefff33337812 */ /* 0x000fe200078ec0ff */
[----:B------:R0:W-:Y:S01]  /*13c660*/  STL.64 [R1+0x3da8], R6 ;  /* 0x003da80601007387 */ /* 0x0001e20000100a00 */
[----:B------:R-:W-:Y:S02]  /*13c670*/  UMOV UR4, UR7 ;  /* 0x0000000700047c82 */ /* 0x000fe40008000000 */
[----:B------:R-:W-:Y:S01]  /*13c680*/  @P1 LOP3.LUT R51, R51, 0x1000, RZ, 0xfc, !PT ;  /* 0x0000100033331812 */ /* 0x000fe200078efcff */
[----:B0-----:R-:W4:Y:S01]  /*13c690*/  LDL.LU R7, [R1+0x6828] ;  /* 0x0068280001077983 */ /* 0x001f220000300800 */
[----:B---3--:R-:W-:Y:S02]  /*13c6a0*/  ISETP.GE.AND P2, PT, R5, UR5, PT ;  /* 0x0000000505007c0c */ /* 0x008fe4000bf46270 */
[----:B------:R-:W-:Y:S02]  /*13c6b0*/  LOP3.LUT R51, R51, 0xfffff7ff, RZ, 0xc0, !PT ;  /* 0xfffff7ff33337812 */ /* 0x000fe400078ec0ff */
[----:B------:R-:W-:-:S05]  /*13c6c0*/  IADD3 R8, P0, R42, R38, RZ ;  /* 0x000000262a087210 */ /* 0x000fca0007f1e0ff */
[----:B------:R-:W-:-:S04]  /*13c6d0*/  IMAD.X R9, R43, 0x1, R39, P0 ;  /* 0x000000012b097824 */ /* 0x000fc800000e0627 */
[----:B------:R-:W-:-:S04]  /*13c6e0*/  @P2 LOP3.LUT R51, R51, 0x800, RZ, 0xfc, !PT ;  /* 0x0000080033332812 */ /* 0x000fc800078efcff */
[----:B------:R-:W-:Y:S02]  /*13c6f0*/  LOP3.LUT R51, R51, 0xfffffbff, RZ, 0xc0, !PT ;  /* 0xfffffbff33337812 */ /* 0x000fe400078ec0ff */
[----:B--2---:R-:W-:Y:S01]  /*13c700*/  ISETP.GE.AND P1, PT, R3, UR4, PT ;  /* 0x0000000403007c0c */ /* 0x004fe2000bf26270 */
[----:B------:R-:W-:Y:S01]  /*13c710*/  ULDC.64 UR4, c[0x0][0x228] ;  /* 0x00008a0000047ab9 */ /* 0x000fe20000000a00 */
[----:B------:R-:W2:Y:S04]  /*13c720*/  LDL.LU R3, [R1+0x682c] ;  /* 0x00682c0001037983 */ /* 0x000ea80000300800 */
[----:B------:R-:W3:Y:S01]  /*13c730*/  LDL.LU R5, [R1+0x6830] ;  /* 0x0068300001057983 */ /* 0x000ee20000300800 */
[----:B------:R-:W-:Y:S01]  /*13c740*/  IMAD.U32 R26, RZ, RZ, UR4 ;  /* 0x00000004ff1a7e24 */ /* 0x000fe2000f8e00ff */
[----:B------:R-:W-:-:S02]  /*13c750*/  UMOV UR4, UR5 ;  /* 0x0000000500047c82 */ /* 0x000fc40008000000 */
[----:B------:R0:W-:Y:S03]  /*13c760*/  STL.64 [R1+0x3e10], R8 ;  /* 0x003e100801007387 */ /* 0x0001e60000100a00 */
[----:B------:R-:W-:Y:S01]  /*13c770*/  @P1 LOP3.LUT R51, R51, 0x400, RZ, 0xfc, !PT ;  /* 0x0000040033331812 */ /* 0x000fe200078efcff */
[----:B------:R-:W3:Y:S01]  /*13c780*/  LDL.LU R6, [R1+0x6834] ;  /* 0x0068340001067983 */ /* 0x000ee20000300800 */
[----:B----4-:R-:W-:Y:S01]  /*13c790*/  ISETP.GE.AND P1, PT, R4, UR4, PT ;  /* 0x0000000404007c0c */ /* 0x010fe2000bf26270 */
[----:B------:R-:W-:Y:S02]  /*13c7a0*/  ULDC.64 UR4, c[0x0][0x228] ;  /* 0x00008a0000047ab9 */ /* 0x000fe40000000a00 */
[----:B------:R-:W4:Y:S01]  /*13c7b0*/  LDL.LU R4, [R1+0x6838] ;  /* 0x0068380001047983 */ /* 0x000f220000300800 */
[----:B0-----:R-:W-:Y:S01]  /*13c7c0*/  IADD3 R8, P0, R42, R40, RZ ;  /* 0x000000282a087210 */ /* 0x001fe20007f1e0ff */
[----:B------:R-:W-:Y:S01]  /*13c7d0*/  IMAD.U32 R25, RZ, RZ, UR4 ;  /* 0x00000004ff197e24 */ /* 0x000fe2000f8e00ff */
[----:B------:R-:W-:-:S03]  /*13c7e0*/  UMOV UR4, UR5 ;  /* 0x0000000500047c82 */ /* 0x000fc60008000000 */
[----:B------:R-:W-:-:S05]  /*13c7f0*/  IMAD.X R9, R43, 0x1, R41, P0 ;  /* 0x000000012b097824 */ /* 0x000fca00000e0629 */
[----:B------:R0:W-:Y:S04]  /*13c800*/  STL.64 [R1+0x3e30], R8 ;  /* 0x003e300801007387 */ /* 0x0001e80000100a00 */
[----:B0-----:R-:W4:Y:S01]  /*13c810*/  LDL.LU R8, [R1+0x683c] ;  /* 0x00683c0001087983 */ /* 0x001f220000300800 */
[----:B------:R-:W-:Y:S01]  /*13c820*/  ISETP.GE.AND P0, PT, R7, UR4, PT ;  /* 0x0000000407007c0c */ /* 0x000fe2000bf06270 */
[----:B------:R-:W-:Y:S01]  /*13c830*/  ULDC.64 UR4, c[0x0][0x228] ;  /* 0x00008a0000047ab9 */ /* 0x000fe20000000a00 */
[----:B------:R-:W-:Y:S01]  /*13c840*/  LOP3.LUT R51, R51, 0xfffffdff, RZ, 0xc0, !PT ;  /* 0xfffffdff33337812 */ /* 0x000fe200078ec0ff */
[----:B------:R-:W-:Y:S01]  /*13c850*/  IMAD.U32 R27, RZ, RZ, UR6 ;  /* 0x00000006ff1b7e24 */ /* 0x000fe2000f8e00ff */
[----:B------:R-:W-:Y:S02]  /*13c860*/  ULDC UR6, c[0x0][0x248] ;  /* 0x0000920000067ab9 */ /* 0x000fe40000000800 */
[----:B------:R-:W-:Y:S01]  /*13c870*/  @P1 LOP3.LUT R51, R51, 0x200, RZ, 0xfc, !PT ;  /* 0x0000020033331812 */ /* 0x000fe200078efcff */
[----:B------:R-:W-:Y:S01]  /*13c880*/  VIADD R42, R42, UR6 ;  /* 0x000000062a2a7c36 */ /* 0x000fe20008000000 */
[----:B------:R-:W-:-:S02]  /*13c890*/  ULDC.64 UR6, c[0x0][0x228] ;  /* 0x00008a0000067ab9 */ /* 0x000fc40000000a00 */
[----:B------:R-:W-:Y:S01]  /*13c8a0*/  LOP3.LUT R51, R51, 0xfffffeff, RZ, 0xc0, !PT ;  /* 0xfffffeff33337812 */ /* 0x000fe200078ec0ff */
[----:B------:R-:W-:Y:S01]  /*13c8b0*/  IMAD.U32 R24, RZ, RZ, UR4 ;  /* 0x00000004ff187e24 */ /* 0x000fe2000f8e00ff */
[----:B------:R-:W-:Y:S02]  /*13c8c0*/  UMOV UR4, UR7 ;  /* 0x0000000700047c82 */ /* 0x000fe40008000000 */
[----:B------:R-:W-:-:S04]  /*13c8d0*/  @P0 LOP3.LUT R51, R51, 0x100, RZ, 0xfc, !PT ;  /* 0x0000010033330812 */ /* 0x000fc800078efcff */
[----:B------:R-:W-:Y:S02]  /*13c8e0*/  LOP3.LUT R51, R51, 0xffffff7f, RZ, 0xc0, !PT ;  /* 0xffffff7f33337812 */ /* 0x000fe400078ec0ff */
[----:B------:R-:W-:Y:S02]  /*13c8f0*/  SHF.R.S32.HI R43, RZ, 0x1f, R42 ;  /* 0x0000001fff2b7819 */ /* 0x000fe4000001142a */
[----:B------:R-:W-:Y:S01]  /*13c900*/  IADD3 R10, P0, R42, R34, RZ ;  /* 0x000000222a0a7210 */ /* 0x000fe20007f1e0ff */
[----:B------:R-:W-:Y:S01]  /*13c910*/  IMAD.U32 R23, RZ, RZ, UR6 ;  /* 0x00000006ff177e24 */ /* 0x000fe2000f8e00ff */
[----:B------:R-:W-:-:S03]  /*13c920*/  ULDC.64 UR6, c[0x0][0x228] ;  /* 0x00008a0000067ab9 */ /* 0x000fc60000000a00 */
[----:B------:R-:W-:Y:S01]  /*13c930*/  IMAD.X R11, R43, 0x1, R35, P0 ;  /* 0x000000012b0b7824 */ /* 0x000fe200000e0623 */
[----:B--2---:R-:W-:Y:S02]  /*13c940*/  ISETP.GE.AND P2, PT, R3, UR5, PT ;  /* 0x0000000503007c0c */ /* 0x004fe4000bf46270 */
[----:B------:R-:W2:Y:S01]  /*13c950*/  LDL.LU R3, [R1+0x6840] ;  /* 0x0068400001037983 */ /* 0x000ea20000300800 */
[----:B---3--:R-:W-:Y:S01]  /*13c960*/  ISETP.GE.AND P1, PT, R5, UR4, PT ;  /* 0x0000000405007c0c */ /* 0x008fe2000bf26270 */
[----:B------:R-:W-:Y:S02]  /*13c970*/  ULDC.64 UR4, c[0x0][0x228] ;  /* 0x00008a0000047ab9 */ /* 0x000fe40000000a00 */
[----:B------:R-:W3:Y:S01]  /*13c980*/  LDL.LU R5, [R1+0x6844] ;  /* 0x0068440001057983 */ /* 0x000ee20000300800 */
[----:B------:R-:W-:-:S06]  /*13c990*/  IMAD.U32 R22, RZ, RZ, UR4 ;  /* 0x00000004ff167e24 */ /* 0x000fcc000f8e00ff */
[----:B------:R-:W-:Y:S01]  /*13c9a0*/  @P2 LOP3.LUT R51, R51, 0x80, RZ, 0xfc, !PT ;  /* 0x0000008033332812 */ /* 0x000fe200078efcff */
[----:B------:R-:W-:-:S03]  /*13c9b0*/  UMOV UR4, UR7 ;  /* 0x0000000700047c82 */ /* 0x000fc60008000000 */
[----:B------:R-:W-:Y:S01]  /*13c9c0*/  LOP3.LUT R51, R51, 0xffffffbf, RZ, 0xc0, !PT ;  /* 0xffffffbf33337812 */ /* 0x000fe200078ec0ff */
[----:B------:R-:W-:Y:S03]  /*13c9d0*/  STL.64 [R1+0x3e28], R10 ;  /* 0x003e280a01007387 */ /* 0x000fe60000100a00 */
[----:B------:R-:W-:Y:S02]  /*13c9e0*/  @P1 LOP3.LUT R51, R51, 0x40, RZ, 0xfc, !PT ;  /* 0x0000004033331812 */ /* 0x000fe400078efcff */
[----:B----4-:R-:W-:Y:S02]  /*13c9f0*/  ISETP.GE.AND P1, PT, R4, UR4, PT ;  /* 0x0000000404007c0c */ /* 0x010fe4000bf26270 */
[----:B------:R-:W4:Y:S01]  /*13ca00*/  LDL.LU R4, [R1+0x6848] ;  /* 0x0068480001047983 */ /* 0x000f220000300800 */
[----:B------:R-:W-:Y:S01]  /*13ca10*/  ISETP.GE.AND P2, PT, R6, UR5, PT ;  /* 0x0000000506007c0c */ /* 0x000fe2000bf46270 */
[----:B------:R-:W-:Y:S01]  /*13ca20*/  IMAD.U32 R21, RZ, RZ, UR6 ;  /* 0x00000006ff157e24 */ /* 0x000fe2000f8e00ff */
[----:B------:R-:W-:Y:S01]  /*13ca30*/  IADD3 R6, P0, R42, R36, RZ ;  /* 0x000000242a067210 */ /* 0x000fe20007f1e0ff */
[----:B------:R-:W-:Y:S01]  /*13ca40*/  ULDC.64 UR4, c[0x0][0x228] ;  /* 0x00008a0000047ab9 */ /* 0x000fe20000000a00 */
[----:B------:R-:W-:Y:S01]  /*13ca50*/  LOP3.LUT R51, R51, 0xffffffdf, RZ, 0xc0, !PT ;  /* 0xffffffdf33337812 */ /* 0x000fe200078ec0ff */
[----:B------:R-:W-:-:S02]  /*13ca60*/  ULDC.64 UR6, c[0x0][0x228] ;  /* 0x00008a0000067ab9 */ /* 0x000fc40000000a00 */
[----:B------:R-:W-:-:S06]  /*13ca70*/  IMAD.X R7, R43, 0x1, R37, P0 ;  /* 0x000000012b077824 */ /* 0x000fcc00000e0625 */
[----:B------:R-:W-:Y:S01]  /*13ca80*/  @P2 LOP3.LUT R51, R51, 0x20, RZ, 0xfc, !PT ;  /* 0x0000002033332812 */ /* 0x000fe200078efcff */
[----:B------:R0:W-:Y:S03]  /*13ca90*/  STL.64 [R1+0x3e08], R6 ;  /* 0x003e080601007387 */ /* 0x0001e60000100a00 */
[----:B------:R-:W-:Y:S02]  /*13caa0*/  LOP3.LUT R51, R51, 0xffffffef, RZ, 0xc0, !PT ;  /* 0xffffffef33337812 */ /* 0x000fe400078ec0ff */
[----:B------:R-:W-:Y:S02]  /*13cab0*/  ISETP.GE.AND P2, PT, R8, UR5, PT ;  /* 0x0000000508007c0c */ /* 0x000fe4000bf46270 */
[----:B------:R-:W-:Y:S01]  /*13cac0*/  @P1 LOP3.LUT R51, R51, 0x10, RZ, 0xfc, !PT ;  /* 0x0000001033331812 */ /* 0x000fe200078efcff */
[----:B0-----:R-:W-:Y:S01]  /*13cad0*/  IMAD.U32 R6, RZ, RZ, UR4 ;  /* 0x00000004ff067e24 */ /* 0x001fe2000f8e00ff */
[----:B------:R-:W-:Y:S01]  /*13cae0*/  UMOV UR4, UR7 ;  /* 0x0000000700047c82 */ /* 0x000fe20008000000 */
[----:B------:R-:W-:-:S05]  /*13caf0*/  IADD3 R8, P0, R42, R38, RZ ;  /* 0x000000262a087210 */ /* 0x000fca0007f1e0ff */
[----:B------:R-:W-:Y:S01]  /*13cb00*/  IMAD.X R9, R43, 0x1, R39, P0 ;  /* 0x000000012b097824 */ /* 0x000fe200000e0627 */
[----:B------:R-:W-:-:S04]  /*13cb10*/  LOP3.LUT R51, R51, 0xfffffff7, RZ, 0xc0, !PT ;  /* 0xfffffff733337812 */ /* 0x000fc800078ec0ff */
[----:B------:R-:W-:Y:S02]  /*13cb20*/  @P2 LOP3.LUT R51, R51, 0x8, RZ, 0xfc, !PT ;  /* 0x0000000833332812 */ /* 0x000fe400078efcff */
[----:B------:R-:W-:Y:S02]  /*13cb30*/  IADD3 R10, P0, R42, R40, RZ ;  /* 0x000000282a0a7210 */ /* 0x000fe40007f1e0ff */
[----:B------:R-:W-:-:S03]  /*13cb40*/  LOP3.LUT R51, R51, 0xfffffffb, RZ, 0xc0, !PT ;  /* 0xfffffffb33337812 */ /* 0x000fc600078ec0ff */
[----:B------:R-:W-:Y:S01]  /*13cb50*/  IMAD.X R11, R43, 0x1, R41, P0 ;  /* 0x000000012b0b7824 */ /* 0x000fe200000e0629 */
[----:B--2---:R-:W-:Y:S01]  /*13cb60*/  ISETP.GE.AND P1, PT, R3, UR4, PT ;  /* 0x0000000403007c0c */ /* 0x004fe2000bf26270 */
[----:B------:R-:W-:Y:S01]  /*13cb70*/  ULDC.64 UR4, c[0x0][0x228] ;  /* 0x00008a0000047ab9 */ /* 0x000fe20000000a00 */
[----:B------:R-:W2:Y:S04]  /*13cb80*/  LDL.LU R3, [R1+0x684c] ;  /* 0x00684c0001037983 */ /* 0x000ea80000300800 */
[----:B------:R0:W-:Y:S04]  /*13cb90*/  STL.64 [R1+0x3e68], R8 ;  /* 0x003e680801007387 */ /* 0x0001e80000100a00 */
[----:B0-----:R-:W2:Y:S04]  /*13cba0*/  LDL.LU R9, [R1+0x6850] ;  /* 0x0068500001097983 */ /* 0x001ea80000300800 */
[----:B------:R-:W2:Y:S01]  /*13cbb0*/  LDL.LU R8, [R1+0x6854] ;  /* 0x0068540001087983 */ /* 0x000ea20000300800 */
[----:B------:R-:W-:Y:S01]  /*13cbc0*/  IMAD.U32 R61, RZ, RZ, UR4 ;  /* 0x00000004ff3d7e24 */ /* 0x000fe2000f8e00ff */
[----:B------:R-:W-:Y:S01]  /*13cbd0*/  UMOV UR4, UR5 ;  /* 0x0000000500047c82 */ /* 0x000fe20008000000 */
[----:B------:R-:W-:-:S02]  /*13cbe0*/  @P1 LOP3.LUT R51, R51, 0x4, RZ, 0xfc, !PT ;  /* 0x0000000433331812 */ /* 0x000fc400078efcff */
[----:B---3--:R-:W-:Y:S01]  /*13cbf0*/  ISETP.GE.AND P1, PT, R5, UR4, PT ;  /* 0x0000000405007c0c */ /* 0x008fe2000bf26270 */
[----:B------:R-:W-:Y:S01]  /*13cc00*/  ULDC.64 UR4, c[0x0][0x228] ;  /* 0x00008a0000047ab9 */ /* 0x000fe20000000a00 */
[----:B------:R-:W3:Y:S01]  /*13cc10*/  LDL.LU R5, [R1+0x6858] ;  /* 0x0068580001057983 */ /* 0x000ee20000300800 */
[----:B------:R-:W-:Y:S01]  /*13cc20*/  IMAD.U32 R60, RZ, RZ, UR4 ;  /* 0x00000004ff3c7e24 */ /* 0x000fe2000f8e00ff */
[----:B------:R-:W-:Y:S02]  /*13cc30*/  UMOV UR4, UR5 ;  /* 0x0000000500047c82 */ /* 0x000fe40008000000 */
[----:B------:R0:W-:Y:S01]  /*13cc40*/  STL.64 [R1+0x3e90], R10 ;  /* 0x003e900a01007387 */ /* 0x0001e20000100a00 */
[----:B----4-:R-:W-:Y:S01]  /*13cc50*/  ISETP.GE.AND P0, PT, R4, UR4, PT ;  /* 0x0000000404007c0c */ /* 0x010fe2000bf06270 */
[----:B------:R-:W-:Y:S01]  /*13cc60*/  IMAD.U32 R7, RZ, RZ, UR6 ;  /* 0x00000006ff077e24 */ /* 0x000fe2000f8e00ff */
[----:B------:R-:W-:Y:S01]  /*13cc70*/  LOP3.LUT R51, R51, 0xfffffffd, RZ, 0xc0, !PT ;  /* 0xfffffffd33337812 */ /* 0x000fe200078ec0ff */
[----:B------:R-:W4:Y:S01]  /*13cc80*/  LDL.LU R4, [R1+0x685c] ;  /* 0x00685c0001047983 */ /* 0x000f220000300800 */
[----:B------:R-:W-:Y:S01]  /*13cc90*/  ULDC UR6, c[0x0][0x248] ;  /* 0x0000920000067ab9 */ /* 0x000fe20000000800 */
[----:B------:R-:W-:Y:S01]  /*13cca0*/  ULDC.64 UR4, c[0x0][0x228] ;  /* 0x00008a0000047ab9 */ /* 0x000fe20000000a00 */
[----:B------:R-:W-:Y:S01]  /*13ccb0*/  @P1 LOP3.LUT R51, R51, 0x2, RZ, 0xfc, !PT ;  /* 0x0000000233331812 */ /* 0x000fe200078efcff */
[----:B------:R-:W-:Y:S01]  /*13ccc0*/  VIADD R42, R42, UR6 ;  /* 0x000000062a2a7c36 */ /* 0x000fe20008000000 */
[----:B------:R-:W-:-:S02]  /*13ccd0*/  ULDC.64 UR6, c[0x0][0x228] ;  /* 0x00008a0000067ab9 */ /* 0x000fc40000000a00 */
[----:B------:R-:W-:Y:S02]  /*13cce0*/  LOP3.LUT R51, R51, 0xfffffffe, RZ, 0xc0, !PT ;  /* 0xfffffffe33337812 */ /* 0x000fe400078ec0ff */
[----:B------:R-:W-:Y:S02]  /*13ccf0*/  SHF.R.S32.HI R43, RZ, 0x1f, R42 ;  /* 0x0000001fff2b7819 */ /* 0x000fe4000001142a */
[----:B------:R-:W-:Y:S02]  /*13cd00*/  @P0 LOP3.LUT R51, R51, 0x1, RZ, 0xfc, !PT ;  /* 0x0000000133330812 */ /* 0x000fe400078efcff */
[----:B0-----:R-:W-:Y:S01]  /*13cd10*/  IADD3 R10, P0, R42, R34, RZ ;  /* 0x000000222a0a7210 */ /* 0x001fe20007f1e0ff */
[----:B------:R-:W-:Y:S01]  /*13cd20*/  IMAD.U32 R59, RZ, RZ, UR4 ;  /* 0x00000004ff3b7e24 */ /* 0x000fe2000f8e00ff */
[----:B------:R-:W-:Y:S01]  /*13cd30*/  UMOV UR4, UR7 ;  /* 0x0000000700047c82 */ /* 0x000fe20008000000 */
[----:B------:R-:W-:Y:S02]  /*13cd40*/  LOP3.LUT R50, R50, 0x7fffffff, RZ, 0xc0, !PT ;  /* 0x7fffffff32327812 */ /* 0x000fe400078ec0ff */
[----:B------:R-:W-:-:S02]  /*13cd50*/  IMAD.X R11, R43, 0x1, R35, P0 ;  /* 0x000000012b0b7824 */ /* 0x000fc400000e0623 */
[----:B------:R-:W-:Y:S01]  /*13cd60*/  IMAD.U32 R58, RZ, RZ, UR6 ;  /* 0x00000006ff3a7e24 */ /* 0x000fe2000f8e00ff */
[----:B------:R-:W-:Y:S01]  /*13cd70*/  ULDC.64 UR6, c[0x0][0x228] ;  /* 0x00008a0000067ab9 */ /* 0x000fe20000000a00 */
[----:B--2---:R-:W-:Y:S02]  /*13cd80*/  ISETP.GE.AND P2, PT, R3, UR5, PT ;  /* 0x0000000503007c0c */ /* 0x004fe4000bf46270 */
[----:B------:R-:W2:Y:S04]  /*13cd90*/  LDL.LU R3, [R1+0x6860] ;  /* 0x0068600001037983 */ /* 0x000ea80000300800 */
[----:B------:R0:W-:Y:S07]  /*13cda0*/  STL.64 [R1+0x3e88], R10 ;  /* 0x003e880a01007387 */ /* 0x0001ee0000100a00 */
[----:B------:R-:W-:-:S02]  /*13cdb0*/  @P2 LOP3.LUT R50, R50, 0x80000000, RZ, 0xfc, !PT ;  /* 0x8000000032322812 */ /* 0x000fc400078efcff */
[----:B------:R-:W-:Y:S01]  /*13cdc0*/  ISETP.GE.AND P1, PT, R9, UR4, PT ;  /* 0x0000000409007c0c */ /* 0x000fe2000bf26270 */
[----:B------:R-:W-:Y:S02]  /*13cdd0*/  ULDC.64 UR4, c[0x0][0x228] ;  /* 0x00008a0000047ab9 */ /* 0x000fe40000000a00 */
[----:B------:R-:W-:Y:S02]  /*13cde0*/  ISETP.GE.AND P2, PT, R8, UR5, PT ;  /* 0x0000000508007c0c */ /* 0x000fe4000bf46270 */
[----:B------:R-:W2:Y:S01]  /*13cdf0*/  LDL.LU R8, [R1+0x6864] ;  /* 0x0068640001087983 */ /* 0x000ea20000300800 */
[----:B0-----:R-:W-:Y:S02]  /*13ce00*/  IADD3 R10, P0, R42, R36, RZ ;  /* 0x000000242a0a7210 */ /* 0x001fe40007f1e0ff */
[----:B------:R-:W-:Y:S01]  /*13ce10*/  LOP3.LUT R50, R50, 0xbfffffff, RZ, 0xc0, !PT ;  /* 0xbfffffff32327812 */ /* 0x000fe200078ec0ff */
[----:B------:R-:W-:Y:S02]  /*13ce20*/  IMAD.U32 R54, RZ, RZ, UR4 ;  /* 0x00000004ff367e24 */ /* 0x000fe4000f8e00ff */
[----:B------:R-:W-:-:S02]  /*13ce30*/  IMAD.X R11, R43, 0x1, R37, P0 ;  /* 0x000000012b0b7824 */ /* 0x000fc400000e0625 */
[----:B------:R-:W-:Y:S01]  /*13ce40*/  @P1 LOP3.LUT R50, R50, 0x40000000, RZ, 0xfc, !PT ;  /* 0x4000000032321812 */ /* 0x000fe200078efcff */
[----:B------:R-:W-:Y:S02]  /*13ce50*/  UMOV UR4, UR7 ;  /* 0x0000000700047c82 */ /* 0x000fe40008000000 */
[----:B---3--:R-:W-:Y:S01]  /*13ce60*/  ISETP.GE.AND P1, PT, R5, UR4, PT ;  /* 0x0000000405007c0c */ /* 0x008fe2000bf26270 */
[----:B------:R0:W-:Y:S01]  /*13ce70*/  STL.64 [R1+0x3e60], R10 ;  /* 0x003e600a01007387 */ /* 0x0001e20000100a00 */
[----:B------:R-:W-:Y:S01]  /*13ce80*/  LOP3.LUT R50, R50, 0xdfffffff, RZ, 0xc0, !PT ;  /* 0xdfffffff32327812 */ /* 0x000fe200078ec0ff */
[----:B------:R-:W-:Y:S02]  /*13ce90*/  ULDC.64 UR4, c[0x0][0x228] ;  /* 0x00008a0000047ab9 */ /* 0x000fe40000000a00 */
[----:B------:R-:W3:Y:S01]  /*13cea0*/  LDL.LU R5, [R1+0x6868] ;  /* 0x0068680001057983 */ /* 0x000ee20000300800 */
[----:B------:R-:W-:Y:S02]  /*13ceb0*/  @P2 LOP3.LUT R50, R50, 0x20000000, RZ, 0xfc, !PT ;  /* 0x2000000032322812 */ /* 0x000fe400078efcff */
[----:B----4-:R-:W-:-:S02]  /*13cec0*/  ISETP.GE.AND P2, PT, R4, UR5, PT ;  /* 0x0000000504007c0c */ /* 0x010fc4000bf46270 */
[----:B------:R-:W4:Y:S01]  /*13ced0*/  LDL.LU R4, [R1+0x686c] ;  /* 0x00686c0001047983 */ /* 0x000f220000300800 */
[----:B------:R-:W-:Y:S01]  /*13cee0*/  LOP3.LUT R50, R50, 0xefffffff, RZ, 0xc0, !PT ;  /* 0xefffffff32327812 */ /* 0x000fe200078ec0ff */
[----:B------:R-:W-:Y:S01]  /*13cef0*/  IMAD.U32 R49, RZ, RZ, UR6 ;  /* 0x00000006ff317e24 */ /* 0x000fe2000f8e00ff */
[----:B------:R-:W-:Y:S01]  /*13cf00*/  ULDC.64 UR6, c[0x0][0x228] ;  /* 0x00008a0000067ab9 */ /* 0x000fe20000000a00 */
[----:B------:R-:W-:Y:S01]  /*13cf10*/  IMAD.U32 R48, RZ, RZ, UR4 ;  /* 0x00000004ff307e24 */ /* 0x000fe2000f8e00ff */
[----:B------:R-:W-:Y:S01]  /*13cf20*/  @P1 LOP3.LUT R50, R50, 0x10000000, RZ, 0xfc, !PT ;  /* 0x1000000032321812 */ /* 0x000fe200078efcff */
[----:B------:R-:W-:-:S03]  /*13cf30*/  UMOV UR4, UR7 ;  /* 0x0000000700047c82 */ /* 0x000fc60008000000 */
[----:B------:R-:W-:-:S04]  /*13cf40*/  LOP3.LUT R50, R50, 0xf7ffffff, RZ, 0xc0, !PT ;  /* 0xf7ffffff32327812 */ /* 0x000fc800078ec0ff */
[----:B------:R-:W-:Y:S02]  /*13cf50*/  @P2 LOP3.LUT R50, R50, 0x8000000, RZ, 0xfc, !PT ;  /* 0x0800000032322812 */ /* 0x000fe400078efcff */
[----:B0-----:R-:W-:Y:S02]  /*13cf60*/  IADD3 R10, P0, R42, R38, RZ ;  /* 0x000000262a0a7210 */ /* 0x001fe40007f1e0ff */
[----:B------:R-:W-:-:S03]  /*13cf70*/  LOP3.LUT R50, R50, 0xfbffffff, RZ, 0xc0, !PT ;  /* 0xfbffffff32327812 */ /* 0x000fc600078ec0ff */
[----:B------:R-:W-:Y:S02]  /*13cf80*/  IMAD.X R11, R43, 0x1, R39, P0 ;  /* 0x000000012b0b7824 */ /* 0x000fe400000e0627 */
[----:B------:R-:W-:Y:S01]  /*13cf90*/  IMAD.U32 R47, RZ, RZ, UR6 ;  /* 0x00000006ff2f7e24 */ /* 0x000fe2000f8e00ff */
[----:B------:R-:W-:Y:S01]  /*13cfa0*/  ULDC UR6, c[0x0][0x248] ;  /* 0x0000920000067ab9 */ /* 0x000fe20000000800 */
[----:B--2---:R-:W-:Y:S01]  /*13cfb0*/  ISETP.GE.AND P1, PT, R3, UR4, PT ;  /* 0x0000000403007c0c */ /* 0x004fe2000bf26270 */
[----:B------:R-:W-:Y:S01]  /*13cfc0*/  ULDC.64 UR4, c[0x0][0x228] ;  /* 0x00008a0000047ab9 */ /* 0x000fe20000000a00 */
[----:B------:R-:W2:Y:S01]  /*13cfd0*/  LDL.LU R3, [R1+0x6870] ;  /* 0x0068700001037983 */ /* 0x000ea20000300800 */
[----:B------:R-:W-:Y:S01]  /*13cfe0*/  IMAD.U32 R46, RZ, RZ, UR4 ;  /* 0x00000004ff2e7e24 */ /* 0x000fe2000f8e00ff */
[----:B------:R-:W-:-:S09]  /*13cff0*/  UMOV UR4, UR5 ;  /* 0x0000000500047c82 */ /* 0x000fd20008000000 */
[----:B------:R-:W-:Y:S02]  /*13d000*/  @P1 LOP3.LUT R50, R50, 0x4000000, RZ, 0xfc, !PT ;  /* 0x0400000032321812 */ /* 0x000fe400078efcff */
[----:B------:R-:W-:Y:S01]  /*13d010*/  ISETP.GE.AND P1, PT, R8, UR4, PT ;  /* 0x0000000408007c0c */ /* 0x000fe2000bf26270 */
[----:B------:R-:W-:Y:S01]  /*13d020*/  STL.64 [R1+0x3eb8], R10 ;  /* 0x003eb80a01007387 */ /* 0x000fe20000100a00 */
[----:B------:R-:W-:Y:S01]  /*13d030*/  IADD3 R8, P0, R42, R40, RZ ;  /* 0x000000282a087210 */ /* 0x000fe20007f1e0ff */
[----:B------:R-:W-:-:S04]  /*13d040*/  ULDC.64 UR4, c[0x0][0x228] ;  /* 0x00008a0000047ab9 */ /* 0x000fc80000000a00 */
[----:B------:R-:W-:-:S05]  /*13d050*/  IMAD.X R9, R43, 0x1, R41, P0 ;  /* 0x000000012b097824 */ /* 0x000fca00000e0629 */
[----:B------:R0:W-:Y:S04]  /*13d060*/  STL.64 [R1+0x3ee8], R8 ;  /* 0x003ee80801007387 */ /* 0x0001e80000100a00 */
[----:B0-----:R-:W2:Y:S01]  /*13d070*/  LDL.LU R8, [R1+0x6874] ;  /* 0x0068740001087983 */ /* 0x001ea20000300800 */
[----:B------:R-:W-:Y:S01]  /*13d080*/  IMAD.U32 R45, RZ, RZ, UR4 ;  /* 0x00000004ff2d7e24 */ /* 0x000fe2000f8e00ff */
[----:B------:R-:W-:Y:S02]  /*13d090*/  UMOV UR4, UR5 ;  /* 0x0000000500047c82 */ /* 0x000fe40008000000 */
[----:B---3--:R-:W-:Y:S01]  /*13d0a0*/  ISETP.GE.AND P0, PT, R5, UR4, PT ;  /* 0x0000000405007c0c */ /* 0x008fe2000bf06270 */
[----:B------:R-:W-:Y:S01]  /*13d0b0*/  ULDC.64 UR4, c[0x0][0x228] ;  /* 0x00008a0000047ab9 */ /* 0x000fe20000000a00 */
[----:B------:R-:W-:Y:S01]  /*13d0c0*/  VIADD R42, R42, UR6 ;  /* 0x000000062a2a7c36 */ /* 0x000fe20008000000 */
[----:B------:R-:W-:Y:S01]  /*13d0d0*/  UMOV UR6, UR5 ;  /* 0x0000000500067c82 */ /* 0x000fe20008000000 */
[----:B------:R-:W3:Y:S01]  /*13d0e0*/  LDL.LU R5, [R1+0x6878] ;  /* 0x0068780001057983 */ /* 0x000ee20000300800 */
[----:B----4-:R-:W-:-:S02]  /*13d0f0*/  ISETP.GE.AND P2, PT, R4, UR6, PT ;  /* 0x0000000604007c0c */ /* 0x010fc4000bf46270 */
[----:B------:R-:W-:Y:S01]  /*13d100*/  LOP3.LUT R50, R50, 0xfdffffff, RZ, 0xc0, !PT ;  /* 0xfdffffff32327812 */ /* 0x000fe200078ec0ff */
[----:B------:R-:W4:Y:S01]  /*13d110*/  LDL.LU R4, [R1+0x687c] ;  /* 0x00687c0001047983 */ /* 0x000f220000300800 */
[----:B------:R-:W-:Y:S01]  /*13d120*/  IMAD.U32 R44, RZ, RZ, UR4 ;  /* 0x00000004ff2c7e24 */ /* 0x000fe2000f8e00ff */
[----:B------:R-:W-:Y:S01]  /*13d130*/  SHF.R.S32.HI R43, RZ, 0x1f, R42 ;  /* 0x0000001fff2b7819 */ /* 0x000fe2000001142a */
[----:B------:R-:W-:Y:S01]  /*13d140*/  ULDC.64 UR6, c[0x0][0x228] ;  /* 0x00008a0000067ab9 */ /* 0x000fe20000000a00 */
[----:B------:R-:W-:-:S04]  /*13d150*/  @P1 LOP3.LUT R50, R50, 0x2000000, RZ, 0xfc, !PT ;  /* 0x0200000032321812 */ /* 0x000fc800078efcff */
[----:B------:R-:W-:-:S04]  /*13d160*/  LOP3.LUT R50, R50, 0xfeffffff, RZ, 0xc0, !PT ;  /* 0xfeffffff32327812 */ /* 0x000fc800078ec0ff */
[----:B------:R-:W-:Y:S01]  /*13d170*/  @P0 LOP3.LUT R50, R50, 0x1000000, RZ, 0xfc, !PT ;  /* 0x0100000032320812 */ /* 0x000fe200078efcff */
[----:B------:R-:W-:Y:S01]  /*13d180*/  UMOV UR4, UR9 ;  /* 0x0000000900047c82 */ /* 0x000fe20008000000 */
[----:B------:R-:W-:Y:S02]  /*13d190*/  IADD3 R10, P0, R42, R34, RZ ;  /* 0x000000222a0a7210 */ /* 0x000fe40007f1e0ff */
[----:B------:R-:W-:Y:S01]  /*13d1a0*/  LOP3.LUT R50, R50, 0xff7fffff, RZ, 0xc0, !PT ;  /* 0xff7fffff32327812 */ /* 0x000fe200078ec0ff */
[----:B------:R-:W-:Y:S01]  /*13d1b0*/  UMOV UR5, UR8 ;  /* 0x0000000800057c82 */ /* 0x000fe20008000000 */
[----:B------:R-:W-:Y:S01]  /*13d1c0*/  UMOV UR8, UR7 ;  /* 0x0000000700087c82 */ /* 0x000fe20008000000 */
[----:B------:R-:W-:Y:S01]  /*13d1d0*/  IMAD.X R11, R43, 0x1, R35, P0 ;  /* 0x000000012b0b7824 */ /* 0x000fe200000e0623 */
[----:B------:R-:W-:-:S04]  /*13d1e0*/  @P2 LOP3.LUT R50, R50, 0x800000, RZ, 0xfc, !PT ;  /* 0x0080000032322812 */ /* 0x000fc800078efcff */
[----:B------:R-:W-:Y:S02]  /*13d1f0*/  LOP3.LUT R50, R50, 0xffbfffff, RZ, 0xc0, !PT ;  /* 0xffbfffff32327812 */ /* 0x000fe400078ec0ff */
[----:B--2---:R-:W-:Y:S02]  /*13d200*/  ISETP.GE.AND P1, PT, R3, UR4, PT ;  /* 0x0000000403007c0c */ /* 0x004fe4000bf26270 */
[----:B------:R-:W2:Y:S04]  /*13d210*/  LDL.LU R3, [R1+0x6880] ;  /* 0x0068800001037983 */ /* 0x000ea80000300800 */
[----:B------:R-:W-:Y:S01]  /*13d220*/  STL.64 [R1+0x3ee0], R10 ;  /* 0x003ee00a01007387 */ /* 0x000fe20000100a00 */
[----:B------:R-:W-:Y:S01]  /*13d230*/  ISETP.GE.AND P2, PT, R8, UR8, PT ;  /* 0x0000000808007c0c */ /* 0x000fe2000bf46270 */
[----:B------:R-:W-:Y:S01]  /*13d240*/  UMOV UR4, UR6 ;  /* 0x0000000600047c82 */ /* 0x000fe20008000000 */
[----:B------:R-:W-:Y:S01]  /*13d250*/  IADD3 R8, P0, R42, R36, RZ ;  /* 0x000000242a087210 */ /* 0x000fe20007f1e0ff */
[----:B------:R-:W-:-:S03]  /*13d260*/  ULDC.64 UR6, c[0x0][0x228] ;  /* 0x00008a0000067ab9 */ /* 0x000fc60000000a00 */
[----:B------:R-:W-:Y:S01]  /*13d270*/  @P1 LOP3.LUT R50, R50, 0x400000, RZ, 0xfc, !PT ;  /* 0x0040000032321812 */ /* 0x000fe200078efcff */
[----:B------:R-:W-:Y:S01]  /*13d280*/  ULDC.64 UR8, c[0x0][0x228] ;  /* 0x00008a0000087ab9 */ /* 0x000fe20000000a00 */
[----:B------:R-:W-:-:S05]  /*13d290*/  IMAD.X R9, R43, 0x1, R37, P0 ;  /* 0x000000012b097824 */ /* 0x000fca00000e0625 */
[----:B------:R0:W-:Y:S04]  /*13d2a0*/  STL.64 [R1+0x3eb0], R8 ;  /* 0x003eb00801007387 */ /* 0x0001e80000100a00 */
[----:B0-----:R-:W2:Y:S01]  /*13d2b0*/  LDL.LU R8, [R1+0x6884] ;  /* 0x0068840001087983 */ /* 0x001ea20000300800 */
[----:B------:R-:W-:Y:S02]  /*13d2c0*/  LOP3.LUT R50, R50, 0xffdfffff, RZ, 0xc0, !PT ;  /* 0xffdfffff32327812 */ /* 0x000fe400078ec0ff */
[----:B---3--:R-:W-:Y:S01]  /*13d2d0*/  ISETP.GE.AND P1, PT, R5, UR7, PT ;  /* 0x0000000705007c0c */ /* 0x008fe2000bf26270 */
[----:B------:R-:W-:Y:S01]  /*13d2e0*/  ULDC UR7, c[0x0][0x248] ;  /* 0x0000920000077ab9 */ /* 0x000fe20000000800 */
[----:B------:R-:W-:Y:S01]  /*13d2f0*/  @P2 LOP3.LUT R50, R50, 0x200000, RZ, 0xfc, !PT ;  /* 0x0020000032322812 */ /* 0x000fe200078efcff */
[----:B------:R-:W3:Y:S01]  /*13d300*/  LDL.LU R5, [R1+0x6888] ;  /* 0x0068880001057983 */ /* 0x000ee20000300800 */
[----:B----4-:R-:W-:-:S03]  /*13d310*/  ISETP.GE.AND P2, PT, R4, UR9, PT ;  /* 0x0000000904007c0c */ /* 0x010fc6000bf46270 */
[----:B------:R-:W4:Y:S01]  /*13d320*/  LDL.LU R4, [R1+0x688c] ;  /* 0x00688c0001047983 */ /* 0x000f220000300800 */
[----:B------:R-:W-:-:S05]  /*13d330*/  LOP3.LUT R50, R50, 0xffefffff, RZ, 0xc0, !PT ;  /* 0xffefffff32327812 */ /* 0x000fca00078ec0ff */
[----:B------:R-:W-:-:S04]  /*13d340*/  @P1 LOP3.LUT R50, R50, 0x100000, RZ, 0xfc, !PT ;  /* 0x0010000032321812 */ /* 0x000fc800078efcff */
[----:B------:R-:W-:-:S04]  /*13d350*/  LOP3.LUT R50, R50, 0xfff7ffff, RZ, 0xc0, !PT ;  /* 0xfff7ffff32327812 */ /* 0x000fc800078ec0ff */
[----:B------:R-:W-:Y:S02]  /*13d360*/  @P2 LOP3.LUT R50, R50, 0x80000, RZ, 0xfc, !PT ;  /* 0x0008000032322812 */ /* 0x000fe400078efcff */
[----:B------:R-:W-:Y:S02]  /*13d370*/  IADD3 R10, P0, R42, R38, RZ ;  /* 0x000000262a0a7210 */ /* 0x000fe40007f1e0ff */
[----:B------:R-:W-:-:S03]  /*13d380*/  LOP3.LUT R50, R50, 0xfffbffff, RZ, 0xc0, !PT ;  /* 0xfffbffff32327812 */ /* 0x000fc600078ec0ff */
[----:B------:R-:W-:Y:S01]  /*13d390*/  IMAD.X R11, R43, 0x1, R39, P0 ;  /* 0x000000012b0b7824 */ /* 0x000fe200000e0627 */
[----:B--2---:R-:W-:Y:S02]  /*13d3a0*/  ISETP.GE.AND P1, PT, R3, UR11, PT ;  /* 0x0000000b03007c0c */ /* 0x004fe4000bf26270 */
[----:B------:R-:W2:Y:S11]  /*13d3b0*/  LDL.LU R3, [R1+0x6890] ;  /* 0x0068900001037983 */ /* 0x000eb60000300800 */
[----:B------:R-:W-:Y:S01]  /*13d3c0*/  @P1 LOP3.LUT R50, R50, 0x40000, RZ, 0xfc, !PT ;  /* 0x0004000032321812 */ /* 0x000fe200078efcff */
[----:B------:R-:W-:Y:S01]  /*13d3d0*/  STL.64 [R1+0x3f10], R10 ;  /* 0x003f100a01007387 */ /* 0x000fe20000100a00 */
[----:B------:R-:W-:-:S02]  /*13d3e0*/  ISETP.GE.AND P1, PT, R8, UR13, PT ;  /* 0x0000000d08007c0c */ /* 0x000fc4000bf26270 */
[----:B------:R-:W-:-:S05]  /*13d3f0*/  IADD3 R8, P0, R42, R40, RZ ;  /* 0x000000282a087210 */ /* 0x000fca0007f1e0ff */
[----:B------:R-:W-:-:S05]  /*13d400*/  IMAD.X R9, R43, 0x1, R41, P0 ;  /* 0x000000012b097824 */ /* 0x000fca00000e0629 */
[----:B------:R0:W-:Y:S04]  /*13d410*/  STL.64 [R1+0x3f38], R8 ;  /* 0x003f380801007387 */ /* 0x0001e80000100a00 */
[----:B0-----:R-:W2:Y:S01]  /*13d420*/  LDL.LU R8, [R1+0x6894] ;  /* 0x0068940001087983 */ /* 0x001ea20000300800 */
[----:B---3--:R-:W-:Y:S02]  /*13d430*/  ISETP.GE.AND P0, PT, R5, UR15, PT ;  /* 0x0000000f05007c0c */ /* 0x008fe4000bf06270 */
[----:B----4-:R-:W-:Y:S01]  /*13d440*/  ISETP.GE.AND P2, PT, R4, UR17, PT ;  /* 0x0000001104007c0c */ /* 0x010fe2000bf46270 */
[----:B------:R-:W3:Y:S04]  /*13d450*/  LDL.LU R5, [R1+0x6898] ;  /* 0x0068980001057983 */ /* 0x000ee80000300800 */
[----:B------:R-:W4:Y:S01]  /*13d460*/  LDL.LU R4, [R1+0x689c] ;  /* 0x00689c0001047983 */ /* 0x000f220000300800 */
[----:B------:R-:W-:-:S04]  /*13d470*/  LOP3.LUT R50, R50, 0xfffdffff, RZ, 0xc0, !PT ;  /* 0xfffdffff32327812 */ /* 0x000fc800078ec0ff */
[----:B------:R-:W-:Y:S01]  /*13d480*/  @P1 LOP3.LUT R50, R50, 0x20000, RZ, 0xfc, !PT ;  /* 0x0002000032321812 */ /* 0x000fe200078efcff */
[----:B------:R-:W-:Y:S01]  /*13d490*/  VIADD R42, R42, UR7 ;  /* 0x000000072a2a7c36 */ /* 0x000fe20008000000 */
[----:B------:R-:W-:Y:S01]  /*13d4a0*/  UMOV UR13, UR31 ;  /* 0x0000001f000d7c82 */ /* 0x000fe20008000000 */
[----:B------:R-:W-:Y:S01]  /*13d4b0*/  ULDC UR7, c[0x0][0x248] ;  /* 0x0000920000077ab9 */ /* 0x000fe20000000800 */
[----:B------:R-:W-:-:S04]  /*13d4c0*/  LOP3.LUT R50, R50, 0xfffeffff, RZ, 0xc0, !PT ;  /* 0xfffeffff32327812 */ /* 0x000fc800078ec0ff */
[----:B------:R-:W-:Y:S02]  /*13d4d0*/  @P0 LOP3.LUT R50, R50, 0x10000, RZ, 0xfc, !PT ;  /* 0x0001000032320812 */ /* 0x000fe400078efcff */
[----:B------:R-:W-:Y:S02]  /*13d4e0*/  SHF.R.S32.HI R43, RZ, 0x1f, R42 ;  /* 0x0000001fff2b7819 */ /* 0x000fe4000001142a */
[----:B------:R-:W-:Y:S02]  /*13d4f0*/  IADD3 R10, P0, R42, R34, RZ ;  /* 0x000000222a0a7210 */ /* 0x000fe40007f1e0ff */
[----:B------:R-:W-:-:S03]  /*13d500*/  LOP3.LUT R50, R50, 0xffff7fff, RZ, 0xc0, !PT ;  /* 0xffff7fff32327812 */ /* 0x000fc600078ec0ff */
[----:B------:R-:W-:Y:S01]  /*13d510*/  IMAD.X R11, R43, 0x1, R35, P0 ;  /* 0x000000012b0b7824 */ /* 0x000fe200000e0623 */
[----:B------:R-:W-:-:S04]  /*13d520*/  @P2 LOP3.LUT R50, R50, 0x8000, RZ, 0xfc, !PT ;  /* 0x0000800032322812 */ /* 0x000fc800078efcff */
[----:B------:R-:W-:Y:S02]  /*13d530*/  LOP3.LUT R50, R50, 0xffffbfff, RZ, 0xc0, !PT ;  /* 0xffffbfff32327812 */ /* 0x000fe400078ec0ff */
[----:B--2---:R-:W-:Y:S02]  /*13d540*/  ISETP.GE.AND P1, PT, R3, UR19, PT ;  /* 0x0000001303007c0c */ /* 0x004fe4000bf26270 */
[----:B------:R-:W2:Y:S04]  /*13d550*/  LDL.LU R3, [R1+0x68a0] ;  /* 0x0068a00001037983 */ /* 0x000ea80000300800 */
[----:B------:R-:W-:Y:S07]  /*13d560*/  STL.64 [R1+0x3f30], R10 ;  /* 0x003f300a01007387 */ /* 0x000fee0000100a00 */
[----:B------:R-:W-:-:S04]  /*13d570*/  @P1 LOP3.LUT R50, R50, 0x4000, RZ, 0xfc, !PT ;  /* 0x0000400032321812 */ /* 0x000fc800078efcff */
[----:B------:R-:W-:Y:S02]  /*13d580*/  LOP3.LUT R50, R50, 0xffffdfff, RZ, 0xc0, !PT ;  /* 0xffffdfff32327812 */ /* 0x000fe400078ec0ff */
[----:B------:R-:W-:Y:S02]  /*13d590*/  ISETP.GE.AND P2, PT, R8, UR21, PT ;  /* 0x0000001508007c0c */ /* 0x000fe4000bf46270 */
[----:B------:R-:W-:-:S05]  /*13d5a0*/  IADD3 R8, P0, R42, R36, RZ ;  /* 0x000000242a087210 */ /* 0x000fca0007f1e0ff */
[----:B------:R-:W-:-:S05]  /*13d5b0*/  IMAD.X R9, R43, 0x1, R37, P0 ;  /* 0x000000012b097824 */ /* 0x000fca00000e0625 */
[----:B------:R0:W-:Y:S04]  /*13d5c0*/  STL.64 [R1+0x3f08], R8 ;  /* 0x003f080801007387 */ /* 0x0001e80000100a00 */
[----:B0-----:R-:W2:Y:S01]  /*13d5d0*/  LDL.LU R8, [R1+0x68a4] ;  /* 0x0068a40001087983 */ /* 0x001ea20000300800 */
[----:B------:R-:W-:Y:S02]  /*13d5e0*/  @P2 LOP3.LUT R50, R50, 0x2000, RZ, 0xfc, !PT ;  /* 0x0000200032322812 */ /* 0x000fe400078efcff */
[----:B----4-:R-:W-:Y:S02]  /*13d5f0*/  ISETP.GE.AND P2, PT, R4, UR25, PT ;  /* 0x0000001904007c0c */ /* 0x010fe4000bf46270 */
[----:B------:R-:W4:Y:S01]  /*13d600*/  LDL.LU R4, [R1+0x68a8] ;  /* 0x0068a80001047983 */ /* 0x000f220000300800 */
[----:B---3--:R-:W-:-:S02]  /*13d610*/  ISETP.GE.AND P1, PT, R5, UR23, PT ;  /* 0x0000001705007c0c */ /* 0x008fc4000bf26270 */
[----:B------:R-:W-:Y:S01]  /*13d620*/  LOP3.LUT R50, R50, 0xffffefff, RZ, 0xc0, !PT ;  /* 0xffffefff32327812 */ /* 0x000fe200078ec0ff */
[----:B------:R-:W3:Y:S01]  /*13d630*/  LDL.LU R5, [R1+0x68ac] ;  /* 0x0068ac0001057983 */ /* 0x000ee20000300800 */
[----:B------:R-:W-:-:S09]  /*13d640*/  IADD3 R10, P0, R42, R38, RZ ;  /* 0x000000262a0a7210 */ /* 0x000fd20007f1e0ff */
[----:B------:R-:W-:-:S04]  /*13d650*/  @P1 LOP3.LUT R50, R50, 0x1000, RZ, 0xfc, !PT ;  /* 0x0000100032321812 */ /* 0x000fc800078efcff */
[----:B------:R-:W-:Y:S01]  /*13d660*/  LOP3.LUT R50, R50, 0xfffff7ff, RZ, 0xc0, !PT ;  /* 0xfffff7ff32327812 */ /* 0x000fe200078ec0ff */
[----:B------:R-:W-:-:S03]  /*13d670*/  IMAD.X R11, R43, 0x1, R39, P0 ;  /* 0x000000012b0b7824 */ /* 0x000fc600000e0627 */
[----:B------:R-:W-:-:S04]  /*13d680*/  @P2 LOP3.LUT R50, R50, 0x800, RZ, 0xfc, !PT ;  /* 0x0000080032322812 */ /* 0x000fc800078efcff */
[----:B------:R-:W-:Y:S01]  /*13d690*/  LOP3.LUT R50, R50, 0xfffffbff, RZ, 0xc0, !PT ;  /* 0xfffffbff32327812 */ /* 0x000fe200078ec0ff */
[----:B------:R-:W-:Y:S01]  /*13d6a0*/  UMOV UR21, UR30 ;  /* 0x0000001e00157c82 */ /* 0x000fe20008000000 */
[----:B------:R-:W-:Y:S01]  /*13d6b0*/  ULDC.64 UR30, c[0x0][0x228] ;  /* 0x00008a00001e7ab9 */ /* 0x000fe20000000a00 */
[----:B--2---:R-:W-:Y:S02]  /*13d6c0*/  ISETP.GE.AND P1, PT, R3, UR27, PT ;  /* 0x0000001b03007c0c */ /* 0x004fe4000bf26270 */
[----:B------:R-:W2:Y:S11]  /*13d6d0*/  LDL.LU R3, [R1+0x68b0] ;  /* 0x0068b00001037983 */ /* 0x000eb60000300800 */
[----:B------:R-:W-:-:S04]  /*13d6e0*/  @P1 LOP3.LUT R50, R50, 0x400, RZ, 0xfc, !PT ;  /* 0x0000040032321812 */ /* 0x000fc800078efcff */
[----:B------:R-:W-:Y:S01]  /*13d6f0*/  LOP3.LUT R50, R50, 0xfffffdff, RZ, 0xc0, !PT ;  /* 0xfffffdff32327812 */ /* 0x000fe200078ec0ff */
[----:B------:R-:W-:Y:S01]  /*13d700*/  STL.64 [R1+0x3f78], R10 ;  /* 0x003f780a01007387 */ /* 0x000fe20000100a00 */
[----:B------:R-:W-:-:S13]  /*13d710*/  ISETP.GE.AND P0, PT, R8, UR29, PT ;  /* 0x0000001d08007c0c */ /* 0x000fda000bf06270 */
[----:B------:R-:W-:Y:S02]  /*13d720*/  @P0 LOP3.LUT R50, R50, 0x200, RZ, 0xfc, !PT ;  /* 0x0000020032320812 */ /* 0x000fe400078efcff */
[----:B------:R-:W-:-:S05]  /*13d730*/  IADD3 R8, P0, R42, R40, RZ ;  /* 0x000000282a087210 */ /* 0x000fca0007f1e0ff */
[----:B------:R-:W-:Y:S01]  /*13d740*/  IMAD.X R9, R43, 0x1, R41, P0 ;  /* 0x000000012b097824 */ /* 0x000fe200000e0629 */
[----:B----4-:R-:W-:-:S04]  /*13d750*/  ISETP.GE.AND P0, PT, R4, UR31, PT ;  /* 0x0000001f04007c0c */ /* 0x010fc8000bf06270 */
[----:B------:R0:W-:Y:S04]  /*13d760*/  STL.64 [R1+0x3fa0], R8 ;  /* 0x003fa00801007387 */ /* 0x0001e80000100a00 */
[----:B0-----:R-:W4:Y:S04]  /*13d770*/  LDL.LU R8, [R1+0x68b4] ;  /* 0x0068b40001087983 */ /* 0x001f280000300800 */
[----:B------:R-:W4:Y:S01]  /*13d780*/  LDL.LU R4, [R1+0x68b8] ;  /* 0x0068b80001047983 */ /* 0x000f220000300800 */
[----:B------:R-:W-:Y:S01]  /*13d790*/  UMOV UR29, UR32 ;  /* 0x00000020001d7c82 */ /* 0x000fe20008000000 */
[----:B------:R-:W-:-:S02]  /*13d7a0*/  ULDC.64 UR32, c[0x0][0x228] ;  /* 0x00008a0000207ab9 */ /* 0x000fc40000000a00 */
[----:B---3--:R-:W-:Y:S02]  /*13d7b0*/  ISETP.GE.AND P2, PT, R5, UR33, PT ;  /* 0x0000002105007c0c */ /* 0x008fe4000bf46270 */
[----:B------:R-:W3:Y:S01]  /*13d7c0*/  LDL.LU R5, [R1+0x68bc] ;  /* 0x0068bc0001057983 */ /* 0x000ee20000300800 */
[----:B------:R-:W-:Y:S01]  /*13d7d0*/  LOP3.LUT R50, R50, 0xfffffeff, RZ, 0xc0, !PT ;  /* 0xfffffeff32327812 */ /* 0x000fe200078ec0ff */
[----:B------:R-:W-:Y:S01]  /*13d7e0*/  VIADD R42, R42, UR7 ;  /* 0x000000072a2a7c36 */ /* 0x000fe20008000000 */
[----:B--2---:R-:W-:Y:S01]  /*13d7f0*/  ISETP.GE.AND P1, PT, R3, UR35, PT ;  /* 0x0000002303007c0c */ /* 0x004fe2000bf26270 */
[----:B------:R-:W-:Y:S01]  /*13d800*/  UMOV UR17, UR43 ;  /* 0x0000002b00117c82 */ /* 0x000fe20008000000 */
[----:B------:R-:W2:Y:S01]  /*13d810*/  LDL.LU R3, [R1+0x68c0] ;  /* 0x0068c00001037983 */ /* 0x000ea20000300800 */
[----:B------:R-:W-:Y:S01]  /*13d820*/  @P0 LOP3.LUT R50, R50, 0x100, RZ, 0xfc, !PT ;  /* 0x0000010032320812 */ /* 0x000fe200078efcff */
[----:B------:R-:W-:Y:S01]  /*13d830*/  UMOV UR27, UR42 ;  /* 0x0000002a001b7c82 */ /* 0x000fe20008000000 */
[----:B------:R-:W-:Y:S01]  /*13d840*/  SHF.R.S32.HI R43, RZ, 0x1f, R42 ;  /* 0x0000001fff2b7819 */ /* 0x000fe2000001142a */
[----:B------:R-:W-:Y:S01]  /*13d850*/  ULDC.64 UR42, c[0x0][0x228] ;  /* 0x00008a00002a7ab9 */ /* 0x000fe20000000a00 */
[----:B------:R-:W-:Y:S01]  /*13d860*/  LOP3.LUT R50, R50, 0xffffff7f, RZ, 0xc0, !PT ;  /* 0xffffff7f32327812 */ /* 0x000fe200078ec0ff */
[----:B------:R-:W-:Y:S01]  /*13d870*/  UMOV UR33, UR41 ;  /* 0x0000002900217c82 */ /* 0x000fe20008000000 */
[----:B------:R-:W-:Y:S01]  /*13d880*/  IADD3 R10, P0, R42, R34, RZ ;  /* 0x000000222a0a7210 */ /* 0x000fe20007f1e0ff */
[----:B------:R-:W-:Y:S01]  /*13d890*/  UMOV UR25, UR45 ;  /* 0x0000002d00197c82 */ /* 0x000fe20008000000 */
[----:B------:R-:W-:Y:S01]  /*13d8a0*/  @P2 LOP3.LUT R50, R50, 0x80, RZ, 0xfc, !PT ;  /* 0x0000008032322812 */ /* 0x000fe200078efcff */
[----:B------:R-:W-:Y:S01]  /*13d8b0*/  UMOV UR31, UR44 ;  /* 0x0000002c001f7c82 */ /* 0x000fe20008000000 */
[----:B------:R-:W-:Y:S01]  /*13d8c0*/  UMOV UR35, UR40 ;  /* 0x0000002800237c82 */ /* 0x000fe20008000000 */
[----:B------:R-:W-:Y:S01]  /*13d8d0*/  IMAD.X R11, R43, 0x1, R35, P0 ;  /* 0x000000012b0b7824 */ /* 0x000fe200000e0623 */
[----:B------:R-:W-:Y:S01]  /*13d8e0*/  LOP3.LUT R50, R50, 0xffffffbf, RZ, 0xc0, !PT ;  /* 0xffffffbf32327812 */ /* 0x000fe200078ec0ff */
[----:B------:R-:W-:Y:S01]  /*13d8f0*/  ULDC.64 UR40, c[0x0][0x228] ;  /* 0x00008a0000287ab9 */ /* 0x000fe20000000a00 */
[----:B------:R-:W-:Y:S01]  /*13d900*/  ULDC.64 UR44, c[0x0][0x228] ;  /* 0x00008a00002c7ab9 */ /* 0x000fe20000000a00 */
[----:B------:R-:W-:Y:S01]  /*13d910*/  UMOV UR23, UR47 ;  /* 0x0000002f00177c82 */ /* 0x000fe20008000000 */
[----:B------:R-:W-:Y:S01]  /*13d920*/  @P1 LOP3.LUT R50, R50, 0x40, RZ, 0xfc, !PT ;  /* 0x0000004032321812 */ /* 0x000fe200078efcff */
[----:B------:R-:W-:Y:S01]  /*13d930*/  STL.64 [R1+0x3f98], R10 ;  /* 0x003f980a01007387 */ /* 0x000fe20000100a00 */
[----:B------:R-:W-:Y:S01]  /*13d940*/  UMOV UR15, UR46 ;  /* 0x0000002e000f7c82 */ /* 0x000fe20008000000 */
[----:B------:R-:W-:Y:S01]  /*13d950*/  ULDC.64 UR46, c[0x0][0x228] ;  /* 0x00008a00002e7ab9 */ /* 0x000fe20000000a00 */
[----:B------:R-:W-:Y:S01]  /*13d960*/  ULDC UR7, c[0x0][0x248] ;  /* 0x0000920000077ab9 */ /* 0x000fe20000000800 */
[----:B----4-:R-:W-:-:S02]  /*13d970*/  ISETP.GE.AND P1, PT, R4, UR39, PT ;  /* 0x0000002704007c0c */ /* 0x010fc4000bf26270 */
[----:B------:R-:W4:Y:S01]  /*13d980*/  LDL.LU R4, [R1+0x68c4] ;  /* 0x0068c40001047983 */ /* 0x000f220000300800 */
[----:B------:R-:W-:Y:S02]  /*13d990*/  ISETP.GE.AND P0, PT, R8, UR37, PT ;  /* 0x0000002508007c0c */ /* 0x000fe4000bf06270 */
[----:B------:R-:W-:-:S11]  /*13d9a0*/  LOP3.LUT R50, R50, 0xffffffdf, RZ, 0xc0, !PT ;  /* 0xffffffdf32327812 */ /* 0x000fd600078ec0ff */
[----:B------:R-:W-:Y:S02]  /*13d9b0*/  @P0 LOP3.LUT R50, R50, 0x20, RZ, 0xfc, !PT ;  /* 0x0000002032320812 */ /* 0x000fe400078efcff */
[----:B------:R-:W-:Y:S02]  /*13d9c0*/  IADD3 R8, P0, R42, R36, RZ ;  /* 0x000000242a087210 */ /* 0x000fe40007f1e0ff */
[----:B------:R-:W-:-:S03]  /*13d9d0*/  LOP3.LUT R50, R50, 0xffffffef, RZ, 0xc0, !PT ;  /* 0xffffffef32327812 */ /* 0x000fc600078ec0ff */
[----:B------:R-:W-:Y:S01]  /*13d9e0*/  IMAD.X R9, R43, 0x1, R37, P0 ;  /* 0x000000012b097824 */ /* 0x000fe200000e0625 */
[----:B------:R-:W-:Y:S02]  /*13d9f0*/  @P1 LOP3.LUT R50, R50, 0x10, RZ, 0xfc, !PT ;  /* 0x0000001032321812 */ /* 0x000fe400078efcff */
[----:B---3--:R-:W-:Y:S02]  /*13da00*/  ISETP.GE.AND P2, PT, R5, UR41, PT ;  /* 0x0000002905007c0c */ /* 0x008fe4000bf46270 */
[----:B------:R0:W-:Y:S01]  /*13da10*/  STL.64 [R1+0x3f70], R8 ;  /* 0x003f700801007387 */ /* 0x0001e20000100a00 */
[----:B------:R-:W-:Y:S02]  /*13da20*/  LOP3.LUT R50, R50, 0xfffffff7, RZ, 0xc0, !PT ;  /* 0xfffffff732327812 */ /* 0x000fe400078ec0ff */
[----:B0-----:R-:W-:-:S05]  /*13da30*/  IADD3 R8, P0, R42, R38, RZ ;  /* 0x000000262a087210 */ /* 0x001fca0007f1e0ff */
[----:B------:R-:W-:-:S03]  /*13da40*/  IMAD.X R9, R43, 0x1, R39, P0 ;  /* 0x000000012b097824 */ /* 0x000fc600000e0627 */
[----:B------:R-:W-:-:S04]  /*13da50*/  @P2 LOP3.LUT R50, R50, 0x8, RZ, 0xfc, !PT ;  /* 0x0000000832322812 */ /* 0x000fc800078efcff */
[----:B------:R-:W-:Y:S02]  /*13da60*/  LOP3.LUT R50, R50, 0xfffffffb, RZ, 0xc0, !PT ;  /* 0xfffffffb32327812 */ /* 0x000fe400078ec0ff */
[----:B--2---:R-:W-:Y:S02]  /*13da70*/  ISETP.GE.AND P1, PT, R3, UR43, PT ;  /* 0x0000002b03007c0c */ /* 0x004fe4000bf26270 */
[----:B------:R-:W2:Y:S04]  /*13da80*/  LDL.LU R3, [R1+0x68c8] ;  /* 0x0068c80001037983 */ /* 0x000ea80000300800 */
[----:B------:R0:W-:Y:S04]  /*13da90*/  STL.64 [R1+0x3fc0], R8 ;  /* 0x003fc00801007387 */ /* 0x0001e80000100a00 */
[----:B0-----:R-:W3:Y:S04]  /*13daa0*/  LDL.LU R9, [R1+0x68cc] ;  /* 0x0068cc0001097983 */ /* 0x001ee80000300800 */
[----:B------:R-:W3:Y:S01]  /*13dab0*/  LDL.LU R8, [R1+0x68d0] ;  /* 0x0068d00001087983 */ /* 0x000ee20000300800 */
[----:B------:R-:W-:-:S03]  /*13dac0*/  @P1 LOP3.LUT R50, R50, 0x4, RZ, 0xfc, !PT ;  /* 0x0000000432321812 */ /* 0x000fc600078efcff */
[----:B------:R-:W3:Y:S01]  /*13dad0*/  LDL.LU R5, [R1+0xc] ;  /* 0x00000c0001057983 */ /* 0x000ee20000300800 */
[----:B----4-:R-:W-:-:S03]  /*13dae0*/  ISETP.GE.AND P1, PT, R4, UR45, PT ;  /* 0x0000002d04007c0c */ /* 0x010fc6000bf26270 */
[----:B------:R-:W4:Y:S01]  /*13daf0*/  LDL.LU R4, [R1+0x68d4] ;  /* 0x0068d40001047983 */ /* 0x000f220000300800 */
[----:B------:R-:W-:-:S05]  /*13db00*/  IADD3 R10, P0, R42, R40, RZ ;  /* 0x000000282a0a7210 */ /* 0x000fca0007f1e0ff */
[----:B------:R-:W-:-:S05]  /*13db10*/  IMAD.X R11, R43, 0x1, R41, P0 ;  /* 0x000000012b0b7824 */ /* 0x000fca00000e0629 */
[----:B------:R-:W-:Y:S01]  /*13db20*/  STL.64 [R1+0x3ff0], R10 ;  /* 0x003ff00a01007387 */ /* 0x000fe20000100a00 */
[----:B------:R-:W-:Y:S01]  /*13db30*/  LOP3.LUT R50, R50, 0xfffffffd, RZ, 0xc0, !PT ;  /* 0xfffffffd32327812 */ /* 0x000fe200078ec0ff */
[----:B------:R-:W-:Y:S01]  /*13db40*/  VIADD R42, R42, UR7 ;  /* 0x000000072a2a7c36 */ /* 0x000fe20008000000 */
[----:B------:R-:W-:Y:S01]  /*13db50*/  UMOV UR37, UR51 ;  /* 0x0000003300257c82 */ /* 0x000fe20008000000 */
[----:B------:R-:W-:Y:S01]  /*13db60*/  UMOV UR11, UR50 ;  /* 0x00000032000b7c82 */ /* 0x000fe20008000000 */
[----:B------:R-:W-:Y:S01]  /*13db70*/  @P1 LOP3.LUT R50, R50, 0x2, RZ, 0xfc, !PT ;  /* 0x0000000232321812 */ /* 0x000fe200078efcff */
[----:B------:R-:W-:Y:S01]  /*13db80*/  ULDC.64 UR50, c[0x0][0x228] ;  /* 0x00008a0000327ab9 */ /* 0x000fe20000000a00 */
[----:B------:R-:W-:Y:S01]  /*13db90*/  SHF.R.S32.HI R43, RZ, 0x1f, R42 ;  /* 0x0000001fff2b7819 */ /* 0x000fe2000001142a */
[----:B------:R-:W-:Y:S01]  /*13dba0*/  UMOV UR19, UR49 ;  /* 0x0000003100137c82 */ /* 0x000fe20008000000 */
[----:B------:R-:W-:Y:S01]  /*13dbb0*/  LOP3.LUT R50, R50, 0xfffffffe, RZ, 0xc0, !PT ;  /* 0xfffffffe32327812 */ /* 0x000fe200078ec0ff */
[----:B------:R-:W-:Y:S01]  /*13dbc0*/  UMOV UR43, UR53 ;  /* 0x00000035002b7c82 */ /* 0x000fe20008000000 */
[----:B------:R-:W-:Y:S01]  /*13dbd0*/  UMOV UR9, UR52 ;  /* 0x0000003400097c82 */ /* 0x000fe20008000000 */
[----:B------:R-:W-:Y:S01]  /*13dbe0*/  ULDC.64 UR52, c[0x0][0x228] ;  /* 0x00008a0000347ab9 */ /* 0x000fe20000000a00 */
[----:B------:R-:W-:Y:S01]  /*13dbf0*/  UMOV UR45, UR54 ;  /* 0x00000036002d7c82 */ /* 0x000fe20008000000 */
[----:B------:R-:W-:Y:S01]  /*13dc00*/  UMOV UR41, UR33 ;  /* 0x0000002100297c82 */ /* 0x000fe20008000000 */
[----:B------:R-:W-:Y:S01]  /*13dc10*/  LOP3.LUT R56, R56, 0xfffff7ff, RZ, 0xc0, !PT ;  /* 0xfffff7ff38387812 */ /* 0x000fe200078ec0ff */
[----:B------:R-:W-:Y:S01]  /*13dc20*/  ULDC UR7, c[0x0][0x228] ;  /* 0x00008a0000077ab9 */ /* 0x000fe20000000800 */
[----:B--2---:R-:W-:-:S02]  /*13dc30*/  ISETP.GE.AND P0, PT, R3, UR47, PT ;  /* 0x0000002f03007c0c */ /* 0x004fc4000bf06270 */
[----:B------:R-:W2:Y:S01]  /*13dc40*/  LDL.LU R3, [R1+0x68d8] ;  /* 0x0068d80001037983 */ /* 0x000ea20000300800 */
[----:B------:R-:W-:Y:S01]  /*13dc50*/  UMOV UR47, UR48 ;  /* 0x00000030002f7c82 */ /* 0x000fe20008000000 */
[----:B------:R-:W-:-:S09]  /*13dc60*/  ULDC.64 UR48, c[0x0][0x228] ;  /* 0x00008a0000307ab9 */ /* 0x000fd20000000a00 */
[----:B------:R-:W-:Y:S02]  /*13dc70*/  @P0 LOP3.LUT R50, R50, 0x1, RZ, 0xfc, !PT ;  /* 0x0000000132320812 */ /* 0x000fe400078efcff */
[----:B---3--:R-:W-:Y:S02]  /*13dc80*/  ISETP.GE.AND P1, PT, R8, UR51, PT ;  /* 0x0000003308007c0c */ /* 0x008fe4000bf26270 */
[----:B------:R-:W-:Y:S02]  /*13dc90*/  IADD3 R8, P2, R42, R34, RZ ;  /* 0x000000222a087210 */ /* 0x000fe40007f5e0ff */
[----:B------:R-:W-:-:S03]  /*13dca0*/  ISETP.GE.AND P0, PT, R9, UR49, PT ;  /* 0x0000003109007c0c */ /* 0x000fc6000bf06270 */
[----:B------:R-:W-:-:S05]  /*13dcb0*/  IMAD.X R9, R43, 0x1, R35, P2 ;  /* 0x000000012b097824 */ /* 0x000fca00010e0623 */
[----:B------:R0:W-:Y:S01]  /*13dcc0*/  STL.64 [R1+0x3fe8], R8 ;  /* 0x003fe80801007387 */ /* 0x0001e20000100a00 */
[----:B----4-:R-:W-:-:S03]  /*13dcd0*/  ISETP.GE.AND P2, PT, R4, UR53, PT ;  /* 0x0000003504007c0c */ /* 0x010fc6000bf46270 */
[----:B------:R-:W3:Y:S04]  /*13dce0*/  LDL.LU R4, [R1+0x68dc] ;  /* 0x0068dc0001047983 */ /* 0x000ee80000300800 */
[----:B0-----:R-:W4:Y:S04]  /*13dcf0*/  LDL.LU R9, [R1+0x68e0] ;  /* 0x0068e00001097983 */ /* 0x001f280000300800 */
[----:B------:R-:W4:Y:S01]  /*13dd00*/  LDL.LU R8, [R1+0x68e4] ;  /* 0x0068e40001087983 */ /* 0x000f220000300800 */
[----:B------:R-:W-:Y:S01]  /*13dd10*/  UMOV UR51, UR55 ;  /* 0x0000003700337c82 */ /* 0x000fe20008000000 */
[----:B------:R-:W-:Y:S01]  /*13dd20*/  ULDC.64 UR54, c[0x0][0x228] ;  /* 0x00008a0000367ab9 */ /* 0x000fe20000000a00 */
[----:B------:R-:W-:Y:S01]  /*13dd30*/  IADD3 R10, P4, R42, R36, RZ ;  /* 0x000000242a0a7210 */ /* 0x000fe20007f9e0ff */
[----:B------:R-:W-:Y:S01]  /*13dd40*/  UMOV UR53, UR25 ;  /* 0x0000001900357c82 */ /* 0x000fe20008000000 */
[----:B------:R-:W-:Y:S01]  /*13dd50*/  UMOV UR33, UR23 ;  /* 0x0000001700217c82 */ /* 0x000fe20008000000 */
[----:B------:R-:W-:-:S02]  /*13dd60*/  UMOV UR23, UR57 ;  /* 0x0000003900177c82 */ /* 0x000fc40008000000 */
[----:B------:R-:W-:Y:S01]  /*13dd70*/  IMAD.X R11, R43, 0x1, R37, P4 ;  /* 0x000000012b0b7824 */ /* 0x000fe200020e0625 */
[----:B------:R-:W-:Y:S01]  /*13dd80*/  UMOV UR25, UR56 ;  /* 0x0000003800197c82 */ /* 0x000fe20008000000 */
[----:B------:R-:W-:Y:S01]  /*13dd90*/  ULDC.64 UR56, c[0x0][0x228] ;  /* 0x00008a0000387ab9 */ /* 0x000fe20000000a00 */
[----:B------:R-:W-:-:S04]  /*13dda0*/  LOP3.LUT R5, R5, 0xfeffffff, RZ, 0xc0, !PT ;  /* 0xfeffffff05057812 */ /* 0x000fc800078ec0ff */
[----:B------:R-:W-:-:S04]  /*13ddb0*/  @P0 LOP3.LUT R5, R5, 0x1000000, RZ, 0xfc, !PT ;  /* 0x0100000005050812 */ /* 0x000fc800078efcff */
[----:B------:R-:W-:-:S04]  /*13ddc0*/  LOP3.LUT R5, R5, 0xff7fffff, RZ, 0xc0, !PT ;  /* 0xff7fffff05057812 */ /* 0x000fc800078ec0ff */
[----:B------:R-:W-:-:S04]  /*13ddd0*/  @P1 LOP3.LUT R5, R5, 0x800000, RZ, 0xfc, !PT ;  /* 0x0080000005051812 */ /* 0x000fc800078efcff */
[----:B------:R-:W-:Y:S01]  /*13dde0*/  LOP3.LUT R5, R5, 0xfdffffff, RZ, 0xc0, !PT ;  /* 0xfdffffff05057812 */ /* 0x000fe200078ec0ff */
[----:B------:R-:W-:Y:S01]  /*13ddf0*/  UMOV UR39, UR19 ;  /* 0x0000001300277c82 */ /* 0x000fe20008000000 */
[----:B------:R-:W-:Y:S01]  /*13de00*/  UMOV UR49, UR59 ;  /* 0x0000003b00317c82 */ /* 0x000fe20008000000 */
[----:B------:R-:W-:Y:S01]  /*13de10*/  UMOV UR19, UR58 ;  /* 0x0000003a00137c82 */ /* 0x000fe20008000000 */
[----:B------:R-:W-:Y:S01]  /*13de20*/  @P2 LOP3.LUT R5, R5, 0x2000000, RZ, 0xfc, !PT ;  /* 0x0200000005052812 */ /* 0x000fe200078efcff */
[----:B------:R-:W-:-:S03]  /*13de30*/  ULDC.64 UR58, c[0x0][0x228] ;  /* 0x00008a00003a7ab9 */ /* 0x000fc60000000a00 */
[----:B------:R-:W-:Y:S02]  /*13de40*/  LOP3.LUT R5, R5, 0xfbffffff, RZ, 0xc0, !PT ;  /* 0xfbffffff05057812 */ /* 0x000fe400078ec0ff */
[----:B--2---:R-:W-:Y:S02]  /*13de50*/  ISETP.GE.AND P3, PT, R3, UR55, PT ;  /* 0x0000003703007c0c */ /* 0x004fe4000bf66270 */
[----:B------:R-:W2:Y:S04]  /*13de60*/  LDL R3, [R1+0x284] ;  /* 0x0002840001037983 */ /* 0x000ea80000100800 */
[----:B------:R0:W-:Y:S02]  /*13de70*/  STL.64 [R1+0x3fb8], R10 ;  /* 0x003fb80a01007387 */ /* 0x0001e40000100a00 */
[----:B0-----:R-:W-:-:S05]  /*13de80*/  IADD3 R10, P6, R42, R38, RZ ;  /* 0x000000262a0a7210 */ /* 0x001fca0007fde0ff */
[----:B------:R-:W-:Y:S01]  /*13de90*/  @P3 LOP3.LUT R5, R5, 0x4000000, RZ, 0xfc, !PT ;  /* 0x0400000005053812 */ /* 0x000fe200078efcff */
[----:B------:R-:W-:Y:S01]  /*13dea0*/  IMAD.X R11, R43, 0x1, R39, P6 ;  /* 0x000000012b0b7824 */ /* 0x000fe200030e0627 */
[----:B---3--:R-:W-:Y:S02]  /*13deb0*/  ISETP.GE.AND P4, PT, R4, UR57, PT ;  /* 0x0000003904007c0c */ /* 0x008fe4000bf86270 */
[----:B------:R-:W3:Y:S01]  /*13dec0*/  LDL R4, [R1+0x280] ;  /* 0x0002800001047983 */ /* 0x000ee20000100800 */
[----:B------:R-:W-:Y:S01]  /*13ded0*/  UMOV UR57, UR61 ;  /* 0x0000003d00397c82 */ /* 0x000fe20008000000 */
[----:B----4-:R-:W-:Y:S01]  /*13dee0*/  ISETP.GE.AND P5, PT, R9, UR59, PT ;  /* 0x0000003b09007c0c */ /* 0x010fe2000bfa6270 */
[----:B------:R-:W-:Y:S01]  /*13def0*/  UMOV UR59, UR60 ;  /* 0x0000003c003b7c82 */ /* 0x000fe20008000000 */
[----:B------:R-:W-:Y:S02]  /*13df00*/  ULDC.64 UR60, c[0x0][0x228] ;  /* 0x00008a00003c7ab9 */ /* 0x000fe40000000a00 */
[----:B------:R-:W-:-:S02]  /*13df10*/  ISETP.GE.AND P6, PT, R8, UR61, PT ;  /* 0x0000003d08007c0c */ /* 0x000fc4000bfc6270 */
[----:B------:R-:W-:Y:S01]  /*13df20*/  IADD3 R8, P3, R42, R40, RZ ;  /* 0x000000282a087210 */ /* 0x000fe20007f7e0ff */
[----:B------:R0:W-:Y:S04]  /*13df30*/  STL.64 [R1+0x4018], R10 ;  /* 0x0040180a01007387 */ /* 0x0001e80000100a00 */
[----:B------:R-:W-:Y:S01]  /*13df40*/  IMAD.X R9, R43, 0x1, R41, P3 ;  /* 0x000000012b097824 */ /* 0x000fe200018e0629 */
[----:B0-----:R-:W4:Y:S04]  /*13df50*/  LDL.LU.64 R10, [R1+0x6980] ;  /* 0x00698000010a7983 */ /* 0x001f280000300a00 */
[----:B------:R0:W-:Y:S04]  /*13df60*/  STL.64 [R1+0x4038], R8 ;  /* 0x0040380801007387 */ /* 0x0001e80000100a00 */
[----:B0-----:R-:W4:Y:S01]  /*13df70*/  LDL.LU.64 R8, [R1+0x6978] ;  /* 0x0069780001087983 */ /* 0x001f220000300a00 */
[----:B------:R-:W-:Y:S01]  /*13df80*/  UMOV UR55, UR35 ;  /* 0x0000002300377c82 */ /* 0x000fe20008000000 */
[----:B------:R-:W-:Y:S01]  /*13df90*/  LOP3.LUT R5, R5, 0xf7ffffff, RZ, 0xc0, !PT ;  /* 0xf7ffffff05057812 */ /* 0x000fe200078ec0ff */
[----:B------:R-:W-:Y:S01]  /*13dfa0*/  UMOV UR35, UR31 ;  /* 0x0000001f00237c82 */ /* 0x000fe20008000000 */
[----:B------:R-:W-:Y:S01]  /*13dfb0*/  LOP3.LUT P2, RZ, R57, 0x100000, RZ, 0xc0, !PT ;  /* 0x0010000039ff7812 */ /* 0x000fe2000784c0ff */
[----:B------:R-:W-:Y:S01]  /*13dfc0*/  UMOV UR31, UR11 ;  /* 0x0000000b001f7c82 */ /* 0x000fe20008000000 */
[----:B------:R-:W-:Y:S01]  /*13dfd0*/  ULDC UR11, c[0x0][0x228] ;  /* 0x00008a00000b7ab9 */ /* 0x000fe20000000800 */
[----:B------:R-:W-:Y:S01]  /*13dfe0*/  @P4 LOP3.LUT R5, R5, 0x8000000, RZ, 0xfc, !PT ;  /* 0x0800000005054812 */ /* 0x000fe200078efcff */
[----:B------:R-:W-:Y:S01]  /*13dff0*/  UMOV UR61, UR9 ;  /* 0x00000009003d7c82 */ /* 0x000fe20008000000 */
[----:B------:R-:W-:Y:S01]  /*13e000*/  ULDC UR9, c[0x0][0x228] ;  /* 0x00008a0000097ab9 */ /* 0x000fe20000000800 */
[C---:B------:R-:W-:Y:S01]  /*13e010*/  LOP3.LUT P1, RZ, R57.reuse, 0x80000, RZ, 0xc0, !PT ;  /* 0x0008000039ff7812 */ /* 0x040fe2000782c0ff */
[----:B------:R-:W4:Y:S01]  /*13e020*/  LDL.LU R43, [R1+0x188] ;  /* 0x00018800012b7983 */ /* 0x000f220000300800 */
[----:B------:R-:W-:Y:S01]  /*13e030*/  ISETP.LT.AND P3, PT, R2, UR9, !P2 ;  /* 0x0000000902007c0c */ /* 0x000fe2000d761270 */
[----:B------:R-:W-:Y:S01]  /*13e040*/  ULDC UR9, c[0x0][0x228] ;  /* 0x00008a0000097ab9 */ /* 0x000fe20000000800 */
[----:B------:R-:W-:Y:S01]  /*13e050*/  LOP3.LUT P0, RZ, R57, 0x40000, RZ, 0xc0, !PT ;  /* 0x0004000039ff7812 */ /* 0x000fe2000780c0ff */
[----:B------:R-:W4:Y:S01]  /*13e060*/  LDL.LU R19, [R1+0x184] ;  /* 0x0001840001137983 */ /* 0x000f220000300800 */
[----:B--2---:R-:W-:Y:S01]  /*13e070*/  ISETP.LT.AND P4, PT, R3, UR11, !P2 ;  /* 0x0000000b03007c0c */ /* 0x004fe2000d781270 */
[----:B------:R-:W-:Y:S01]  /*13e080*/  ULDC UR11, c[0x0][0x228] ;  /* 0x00008a00000b7ab9 */ /* 0x000fe20000000800 */
[----:B------:R-:W-:Y:S01]  /*13e090*/  ISETP.LT.AND P2, PT, R0, UR7, !P2 ;  /* 0x0000000700007c0c */ /* 0x000fe2000d741270 */
[----:B------:R-:W-:-:S10]  /*13e0a0*/  ULDC UR7, c[0x0][0x228] ;  /* 0x00008a0000077ab9 */ /* 0x000fd40000000800 */
[----:B------:R-:W-:-:S04]  /*13e0b0*/  @P4 LOP3.LUT R56, R56, 0x800, RZ, 0xfc, !PT ;  /* 0x0000080038384812 */ /* 0x000fc800078efcff */
[----:B------:R-:W-:-:S04]  /*13e0c0*/  LOP3.LUT R56, R56, 0xfffffbff, RZ, 0xc0, !PT ;  /* 0xfffffbff38387812 */ /* 0x000fc800078ec0ff */
[----:B------:R-:W-:-:S04]  /*13e0d0*/  @P3 LOP3.LUT R56, R56, 0x400, RZ, 0xfc, !PT ;  /* 0x0000040038383812 */ /* 0x000fc800078efcff */
[----:B------:R-:W-:-:S04]  /*13e0e0*/  LOP3.LUT R56, R56, 0xfffffdff, RZ, 0xc0, !PT ;  /* 0xfffffdff38387812 */ /* 0x000fc800078ec0ff */
[----:B------:R-:W-:Y:S02]  /*13e0f0*/  @P2 LOP3.LUT R56, R56, 0x200, RZ, 0xfc, !PT ;  /* 0x0000020038382812 */ /* 0x000fe400078efcff */
[----:B------:R-:W-:Y:S01]  /*13e100*/  ISETP.LT.AND P4, PT, R3, UR11, !P1 ;  /* 0x0000000b03007c0c */ /* 0x000fe2000cf81270 */
[----:B------:R-:W-:Y:S01]  /*13e110*/  ULDC UR11, c[0x0][0x228] ;  /* 0x00008a00000b7ab9 */ /* 0x000fe20000000800 */
[----:B------:R-:W-:Y:S02]  /*13e120*/  LOP3.LUT R56, R56, 0xfffffeff, RZ, 0xc0, !PT ;  /* 0xfffffeff38387812 */ /* 0x000fe400078ec0ff */
[----:B------:R-:W-:Y:S02]  /*13e130*/  LOP3.LUT P2, RZ, R57, 0x20000, RZ, 0xc0, !PT ;  /* 0x0002000039ff7812 */ /* 0x000fe4000784c0ff */
[----:B---3--:R-:W-:Y:S01]  /*13e140*/  ISETP.LT.AND P3, PT, R4, UR61, !P1 ;  /* 0x0000003d04007c0c */ /* 0x008fe2000cf61270 */
[----:B------:R-:W-:-:S12]  /*13e150*/  ULDC UR61, c[0x0][0x228] ;  /* 0x00008a00003d7ab9 */ /* 0x000fd80000000800 */
[----:B------:R-:W-:Y:S02]  /*13e160*/  @P3 LOP3.LUT R56, R56, 0x100, RZ, 0xfc, !PT ;  /* 0x0000010038383812 */ /* 0x000fe400078efcff */
[----:B------:R-:W-:Y:S01]  /*13e170*/  ISETP.LT.AND P3, PT, R2, UR9, !P1 ;  /* 0x0000000902007c0c */ /* 0x000fe2000cf61270 */
[----:B------:R-:W-:Y:S01]  /*13e180*/  ULDC UR9, c[0x0][0x228] ;  /* 0x00008a0000097ab9 */ /* 0x000fe20000000800 */
[----:B------:R-:W-:-:S04]  /*13e190*/  LOP3.LUT R56, R56, 0xffffff7f, RZ, 0xc0, !PT ;  /* 0xffffff7f38387812 */ /* 0x000fc800078ec0ff */
[----:B------:R-:W-:Y:S02]  /*13e1a0*/  @P4 LOP3.LUT R56, R56, 0x80, RZ, 0xfc, !PT ;  /* 0x0000008038384812 */ /* 0x000fe400078efcff */
[----:B------:R-:W-:Y:S01]  /*13e1b0*/  ISETP.LT.AND P1, PT, R0, UR7, !P1 ;  /* 0x0000000700007c0c */ /* 0x000fe2000cf21270 */
[----:B------:R-:W-:Y:S01]  /*13e1c0*/  ULDC UR7, c[0x0][0x228] ;  /* 0x00008a0000077ab9 */ /* 0x000fe20000000800 */
[----:B------:R-:W-:-:S04]  /*13e1d0*/  LOP3.LUT R56, R56, 0xffffffbf, RZ, 0xc0, !PT ;  /* 0xffffffbf38387812 */ /* 0x000fc800078ec0ff */
[----:B------:R-:W-:Y:S02]  /*13e1e0*/  @P3 LOP3.LUT R56, R56, 0x40, RZ, 0xfc, !PT ;  /* 0x0000004038383812 */ /* 0x000fe400078efcff */
[----:B------:R-:W-:Y:S02]  /*13e1f0*/  ISETP.LT.AND P3, PT, R4, UR59, !P0 ;  /* 0x0000003b04007c0c */ /* 0x000fe4000c761270 */
[----:B------:R-:W-:-:S04]  /*13e200*/  LOP3.LUT R56, R56, 0xffffffdf, RZ, 0xc0, !PT ;  /* 0xffffffdf38387812 */ /* 0x000fc800078ec0ff */
        /* <DEDUP_REMOVED lines=14> */
[----:B------:R-:W-:Y:S02]  /*13e2f0*/  LOP3.LUT R56, R56, 0xfffffffd, RZ, 0xc0, !PT ;  /* 0xfffffffd38387812 */ /* 0x000fe400078ec0ff */
[----:B------:R-:W-:Y:S01]  /*13e300*/  ISETP.LT.AND P4, PT, R3, UR11, !P2 ;  /* 0x0000000b03007c0c */ /* 0x000fe2000d781270 */
[----:B------:R-:W-:Y:S01]  /*13e310*/  ULDC UR11, c[0x0][0x228] ;  /* 0x00008a00000b7ab9 */ /* 0x000fe20000000800 */
[----:B------:R-:W-:-:S04]  /*13e320*/  @P0 LOP3.LUT R56, R56, 0x2, RZ, 0xfc, !PT ;  /* 0x0000000238380812 */ /* 0x000fc800078efcff */
[----:B------:R-:W-:Y:S02]  /*13e330*/  LOP3.LUT R56, R56, 0xfffffffe, RZ, 0xc0, !PT ;  /* 0xfffffffe38387812 */ /* 0x000fe400078ec0ff */
[----:B----4-:R-:W-:Y:S02]  /*13e340*/  LOP3.LUT R8, R8, 0x7fffffff, RZ, 0xc0, !PT ;  /* 0x7fffffff08087812 */ /* 0x010fe400078ec0ff */
[----:B------:R-:W-:Y:S02]  /*13e350*/  @P3 LOP3.LUT R56, R56, 0x1, RZ, 0xfc, !PT ;  /* 0x0000000138383812 */ /* 0x000fe400078efcff */
[----:B------:R-:W-:Y:S01]  /*13e360*/  ISETP.LT.AND P3, PT, R2, UR9, !P2 ;  /* 0x0000000902007c0c */ /* 0x000fe2000d761270 */
[----:B------:R-:W-:Y:S01]  /*13e370*/  ULDC UR9, c[0x0][0x228] ;  /* 0x00008a0000097ab9 */ /* 0x000fe20000000800 */
[----:B------:R-:W-:Y:S02]  /*13e380*/  @P4 LOP3.LUT R8, R8, 0x80000000, RZ, 0xfc, !PT ;  /* 0x8000000008084812 */ /* 0x000fe400078efcff */
[----:B------:R-:W-:Y:S01]  /*13e390*/  ISETP.LT.AND P2, PT, R0, UR7, !P2 ;  /* 0x0000000700007c0c */ /* 0x000fe2000d741270 */
[----:B------:R-:W-:Y:S01]  /*13e3a0*/  ULDC UR7, c[0x0][0x228] ;  /* 0x00008a0000077ab9 */ /* 0x000fe20000000800 */
[----:B------:R-:W-:-:S02]  /*13e3b0*/  LOP3.LUT R8, R8, 0xbfffffff, RZ, 0xc0, !PT ;  /* 0xbfffffff08087812 */ /* 0x000fc400078ec0ff */
[----:B------:R-:W-:-:S05]  /*13e3c0*/  LOP3.LUT P1, RZ, R57, 0x10000, RZ, 0xc0, !PT ;  /* 0x0001000039ff7812 */ /* 0x000fca000782c0ff */
[----:B------:R-:W-:-:S04]  /*13e3d0*/  @P3 LOP3.LUT R8, R8, 0x40000000, RZ, 0xfc, !PT ;  /* 0x4000000008083812 */ /* 0x000fc800078efcff */
[----:B------:R-:W-:-:S04]  /*13e3e0*/  LOP3.LUT R8, R8, 0xdfffffff, RZ, 0xc0, !PT ;  /* 0xdfffffff08087812 */ /* 0x000fc800078ec0ff */
[----:B------:R-:W-:Y:S02]  /*13e3f0*/  @P2 LOP3.LUT R8, R8, 0x20000000, RZ, 0xfc, !PT ;  /* 0x2000000008082812 */ /* 0x000fe400078efcff */
[----:B------:R-:W-:Y:S02]  /*13e400*/  ISETP.LT.AND P2, PT, R4, UR55, !P1 ;  /* 0x0000003704007c0c */ /* 0x000fe4000cf41270 */
[----:B------:R-:W-:Y:S01]  /*13e410*/  ISETP.LT.AND P4, PT, R3, UR11, !P1 ;  /* 0x0000000b03007c0c */ /* 0x000fe2000cf81270 */
[----:B------:R-:W-:Y:S01]  /*13e420*/  ULDC UR11, c[0x0][0x228] ;  /* 0x00008a00000b7ab9 */ /* 0x000fe20000000800 */
[----:B------:R-:W-:-:S09]  /*13e430*/  LOP3.LUT R8, R8, 0xefffffff, RZ, 0xc0, !PT ;  /* 0xefffffff08087812 */ /* 0x000fd200078ec0ff */
        /* <DEDUP_REMOVED lines=9> */
[----:B------:R-:W-:Y:S02]  /*13e4d0*/  LOP3.LUT P0, RZ, R57, 0x8000, RZ, 0xc0, !PT ;  /* 0x0000800039ff7812 */ /* 0x000fe4000780c0ff */
[----:B------:R-:W-:-:S04]  /*13e4e0*/  LOP3.LUT R8, R8, 0xfdffffff, RZ, 0xc0, !PT ;  /* 0xfdffffff08087812 */ /* 0x000fc800078ec0ff */
[----:B------:R-:W-:Y:S02]  /*13e4f0*/  @P1 LOP3.LUT R8, R8, 0x2000000, RZ, 0xfc, !PT ;  /* 0x0200000008081812 */ /* 0x000fe400078efcff */
[----:B------:R-:W-:Y:S01]  /*13e500*/  ISETP.LT.AND P1, PT, R4, UR53, !P0 ;  /* 0x0000003504007c0c */ /* 0x000fe2000c721270 */
[----:B------:R-:W-:Y:S01]  /*13e510*/  ULDC UR53, c[0x0][0x228] ;  /* 0x00008a0000357ab9 */ /* 0x000fe20000000800 */
        /* <DEDUP_REMOVED lines=10> */
[----:B------:R-:W-:Y:S02]  /*13e5c0*/  LOP3.LUT R8, R8, 0xffbfffff, RZ, 0xc0, !PT ;  /* 0xffbfffff08087812 */ /* 0x000fe400078ec0ff */
[----:B------:R-:W-:Y:S02]  /*13e5d0*/  LOP3.LUT P3, RZ, R57, 0x4000, RZ, 0xc0, !PT ;  /* 0x0000400039ff7812 */ /* 0x000fe4000786c0ff */
[----:B------:R-:W-:Y:S02]  /*13e5e0*/  @P1 LOP3.LUT R8, R8, 0x400000, RZ, 0xfc, !PT ;  /* 0x0040000008081812 */ /* 0x000fe400078efcff */
[----:B------:R-:W-:-:S02]  /*13e5f0*/  ISETP.LT.AND P1, PT, R4, UR51, !P3 ;  /* 0x0000003304007c0c */ /* 0x000fc4000df21270 */
[----:B------:R-:W-:Y:S02]  /*13e600*/  LOP3.LUT R8, R8, 0xffdfffff, RZ, 0xc0, !PT ;  /* 0xffdfffff08087812 */ /* 0x000fe400078ec0ff */
[----:B------:R-:W-:Y:S02]  /*13e610*/  LOP3.LUT R5, R5, 0xefffffff, RZ, 0xc0, !PT ;  /* 0xefffffff05057812 */ /* 0x000fe400078ec0ff */
[----:B------:R-:W-:Y:S02]  /*13e620*/  @P0 LOP3.LUT R8, R8, 0x200000, RZ, 0xfc, !PT ;  /* 0x0020000008080812 */ /* 0x000fe400078efcff */
        /* <DEDUP_REMOVED lines=76> */
[----:B------:R-:W-:Y:S02]  /*13eaf0*/  LOP3.LUT R8, R8, 0xfffffffb, RZ, 0xc0, !PT ;  /* 0xfffffffb08087812 */ /* 0x000fe400078ec0ff */
[----:B------:R-:W-:Y:S02]  /*13eb00*/  LOP3.LUT P2, RZ, R57, 0x200, RZ, 0xc0, !PT ;  /* 0x0000020039ff7812 */ /* 0x000fe4000784c0ff */
[----:B------:R-:W-:-:S02]  /*13eb10*/  @P6 LOP3.LUT R5, R5, 0x20000000, RZ, 0xfc, !PT ;  /* 0x2000000005056812 */ /* 0x000fc400078efcff */
[----:B------:R-:W-:Y:S02]  /*13eb20*/  @P4 LOP3.LUT R8, R8, 0x4, RZ, 0xfc, !PT ;  /* 0x0000000408084812 */ /* 0x000fe400078efcff */
[----:B------:R-:W-:Y:S01]  /*13eb30*/  ISETP.LT.AND P6, PT, R3, UR11, !P2 ;  /* 0x0000000b03007c0c */ /* 0x000fe2000d7c1270 */
[----:B------:R-:W-:Y:S01]  /*13eb40*/  ULDC UR11, c[0x0][0x228] ;  /* 0x00008a00000b7ab9 */ /* 0x000fe20000000800 */
[----:B------:R-:W-:Y:S02]  /*13eb50*/  ISETP.LT.AND P4, PT, R4, UR37, !P2 ;  /* 0x0000002504007c0c */ /* 0x000fe4000d781270 */
[----:B------:R-:W-:Y:S02]  /*13eb60*/  LOP3.LUT R8, R8, 0xfffffffd, RZ, 0xc0, !PT ;  /* 0xfffffffd08087812 */ /* 0x000fe400078ec0ff */
[----:B------:R-:W-:Y:S01]  /*13eb70*/  ISETP.LT.AND P5, PT, R2, UR9, !P2 ;  /* 0x0000000902007c0c */ /* 0x000fe2000d7a1270 */
[----:B------:R-:W-:Y:S01]  /*13eb80*/  ULDC UR9, c[0x0][0x228] ;  /* 0x00008a0000097ab9 */ /* 0x000fe20000000800 */
[----:B------:R-:W-:-:S02]  /*13eb90*/  @P3 LOP3.LUT R8, R8, 0x2, RZ, 0xfc, !PT ;  /* 0x0000000208083812 */ /* 0x000fc400078efcff */
        /* <DEDUP_REMOVED lines=11> */
[----:B------:R-:W-:Y:S02]  /*13ec50*/  ISETP.LT.AND P4, PT, R4, UR35, !P0 ;  /* 0x0000002304007c0c */ /* 0x000fe4000c781270 */
[----:B------:R-:W-:Y:S01]  /*13ec60*/  ISETP.LT.AND P6, PT, R3, UR11, !P0 ;  /* 0x0000000b03007c0c */ /* 0x000fe2000c7c1270 */
[----:B------:R-:W-:Y:S01]  /*13ec70*/  ULDC UR11, c[0x0][0x228] ;  /* 0x00008a00000b7ab9 */ /* 0x000fe20000000800 */
[----:B------:R-:W-:Y:S02]  /*13ec80*/  LOP3.LUT R9, R9, 0xefffffff, RZ, 0xc0, !PT ;  /* 0xefffffff09097812 */ /* 0x000fe400078ec0ff */
        /* <DEDUP_REMOVED lines=29> */
[----:B------:R-:W-:Y:S01]  /*13ee60*/  LOP3.LUT R10, R10, 0x7fffffff, RZ, 0xc0, !PT ;  /* 0x7fffffff0a0a7812 */ /* 0x000fe200078ec0ff */
[----:B------:R0:W-:Y:S01]  /*13ee70*/  STL [R1+0xc], R5 ;  /* 0x00000c0501007387 */ /* 0x0001e20000100800 */
[----:B------:R-:W-:Y:S01]  /*13ee80*/  ISETP.LT.AND P6, PT, R3, UR11, !P3 ;  /* 0x0000000b03007c0c */ /* 0x000fe2000dfc1270 */
[----:B------:R-:W-:Y:S01]  /*13ee90*/  ULDC UR11, c[0x0][0x228] ;  /* 0x00008a00000b7ab9 */ /* 0x000fe20000000800 */
[----:B------:R-:W-:Y:S01]  /*13eea0*/  LOP3.LUT R9, R9, 0xffefffff, RZ, 0xc0, !PT ;  /* 0xffefffff09097812 */ /* 0x000fe200078ec0ff */
[----:B------:R-:W-:Y:S01]  /*13eeb0*/  ULDC UR31, c[0x0][0x228] ;  /* 0x00008a00001f7ab9 */ /* 0x000fe20000000800 */
[----:B------:R-:W-:Y:S01]  /*13eec0*/  ISETP.LT.AND P5, PT, R2, UR9, !P3 ;  /* 0x0000000902007c0c */ /* 0x000fe2000dfa1270 */
[----:B------:R-:W-:-:S04]  /*13eed0*/  ULDC UR9, c[0x0][0x228] ;  /* 0x00008a0000097ab9 */ /* 0x000fc80000000800 */
        /* <DEDUP_REMOVED lines=72> */
[----:B------:R-:W-:Y:S02]  /*13f360*/  LOP3.LUT R9, R9, 0xfffffffd, RZ, 0xc0, !PT ;  /* 0xfffffffd09097812 */ /* 0x000fe400078ec0ff */
[----:B------:R-:W-:Y:S01]  /*13f370*/  ISETP.LT.AND P6, PT, R3, UR11, !P2 ;  /* 0x0000000b03007c0c */ /* 0x000fe2000d7c1270 */
[----:B------:R-:W-:Y:S01]  /*13f380*/  ULDC UR11, c[0x0][0x228] ;  /* 0x00008a00000b7ab9 */ /* 0x000fe20000000800 */
[----:B------:R-:W-:Y:S02]  /*13f390*/  @P4 LOP3.LUT R9, R9, 0x2, RZ, 0xfc, !PT ;  /* 0x0000000209094812 */ /* 0x000fe400078efcff */
[----:B------:R-:W-:-:S02]  /*13f3a0*/  ISETP.LT.AND P4, PT, R4, UR21, !P2 ;  /* 0x0000001504007c0c */ /* 0x000fc4000d781270 */
[----:B------:R-:W-:Y:S01]  /*13f3b0*/  ISETP.LT.AND P5, PT, R2, UR9, !P2 ;  /* 0x0000000902007c0c */ /* 0x000fe2000d7a1270 */
[----:B------:R-:W-:Y:S01]  /*13f3c0*/  ULDC UR9, c[0x0][0x228] ;  /* 0x00008a0000097ab9 */ /* 0x000fe20000000800 */
[----:B------:R-:W-:-:S05]  /*13f3d0*/  LOP3.LUT R9, R9, 0xfffffffe, RZ, 0xc0, !PT ;  /* 0xfffffffe09097812 */ /* 0x000fca00078ec0ff */
[----:B------:R-:W-:-:S04]  /*13f3e0*/  @P6 LOP3.LUT R10, R10, 0x80000000, RZ, 0xfc, !PT ;  /* 0x800000000a0a6812 */ /* 0x000fc800078efcff */
        /* <DEDUP_REMOVED lines=23> */
[----:B------:R-:W-:Y:S02]  /*13f560*/  R2UR UR17, R43 ;  /* 0x000000002b1172ca */ /* 0x000fe400000e0000 */
[----:B------:R-:W-:Y:S01]  /*13f570*/  @P4 LOP3.LUT R10, R10, 0x2000000, RZ, 0xfc, !PT ;  /* 0x020000000a0a4812 */ /* 0x000fe200078efcff */
[----:B------:R-:W2:Y:S01]  /*13f580*/  LDL.LU R43, [R1+0x180] ;  /* 0x00018000012b7983 */ /* 0x000ea20000300800 */
[----:B------:R-:W-:-:S02]  /*13f590*/  ISETP.LT.AND P4, PT, R4, UR15, !P1 ;  /* 0x0000000f04007c0c */ /* 0x000fc4000cf81270 */
[----:B------:R-:W-:Y:S02]  /*13f5a0*/  R2UR UR15, R19 ;  /* 0x00000000130f72ca */ /* 0x000fe400000e0000 */
[----:B------:R-:W3:Y:S01]  /*13f5b0*/  LDL.LU R19, [R1+0x17c] ;  /* 0x00017c0001137983 */ /* 0x000ee20000300800 */
[----:B------:R-:W-:Y:S01]  /*13f5c0*/  ISETP.LT.AND P6, PT, R3, UR11, !P1 ;  /* 0x0000000b03007c0c */ /* 0x000fe2000cfc1270 */
[----:B------:R-:W-:Y:S01]  /*13f5d0*/  ULDC UR11, c[0x0][0x228] ;  /* 0x00008a00000b7ab9 */ /* 0x000fe20000000800 */
[----:B------:R-:W-:Y:S02]  /*13f5e0*/  LOP3.LUT R10, R10, 0xfeffffff, RZ, 0xc0, !PT ;  /* 0xfeffffff0a0a7812 */ /* 0x000fe400078ec0ff */
[----:B------:R-:W-:Y:S01]  /*13f5f0*/  ISETP.LT.AND P5, PT, R2, UR9, !P1 ;  /* 0x0000000902007c0c */ /* 0x000fe2000cfa1270 */
[----:B------:R-:W-:-:S03]  /*13f600*/  ULDC UR9, c[0x0][0x228] ;  /* 0x00008a0000097ab9 */ /* 0x000fc60000000800 */
        /* <DEDUP_REMOVED lines=27> */
[----:B--2---:R-:W-:Y:S02]  /*13f7c0*/  R2UR UR19, R43 ;  /* 0x000000002b1372ca */ /* 0x004fe400000e0000 */
[----:B------:R-:W2:Y:S01]  /*13f7d0*/  LDL.LU R43, [R1+0x178] ;  /* 0x00017800012b7983 */ /* 0x000ea20000300800 */
[----:B---3--:R-:W-:-:S03]  /*13f7e0*/  R2UR UR13, R19 ;  /* 0x00000000130d72ca */ /* 0x008fc600000e0000 */
[----:B------:R-:W3:Y:S01]  /*13f7f0*/  LDL.LU R19, [R1+0x174] ;  /* 0x0001740001137983 */ /* 0x000ee20000300800 */
        /* <DEDUP_REMOVED lines=37> */
[----:B------:R-:W-:Y:S02]  /*13fa50*/  @P4 LOP3.LUT R10, R10, 0x100, RZ, 0xfc, !PT ;  /* 0x000001000a0a4812 */ /* 0x000fe400078efcff */
[----:B---3--:R-:W-:Y:S02]  /*13fa60*/  R2UR UR15, R19 ;  /* 0x00000000130f72ca */ /* 0x008fe400000e0000 */
[----:B------:R-:W3:Y:S01]  /*13fa70*/  LDL.LU R19, [R1+0x16c] ;  /* 0x00016c0001137983 */ /* 0x000ee20000300800 */
        /* <DEDUP_REMOVED lines=10> */
[----:B------:R-:W-:Y:S02]  /*13fb20*/  R2UR UR19, R11 ;  /* 0x000000000b1372ca */ /* 0x000fe400000e0000 */
[----:B------:R-:W4:Y:S01]  /*13fb30*/  LDL.LU R11, [R1+0x6970] ;  /* 0x00697000010b7983 */ /* 0x000f220000300800 */
        /* <DEDUP_REMOVED lines=14> */
[----:B--2---:R-:W-:Y:S02]  /*13fc20*/  R2UR UR17, R43 ;  /* 0x000000002b1172ca */ /* 0x004fe400000e0000 */
[----:B------:R-:W-:Y:S01]  /*13fc30*/  @P4 LOP3.LUT R10, R10, 0x2, RZ, 0xfc, !PT ;  /* 0x000000020a0a4812 */ /* 0x000fe200078efcff */
[----:B------:R-:W2:Y:S01]  /*13fc40*/  LDL.LU R43, [R1+0x168] ;  /* 0x00016800012b7983 */ /* 0x000ea20000300800 */
[----:B------:R-:W-:-:S02]  /*13fc50*/  ISETP.LT.AND P4, PT, R4, UR13, !P2 ;  /* 0x0000000d04007c0c */ /* 0x000fc4000d781270 */
[----:B------:R-:W-:Y:S01]  /*13fc60*/  ISETP.LT.AND P6, PT, R3, UR11, !P2 ;  /* 0x0000000b03007c0c */ /* 0x000fe2000d7c1270 */
[----:B------:R-:W-:Y:S01]  /*13fc70*/  ULDC UR11, c[0x0][0x228] ;  /* 0x00008a00000b7ab9 */ /* 0x000fe20000000800 */
[----:B---3--:R-:W-:Y:S02]  /*13fc80*/  R2UR UR13, R19 ;  /* 0x00000000130d72ca */ /* 0x008fe400000e0000 */
[----:B------:R-:W3:Y:S01]  /*13fc90*/  LDL.LU R19, [R1+0x164] ;  /* 0x0001640001137983 */ /* 0x000ee20000300800 */
[----:B------:R-:W-:Y:S01]  /*13fca0*/  ISETP.LT.AND P5, PT, R2, UR9, !P2 ;  /* 0x0000000902007c0c */ /* 0x000fe2000d7a1270 */
[----:B------:R-:W-:Y:S01]  /*13fcb0*/  ULDC UR9, c[0x0][0x228] ;  /* 0x00008a0000097ab9 */ /* 0x000fe20000000800 */
[----:B------:R-:W-:-:S04]  /*13fcc0*/  LOP3.LUT R10, R10, 0xfffffffe, RZ, 0xc0, !PT ;  /* 0xfffffffe0a0a7812 */ /* 0x000fc800078ec0ff */
[----:B------:R-:W-:Y:S02]  /*13fcd0*/  @P4 LOP3.LUT R10, R10, 0x1, RZ, 0xfc, !PT ;  /* 0x000000010a0a4812 */ /* 0x000fe400078efcff */
[----:B------:R-:W-:Y:S01]  /*13fce0*/  ISETP.LT.AND P4, PT, R0, UR7, !P2 ;  /* 0x0000000700007c0c */ /* 0x000fe2000d781270 */
[----:B------:R-:W-:Y:S01]  /*13fcf0*/  ULDC UR7, c[0x0][0x228] ;  /* 0x00008a0000077ab9 */ /* 0x000fe20000000800 */
[----:B----4-:R-:W-:-:S04]  /*13fd00*/  LOP3.LUT R11, R11, 0x7fffffff, RZ, 0xc0, !PT ;  /* 0x7fffffff0b0b7812 */ /* 0x010fc800078ec0ff */
[----:B------:R-:W-:-:S04]  /*13fd10*/  @P6 LOP3.LUT R11, R11, 0x80000000, RZ, 0xfc, !PT ;  /* 0x800000000b0b6812 */ /* 0x000fc800078efcff */
        /* <DEDUP_REMOVED lines=24> */
[----:B---3--:R-:W-:Y:S02]  /*13fea0*/  R2UR UR15, R19 ;  /* 0x00000000130f72ca */ /* 0x008fe400000e0000 */
[----:B------:R-:W3:Y:S01]  /*13feb0*/  LDL.LU R19, [R1+0x14c] ;  /* 0x00014c0001137983 */ /* 0x000ee20000300800 */
[----:B------:R-:W-:Y:S01]  /*13fec0*/  ISETP.LT.AND P6, PT, R3, UR11, !P1 ;  /* 0x0000000b03007c0c */ /* 0x000fe2000cfc1270 */
[----:B------:R-:W-:Y:S01]  /*13fed0*/  ULDC UR11, c[0x0][0x228] ;  /* 0x00008a00000b7ab9 */ /* 0x000fe20000000800 */
[----:B------:R-:W-:-:S06]  /*13fee0*/  LOP3.LUT R11, R11, 0xfeffffff, RZ, 0xc0, !PT ;  /* 0xfeffffff0b0b7812 */ /* 0x000fcc00078ec0ff */
        /* <DEDUP_REMOVED lines=808> */
[----:B--2---:R-:W-:-:S02]  /*143170*/  R2UR UR17, R43 ;  /* 0x000000002b1172ca */ /* 0x004fc400000e0000 */
[----:B------:R-:W-:Y:S01]  /*143180*/  ISETP.LT.AND P5, PT, R2, UR9, !P3 ;  /* 0x0000000902007c0c */ /* 0x000fe2000dfa1270 */
[----:B------:R-:W2:Y:S01]  /*143190*/  LDL.LU R43, [R1+0x88] ;  /* 0x00008800012b7983 */ /* 0x000ea20000300800 */
[----:B------:R-:W-:Y:S01]  /*1431a0*/  @P4 LOP3.LUT R16, R16, 0x10, RZ, 0xfc, !PT ;  /* 0x0000001010104812 */ /* 0x000fe200078efcff */
[----:B------:R-:W-:-:S03]  /*1431b0*/  ULDC UR9, c[0x0][0x228] ;  /* 0x00008a0000097ab9 */ /* 0x000fc60000000800 */
        /* <DEDUP_REMOVED lines=31> */
[----:B--2---:R-:W-:Y:S02]  /*1433b0*/  R2UR UR17, R43 ;  /* 0x000000002b1172ca */ /* 0x004fe400000e0000 */
[----:B------:R-:W-:Y:S01]  /*1433c0*/  ISETP.LT.AND P5, PT, R2, UR9, !P0 ;  /* 0x0000000902007c0c */ /* 0x000fe2000c7a1270 */
[----:B------:R-:W2:Y:S01]  /*1433d0*/  LDL.LU R43, [R1+0x80] ;  /* 0x00008000012b7983 */ /* 0x000ea20000300800 */
[----:B------:R-:W-:Y:S01]  /*1433e0*/  LOP3.LUT P1, RZ, R52, 0x80, RZ, 0xc0, !PT ;  /* 0x0000008034ff7812 */ /* 0x000fe2000782c0ff */
[----:B------:R-:W-:-:S02]  /*1433f0*/  ULDC UR9, c[0x0][0x228] ;  /* 0x00008a0000097ab9 */ /* 0x000fc40000000800 */
        /* <DEDUP_REMOVED lines=9> */
[----:B------:R-:W-:Y:S02]  /*143490*/  ISETP.LT.AND P4, PT, R4, UR15, !P1 ;  /* 0x0000000f04007c0c */ /* 0x000fe4000cf81270 */
        /* <DEDUP_REMOVED lines=24> */
[----:B------:R-:W-:Y:S02]  /*143620*/  LOP3.LUT R17, R17, 0xfff7ffff, RZ, 0xc0, !PT ;  /* 0xfff7ffff11117812 */ /* 0x000fe400078ec0ff */
[----:B--2---:R-:W-:Y:S02]  /*143630*/  R2UR UR19, R43 ;  /* 0x000000002b1372ca */ /* 0x004fe400000e0000 */
[----:B------:R-:W2:Y:S01]  /*143640*/  LDL.LU R43, [R1+0x78] ;  /* 0x00007800012b7983 */ /* 0x000ea20000300800 */
        /* <DEDUP_REMOVED lines=21> */
[----:B---3--:R-:W-:Y:S02]  /*1437a0*/  R2UR UR13, R19 ;  /* 0x00000000130d72ca */ /* 0x008fe400000e0000 */
[----:B------:R-:W3:Y:S01]  /*1437b0*/  LDL.LU R19, [R1+0x74] ;  /* 0x0000740001137983 */ /* 0x000ee20000300800 */
[----:B------:R-:W-:Y:S02]  /*1437c0*/  LOP3.LUT R17, R17, 0xffffdfff, RZ, 0xc0, !PT ;  /* 0xffffdfff11117812 */ /* 0x000fe400078ec0ff */
[----:B------:R-:W-:Y:S02]  /*1437d0*/  LOP3.LUT P0, RZ, R52, 0x10, RZ, 0xc0, !PT ;  /* 0x0000001034ff7812 */ /* 0x000fe4000780c0ff */
[----:B------:R-:W-:Y:S02]  /*1437e0*/  @P4 LOP3.LUT R17, R17, 0x2000, RZ, 0xfc, !PT ;  /* 0x0000200011114812 */ /* 0x000fe400078efcff */
[----:B------:R-:W-:-:S02]  /*1437f0*/  ISETP.LT.AND P4, PT, R4, UR17, !P0 ;  /* 0x0000001104007c0c */ /* 0x000fc4000c781270 */
        /* <DEDUP_REMOVED lines=34> */
[----:B------:R-:W-:Y:S02]  /*143a20*/  R2UR UR19, R18 ;  /* 0x00000000121372ca */ /* 0x000fe400000e0000 */
[----:B------:R-:W4:Y:S01]  /*143a30*/  LDL.LU R18, [R1+0x6954] ;  /* 0x0069540001127983 */ /* 0x000f220000300800 */
        /* <DEDUP_REMOVED lines=22> */
[----:B------:R-:W-:-:S09]  /*143ba0*/  LOP3.LUT R17, R17, 0xfffffffe, RZ, 0xc0, !PT ;  /* 0xfffffffe11117812 */ /* 0x000fd200078ec0ff */
[----:B------:R-:W-:Y:S02]  /*143bb0*/  @P4 LOP3.LUT R17, R17, 0x1, RZ, 0xfc, !PT ;  /* 0x0000000111114812 */ /* 0x000fe400078efcff */
[----:B------:R-:W-:Y:S01]  /*143bc0*/  ISETP.LT.AND P4, PT, R0, UR7, !P2 ;  /* 0x0000000700007c0c */ /* 0x000fe2000d781270 */
[----:B------:R-:W-:Y:S01]  /*143bd0*/  ULDC UR7, c[0x0][0x228] ;  /* 0x00008a0000077ab9 */ /* 0x000fe20000000800 */
[----:B------:R-:W-:Y:S02]  /*143be0*/  LOP3.LUT P0, RZ, R52, 0x1, RZ, 0xc0, !PT ;  /* 0x0000000134ff7812 */ /* 0x000fe4000780c0ff */
[----:B----4-:R-:W-:-:S04]  /*143bf0*/  LOP3.LUT R18, R18, 0x7fffffff, RZ, 0xc0, !PT ;  /* 0x7fffffff12127812 */ /* 0x010fc800078ec0ff */
[----:B------:R-:W-:-:S04]  /*143c00*/  @P6 LOP3.LUT R18, R18, 0x80000000, RZ, 0xfc, !PT ;  /* 0x8000000012126812 */ /* 0x000fc800078efcff */
[----:B------:R-:W-:-:S04]  /*143c10*/  LOP3.LUT R18, R18, 0xbfffffff, RZ, 0xc0, !PT ;  /* 0xbfffffff12127812 */ /* 0x000fc800078ec0ff */
[----:B------:R-:W-:-:S04]  /*143c20*/  @P5 LOP3.LUT R18, R18, 0x40000000, RZ, 0xfc, !PT ;  /* 0x4000000012125812 */ /* 0x000fc800078efcff */
[----:B------:R-:W-:Y:S02]  /*143c30*/  LOP3.LUT R18, R18, 0xdfffffff, RZ, 0xc0, !PT ;  /* 0xdfffffff12127812 */ /* 0x000fe400078ec0ff */
[----:B--2---:R-:W-:Y:S02]  /*143c40*/  R2UR UR13, R43 ;  /* 0x000000002b0d72ca */ /* 0x004fe400000e0000 */
[----:B------:R-:W-:Y:S01]  /*143c50*/  @P4 LOP3.LUT R18, R18, 0x20000000, RZ, 0xfc, !PT ;  /* 0x2000000012124812 */ /* 0x000fe200078efcff */
[----:B------:R-:W2:Y:S01]  /*143c60*/  LDL.LU R43, [R1+0x64] ;  /* 0x00006400012b7983 */ /* 0x000ea20000300800 */
        /* <DEDUP_REMOVED lines=134> */
[----:B--2---:R-:W-:Y:S02]  /*1444d0*/  R2UR UR15, R43 ;  /* 0x000000002b0f72ca */ /* 0x004fe400000e0000 */
[C---:B------:R-:W-:Y:S02]  /*1444e0*/  LOP3.LUT P1, RZ, R51.reuse, 0x800000, RZ, 0xc0, !PT ;  /* 0x0080000033ff7812 */ /* 0x040fe4000782c0ff */
[----:B------:R-:W-:-:S02]  /*1444f0*/  LOP3.LUT P3, RZ, R51, 0x400000, RZ, 0xc0, !PT ;  /* 0x0040000033ff7812 */ /* 0x000fc4000786c0ff */
[----:B------:R-:W-:Y:S02]  /*144500*/  R2UR UR13, R55 ;  /* 0x00000000370d72ca */ /* 0x000fe400000e0000 */
[----:B------:R-:W-:Y:S01]  /*144510*/  LOP3.LUT P2, RZ, R51, 0x200000, RZ, 0xc0, !PT ;  /* 0x0020000033ff7812 */ /* 0x000fe2000784c0ff */
[----:B------:R-:W2:Y:S01]  /*144520*/  LDL.LU R55, [R1+0x6948] ;  /* 0x0069480001377983 */ /* 0x000ea20000300800 */
[----:B------:R-:W-:Y:S02]  /*144530*/  R2UR UR23, R20 ;  /* 0x00000000141772ca */ /* 0x000fe400000e0000 */
[----:B---3--:R-:W-:-:S04]  /*144540*/  LOP3.LUT R19, R19, 0x7fffffff, RZ, 0xc0, !PT ;  /* 0x7fffffff13137812 */ /* 0x008fc800078ec0ff */
[----:B------:R-:W-:-:S04]  /*144550*/  @P6 LOP3.LUT R19, R19, 0x80000000, RZ, 0xfc, !PT ;  /* 0x8000000013136812 */ /* 0x000fc800078efcff */
[----:B------:R-:W-:-:S04]  /*144560*/  LOP3.LUT R19, R19, 0xbfffffff, RZ, 0xc0, !PT ;  /* 0xbfffffff13137812 */ /* 0x000fc800078ec0ff */
[----:B------:R-:W-:-:S04]  /*144570*/  @P5 LOP3.LUT R19, R19, 0x40000000, RZ, 0xfc, !PT ;  /* 0x4000000013135812 */ /* 0x000fc800078efcff */
        /* <DEDUP_REMOVED lines=58> */
[----:B------:R-:W-:Y:S02]  /*144920*/  R2UR UR17, R33 ;  /* 0x00000000211172ca */ /* 0x000fe400000e0000 */
[----:B------:R-:W-:Y:S01]  /*144930*/  LOP3.LUT R19, R19, 0xffffbfff, RZ, 0xc0, !PT ;  /* 0xffffbfff13137812 */ /* 0x000fe200078ec0ff */
[----:B------:R-:W3:Y:S03]  /*144940*/  LDL.LU R33, [R1+0x6944] ;  /* 0x0069440001217983 */ /* 0x000ee60000300800 */
[----:B------:R-:W-:-:S02]  /*144950*/  @P5 LOP3.LUT R19, R19, 0x4000, RZ, 0xfc, !PT ;  /* 0x0000400013135812 */ /* 0x000fc400078efcff */
        /* <DEDUP_REMOVED lines=16> */
[----:B------:R-:W4:Y:S03]  /*144a60*/  LDL.LU R32, [R1+0x6940] ;  /* 0x0069400001207983 */ /* 0x000f260000300800 */
[----:B------:R-:W-:-:S02]  /*144a70*/  @P5 LOP3.LUT R19, R19, 0x400, RZ, 0xfc, !PT ;  /* 0x0000040013135812 */ /* 0x000fc400078efcff */
[----:B------:R-:W-:Y:S02]  /*144a80*/  LOP3.LUT P1, RZ, R51, 0x80000, RZ, 0xc0, !PT ;  /* 0x0008000033ff7812 */ /* 0x000fe4000782c0ff */
[----:B------:R-:W-:Y:S02]  /*144a90*/  LOP3.LUT R19, R19, 0xfffffdff, RZ, 0xc0, !PT ;  /* 0xfffffdff13137812 */ /* 0x000fe400078ec0ff */
[----:B------:R-:W-:Y:S02]  /*144aa0*/  R2UR UR19, R31 ;  /* 0x000000001f1372ca */ /* 0x000fe400000e0000 */
[----:B------:R-:W2:Y:S01]  /*144ab0*/  LDL.LU R31, [R1+0x693c] ;  /* 0x00693c00011f7983 */ /* 0x000ea20000300800 */
[----:B------:R-:W-:Y:S02]  /*144ac0*/  R2UR UR13, R30 ;  /* 0x000000001e0d72ca */ /* 0x000fe400000e0000 */
[----:B------:R-:W-:Y:S01]  /*144ad0*/  @P4 LOP3.LUT R19, R19, 0x200, RZ, 0xfc, !PT ;  /* 0x0000020013134812 */ /* 0x000fe200078efcff */
[----:B------:R-:W3:Y:S01]  /*144ae0*/  LDL.LU R30, [R1+0x6938] ;  /* 0x00693800011e7983 */ /* 0x000ee20000300800 */
[----:B------:R-:W-:-:S02]  /*144af0*/  R2UR UR17, R29 ;  /* 0x000000001d1172ca */ /* 0x000fc400000e0000 */
[----:B------:R-:W-:Y:S01]  /*144b00*/  ISETP.LT.AND P4, PT, R4, UR15, !P1 ;  /* 0x0000000f04007c0c */ /* 0x000fe2000cf81270 */
[----:B------:R-:W4:Y:S01]  /*144b10*/  LDL.LU R29, [R1+0x6934] ;  /* 0x00693400011d7983 */ /* 0x000f220000300800 */
[----:B------:R-:W-:-:S03]  /*144b20*/  R2UR UR15, R28 ;  /* 0x000000001c0f72ca */ /* 0x000fc600000e0000 */
[----:B------:R-:W2:Y:S04]  /*144b30*/  LDL.LU R28, [R1+0x6930] ;  /* 0x00693000011c7983 */ /* 0x000ea80000300800 */
        /* <DEDUP_REMOVED lines=30> */
[----:B------:R-:W-:Y:S02]  /*144d20*/  R2UR UR19, R27 ;  /* 0x000000001b1372ca */ /* 0x000fe400000e0000 */
[----:B------:R-:W-:Y:S01]  /*144d30*/  LOP3.LUT R19, R19, 0xfffffffd, RZ, 0xc0, !PT ;  /* 0xfffffffd13137812 */ /* 0x000fe200078ec0ff */
[----:B------:R-:W4:Y:S01]  /*144d40*/  LDL.LU R27, [R1+0x6928] ;  /* 0x00692800011b7983 */ /* 0x000f220000300800 */
[----:B------:R-:W-:Y:S02]  /*144d50*/  R2UR UR21, R26 ;  /* 0x000000001a1572ca */ /* 0x000fe400000e0000 */
[----:B------:R-:W-:Y:S01]  /*144d60*/  R2UR UR25, R25 ;  /* 0x00000000191972ca */ /* 0x000fe200000e0000 */
[----:B------:R-:W2:Y:S01]  /*144d70*/  LDL.LU R26, [R1+0x6924] ;  /* 0x00692400011a7983 */ /* 0x000ea20000300800 */
[----:B------:R-:W-:-:S02]  /*144d80*/  R2UR UR29, R24 ;  /* 0x00000000181d72ca */ /* 0x000fc400000e0000 */
[----:B------:R-:W-:Y:S01]  /*144d90*/  ISETP.LT.AND P6, PT, R3, UR11, !P2 ;  /* 0x0000000b03007c0c */ /* 0x000fe2000d7c1270 */
[----:B------:R-:W4:Y:S01]  /*144da0*/  LDL.LU R25, [R1+0x6920] ;  /* 0x0069200001197983 */ /* 0x000f220000300800 */
[----:B------:R-:W-:Y:S01]  /*144db0*/  R2UR UR35, R23 ;  /* 0x00000000172372ca */ /* 0x000fe200000e0000 */
[----:B------:R-:W-:Y:S01]  /*144dc0*/  ULDC UR11, c[0x0][0x228] ;  /* 0x00008a00000b7ab9 */ /* 0x000fe20000000800 */
[----:B------:R-:W-:Y:S01]  /*144dd0*/  @P4 LOP3.LUT R19, R19, 0x2, RZ, 0xfc, !PT ;  /* 0x0000000213134812 */ /* 0x000fe200078efcff */
[----:B------:R-:W2:Y:S01]  /*144de0*/  LDL.LU R24, [R1+0x691c] ;  /* 0x00691c0001187983 */ /* 0x000ea20000300800 */
[----:B------:R-:W-:Y:S02]  /*144df0*/  R2UR UR37, R22 ;  /* 0x00000000162572ca */ /* 0x000fe400000e0000 */
[----:B------:R-:W-:Y:S01]  /*144e00*/  ISETP.LT.AND P4, PT, R4, UR13, !P2 ;  /* 0x0000000d04007c0c */ /* 0x000fe2000d781270 */
[----:B------:R-:W4:Y:S01]  /*144e10*/  LDL.LU R23, [R1+0x6918] ;  /* 0x0069180001177983 */ /* 0x000f220000300800 */
[----:B------:R-:W-:Y:S01]  /*144e20*/  R2UR UR27, R21 ;  /* 0x00000000151b72ca */ /* 0x000fe200000e0000 */
[----:B------:R-:W-:-:S02]  /*144e30*/  ULDC UR13, c[0x0][0x228] ;  /* 0x00008a00000d7ab9 */ /* 0x000fc40000000800 */
[----:B------:R-:W2:Y:S04]  /*144e40*/  LDL.LU R22, [R1+0x6914] ;  /* 0x0069140001167983 */ /* 0x000ea80000300800 */
[----:B------:R-:W4:Y:S01]  /*144e50*/  LDL.LU R21, [R1+0x6910] ;  /* 0x0069100001157983 */ /* 0x000f220000300800 */
[----:B------:R-:W-:Y:S01]  /*144e60*/  ISETP.LT.AND P5, PT, R2, UR7, !P2 ;  /* 0x0000000702007c0c */ /* 0x000fe2000d7a1270 */
[----:B------:R-:W-:Y:S01]  /*144e70*/  ULDC UR7, c[0x0][0x228] ;  /* 0x00008a0000077ab9 */ /* 0x000fe20000000800 */
[----:B------:R-:W-:-:S04]  /*144e80*/  LOP3.LUT R19, R19, 0xfffffffe, RZ, 0xc0, !PT ;  /* 0xfffffffe13137812 */ /* 0x000fc800078ec0ff */
[----:B------:R-:W-:Y:S02]  /*144e90*/  @P4 LOP3.LUT R19, R19, 0x1, RZ, 0xfc, !PT ;  /* 0x0000000113134812 */ /* 0x000fe400078efcff */
[----:B------:R-:W-:Y:S01]  /*144ea0*/  ISETP.LT.AND P4, PT, R0, UR9, !P2 ;  /* 0x0000000900007c0c */ /* 0x000fe2000d781270 */
[----:B------:R-:W-:Y:S01]  /*144eb0*/  ULDC UR9, c[0x0][0x228] ;  /* 0x00008a0000097ab9 */ /* 0x000fe20000000800 */
[C---:B------:R-:W-:Y:S02]  /*144ec0*/  LOP3.LUT P0, RZ, R51.reuse, 0x10000, RZ, 0xc0, !PT ;  /* 0x0001000033ff7812 */ /* 0x040fe4000780c0ff */
[C---:B------:R-:W-:Y:S02]  /*144ed0*/  LOP3.LUT P1, RZ, R51.reuse, 0x8000, RZ, 0xc0, !PT ;  /* 0x0000800033ff7812 */ /* 0x040fe4000782c0ff */
[C---:B------:R-:W-:Y:S02]  /*144ee0*/  LOP3.LUT P3, RZ, R51.reuse, 0x4000, RZ, 0xc0, !PT ;  /* 0x0000400033ff7812 */ /* 0x040fe4000786c0ff */
[----:B------:R-:W-:-:S02]  /*144ef0*/  LOP3.LUT P2, RZ, R51, 0x2000, RZ, 0xc0, !PT ;  /* 0x0000200033ff7812 */ /* 0x000fc4000784c0ff */
[----:B---3--:R-:W-:-:S04]  /*144f00*/  LOP3.LUT R20, R20, 0x7fffffff, RZ, 0xc0, !PT ;  /* 0x7fffffff14147812 */ /* 0x008fc800078ec0ff */
[----:B------:R-:W-:-:S04]  /*144f10*/  @P6 LOP3.LUT R20, R20, 0x80000000, RZ, 0xfc, !PT ;  /* 0x8000000014146812 */ /* 0x000fc800078efcff */
[----:B------:R-:W-:-:S04]  /*144f20*/  LOP3.LUT R20, R20, 0xbfffffff, RZ, 0xc0, !PT ;  /* 0xbfffffff14147812 */ /* 0x000fc800078ec0ff */
[----:B------:R-:W-:-:S04]  /*144f30*/  @P5 LOP3.LUT R20, R20, 0x40000000, RZ, 0xfc, !PT ;  /* 0x4000000014145812 */ /* 0x000fc800078efcff */
[----:B------:R-:W-:-:S04]  /*144f40*/  LOP3.LUT R20, R20, 0xdfffffff, RZ, 0xc0, !PT ;  /* 0xdfffffff14147812 */ /* 0x000fc800078ec0ff */
[----:B------:R-:W-:Y:S02]  /*144f50*/  @P4 LOP3.LUT R20, R20, 0x20000000, RZ, 0xfc, !PT ;  /* 0x2000000014144812 */ /* 0x000fe400078efcff */
[----:B------:R-:W-:Y:S01]  /*144f60*/  ISETP.LT.AND P4, PT, R4, UR17, !P0 ;  /* 0x0000001104007c0c */ /* 0x000fe2000c781270 */
[----:B------:R-:W-:Y:S01]  /*144f70*/  ULDC UR17, c[0x0][0x228] ;  /* 0x00008a0000117ab9 */ /* 0x000fe20000000800 */
        /* <DEDUP_REMOVED lines=116> */
[----:B------:R-:W-:Y:S01]  /*1456c0*/  ISETP.LT.AND P4, PT, R4, UR35, !P2 ;  /* 0x0000002304007c0c */ /* 0x000fe2000d781270 */
[----:B------:R-:W-:Y:S01]  /*1456d0*/  ULDC UR35, c[0x0][0x228] ;  /* 0x00008a0000237ab9 */ /* 0x000fe20000000800 */
[----:B------:R-:W-:Y:S01]  /*1456e0*/  ISETP.LT.AND P5, PT, R2, UR17, !P2 ;  /* 0x0000001102007c0c */ /* 0x000fe2000d7a1270 */
[----:B------:R-:W-:Y:S01]  /*1456f0*/  ULDC UR17, c[0x0][0x228] ;  /* 0x00008a0000117ab9 */ /* 0x000fe20000000800 */
[----:B----4-:R-:W-:-:S02]  /*145700*/  LOP3.LUT R21, R21, 0x7fffffff, RZ, 0xc0, !PT ;  /* 0x7fffffff15157812 */ /* 0x010fc400078ec0ff */
[----:B------:R-:W-:-:S03]  /*145710*/  LOP3.LUT R20, R20, 0xfffffffe, RZ, 0xc0, !PT ;  /* 0xfffffffe14147812 */ /* 0x000fc600078ec0ff */
        /* <DEDUP_REMOVED lines=59> */
[----:B------:R-:W-:Y:S01]  /*145ad0*/  @P5 LOP3.LUT R21, R21, 0x40000, RZ, 0xfc, !PT ;  /* 0x0004000015155812 */ /* 0x000fe200078efcff */
[----:B------:R-:W4:Y:S01]  /*145ae0*/  LDL.LU R43, [R1+0x471c] ;  /* 0x00471c00012b7983 */ /* 0x000f220000300800 */
[----:B------:R-:W-:-:S02]  /*145af0*/  LOP3.LUT P2, RZ, R51, 0x20, RZ, 0xc0, !PT ;  /* 0x0000002033ff7812 */ /* 0x000fc4000784c0ff */
        /* <DEDUP_REMOVED lines=77> */
[----:B--2---:R-:W-:-:S02]  /*145fd0*/  LOP3.LUT R22, R22, 0x7fffffff, RZ, 0xc0, !PT ;  /* 0x7fffffff16167812 */ /* 0x004fc400078ec0ff */
[----:B------:R-:W-:-:S03]  /*145fe0*/  LOP3.LUT R21, R21, 0xfffffffe, RZ, 0xc0, !PT ;  /* 0xfffffffe15157812 */ /* 0x000fc600078ec0ff */
[----:B------:R-:W-:Y:S02]  /*145ff0*/  @P6 LOP3.LUT R22, R22, 0x80000000, RZ, 0xfc, !PT ;  /* 0x8000000016166812 */ /* 0x000fe400078efcff */
[----:B------:R-:W-:Y:S02]  /*146000*/  R2UR UR41, R54 ;  /* 0x00000000362972ca */ /* 0x000fe400000e0000 */
        /* <DEDUP_REMOVED lines=15> */
[----:B------:R-:W-:Y:S02]  /*146100*/  @P4 LOP3.LUT R22, R22, 0x10000000, RZ, 0xfc, !PT ;  /* 0x1000000016164812 */ /* 0x000fe400078efcff */
[----:B------:R-:W-:Y:S02]  /*146110*/  R2UR UR45, R49 ;  /* 0x00000000312d72ca */ /* 0x000fe400000e0000 */
        /* <DEDUP_REMOVED lines=54> */
[----:B------:R-:W-:Y:S02]  /*146480*/  R2UR UR57, R46 ;  /* 0x000000002e3972ca */ /* 0x000fe400000e0000 */
[----:B------:R-:W-:Y:S02]  /*146490*/  @P6 LOP3.LUT R22, R22, 0x8000, RZ, 0xfc, !PT ;  /* 0x0000800016166812 */ /* 0x000fe400078efcff */
[----:B------:R-:W-:Y:S01]  /*1464a0*/  ISETP.LT.AND P2, PT, R0, UR27, !P2 ;  /* 0x0000001b00007c0c */ /* 0x000fe2000d741270 */
[----:B------:R-:W-:Y:S01]  /*1464b0*/  ULDC UR27, c[0x0][0x228] ;  /* 0x00008a00001b7ab9 */ /* 0x000fe20000000800 */
[----:B------:R-:W-:-:S02]  /*1464c0*/  LOP3.LUT R22, R22, 0xffffbfff, RZ, 0xc0, !PT ;  /* 0xffffbfff16167812 */ /* 0x000fc400078ec0ff */
[----:B------:R-:W-:Y:S02]  /*1464d0*/  LOP3.LUT P0, RZ, R50, 0x10000000, RZ, 0xc0, !PT ;  /* 0x1000000032ff7812 */ /* 0x000fe4000780c0ff */
[----:B------:R-:W-:-:S03]  /*1464e0*/  @P5 LOP3.LUT R22, R22, 0x4000, RZ, 0xfc, !PT ;  /* 0x0000400016165812 */ /* 0x000fc600078efcff */
        /* <DEDUP_REMOVED lines=60> */
[----:B------:R-:W-:Y:S02]  /*1468b0*/  LOP3.LUT R23, R23, 0x7fffffff, RZ, 0xc0, !PT ;  /* 0x7fffffff17177812 */ /* 0x000fe400078ec0ff */
        /* <DEDUP_REMOVED lines=125> */
[----:B------:R-:W-:Y:S02]  /*147090*/  LOP3.LUT R23, R23, 0xfffffffd, RZ, 0xc0, !PT ;  /* 0xfffffffd17177812 */ /* 0x000fe400078ec0ff */
[----:B------:R-:W-:-:S09]  /*1470a0*/  LOP3.LUT P3, RZ, R50, 0x20000, RZ, 0xc0, !PT ;  /* 0x0002000032ff7812 */ /* 0x000fd2000786c0ff */
[----:B------:R-:W-:Y:S02]  /*1470b0*/  @P6 LOP3.LUT R23, R23, 0x2, RZ, 0xfc, !PT ;  /* 0x0000000217176812 */ /* 0x000fe400078efcff */
[----:B------:R-:W-:Y:S01]  /*1470c0*/  ISETP.LT.AND P6, PT, R4, UR18, !P3 ;  /* 0x0000001204007c0c */ /* 0x000fe2000dfc1270 */
[----:B------:R-:W-:Y:S01]  /*1470d0*/  ULDC UR18, c[0x0][0x228] ;  /* 0x00008a0000127ab9 */ /* 0x000fe20000000800 */
[----:B------:R-:W-:-:S11]  /*1470e0*/  LOP3.LUT R23, R23, 0xfffffffe, RZ, 0xc0, !PT ;  /* 0xfffffffe17177812 */ /* 0x000fd600078ec0ff */
[----:B------:R-:W-:Y:S02]  /*1470f0*/  @P6 LOP3.LUT R23, R23, 0x1, RZ, 0xfc, !PT ;  /* 0x0000000117176812 */ /* 0x000fe400078efcff */
[----:B------:R-:W-:Y:S01]  /*147100*/  ISETP.LT.AND P6, PT, R3, UR57, !P3 ;  /* 0x0000003903007c0c */ /* 0x000fe2000dfc1270 */
[----:B------:R-:W-:Y:S01]  /*147110*/  ULDC UR57, c[0x0][0x228] ;  /* 0x00008a0000397ab9 */ /* 0x000fe20000000800 */
[----:B------:R-:W-:-:S11]  /*147120*/  LOP3.LUT R24, R24, 0x7fffffff, RZ, 0xc0, !PT ;  /* 0x7fffffff18187812 */ /* 0x000fd600078ec0ff */
[----:B------:R-:W-:Y:S02]  /*147130*/  @P6 LOP3.LUT R24, R24, 0x80000000, RZ, 0xfc, !PT ;  /* 0x8000000018186812 */ /* 0x000fe400078efcff */
[----:B------:R-:W-:Y:S01]  /*147140*/  ISETP.LT.AND P6, PT, R2, UR61, !P3 ;  /* 0x0000003d02007c0c */ /* 0x000fe2000dfc1270 */
[----:B------:R-:W-:Y:S01]  /*147150*/  ULDC UR61, c[0x0][0x228] ;  /* 0x00008a00003d7ab9 */ /* 0x000fe20000000800 */
[----:B------:R-:W-:Y:S01]  /*147160*/  ISETP.LT.AND P3, PT, R0, UR59, !P3 ;  /* 0x0000003b00007c0c */ /* 0x000fe2000df61270 */
[----:B------:R-:W-:Y:S01]  /*147170*/  ULDC UR59, c[0x0][0x228] ;  /* 0x00008a00003b7ab9 */ /* 0x000fe20000000800 */
[----:B------:R-:W-:Y:S02]  /*147180*/  LOP3.LUT R24, R24, 0xbfffffff, RZ, 0xc0, !PT ;  /* 0xbfffffff18187812 */ /* 0x000fe400078ec0ff */
[----:B------:R-:W-:-:S07]  /*147190*/  LOP3.LUT P2, RZ, R50, 0x10000, RZ, 0xc0, !PT ;  /* 0x0001000032ff7812 */ /* 0x000fce000784c0ff */
[----:B------:R-:W-:-:S04]  /*1471a0*/  @P6 LOP3.LUT R24, R24, 0x40000000, RZ, 0xfc, !PT ;  /* 0x4000000018186812 */ /* 0x000fc800078efcff */
[----:B------:R-:W-:-:S04]  /*1471b0*/  LOP3.LUT R24, R24, 0xdfffffff, RZ, 0xc0, !PT ;  /* 0xdfffffff18187812 */ /* 0x000fc800078ec0ff */
        /* <DEDUP_REMOVED lines=139> */
[----:B------:R-:W-:Y:S01]  /*147a70*/  ISETP.LT.AND P4, PT, R3, UR49, !P1 ;  /* 0x0000003103007c0c */ /* 0x000fe2000cf81270 */
[----:B------:R-:W-:Y:S01]  /*147a80*/  ULDC UR49, c[0x0][0x228] ;  /* 0x00008a0000317ab9 */ /* 0x000fe20000000800 */
[----:B------:R-:W-:-:S09]  /*147a90*/  LOP3.LUT R25, R25, 0xefffffff, RZ, 0xc0, !PT ;  /* 0xefffffff19197812 */ /* 0x000fd200078ec0ff */
        /* <DEDUP_REMOVED lines=143> */
[----:B------:R-:W-:-:S09]  /*148390*/  LOP3.LUT R26, R26, 0xfbffffff, RZ, 0xc0, !PT ;  /* 0xfbffffff1a1a7812 */ /* 0x000fd200078ec0ff */
[----:B------:R-:W-:Y:S02]  /*1483a0*/  @P0 LOP3.LUT R26, R26, 0x4000000, RZ, 0xfc, !PT ;  /* 0x040000001a1a0812 */ /* 0x000fe400078efcff */
[----:B------:R-:W-:Y:S02]  /*1483b0*/  LOP3.LUT P0, RZ, R5, 0x1000000, RZ, 0xc0, !PT ;  /* 0x0100000005ff7812 */ /* 0x000fe4000780c0ff */
        /* <DEDUP_REMOVED lines=13> */
[----:B---3--:R-:W-:Y:S02]  /*148490*/  R2UR UR4, R6 ;  /* 0x00000000060472ca */ /* 0x008fe400000e0000 */
[----:B------:R-:W2:Y:S01]  /*1484a0*/  LDL.LU R6, [R1+0x6904] ;  /* 0x0069040001067983 */ /* 0x000ea20000300800 */
[C---:B------:R-:W-:Y:S02]  /*1484b0*/  LOP3.LUT P6, RZ, R5.reuse, 0x20000000, RZ, 0xc0, !PT ;  /* 0x2000000005ff7812 */ /* 0x040fe400078cc0ff */
[----:B------:R-:W-:-:S02]  /*1484c0*/  LOP3.LUT P5, RZ, R5, 0x10000000, RZ, 0xc0, !PT ;  /* 0x1000000005ff7812 */ /* 0x000fc400078ac0ff */
[C---:B------:R-:W-:Y:S02]  /*1484d0*/  LOP3.LUT P4, RZ, R5.reuse, 0x8000000, RZ, 0xc0, !PT ;  /* 0x0800000005ff7812 */ /* 0x040fe4000788c0ff */
[----:B------:R-:W-:Y:S02]  /*1484e0*/  @P1 LOP3.LUT R26, R26, 0x400000, RZ, 0xfc, !PT ;  /* 0x004000001a1a1812 */ /* 0x000fe400078efcff */
[C---:B------:R-:W-:Y:S02]  /*1484f0*/  LOP3.LUT P3, RZ, R5.reuse, 0x4000000, RZ, 0xc0, !PT ;  /* 0x0400000005ff7812 */ /* 0x040fe4000786c0ff */
[C---:B------:R-:W-:Y:S02]  /*148500*/  LOP3.LUT P2, RZ, R5.reuse, 0x2000000, RZ, 0xc0, !PT ;  /* 0x0200000005ff7812 */ /* 0x040fe4000784c0ff */
[----:B------:R-:W-:Y:S02]  /*148510*/  LOP3.LUT P1, RZ, R5, 0x800000, RZ, 0xc0, !PT ;  /* 0x0080000005ff7812 */ /* 0x000fe4000782c0ff */
[----:B0-----:R-:W3:Y:S04]  /*148520*/  LDL.LU R5, [R1+0x6900] ;  /* 0x0069000001057983 */ /* 0x001ee80000300800 */
[----:B------:R-:W2:Y:S01]  /*148530*/  LDL.LU R44, [R1+0x68e8] ;  /* 0x0068e800012c7983 */ /* 0x000ea20000300800 */
[----:B----4-:R-:W-:-:S03]  /*148540*/  R2UR UR5, R43 ;  /* 0x000000002b0572ca */ /* 0x010fc600000e0000 */
[----:B------:R-:W4:Y:S04]  /*148550*/  LDL.LU R43, [R1+0x68ec] ;  /* 0x0068ec00012b7983 */ /* 0x000f280000300800 */
[----:B------:R-:W3:Y:S01]  /*148560*/  LDL R61, [R1+0x150] ;  /* 0x00015000013d7983 */ /* 0x000ee20000100800 */
        /* <DEDUP_REMOVED lines=8> */
[----:B------:R-:W-:Y:S02]  /*1485f0*/  ISETP.LT.AND P0, PT, R3, UR6, !P1 ;  /* 0x0000000603007c0c */ /* 0x000fe4000cf01270 */
[----:B------:R-:W-:-:S11]  /*148600*/  LOP3.LUT R26, R26, 0xfff7ffff, RZ, 0xc0, !PT ;  /* 0xfff7ffff1a1a7812 */ /* 0x000fd600078ec0ff */
        /* <DEDUP_REMOVED lines=15> */
[----:B------:R-:W-:Y:S01]  /*148700*/  ULDC.64 UR8, c[0x0][0x228] ;  /* 0x00008a0000087ab9 */ /* 0x000fe20000000a00 */
        /* <DEDUP_REMOVED lines=24> */
[----:B------:R-:W-:Y:S01]  /*148890*/  ULDC.64 UR10, c[0x0][0x228] ;  /* 0x00008a00000a7ab9 */ /* 0x000fe20000000a00 */
        /* <DEDUP_REMOVED lines=22> */
[----:B------:R-:W-:Y:S02]  /*148a00*/  LOP3.LUT R26, R26, 0xfffffffb, RZ, 0xc0, !PT ;  /* 0xfffffffb1a1a7812 */ /* 0x000fe400078ec0ff */
[----:B------:R-:W-:Y:S01]  /*148a10*/  ISETP.LT.AND P2, PT, R3, UR23, !P6 ;  /* 0x0000001703007c0c */ /* 0x000fe2000f741270 */
[----:B------:R-:W-:Y:S01]  /*148a20*/  ULDC UR23, c[0x0][0x228] ;  /* 0x00008a0000177ab9 */ /* 0x000fe20000000800 */
[----:B------:R-:W-:Y:S02]  /*148a30*/  @P1 LOP3.LUT R26, R26, 0x4, RZ, 0xfc, !PT ;  /* 0x000000041a1a1812 */ /* 0x000fe400078efcff */
[----:B------:R-:W-:-:S02]  /*148a40*/  ISETP.LT.AND P1, PT, R4, UR6, !P6 ;  /* 0x0000000604007c0c */ /* 0x000fc4000f721270 */
[----:B------:R-:W-:Y:S02]  /*148a50*/  LOP3.LUT R26, R26, 0xfffffffd, RZ, 0xc0, !PT ;  /* 0xfffffffd1a1a7812 */ /* 0x000fe400078ec0ff */
[----:B------:R-:W-:Y:S02]  /*148a60*/  LOP3.LUT R27, R27, 0x7fffffff, RZ, 0xc0, !PT ;  /* 0x7fffffff1b1b7812 */ /* 0x000fe400078ec0ff */
[----:B------:R-:W-:Y:S02]  /*148a70*/  @P0 LOP3.LUT R26, R26, 0x2, RZ, 0xfc, !PT ;  /* 0x000000021a1a0812 */ /* 0x000fe400078efcff */
[----:B------:R-:W-:Y:S02]  /*148a80*/  ISETP.LT.AND P0, PT, R2, UR24, !P6 ;  /* 0x0000001802007c0c */ /* 0x000fe4000f701270 */
[----:B------:R-:W-:Y:S02]  /*148a90*/  LOP3.LUT R26, R26, 0xfffffffe, RZ, 0xc0, !PT ;  /* 0xfffffffe1a1a7812 */ /* 0x000fe400078ec0ff */
[----:B------:R-:W-:-:S02]  /*148aa0*/  @P2 LOP3.LUT R27, R27, 0x80000000, RZ, 0xfc, !PT ;  /* 0x800000001b1b2812 */ /* 0x000fc400078efcff */
        /* <DEDUP_REMOVED lines=9> */
[----:B------:R-:W-:-:S03]  /*148b40*/  ULDC.64 UR8, c[0x0][0x228] ;  /* 0x00008a0000087ab9 */ /* 0x000fc60000000a00 */
        /* <DEDUP_REMOVED lines=10> */
[----:B------:R-:W-:Y:S02]  /*148bf0*/  LOP3.LUT R27, R27, 0xfbffffff, RZ, 0xc0, !PT ;  /* 0xfbffffff1b1b7812 */ /* 0x000fe400078ec0ff */
[----:B----4-:R-:W-:Y:S02]  /*148c00*/  ISETP.GE.AND P0, PT, R43, UR11, PT ;  /* 0x0000000b2b007c0c */ /* 0x010fe4000bf06270 */
[----:B------:R-:W-:Y:S01]  /*148c10*/  @P2 LOP3.LUT R27, R27, 0x4000000, RZ, 0xfc, !PT ;  /* 0x040000001b1b2812 */ /* 0x000fe200078efcff */
[----:B---3--:R-:W-:Y:S01]  /*148c20*/  VIADD R43, R61, 0xc3 ;  /* 0x000000c33d2b7836 */ /* 0x008fe20000000000 */
        /* <DEDUP_REMOVED lines=17> */
[----:B------:R-:W-:Y:S02]  /*148d40*/  ISETP.GE.AND P0, PT, R43, UR7, PT ;  /* 0x000000072b007c0c */ /* 0x000fe4000bf06270 */
[----:B------:R-:W-:Y:S01]  /*148d50*/  LOP3.LUT R27, R27, 0xffefffff, RZ, 0xc0, !PT ;  /* 0xffefffff1b1b7812 */ /* 0x000fe200078ec0ff */
[----:B------:R-:W-:Y:S01]  /*148d60*/  VIADD R43, R61, 0xc2 ;  /* 0x000000c23d2b7836 */ /* 0x000fe20000000000 */
[----:B------:R-:W-:Y:S01]  /*148d70*/  ISETP.LT.AND P3, PT, R4, UR10, !P0 ;  /* 0x0000000a04007c0c */ /* 0x000fe2000c761270 */
[----:B------:R-:W-:Y:S01]  /*148d80*/  ULDC.64 UR6, c[0x0][0x228] ;  /* 0x00008a0000067ab9 */ /* 0x000fe20000000a00 */
        /* <DEDUP_REMOVED lines=80> */
[----:B------:R-:W-:Y:S02]  /*149290*/  ISETP.LT.AND P0, PT, R0, UR33, !P0 ;  /* 0x0000002100007c0c */ /* 0x000fe4000c701270 */
        /* <DEDUP_REMOVED lines=12> */
[----:B------:R-:W-:Y:S01]  /*149360*/  ULDC UR13, c[0x0][0x228] ;  /* 0x00008a00000d7ab9 */ /* 0x000fe20000000800 */
[----:B------:R-:W-:Y:S01]  /*149370*/  ISETP.LT.AND P0, PT, R0, UR30, !P0 ;  /* 0x0000001e00007c0c */ /* 0x000fe2000c701270 */
[----:B------:R-:W-:Y:S01]  /*149380*/  ULDC.64 UR30, c[0x0][0x228] ;  /* 0x00008a00001e7ab9 */ /* 0x000fe20000000a00 */
[----:B------:R-:W-:Y:S01]  /*149390*/  LOP3.LUT R27, R27, 0xfffffffe, RZ, 0xc0, !PT ;  /* 0xfffffffe1b1b7812 */ /* 0x000fe200078ec0ff */
[----:B------:R-:W-:-:S04]  /*1493a0*/  ULDC UR6, c[0x0][0x228] ;  /* 0x00008a0000067ab9 */ /* 0x000fc80000000800 */
[----:B------:R-:W-:-:S04]  /*1493b0*/  @P2 LOP3.LUT R28, R28, 0x80000000, RZ, 0xfc, !PT ;  /* 0x800000001c1c2812 */ /* 0x000fc800078efcff */
[----:B------:R-:W-:-:S04]  /*1493c0*/  LOP3.LUT R28, R28, 0xbfffffff, RZ, 0xc0, !PT ;  /* 0xbfffffff1c1c7812 */ /* 0x000fc800078ec0ff */
[----:B------:R-:W-:-:S04]  /*1493d0*/  @P1 LOP3.LUT R28, R28, 0x40000000, RZ, 0xfc, !PT ;  /* 0x400000001c1c1812 */ /* 0x000fc800078efcff */
[----:B------:R-:W-:-:S04]  /*1493e0*/  LOP3.LUT R28, R28, 0xdfffffff, RZ, 0xc0, !PT ;  /* 0xdfffffff1c1c7812 */ /* 0x000fc800078ec0ff */
[----:B------:R-:W-:Y:S02]  /*1493f0*/  @P0 LOP3.LUT R28, R28, 0x20000000, RZ, 0xfc, !PT ;  /* 0x200000001c1c0812 */ /* 0x000fe400078efcff */
[----:B------:R-:W-:Y:S02]  /*149400*/  ISETP.GE.AND P0, PT, R43, UR9, PT ;  /* 0x000000092b007c0c */ /* 0x000fe4000bf06270 */
[----:B------:R-:W-:Y:S02]  /*149410*/  @P3 LOP3.LUT R27, R27, 0x1, RZ, 0xfc, !PT ;  /* 0x000000011b1b3812 */ /* 0x000fe400078efcff */
[----:B------:R-:W-:Y:S01]  /*149420*/  LOP3.LUT R28, R28, 0xefffffff, RZ, 0xc0, !PT ;  /* 0xefffffff1c1c7812 */ /* 0x000fe200078ec0ff */
[----:B------:R-:W-:Y:S01]  /*149430*/  VIADD R43, R61, 0xbc ;  /* 0x000000bc3d2b7836 */ /* 0x000fe20000000000 */
[----:B------:R-:W-:Y:S01]  /*149440*/  ISETP.LT.AND P3, PT, R4, UR18, !P0 ;  /* 0x0000001204007c0c */ /* 0x000fe2000c761270 */
[----:B------:R-:W-:Y:S01]  /*149450*/  ULDC UR9, c[0x0][0x228] ;  /* 0x00008a0000097ab9 */ /* 0x000fe20000000800 */
[----:B------:R-:W-:Y:S01]  /*149460*/  ISETP.LT.AND P2, PT, R3, UR51, !P0 ;  /* 0x0000003303007c0c */ /* 0x000fe2000c741270 */
[----:B------:R-:W-:Y:S01]  /*149470*/  ULDC UR51, c[0x0][0x228] ;  /* 0x00008a0000337ab9 */ /* 0x000fe20000000800 */
[----:B------:R-:W-:Y:S01]  /*149480*/  ISETP.LT.AND P1, PT, R2, UR50, !P0 ;  /* 0x0000003202007c0c */ /* 0x000fe2000c721270 */
[----:B------:R-:W-:Y:S01]  /*149490*/  ULDC UR50, c[0x0][0x228] ;  /* 0x00008a0000327ab9 */ /* 0x000fe20000000800 */
[----:B------:R-:W-:Y:S01]  /*1494a0*/  LOP3.LUT R29, R29, 0x7fffffff, RZ, 0xc0, !PT ;  /* 0x7fffffff1d1d7812 */ /* 0x000fe200078ec0ff */
        /* <DEDUP_REMOVED lines=24> */
[----:B------:R-:W-:Y:S02]  /*149630*/  ISETP.LT.AND P0, PT, R0, UR57, !P0 ;  /* 0x0000003900007c0c */ /* 0x000fe4000c701270 */
[----:B------:R-:W-:Y:S02]  /*149640*/  LOP3.LUT R31, R31, 0x7fffffff, RZ, 0xc0, !PT ;  /* 0x7fffffff1f1f7812 */ /* 0x000fe400078ec0ff */
[----:B------:R-:W-:Y:S01]  /*149650*/  LOP3.LUT R32, R32, 0x7fffffff, RZ, 0xc0, !PT ;  /* 0x7fffffff20207812 */ /* 0x000fe200078ec0ff */
[----:B------:R-:W-:Y:S01]  /*149660*/  VIADD R44, R61, 0x96 ;  /* 0x000000963d2c7836 */ /* 0x000fe20000000000 */
[----:B------:R-:W-:Y:S01]  /*149670*/  LOP3.LUT R28, R28, 0xffbfffff, RZ, 0xc0, !PT ;  /* 0xffbfffff1c1c7812 */ /* 0x000fe200078ec0ff */
[----:B------:R-:W-:-:S03]  /*149680*/  ULDC UR57, c[0x0][0x228] ;  /* 0x00008a0000397ab9 */ /* 0x000fc60000000800 */
        /* <DEDUP_REMOVED lines=93> */
[----:B------:R-:W-:Y:S01]  /*149c60*/  ISETP.GE.AND P0, PT, R43, UR33, PT ;  /* 0x000000212b007c0c */ /* 0x000fe2000bf06270 */
[----:B------:R-:W-:Y:S01]  /*149c70*/  VIADD R43, R61, 0xb5 ;  /* 0x000000b53d2b7836 */ /* 0x000fe20000000000 */
[----:B------:R-:W-:Y:S01]  /*149c80*/  LOP3.LUT R28, R28, 0xfffffffe, RZ, 0xc0, !PT ;  /* 0xfffffffe1c1c7812 */ /* 0x000fe200078ec0ff */
[----:B------:R-:W-:Y:S01]  /*149c90*/  ULDC.64 UR32, c[0x0][0x228] ;  /* 0x00008a0000207ab9 */ /* 0x000fe20000000a00 */
[----:B------:R-:W-:Y:S01]  /*149ca0*/  ISETP.LT.AND P2, PT, R3, UR43, !P0 ;  /* 0x0000002b03007c0c */ /* 0x000fe2000c741270 */
[----:B------:R-:W-:Y:S01]  /*149cb0*/  ULDC UR43, c[0x0][0x228] ;  /* 0x00008a00002b7ab9 */ /* 0x000fe20000000800 */
[----:B------:R-:W-:Y:S01]  /*149cc0*/  ISETP.LT.AND P1, PT, R2, UR42, !P0 ;  /* 0x0000002a02007c0c */ /* 0x000fe2000c721270 */
[----:B------:R-:W-:Y:S01]  /*149cd0*/  ULDC UR42, c[0x0][0x228] ;  /* 0x00008a00002a7ab9 */ /* 0x000fe20000000800 */
[----:B------:R-:W-:-:S02]  /*149ce0*/  ISETP.LT.AND P3, PT, R4, UR30, !P0 ;  /* 0x0000001e04007c0c */ /* 0x000fc4000c761270 */
[----:B------:R-:W-:Y:S01]  /*149cf0*/  ISETP.LT.AND P0, PT, R0, UR41, !P0 ;  /* 0x0000002900007c0c */ /* 0x000fe2000c701270 */
[----:B------:R-:W-:-:S06]  /*149d00*/  ULDC UR41, c[0x0][0x228] ;  /* 0x00008a0000297ab9 */ /* 0x000fcc0000000800 */
        /* <DEDUP_REMOVED lines=133> */
[----:B------:R-:W-:Y:S01]  /*14a560*/  ISETP.GE.AND P0, PT, R43, UR33, PT ;  /* 0x000000212b007c0c */ /* 0x000fe2000bf06270 */
[----:B------:R-:W-:Y:S01]  /*14a570*/  VIADD R43, R61, 0xad ;  /* 0x000000ad3d2b7836 */ /* 0x000fe20000000000 */
[----:B------:R-:W-:Y:S01]  /*14a580*/  LOP3.LUT R29, R29, 0xfffffffe, RZ, 0xc0, !PT ;  /* 0xfffffffe1d1d7812 */ /* 0x000fe200078ec0ff */
[----:B------:R-:W-:Y:S01]  /*14a590*/  ULDC UR33, c[0x0][0x228] ;  /* 0x00008a0000217ab9 */ /* 0x000fe20000000800 */
[----:B------:R-:W-:Y:S01]  /*14a5a0*/  ISETP.LT.AND P2, PT, R3, UR26, !P0 ;  /* 0x0000001a03007c0c */ /* 0x000fe2000c741270 */
[----:B------:R-:W-:Y:S01]  /*14a5b0*/  ULDC.64 UR26, c[0x0][0x228] ;  /* 0x00008a00001a7ab9 */ /* 0x000fe20000000a00 */
[----:B------:R-:W-:Y:S02]  /*14a5c0*/  ISETP.LT.AND P1, PT, R2, UR22, !P0 ;  /* 0x0000001602007c0c */ /* 0x000fe4000c721270 */
[----:B------:R-:W-:Y:S01]  /*14a5d0*/  ISETP.LT.AND P3, PT, R4, UR28, !P0 ;  /* 0x0000001c04007c0c */ /* 0x000fe2000c761270 */
[----:B------:R-:W-:Y:S01]  /*14a5e0*/  ULDC UR28, c[0x0][0x228] ;  /* 0x00008a00001c7ab9 */ /* 0x000fe20000000800 */
[----:B------:R-:W-:-:S07]  /*14a5f0*/  ISETP.LT.AND P0, PT, R0, UR21, !P0 ;  /* 0x0000001500007c0c */ /* 0x000fce000c701270 */
        /* <DEDUP_REMOVED lines=11> */
[----:B------:R-:W-:-:S02]  /*14a6b0*/  ISETP.LT.AND P2, PT, R3, UR17, !P0 ;  /* 0x0000001103007c0c */ /* 0x000fc4000c741270 */
        /* <DEDUP_REMOVED lines=28> */
[----:B------:R-:W-:-:S04]  /*14a880*/  ISETP.GE.AND P0, PT, R43, UR29, PT ;  /* 0x0000001d2b007c0c */ /* 0x000fc8000bf06270 */
[----:B------:R-:W-:Y:S02]  /*14a890*/  ISETP.LT.AND P3, PT, R4, UR30, !P0 ;  /* 0x0000001e04007c0c */ /* 0x000fe4000c761270 */
[----:B------:R-:W-:Y:S01]  /*14a8a0*/  LOP3.LUT R30, R30, 0xffefffff, RZ, 0xc0, !PT ;  /* 0xffefffff1e1e7812 */ /* 0x000fe200078ec0ff */
[----:B------:R-:W-:Y:S01]  /*14a8b0*/  VIADD R43, R61, 0xaa ;  /* 0x000000aa3d2b7836 */ /* 0x000fe20000000000 */
[----:B------:R-:W-:Y:S01]  /*14a8c0*/  ISETP.LT.AND P2, PT, R3, UR14, !P0 ;  /* 0x0000000e03007c0c */ /* 0x000fe2000c741270 */
[----:B------:R-:W-:Y:S01]  /*14a8d0*/  ULDC.64 UR14, c[0x0][0x228] ;  /* 0x00008a00000e7ab9 */ /* 0x000fe20000000a00 */
        /* <DEDUP_REMOVED lines=16> */
[----:B------:R-:W-:Y:S01]  /*14a9e0*/  ULDC.64 UR12, c[0x0][0x228] ;  /* 0x00008a00000c7ab9 */ /* 0x000fe20000000a00 */
[----:B------:R-:W-:-:S09]  /*14a9f0*/  ISETP.LT.AND P1, PT, R2, UR8, !P0 ;  /* 0x0000000802007c0c */ /* 0x000fd2000c721270 */
        /* <DEDUP_REMOVED lines=68> */
[----:B------:R-:W-:Y:S02]  /*14ae40*/  ISETP.LT.AND P2, PT, R3, UR38, !P0 ;  /* 0x0000002603007c0c */ /* 0x000fe4000c741270 */
[----:B------:R-:W-:Y:S01]  /*14ae50*/  ISETP.LT.AND P1, PT, R2, UR39, !P0 ;  /* 0x0000002702007c0c */ /* 0x000fe2000c721270 */
[----:B------:R-:W-:Y:S01]  /*14ae60*/  ULDC.64 UR38, c[0x0][0x228] ;  /* 0x00008a0000267ab9 */ /* 0x000fe20000000a00 */
[----:B------:R-:W-:Y:S01]  /*14ae70*/  ISETP.LT.AND P3, PT, R4, UR12, !P0 ;  /* 0x0000000c04007c0c */ /* 0x000fe2000c761270 */
[----:B------:R-:W-:Y:S01]  /*14ae80*/  ULDC UR12, c[0x0][0x228] ;  /* 0x00008a00000c7ab9 */ /* 0x000fe20000000800 */
        /* <DEDUP_REMOVED lines=139> */
[----:B------:R-:W-:Y:S02]  /*14b740*/  ISETP.LT.AND P1, PT, R2, UR35, !P0 ;  /* 0x0000002302007c0c */ /* 0x000fe4000c721270 */
[----:B------:R-:W-:-:S02]  /*14b750*/  ISETP.LT.AND P3, PT, R4, UR28, !P0 ;  /* 0x0000001c04007c0c */ /* 0x000fc4000c761270 */
[----:B------:R-:W-:Y:S01]  /*14b760*/  ISETP.LT.AND P0, PT, R0, UR34, !P0 ;  /* 0x0000002200007c0c */ /* 0x000fe2000c701270 */
[----:B------:R-:W-:-:S06]  /*14b770*/  ULDC.64 UR34, c[0x0][0x228] ;  /* 0x00008a0000227ab9 */ /* 0x000fcc0000000a00 */
        /* <DEDUP_REMOVED lines=68> */
[----:B------:R-:W-:-:S06]  /*14bbc0*/  ULDC.64 UR34, c[0x0][0x228] ;  /* 0x00008a0000227ab9 */ /* 0x000fcc0000000a00 */
        /* <DEDUP_REMOVED lines=17> */
[----:B------:R-:W-:-:S08]  /*14bce0*/  ULDC.64 UR38, c[0x0][0x228] ;  /* 0x00008a0000267ab9 */ /* 0x000fd00000000a00 */
        /* <DEDUP_REMOVED lines=14> */
[----:B------:R-:W-:Y:S01]  /*14bdd0*/  ULDC UR24, c[0x0][0x228] ;  /* 0x00008a0000187ab9 */ /* 0x000fe20000000800 */
[----:B------:R-:W-:Y:S01]  /*14bde0*/  ISETP.LT.AND P1, PT, R2, UR44, !P0 ;  /* 0x0000002c02007c0c */ /* 0x000fe2000c721270 */
[----:B------:R-:W-:-:S06]  /*14bdf0*/  ULDC UR20, c[0x0][0x228] ;  /* 0x00008a0000147ab9 */ /* 0x000fcc0000000800 */
[----:B------:R-:W-:Y:S01]  /*14be00*/  @P3 LOP3.LUT R32, R32, 0x100, RZ, 0xfc, !PT ;  /* 0x0000010020203812 */ /* 0x000fe200078efcff */
[----:B------:R-:W-:-:S03]  /*14be10*/  ULDC.64 UR44, c[0x0][0x228] ;  /* 0x00008a00002c7ab9 */ /* 0x000fc60000000a00 */
        /* <DEDUP_REMOVED lines=38> */
[----:B------:R-:W-:Y:S02]  /*14c080*/  @P3 LOP3.LUT R33, R33, 0x80000000, RZ, 0xfc, !PT ;  /* 0x8000000021213812 */ /* 0x000fe400078efcff */
[----:B------:R-:W-:Y:S02]  /*14c090*/  @P1 LOP3.LUT R32, R32, 0x1, RZ, 0xfc, !PT ;  /* 0x0000000120201812 */ /* 0x000fe400078efcff */
[----:B------:R-:W-:Y:S01]  /*14c0a0*/  ISETP.LT.AND P1, PT, R0, UR61, !P0 ;  /* 0x0000003d00007c0c */ /* 0x000fe2000c721270 */
[----:B------:R-:W-:Y:S01]  /*14c0b0*/  ULDC UR61, c[0x0][0x228] ;  /* 0x00008a00003d7ab9 */ /* 0x000fe20000000800 */
[----:B------:R-:W-:-:S04]  /*14c0c0*/  LOP3.LUT R33, R33, 0xbfffffff, RZ, 0xc0, !PT ;  /* 0xbfffffff21217812 */ /* 0x000fc800078ec0ff */
[----:B------:R-:W-:Y:S02]  /*14c0d0*/  @P2 LOP3.LUT R33, R33, 0x40000000, RZ, 0xfc, !PT ;  /* 0x4000000021212812 */ /* 0x000fe400078efcff */
[----:B------:R-:W-:Y:S02]  /*14c0e0*/  ISETP.GE.AND P0, PT, R43, UR25, PT ;  /* 0x000000192b007c0c */ /* 0x000fe4000bf06270 */
[----:B------:R-:W-:Y:S01]  /*14c0f0*/  LOP3.LUT R33, R33, 0xdfffffff, RZ, 0xc0, !PT ;  /* 0xdfffffff21217812 */ /* 0x000fe200078ec0ff */
[----:B------:R-:W-:Y:S01]  /*14c100*/  VIADD R43, R61, 0x93 ;  /* 0x000000933d2b7836 */ /* 0x000fe20000000000 */
[----:B------:R-:W-:Y:S02]  /*14c110*/  ULDC UR25, c[0x0][0x228] ;  /* 0x00008a0000197ab9 */ /* 0x000fe40000000800 */
[----:B------:R-:W-:Y:S02]  /*14c120*/  @P1 LOP3.LUT R33, R33, 0x20000000, RZ, 0xfc, !PT ;  /* 0x2000000021211812 */ /* 0x000fe400078efcff */
        /* <DEDUP_REMOVED lines=57> */
[----:B------:R-:W-:Y:S01]  /*14c4c0*/  VIADD R58, R42, UR6 ;  /* 0x000000062a3a7c36 */ /* 0x000fe20008000000 */
[----:B------:R-:W-:Y:S01]  /*14c4d0*/  ISETP.LT.AND P3, PT, R3, UR8, !P0 ;  /* 0x0000000803007c0c */ /* 0x000fe2000c761270 */
[----:B------:R-:W-:Y:S01]  /*14c4e0*/  ULDC UR6, c[0x0][0x248] ;  /* 0x0000920000067ab9 */ /* 0x000fe20000000800 */
[----:B------:R-:W-:Y:S01]  /*14c4f0*/  LOP3.LUT R33, R33, 0xfffeffff, RZ, 0xc0, !PT ;  /* 0xfffeffff21217812 */ /* 0x000fe200078ec0ff */
[----:B------:R-:W-:Y:S01]  /*14c500*/  ULDC UR8, c[0x0][0x228] ;  /* 0x00008a0000087ab9 */ /* 0x000fe20000000800 */
[----:B------:R-:W-:Y:S01]  /*14c510*/  ISETP.LT.AND P2, PT, R2, UR9, !P0 ;  /* 0x0000000902007c0c */ /* 0x000fe2000c741270 */
[----:B------:R-:W-:Y:S01]  /*14c520*/  ULDC UR9, c[0x0][0x228] ;  /* 0x00008a0000097ab9 */ /* 0x000fe20000000800 */
[----:B------:R-:W-:-:S05]  /*14c530*/  ULDC UR36, c[0x0][0x228] ;  /* 0x00008a0000247ab9 */ /* 0x000fca0000000800 */
        /* <DEDUP_REMOVED lines=64> */
[----:B------:R-:W-:Y:S01]  /*14c940*/  ISETP.GE.AND P0, PT, R44, UR39, PT ;  /* 0x000000272c007c0c */ /* 0x000fe2000bf06270 */
[----:B------:R-:W-:Y:S01]  /*14c950*/  ULDC UR39, c[0x0][0x228] ;  /* 0x00008a0000277ab9 */ /* 0x000fe20000000800 */
        /* <DEDUP_REMOVED lines=20> */
[----:B------:R-:W2:Y:S01]  /*14caa0*/  LDL.LU R4, [R1+0x68fc] ;  /* 0x0068fc0001047983 */ /* 0x000ea20000300800 */
[----:B------:R-:W-:Y:S02]  /*14cab0*/  @P1 LOP3.LUT R55, R55, 0x20000000, RZ, 0xfc, !PT ;  /* 0x2000000037371812 */ /* 0x000fe400078efcff */
[----:B------:R-:W-:Y:S01]  /*14cac0*/  ISETP.LT.AND P2, PT, R3, UR51, !P0 ;  /* 0x0000003303007c0c */ /* 0x000fe2000c741270 */
[----:B------:R-:W-:Y:S01]  /*14cad0*/  ULDC UR51, c[0x0][0x228] ;  /* 0x00008a0000337ab9 */ /* 0x000fe20000000800 */
[----:B------:R-:W3:Y:S01]  /*14cae0*/  LDL.LU R3, [R1+0x68f8] ;  /* 0x0068f80001037983 */ /* 0x000ee20000300800 */
[----:B------:R-:W-:Y:S01]  /*14caf0*/  ISETP.LT.AND P1, PT, R2, UR52, !P0 ;  /* 0x0000003402007c0c */ /* 0x000fe2000c721270 */
[----:B------:R-:W-:Y:S01]  /*14cb00*/  ULDC UR52, c[0x0][0x228] ;  /* 0x00008a0000347ab9 */ /* 0x000fe20000000800 */
[----:B------:R-:W-:Y:S01]  /*14cb10*/  ISETP.LT.AND P0, PT, R0, UR53, !P0 ;  /* 0x0000003500007c0c */ /* 0x000fe2000c701270 */
[----:B------:R-:W4:Y:S01]  /*14cb20*/  LDL.LU R2, [R1+0x68f4] ;  /* 0x0068f40001027983 */ /* 0x000f220000300800 */
[----:B------:R-:W-:Y:S01]  /*14cb30*/  LOP3.LUT R55, R55, 0xefffffff, RZ, 0xc0, !PT ;  /* 0xefffffff37377812 */ /* 0x000fe200078ec0ff */
[----:B------:R-:W-:-:S02]  /*14cb40*/  ULDC UR53, c[0x0][0x228] ;  /* 0x00008a0000357ab9 */ /* 0x000fc40000000800 */
[----:B------:R-:W2:Y:S01]  /*14cb50*/  LDL.LU R0, [R1+0x68f0] ;  /* 0x0068f00001007983 */ /* 0x000ea20000300800 */
[----:B------:R-:W-:-:S03]  /*14cb60*/  @P3 LOP3.LUT R55, R55, 0x10000000, RZ, 0xfc, !PT ;  /* 0x1000000037373812 */ /* 0x000fc600078efcff */
[----:B------:R-:W4:Y:S01]  /*14cb70*/  LDL.LU R59, [R1+0x56c] ;  /* 0x00056c00013b7983 */ /* 0x000f220000300800 */
[----:B------:R-:W-:-:S03]  /*14cb80*/  LOP3.LUT R55, R55, 0xf7ffffff, RZ, 0xc0, !PT ;  /* 0xf7ffffff37377812 */ /* 0x000fc600078ec0ff */
[----:B------:R-:W4:Y:S01]  /*14cb90*/  LDL.LU R61, [R1+0x58c] ;  /* 0x00058c00013d7983 */ /* 0x000f220000300800 */
[----:B------:R-:W-:-:S03]  /*14cba0*/  @P2 LOP3.LUT R55, R55, 0x8000000, RZ, 0xfc, !PT ;  /* 0x0800000037372812 */ /* 0x000fc600078efcff */
[----:B------:R-:W4:Y:S01]  /*14cbb0*/  LDL.LU R60, [R1+0x5ac] ;  /* 0x0005ac00013c7983 */ /* 0x000f220000300800 */
[----:B------:R-:W-:-:S04]  /*14cbc0*/  LOP3.LUT R55, R55, 0xfdffffff, RZ, 0xc0, !PT ;  /* 0xfdffffff37377812 */ /* 0x000fc800078ec0ff */
[----:B------:R-:W-:-:S04]  /*14cbd0*/  LOP3.LUT R55, R55, 0xfbffffff, RZ, 0xc0, !PT ;  /* 0xfbffffff37377812 */ /* 0x000fc800078ec0ff */
[----:B------:R-:W-:-:S04]  /*14cbe0*/  @P1 LOP3.LUT R55, R55, 0x4000000, RZ, 0xfc, !PT ;  /* 0x0400000037371812 */ /* 0x000fc800078efcff */
[----:B------:R-:W-:Y:S01]  /*14cbf0*/  @P0 LOP3.LUT R55, R55, 0x2000000, RZ, 0xfc, !PT ;  /* 0x0200000037370812 */ /* 0x000fe200078efcff */
[----:B--2---:R0:W-:Y:S04]  /*14cc00*/  STL [R1+0x6e80], R0 ;  /* 0x006e800001007387 */ /* 0x0041e80000100800 */
[----:B0-----:R-:W2:Y:S04]  /*14cc10*/  LDL.LU R0, [R1+0x5a8] ;  /* 0x0005a80001007983 */ /* 0x001ea80000300800 */
[----:B------:R0:W-:Y:S04]  /*14cc20*/  STL [R1+0x6a50], R55 ;  /* 0x006a503701007387 */ /* 0x0001e80000100800 */
[----:B0-----:R-:W2:Y:S04]  /*14cc30*/  LDL.LU R55, [R1+0x588] ;  /* 0x0005880001377983 */ /* 0x001ea80000300800 */
[----:B------:R0:W-:Y:S04]  /*14cc40*/  STL [R1+0x69f8], R43 ;  /* 0x0069f82b01007387 */ /* 0x0001e80000100800 */
[----:B0-----:R-:W2:Y:S04]  /*14cc50*/  LDL.LU R43, [R1+0x584] ;  /* 0x00058400012b7983 */ /* 0x001ea80000300800 */
[----:B------:R0:W-:Y:S04]  /*14cc60*/  STL [R1+0x69d8], R44 ;  /* 0x0069d82c01007387 */ /* 0x0001e80000100800 */
[----:B0-----:R-:W2:Y:S04]  /*14cc70*/  LDL.LU R44, [R1+0x580] ;  /* 0x00058000012c7983 */ /* 0x001ea80000300800 */
[----:B------:R0:W-:Y:S04]  /*14cc80*/  STL [R1+0x69b8], R45 ;  /* 0x0069b82d01007387 */ /* 0x0001e80000100800 */
[----:B0-----:R-:W2:Y:S04]  /*14cc90*/  LDL.LU R45, [R1+0x568] ;  /* 0x00056800012d7983 */ /* 0x001ea80000300800 */
[----:B------:R-:W-:Y:S04]  /*14cca0*/  STL [R1+0x6998], R46 ;  /* 0x0069982e01007387 */ /* 0x000fe80000100800 */
        /* <DEDUP_REMOVED lines=48> */
[----:B---3--:R-:W-:Y:S04]  /*14cfb0*/  STL [R1+0x68f4], R3 ;  /* 0x0068f40301007387 */ /* 0x008fe80000100800 */
[----:B----4-:R0:W-:Y:S04]  /*14cfc0*/  STL [R1+0x68f0], R2 ;  /* 0x0068f00201007387 */ /* 0x0101e80000100800 */
[----:B------:R-:W-:Y:S04]  /*14cfd0*/  STL [R1+0x6a18], R42 ;  /* 0x006a182a01007387 */ /* 0x000fe80000100800 */
[----:B------:R-:W3:Y:S01]  /*14cfe0*/  LDL.LU R46, [R1+0x21e8] ;  /* 0x0021e800012e7983 */ /* 0x000ee20000300800 */
[----:B--2---:R-:W-:-:S02]  /*14cff0*/  F2FP.SATFINITE.E4M3.F32.PACK_AB_MERGE_C R0, R60, R0, RZ ;  /* 0x000000003c00723e */ /* 0x004fc400048070ff */
[----:B0-----:R-:W-:Y:S02]  /*14d000*/  F2FP.SATFINITE.E4M3.F32.PACK_AB_MERGE_C R2, R59, R45, RZ ;  /* 0x0000002d3b02723e */ /* 0x001fe400048070ff */
[----:B------:R-:W3:Y:S01]  /*14d010*/  LDL.LU R45, [R1+0x21ec] ;  /* 0x0021ec00012d7983 */ /* 0x000ee20000300800 */
[----:B------:R-:W-:-:S03]  /*14d020*/  SHF.R.S32.HI R59, RZ, 0x1f, R58 ;  /* 0x0000001fff3b7819 */ /* 0x000fc6000001143a */
[----:B------:R0:W-:Y:S02]  /*14d030*/  STL [R1+0x5154], R2 ;  /* 0x0051540201007387 */ /* 0x0001e40000100800 */
[----:B0-----:R-:W-:-:S05]  /*14d040*/  IADD3 R2, P0, R58, R36, RZ ;  /* 0x000000243a027210 */ /* 0x001fca0007f1e0ff */
[----:B------:R-:W-:-:S05]  /*14d050*/  IMAD.X R3, R59, 0x1, R37, P0 ;  /* 0x000000013b037824 */ /* 0x000fca00000e0625 */
[----:B------:R0:W-:Y:S02]  /*14d060*/  STL.64 [R1+0x4980], R2 ;  /* 0x0049800201007387 */ /* 0x0001e40000100a00 */
[----:B0-----:R-:W-:Y:S02]  /*14d070*/  F2FP.SATFINITE.E4M3.F32.PACK_AB_MERGE_C R3, R43, R44, RZ ;  /* 0x0000002c2b03723e */ /* 0x001fe400048070ff */
[----:B------:R-:W-:Y:S01]  /*14d080*/  F2FP.SATFINITE.E4M3.F32.PACK_AB_MERGE_C R2, R61, R55, RZ ;  /* 0x000000373d02723e */ /* 0x000fe200048070ff */
[----:B------:R-:W2:Y:S04]  /*14d090*/  LDL.LU R44, [R1+0x21f0] ;  /* 0x0021f000012c7983 */ /* 0x000ea80000300800 */
[----:B------:R-:W-:Y:S04]  /*14d0a0*/  STL [R1+0x5144], R3 ;  /* 0x0051440301007387 */ /* 0x000fe80000100800 */
[----:B------:R-:W2:Y:S04]  /*14d0b0*/  LDL.LU R43, [R1+0x21f4] ;  /* 0x0021f400012b7983 */ /* 0x000ea80000300800 */
[----:B------:R0:W-:Y:S04]  /*14d0c0*/  STL [R1+0x5148], R2 ;  /* 0x0051480201007387 */ /* 0x0001e80000100800 */
[----:B------:R-:W4:Y:S04]  /*14d0d0*/  LDL.LU R55, [R1+0x21f8] ;  /* 0x0021f80001377983 */ /* 0x000f280000300800 */
[----:B------:R-:W4:Y:S01]  /*14d0e0*/  LDL.LU R61, [R1+0x21fc] ;  /* 0x0021fc00013d7983 */ /* 0x000f220000300800 */
[----:B0-----:R-:W-:-:S05]  /*14d0f0*/  IADD3 R2, P0, R58, R34, RZ ;  /* 0x000000223a027210 */ /* 0x001fca0007f1e0ff */
[----:B------:R-:W-:-:S05]  /*14d100*/  IMAD.X R3, R59, 0x1, R35, P0 ;  /* 0x000000013b037824 */ /* 0x000fca00000e0623 */
[----:B------:R0:W-:Y:S02]  /*14d110*/  STL.64 [R1+0x4970], R2 ;  /* 0x0049700201007387 */ /* 0x0001e40000100a00 */
[----:B0-----:R-:W-:Y:S02]  /*14d120*/  F2FP.SATFINITE.E4M3.F32.PACK_AB_MERGE_C R2, R56, R53, RZ ;  /* 0x000000353802723e */ /* 0x001fe400048070ff */
[----:B------:R-:W4:Y:S04]  /*14d130*/  LDL.LU R53, [R1+0x2200] ;  /* 0x0022000001357983 */ /* 0x000f280000300800 */
        /* <DEDUP_REMOVED lines=8> */
[----:B------:R0:W-:Y:S04]  /*14d1c0*/  STL.64 [R1+0x4960], R2 ;  /* 0x0049600201007387 */ /* 0x0001e80000100a00 */
[----:B------:R-:W-:Y:S04]  /*14d1d0*/  STL [R1+0x5128], R4 ;  /* 0x0051280401007387 */ /* 0x000fe80000100800 */
[----:B------:R-:W4:Y:S04]  /*14d1e0*/  LDL.LU R52, [R1+0x2210] ;  /* 0x0022100001347983 */ /* 0x000f280000300800 */
[----:B------:R-:W4:Y:S01]  /*14d1f0*/  LDL.LU R54, [R1+0x2214] ;  /* 0x0022140001367983 */ /* 0x000f220000300800 */
[----:B0-----:R-:W-:-:S05]  /*14d200*/  IADD3 R2, P0, R58, R40, RZ ;  /* 0x000000283a027210 */ /* 0x001fca0007f1e0ff */
[----:B------:R-:W-:-:S05]  /*14d210*/  IMAD.X R3, R59, 0x1, R41, P0 ;  /* 0x000000013b037824 */ /* 0x000fca00000e0629 */
[----:B------:R0:W-:Y:S01]  /*14d220*/  STL.64 [R1+0x4958], R2 ;  /* 0x0049580201007387 */ /* 0x0001e20000100a00 */
[----:B------:R-:W-:Y:S01]  /*14d230*/  VIADD R58, R58, UR6 ;  /* 0x000000063a3a7c36 */ /* 0x000fe20008000000 */
[----:B------:R-:W-:Y:S01]  /*14d240*/  ULDC UR6, c[0x0][0x248] ;  /* 0x0000920000067ab9 */ /* 0x000fe20000000800 */
[----:B0-----:R-:W-:Y:S02]  /*14d250*/  F2FP.SATFINITE.E4M3.F32.PACK_AB_MERGE_C R3, R57, R49, RZ ;  /* 0x000000313903723e */ /* 0x001fe400048070ff */
[----:B------:R-:W-:Y:S01]  /*14d260*/  F2FP.SATFINITE.E4M3.F32.PACK_AB_MERGE_C R2, R47, R48, RZ ;  /* 0x000000302f02723e */ /* 0x000fe200048070ff */
[----:B------:R-:W4:Y:S04]  /*14d270*/  LDL.LU R49, [R1+0x2218] ;  /* 0x0022180001317983 */ /* 0x000f280000300800 */
[----:B------:R-:W-:Y:S04]  /*14d280*/  STL [R1+0x512c], R3 ;  /* 0x00512c0301007387 */ /* 0x000fe80000100800 */
[----:B------:R-:W4:Y:S04]  /*14d290*/  LDL.LU R57, [R1+0x221c] ;  /* 0x00221c0001397983 */ /* 0x000f280000300800 */
[----:B------:R3:W-:Y:S04]  /*14d2a0*/  STL [R1+0x5120], R2 ;  /* 0x0051200201007387 */ /* 0x0007e80000100800 */
[----:B------:R-:W4:Y:S04]  /*14d2b0*/  LDL.LU R48, [R1+0x2220] ;  /* 0x0022200001307983 */ /* 0x000f280000300800 */
[----:B------:R-:W4:Y:S01]  /*14d2c0*/  LDL.LU R47, [R1+0x2224] ;  /* 0x00222400012f7983 */ /* 0x000f220000300800 */
[----:B------:R-:W-:-:S02]  /*14d2d0*/  SHF.R.S32.HI R59, RZ, 0x1f, R58 ;  /* 0x0000001fff3b7819 */ /* 0x000fc4000001143a */
[----:B---3--:R-:W-:Y:S02]  /*14d2e0*/  F2FP.SATFINITE.E4M3.F32.PACK_AB_MERGE_C R2, R45, R46, RZ ;  /* 0x0000002e2d02723e */ /* 0x008fe400048070ff */
[----:B------:R-:W3:Y:S04]  /*14d2f0*/  LDL.LU R46, [R1+0x2228] ;  /* 0x00222800012e7983 */ /* 0x000ee80000300800 */
[----:B------:R-:W3:Y:S04]  /*14d300*/  LDL.LU R45, [R1+0x222c] ;  /* 0x00222c00012d7983 */ /* 0x000ee80000300800 */
[----:B------:R0:W-:Y:S02]  /*14d310*/  STL [R1+0x5124], R2 ;  /* 0x0051240201007387 */ /* 0x0001e40000100800 */
[----:B0-----:R-:W-:-:S05]  /*14d320*/  IADD3 R2, P0, R58, R36, RZ ;  /* 0x000000243a027210 */ /* 0x001fca0007f1e0ff */
[----:B------:R-:W-:-:S05]  /*14d330*/  IMAD.X R3, R59, 0x1, R37, P0 ;  /* 0x000000013b037824 */ /* 0x000fca00000e0625 */
[----:B------:R2:W-:Y:S02]  /*14d340*/  STL.64 [R1+0x4930], R2 ;  /* 0x0049300201007387 */ /* 0x0005e40000100a00 */
[----:B--2---:R-:W-:Y:S02]  /*14d350*/  F2FP.SATFINITE.E4M3.F32.PACK_AB_MERGE_C R3, R43, R44, RZ ;  /* 0x0000002c2b03723e */ /* 0x004fe400048070ff */
[----:B------:R-:W2:Y:S04]  /*14d360*/  LDL.LU R44, [R1+0x2230] ;  /* 0x00223000012c7983 */ /* 0x000ea80000300800 */
[----:B------:R-:W-:Y:S04]  /*14d370*/  STL [R1+0x5118], R3 ;  /* 0x0051180301007387 */ /* 0x000fe80000100800 */
[----:B------:R-:W2:Y:S01]  /*14d380*/  LDL.LU R43, [R1+0x2234] ;  /* 0x00223400012b7983 */ /* 0x000ea20000300800 */
[----:B----4-:R-:W-:-:S05]  /*14d390*/  F2FP.SATFINITE.E4M3.F32.PACK_AB_MERGE_C R2, R61, R55, RZ ;  /* 0x000000373d02723e */ /* 0x010fca00048070ff */
        /* <DEDUP_REMOVED lines=9> */
[----:B------:R-:W4:Y:S01]  /*14d430*/  LDL.LU R56, [R1+0x2244] ;  /* 0x0022440001387983 */ /* 0x000f220000300800 */
[----:B------:R-:W-:-:S05]  /*14d440*/  F2FP.SATFINITE.E4M3.F32.PACK_AB_MERGE_C R0, R60, R0, RZ ;  /* 0x000000003c00723e */ /* 0x000fca00048070ff */
[----:B------:R0:W-:Y:S04]  /*14d450*/  STL [R1+0x5114], R0 ;  /* 0x0051140001007387 */ /* 0x0001e80000100800 */
[----:B0-----:R-:W4:Y:S04]  /*14d460*/  LDL.LU R0, [R1+0x2248] ;  /* 0x0022480001007983 */ /* 0x001f280000300800 */
[----:B------:R-:W4:Y:S01]  /*14d470*/  LDL.LU R60, [R1+0x224c] ;  /* 0x00224c00013c7983 */ /* 0x000f220000300800 */
[----:B------:R-:W-:Y:S02]  /*14d480*/  IADD3 R2, P0, R58, R38, RZ ;  /* 0x000000263a027210 */ /* 0x000fe40007f1e0ff */
        /* <DEDUP_REMOVED lines=12> */
[----:B------:R-:W4:Y:S01]  /*14d550*/  LDL.LU R49, [R1+0x2258] ;  /* 0x0022580001317983 */ /* 0x000f220000300800 */
[----:B------:R-:W-:-:S03]  /*14d560*/  F2FP.SATFINITE.E4M3.F32.PACK_AB_MERGE_C R2, R47, R48, RZ ;  /* 0x000000302f02723e */ /* 0x000fc600048070ff */
        /* <DEDUP_REMOVED lines=334> */
[----:B---3--:R-:W-:-:S03]  /*14ea50*/  F2FP.SATFINITE.E4M3.F32.PACK_AB_MERGE_C R2, R45, R46, RZ ;  /* 0x0000002e2d02723e */ /* 0x008fc600048070ff */
[----:B------:R-:W3:Y:S01]  /*14ea60*/  LDL.LU R46, [R1+0x28e8] ;  /* 0x0028e800012e7983 */ /* 0x000ee20000300800 */
[----:B------:R-:W-:-:S03]  /*14ea70*/  SHF.R.S32.HI R59, RZ, 0x1f, R58 ;  /* 0x0000001fff3b7819 */ /* 0x000fc6000001143a */
        /* <DEDUP_REMOVED lines=127> */
[----:B------:R0:W-:Y:S02]  /*14f270*/  STL.64 [R1+0x2880], R2 ;  /* 0x0028800201007387 */ /* 0x0001e40000100a00 */
[----:B0-----:R-:W-:Y:S02]  /*14f280*/  F2FP.SATFINITE.E4M3.F32.PACK_AB_MERGE_C R3, R57, R49, RZ ;  /* 0x000000313903723e */ /* 0x001fe400048070ff */
[----:B------:R-:W4:Y:S01]  /*14f290*/  LDL.LU R49, [R1+0x2858] ;  /* 0x0028580001317983 */ /* 0x000f220000300800 */
[----:B------:R-:W-:-:S03]  /*14f2a0*/  F2FP.SATFINITE.E4M3.F32.PACK_AB_MERGE_C R2, R47, R48, RZ ;  /* 0x000000302f02723e */ /* 0x000fc600048070ff */
[----:B------:R-:W-:Y:S04]  /*14f2b0*/  STL [R1+0x28c8], R3 ;  /* 0x0028c80301007387 */ /* 0x000fe80000100800 */
[----:B------:R-:W4:Y:S01]  /*14f2c0*/  LDL.LU R57, [R1+0x285c] ;  /* 0x00285c0001397983 */ /* 0x000f220000300800 */
[----:B------:R-:W-:Y:S01]  /*14f2d0*/  VIADD R58, R58, UR6 ;  /* 0x000000063a3a7c36 */ /* 0x000fe20008000000 */
[----:B------:R-:W-:Y:S02]  /*14f2e0*/  ULDC UR6, c[0x0][0x248] ;  /* 0x0000920000067ab9 */ /* 0x000fe40000000800 */
        /* <DEDUP_REMOVED lines=41> */
[----:B------:R-:W4:Y:S04]  /*14f580*/  LDL.LU R49, [R1+0x2818] ;  /* 0x0028180001317983 */ /* 0x000f280000300800 */
[----:B------:R-:W4:Y:S04]  /*14f590*/  LDL.LU R57, [R1+0x281c] ;  /* 0x00281c0001397983 */ /* 0x000f280000300800 */
[----:B------:R0:W-:Y:S01]  /*14f5a0*/  STL [R1+0x285c], R2 ;  /* 0x00285c0201007387 */ /* 0x0001e20000100800 */
[----:B------:R-:W-:Y:S01]  /*14f5b0*/  VIADD R58, R58, UR6 ;  /* 0x000000063a3a7c36 */ /* 0x000fe20008000000 */
[----:B------:R-:W-:Y:S01]  /*14f5c0*/  ULDC UR6, c[0x0][0x248] ;  /* 0x0000920000067ab9 */ /* 0x000fe20000000800 */
[----:B0-----:R-:W-:-:S02]  /*14f5d0*/  F2FP.SATFINITE.E4M3.F32.PACK_AB_MERGE_C R2, R47, R48, RZ ;  /* 0x000000302f02723e */ /* 0x001fc400048070ff */
[----:B------:R-:W4:Y:S04]  /*14f5e0*/  LDL.LU R48, [R1+0x2800] ;  /* 0x0028000001307983 */ /* 0x000f280000300800 */
[----:B------:R-:W4:Y:S04]  /*14f5f0*/  LDL.LU R47, [R1+0x2804] ;  /* 0x00280400012f7983 */ /* 0x000f280000300800 */
[----:B------:R3:W-:Y:S01]  /*14f600*/  STL [R1+0x2858], R2 ;  /* 0x0028580201007387 */ /* 0x0007e20000100800 */
[----:B------:R-:W-:Y:S02]  /*14f610*/  SHF.R.S32.HI R59, RZ, 0x1f, R58 ;  /* 0x0000001fff3b7819 */ /* 0x000fe4000001143a */
[----:B---3--:R-:W-:-:S02]  /*14f620*/  F2FP.SATFINITE.E4M3.F32.PACK_AB_MERGE_C R2, R45, R46, RZ ;  /* 0x0000002e2d02723e */ /* 0x008fc400048070ff */
        /* <DEDUP_REMOVED lines=25> */
[----:B------:R-:W-:-:S05]  /*14f7c0*/  IADD3 R2, P0, R58, R38, RZ ;  /* 0x000000263a027210 */ /* 0x000fca0007f1e0ff */
[----:B------:R-:W-:-:S05]  /*14f7d0*/  IMAD.X R3, R59, 0x1, R39, P0 ;  /* 0x000000013b037824 */ /* 0x000fca00000e0627 */
[----:B------:R0:W-:Y:S01]  /*14f7e0*/  STL.64 [R1+0x2820], R2 ;  /* 0x0028200201007387 */ /* 0x0001e20000100a00 */
[----:B------:R-:W-:Y:S02]  /*14f7f0*/  F2FP.SATFINITE.E4M3.F32.PACK_AB_MERGE_C R4, R54, R52, RZ ;  /* 0x000000343604723e */ /* 0x000fe400048070ff */
[----:B0-----:R-:W-:-:S03]  /*14f800*/  IADD3 R2, P0, R58, R40, RZ ;  /* 0x000000283a027210 */ /* 0x001fc60007f1e0ff */
[----:B------:R-:W-:Y:S02]  /*14f810*/  STL [R1+0x2828], R4 ;  /* 0x0028280401007387 */ /* 0x000fe40000100800 */
[----:B------:R-:W-:-:S05]  /*14f820*/  IMAD.X R3, R59, 0x1, R41, P0 ;  /* 0x000000013b037824 */ /* 0x000fca00000e0629 */
[----:B------:R0:W-:Y:S04]  /*14f830*/  STL.64 [R1+0x2810], R2 ;  /* 0x0028100201007387 */ /* 0x0001e80000100a00 */
[----:B------:R-:W4:Y:S04]  /*14f840*/  LDL.LU R52, [R1+0x27d0] ;  /* 0x0027d00001347983 */ /* 0x000f280000300800 */
[----:B------:R-:W4:Y:S01]  /*14f850*/  LDL.LU R54, [R1+0x27d4] ;  /* 0x0027d40001367983 */ /* 0x000f220000300800 */
[----:B0-----:R-:W-:-:S05]  /*14f860*/  F2FP.SATFINITE.E4M3.F32.PACK_AB_MERGE_C R2, R57, R49, RZ ;  /* 0x000000313902723e */ /* 0x001fca00048070ff */
[----:B------:R0:W-:Y:S04]  /*14f870*/  STL [R1+0x281c], R2 ;  /* 0x00281c0201007387 */ /* 0x0001e80000100800 */
[----:B------:R-:W4:Y:S01]  /*14f880*/  LDL.LU R49, [R1+0x27d8] ;  /* 0x0027d80001317983 */ /* 0x000f220000300800 */
[----:B------:R-:W-:Y:S01]  /*14f890*/  VIADD R58, R58, UR6 ;  /* 0x000000063a3a7c36 */ /* 0x000fe20008000000 */
[----:B------:R-:W-:Y:S02]  /*14f8a0*/  ULDC UR6, c[0x0][0x248] ;  /* 0x0000920000067ab9 */ /* 0x000fe40000000800 */
[----:B------:R-:W4:Y:S01]  /*14f8b0*/  LDL.LU R57, [R1+0x27dc] ;  /* 0x0027dc0001397983 */ /* 0x000f220000300800 */
[----:B0-----:R-:W-:-:S05]  /*14f8c0*/  F2FP.SATFINITE.E4M3.F32.PACK_AB_MERGE_C R2, R47, R48, RZ ;  /* 0x000000302f02723e */ /* 0x001fca00048070ff */
[----:B------:R0:W-:Y:S04]  /*14f8d0*/  STL [R1+0x2818], R2 ;  /* 0x0028180201007387 */ /* 0x0001e80000100800 */
[----:B------:R-:W4:Y:S04]  /*14f8e0*/  LDL.LU R48, [R1+0x27c0] ;  /* 0x0027c00001307983 */ /* 0x000f280000300800 */
[----:B------:R-:W4:Y:S01]  /*14f8f0*/  LDL.LU R47, [R1+0x27c4] ;  /* 0x0027c400012f7983 */ /* 0x000f220000300800 */
[----:B---3--:R-:W-:Y:S02]  /*14f900*/  F2FP.SATFINITE.E4M3.F32.PACK_AB_MERGE_C R4, R45, R46, RZ ;  /* 0x0000002e2d04723e */ /* 0x008fe400048070ff */
[----:B------:R-:W-:Y:S01]  /*14f910*/  SHF.R.S32.HI R59, RZ, 0x1f, R58 ;  /* 0x0000001fff3b7819 */ /* 0x000fe2000001143a */
[----:B------:R-:W3:Y:S01]  /*14f920*/  LDL.LU R46, [R1+0x27c8] ;  /* 0x0027c800012e7983 */ /* 0x000ee20000300800 */
[----:B0-----:R-:W-:-:S03]  /*14f930*/  IADD3 R2, P0, R58, R36, RZ ;  /* 0x000000243a027210 */ /* 0x001fc60007f1e0ff */
[----:B------:R-:W3:Y:S02]  /*14f940*/  LDL.LU R45, [R1+0x27cc] ;  /* 0x0027cc00012d7983 */ /* 0x000ee40000300800 */
[----:B------:R-:W-:Y:S02]  /*14f950*/  IMAD.X R3, R59, 0x1, R37, P0 ;  /* 0x000000013b037824 */ /* 0x000fe400000e0625 */
[----:B------:R-:W-:Y:S04]  /*14f960*/  STL [R1+0x6d08], R4 ;  /* 0x006d080401007387 */ /* 0x000fe80000100800 */
[----:B------:R2:W-:Y:S02]  /*14f970*/  STL.64 [R1+0x2800], R2 ;  /* 0x0028000201007387 */ /* 0x0005e40000100a00 */
[----:B--2---:R-:W-:-:S02]  /*14f980*/  F2FP.SATFINITE.E4M3.F32.PACK_AB_MERGE_C R3, R43, R44, RZ ;  /* 0x0000002c2b03723e */ /* 0x004fc400048070ff */
        /* <DEDUP_REMOVED lines=21> */
[----:B------:R-:W-:-:S05]  /*14fae0*/  F2FP.SATFINITE.E4M3.F32.PACK_AB_MERGE_C R4, R54, R52, RZ ;  /* 0x000000343604723e */ /* 0x000fca00048070ff */
        /* <DEDUP_REMOVED lines=56> */
[----:B------:R-:W4:Y:S04]  /*14fe70*/  LDL.LU R49, [R1+0x2758] ;  /* 0x0027580001317983 */ /* 0x000f280000300800 */
[----:B------:R-:W-:Y:S01]  /*14fe80*/  STL [R1+0x2794], R3 ;  /* 0x0027940301007387 */ /* 0x000fe20000100800 */
[----:B------:R-:W-:-:S03]  /*14fe90*/  F2FP.SATFINITE.E4M3.F32.PACK_AB_MERGE_C R2, R47, R48, RZ ;  /* 0x000000302f02723e */ /* 0x000fc600048070ff */
        /* <DEDUP_REMOVED lines=32> */
[----:B------:R-:W-:Y:S01]  /*1500a0*/  IMAD.X R3, R59, 0x1, R39, P0 ;  /* 0x000000013b037824 */ /* 0x000fe200000e0627 */
[----:B------:R-:W-:-:S04]  /*1500b0*/  F2FP.SATFINITE.E4M3.F32.PACK_AB_MERGE_C R4, R54, R52, RZ ;  /* 0x000000343604723e */ /* 0x000fc800048070ff */
        /* <DEDUP_REMOVED lines=167> */
[----:B------:R-:W2:Y:S01]  /*150b30*/  LDL.LU R44, [R1+0x2630] ;  /* 0x00263000012c7983 */ /* 0x000ea20000300800 */
[----:B----4-:R-:W-:-:S03]  /*150b40*/  F2FP.SATFINITE.E4M3.F32.PACK_AB_MERGE_C R2, R61, R55, RZ ;  /* 0x000000373d02723e */ /* 0x010fc600048070ff */
        /* <DEDUP_REMOVED lines=139> */
[----:B----4-:R-:W-:Y:S01]  /*151400*/  F2FP.SATFINITE.E4M3.F32.PACK_AB_MERGE_C R2, R61, R55, RZ ;  /* 0x000000373d02723e */ /* 0x010fe200048070ff */
        /* <DEDUP_REMOVED lines=29> */
[----:B------:R-:W4:Y:S04]  /*1515e0*/  LDL.LU R49, [R1+0x29d8] ;  /* 0x0029d80001317983 */ /* 0x000f280000300800 */
[----:B------:R-:W4:Y:S01]  /*1515f0*/  LDL.LU R57, [R1+0x29dc] ;  /* 0x0029dc0001397983 */ /* 0x000f220000300800 */
[----:B0-----:R-:W-:Y:S01]  /*151600*/  F2FP.SATFINITE.E4M3.F32.PACK_AB_MERGE_C R2, R47, R48, RZ ;  /* 0x000000302f02723e */ /* 0x001fe200048070ff */
[----:B------:R-:W-:Y:S01]  /*151610*/  VIADD R58, R58, UR6 ;  /* 0x000000063a3a7c36 */ /* 0x000fe20008000000 */
[----:B------:R-:W-:-:S03]  /*151620*/  ULDC UR6, c[0x0][0x248] ;  /* 0x0000920000067ab9 */ /* 0x000fc60000000800 */
        /* <DEDUP_REMOVED lines=32> */
[----:B------:R0:W-:Y:S02]  /*151830*/  STL.64 [R1+0x2288], R2 ;  /* 0x0022880201007387 */ /* 0x0001e40000100a00 */
[----:B0-----:R-:W-:Y:S02]  /*151840*/  IADD3 R2, P0, R58, R40, RZ ;  /* 0x000000283a027210 */ /* 0x001fe40007f1e0ff */
[----:B------:R-:W-:-:S03]  /*151850*/  F2FP.SATFINITE.E4M3.F32.PACK_AB_MERGE_C R4, R54, R52, RZ ;  /* 0x000000343604723e */ /* 0x000fc600048070ff */
[----:B------:R-:W-:Y:S02]  /*151860*/  IMAD.X R3, R59, 0x1, R41, P0 ;  /* 0x000000013b037824 */ /* 0x000fe400000e0629 */
[----:B------:R-:W-:Y:S04]  /*151870*/  STL [R1+0x384], R4 ;  /* 0x0003840401007387 */ /* 0x000fe80000100800 */
[----:B------:R0:W-:Y:S04]  /*151880*/  STL.64 [R1+0x2280], R2 ;  /* 0x0022800201007387 */ /* 0x0001e80000100a00 */
[----:B------:R-:W4:Y:S04]  /*151890*/  LDL.LU R51, [R1+0x2530] ;  /* 0x0025300001337983 */ /* 0x000f280000300800 */
[----:B------:R-:W4:Y:S01]  /*1518a0*/  LDL.LU R52, [R1+0x2534] ;  /* 0x0025340001347983 */ /* 0x000f220000300800 */
[----:B0-----:R-:W-:-:S05]  /*1518b0*/  F2FP.SATFINITE.E4M3.F32.PACK_AB_MERGE_C R2, R57, R49, RZ ;  /* 0x000000313902723e */ /* 0x001fca00048070ff */
[----:B------:R0:W-:Y:S04]  /*1518c0*/  STL [R1+0x380], R2 ;  /* 0x0003800201007387 */ /* 0x0001e80000100800 */
[----:B------:R-:W4:Y:S04]  /*1518d0*/  LDL.LU R54, [R1+0x2538] ;  /* 0x0025380001367983 */ /* 0x000f280000300800 */
[----:B------:R-:W4:Y:S01]  /*1518e0*/  LDL.LU R49, [R1+0x253c] ;  /* 0x00253c0001317983 */ /* 0x000f220000300800 */
[----:B0-----:R-:W-:Y:S02]  /*1518f0*/  F2FP.SATFINITE.E4M3.F32.PACK_AB_MERGE_C R2, R47, R48, RZ ;  /* 0x000000302f02723e */ /* 0x001fe400048070ff */
[----:B---3--:R-:W-:-:S03]  /*151900*/  F2FP.SATFINITE.E4M3.F32.PACK_AB_MERGE_C R4, R45, R46, RZ ;  /* 0x0000002e2d04723e */ /* 0x008fc600048070ff */
[----:B------:R0:W-:Y:S01]  /*151910*/  STL [R1+0x378], R2 ;  /* 0x0003780201007387 */ /* 0x0001e20000100800 */
[----:B------:R-:W-:Y:S01]  /*151920*/  VIADD R58, R58, UR6 ;  /* 0x000000063a3a7c36 */ /* 0x000fe20008000000 */
[----:B------:R-:W-:Y:S02]  /*151930*/  ULDC UR6, c[0x0][0x248] ;  /* 0x0000920000067ab9 */ /* 0x000fe40000000800 */
[----:B------:R-:W3:Y:S04]  /*151940*/  LDL.LU R57, [R1+0x2520] ;  /* 0x0025200001397983 */ /* 0x000ee80000300800 */
[----:B------:R-:W3:Y:S01]  /*151950*/  LDL.LU R48, [R1+0x2524] ;  /* 0x0025240001307983 */ /* 0x000ee20000300800 */
[----:B------:R-:W-:-:S03]  /*151960*/  SHF.R.S32.HI R59, RZ, 0x1f, R58 ;  /* 0x0000001fff3b7819 */ /* 0x000fc6000001143a */
[----:B------:R-:W-:Y:S01]  /*151970*/  STL [R1+0x37c], R4 ;  /* 0x00037c0401007387 */ /* 0x000fe20000100800 */
[----:B0-----:R-:W-:-:S03]  /*151980*/  IADD3 R2, P0, R58, R36, RZ ;  /* 0x000000243a027210 */ /* 0x001fc60007f1e0ff */
[----:B------:R-:W3:Y:S04]  /*151990*/  LDL.LU R47, [R1+0x2528] ;  /* 0x00252800012f7983 */ /* 0x000ee80000300800 */
[----:B------:R-:W3:Y:S01]  /*1519a0*/  LDL.LU R46, [R1+0x252c] ;  /* 0x00252c00012e7983 */ /* 0x000ee20000300800 */
[----:B------:R-:W-:-:S05]  /*1519b0*/  IMAD.X R3, R59, 0x1, R37, P0 ;  /* 0x000000013b037824 */ /* 0x000fca00000e0625 */
[----:B------:R2:W-:Y:S04]  /*1519c0*/  STL.64 [R1+0x2278], R2 ;  /* 0x0022780201007387 */ /* 0x0005e80000100a00 */
[----:B------:R-:W3:Y:S01]  /*1519d0*/  LDL.LU R45, [R1+0x2510] ;  /* 0x00251000012d7983 */ /* 0x000ee20000300800 */
[----:B--2---:R-:W-:-:S05]  /*1519e0*/  F2FP.SATFINITE.E4M3.F32.PACK_AB_MERGE_C R2, R43, R44, RZ ;  /* 0x0000002c2b02723e */ /* 0x004fca00048070ff */
[----:B------:R0:W-:Y:S04]  /*1519f0*/  STL [R1+0x51f8], R2 ;  /* 0x0051f80201007387 */ /* 0x0001e80000100800 */
[----:B------:R-:W2:Y:S04]  /*151a00*/  LDL.LU R44, [R1+0x2514] ;  /* 0x00251400012c7983 */ /* 0x000ea80000300800 */
[----:B------:R-:W2:Y:S01]  /*151a10*/  LDL.LU R43, [R1+0x2518] ;  /* 0x00251800012b7983 */ /* 0x000ea20000300800 */
[----:B----4-:R-:W-:-:S03]  /*151a20*/  F2FP.SATFINITE.E4M3.F32.PACK_AB_MERGE_C R55, R61, R55, RZ ;  /* 0x000000373d37723e */ /* 0x010fc600048070ff */
[----:B------:R-:W4:Y:S01]  /*151a30*/  LDL.LU R61, [R1+0x251c] ;  /* 0x00251c00013d7983 */ /* 0x000f220000300800 */
[----:B0-----:R-:W-:-:S05]  /*151a40*/  IADD3 R2, P0, R58, R34, RZ ;  /* 0x000000223a027210 */ /* 0x001fca0007f1e0ff */
[----:B------:R-:W-:Y:S01]  /*151a50*/  IMAD.X R3, R59, 0x1, R35, P0 ;  /* 0x000000013b037824 */ /* 0x000fe200000e0623 */
[----:B------:R-:W-:Y:S04]  /*151a60*/  STL [R1+0x6c3c], R55 ;  /* 0x006c3c3701007387 */ /* 0x000fe80000100800 */
        /* <DEDUP_REMOVED lines=22> */
[----:B---3--:R-:W-:Y:S01]  /*151bd0*/  F2FP.SATFINITE.E4M3.F32.PACK_AB_MERGE_C R2, R48, R57, RZ ;  /* 0x000000393002723e */ /* 0x008fe200048070ff */
[----:B------:R-:W3:Y:S04]  /*151be0*/  LDL.LU R54, [R1+0x24f8] ;  /* 0x0024f80001367983 */ /* 0x000ee80000300800 */
[----:B------:R-:W-:Y:S04]  /*151bf0*/  STL [R1+0x29dc], R3 ;  /* 0x0029dc0301007387 */ /* 0x000fe80000100800 */
[----:B------:R-:W3:Y:S04]  /*151c00*/  LDL.LU R49, [R1+0x24fc] ;  /* 0x0024fc0001317983 */ /* 0x000ee80000300800 */
[----:B------:R0:W-:Y:S04]  /*151c10*/  STL [R1+0x29d0], R2 ;  /* 0x0029d00201007387 */ /* 0x0001e80000100800 */
[----:B------:R-:W3:Y:S04]  /*151c20*/  LDL.LU R57, [R1+0x24e0] ;  /* 0x0024e00001397983 */ /* 0x000ee80000300800 */
[----:B------:R-:W3:Y:S01]  /*151c30*/  LDL.LU R48, [R1+0x24e4] ;  /* 0x0024e40001307983 */ /* 0x000ee20000300800 */
[----:B0-----:R-:W-:-:S03]  /*151c40*/  F2FP.SATFINITE.E4M3.F32.PACK_AB_MERGE_C R2, R46, R47, RZ ;  /* 0x0000002f2e02723e */ /* 0x001fc600048070ff */
        /* <DEDUP_REMOVED lines=38> */
[----:B---3--:R-:W-:Y:S02]  /*151eb0*/  F2FP.SATFINITE.E4M3.F32.PACK_AB_MERGE_C R3, R49, R54, RZ ;  /* 0x000000363103723e */ /* 0x008fe400048070ff */
[----:B------:R-:W3:Y:S04]  /*151ec0*/  LDL.LU R54, [R1+0x24b8] ;  /* 0x0024b80001367983 */ /* 0x000ee80000300800 */
[----:B------:R-:W-:Y:S01]  /*151ed0*/  STL [R1+0x26a8], R3 ;  /* 0x0026a80301007387 */ /* 0x000fe20000100800 */
[----:B------:R-:W-:-:S03]  /*151ee0*/  F2FP.SATFINITE.E4M3.F32.PACK_AB_MERGE_C R2, R48, R57, RZ ;  /* 0x000000393002723e */ /* 0x000fc600048070ff */
        /* <DEDUP_REMOVED lines=14> */
[----:B------:R-:W-:Y:S01]  /*151fd0*/  STL [R1+0x25e4], R3 ;  /* 0x0025e40301007387 */ /* 0x000fe20000100800 */
[----:B----4-:R-:W-:-:S03]  /*151fe0*/  F2FP.SATFINITE.E4M3.F32.PACK_AB_MERGE_C R2, R61, R43, RZ ;  /* 0x0000002b3d02723e */ /* 0x010fc600048070ff */
        /* <DEDUP_REMOVED lines=75> */
[----:B------:R-:W3:Y:S01]  /*1524a0*/  LDL.LU R54, [R1+0x2438] ;  /* 0x0024380001367983 */ /* 0x000ee20000300800 */
[----:B------:R-:W-:-:S03]  /*1524b0*/  F2FP.SATFINITE.E4M3.F32.PACK_AB_MERGE_C R2, R48, R57, RZ ;  /* 0x000000393002723e */ /* 0x000fc600048070ff */
        /* <DEDUP_REMOVED lines=42> */
[----:B---3--:R-:W-:Y:S02]  /*152760*/  F2FP.SATFINITE.E4M3.F32.PACK_AB_MERGE_C R3, R49, R54, RZ ;  /* 0x000000363103723e */ /* 0x008fe400048070ff */
[----:B------:R-:W3:Y:S01]  /*152770*/  LDL.LU R54, [R1+0x23f8] ;  /* 0x0023f80001367983 */ /* 0x000ee20000300800 */
[----:B------:R-:W-:-:S03]  /*152780*/  F2FP.SATFINITE.E4M3.F32.PACK_AB_MERGE_C R2, R48, R57, RZ ;  /* 0x000000393002723e */ /* 0x000fc600048070ff */
[----:B------:R-:W-:Y:S04]  /*152790*/  STL [R1+0x2434], R3 ;  /* 0x0024340301007387 */ /* 0x000fe80000100800 */
[----:B------:R-:W3:Y:S01]  /*1527a0*/  LDL.LU R49, [R1+0x23fc] ;  /* 0x0023fc0001317983 */ /* 0x000ee20000300800 */
[----:B------:R-:W-:Y:S01]  /*1527b0*/  VIADD R58, R58, UR6 ;  /* 0x000000063a3a7c36 */ /* 0x000fe20008000000 */
[----:B------:R-:W-:Y:S02]  /*1527c0*/  ULDC UR6, c[0x0][0x248] ;  /* 0x0000920000067ab9 */ /* 0x000fe40000000800 */
        /* <DEDUP_REMOVED lines=41> */
[----:B------:R-:W3:Y:S04]  /*152a60*/  LDL.LU R54, [R1+0x1c78] ;  /* 0x001c780001367983 */ /* 0x000ee80000300800 */
[----:B------:R-:W3:Y:S04]  /*152a70*/  LDL.LU R49, [R1+0x1c7c] ;  /* 0x001c7c0001317983 */ /* 0x000ee80000300800 */
[----:B------:R0:W-:Y:S01]  /*152a80*/  STL [R1+0x23f8], R2 ;  /* 0x0023f80201007387 */ /* 0x0001e20000100800 */
[----:B------:R-:W-:Y:S01]  /*152a90*/  VIADD R58, R58, UR6 ;  /* 0x000000063a3a7c36 */ /* 0x000fe20008000000 */
[----:B------:R-:W-:Y:S01]  /*152aa0*/  ULDC UR6, c[0x0][0x248] ;  /* 0x0000920000067ab9 */ /* 0x000fe20000000800 */
[----:B0-----:R-:W-:-:S02]  /*152ab0*/  F2FP.SATFINITE.E4M3.F32.PACK_AB_MERGE_C R2, R48, R57, RZ ;  /* 0x000000393002723e */ /* 0x001fc400048070ff */
[----:B------:R-:W3:Y:S04]  /*152ac0*/  LDL.LU R57, [R1+0x1c60] ;  /* 0x001c600001397983 */ /* 0x000ee80000300800 */
[----:B------:R-:W3:Y:S04]  /*152ad0*/  LDL.LU R48, [R1+0x1c64] ;  /* 0x001c640001307983 */ /* 0x000ee80000300800 */
[----:B------:R0:W-:Y:S01]  /*152ae0*/  STL [R1+0x23f0], R2 ;  /* 0x0023f00201007387 */ /* 0x0001e20000100800 */
[----:B------:R-:W-:Y:S02]  /*152af0*/  SHF.R.S32.HI R59, RZ, 0x1f, R58 ;  /* 0x0000001fff3b7819 */ /* 0x000fe4000001143a */
[----:B0-----:R-:W-:-:S02]  /*152b00*/  F2FP.SATFINITE.E4M3.F32.PACK_AB_MERGE_C R2, R46, R47, RZ ;  /* 0x0000002f2e02723e */ /* 0x001fc400048070ff */
        /* <DEDUP_REMOVED lines=35> */
[----:B---3--:R-:W-:-:S05]  /*152d40*/  F2FP.SATFINITE.E4M3.F32.PACK_AB_MERGE_C R2, R49, R54, RZ ;  /* 0x000000363102723e */ /* 0x008fca00048070ff */
[----:B------:R0:W-:Y:S04]  /*152d50*/  STL [R1+0x1c7c], R2 ;  /* 0x001c7c0201007387 */ /* 0x0001e80000100800 */
[----:B------:R-:W3:Y:S04]  /*152d60*/  LDL.LU R54, [R1+0x1c38] ;  /* 0x001c380001367983 */ /* 0x000ee80000300800 */
[----:B------:R-:W3:Y:S01]  /*152d70*/  LDL.LU R49, [R1+0x1c3c] ;  /* 0x001c3c0001317983 */ /* 0x000ee20000300800 */
[----:B0-----:R-:W-:Y:S01]  /*152d80*/  F2FP.SATFINITE.E4M3.F32.PACK_AB_MERGE_C R2, R48, R57, RZ ;  /* 0x000000393002723e */ /* 0x001fe200048070ff */
[----:B------:R-:W-:Y:S01]  /*152d90*/  VIADD R58, R58, UR6 ;  /* 0x000000063a3a7c36 */ /* 0x000fe20008000000 */
[----:B------:R-:W-:-:S03]  /*152da0*/  ULDC UR6, c[0x0][0x248] ;  /* 0x0000920000067ab9 */ /* 0x000fc60000000800 */
[----:B------:R0:W-:Y:S04]  /*152db0*/  STL [R1+0x1c78], R2 ;  /* 0x001c780201007387 */ /* 0x0001e80000100800 */
[----:B------:R-:W3:Y:S01]  /*152dc0*/  LDL.LU R57, [R1+0x1c20] ;  /* 0x001c200001397983 */ /* 0x000ee20000300800 */
[----:B0-----:R-:W-:-:S03]  /*152dd0*/  F2FP.SATFINITE.E4M3.F32.PACK_AB_MERGE_C R2, R46, R47, RZ ;  /* 0x0000002f2e02723e */ /* 0x001fc600048070ff */
[----:B------:R-:W3:Y:S01]  /*152de0*/  LDL.LU R47, [R1+0x1c24] ;  /* 0x001c2400012f7983 */ /* 0x000ee20000300800 */
[----:B------:R-:W-:-:S03]  /*152df0*/  SHF.R.S32.HI R59, RZ, 0x1f, R58 ;  /* 0x0000001fff3b7819 */ /* 0x000fc6000001143a */
[----:B------:R0:W-:Y:S04]  /*152e00*/  STL [R1+0x1c6c], R2 ;  /* 0x001c6c0201007387 */ /* 0x0001e80000100800 */
[----:B------:R-:W3:Y:S04]  /*152e10*/  LDL.LU R48, [R1+0x1c28] ;  /* 0x001c280001307983 */ /* 0x000ee80000300800 */
[----:B------:R-:W3:Y:S01]  /*152e20*/  LDL.LU R46, [R1+0x1c2c] ;  /* 0x001c2c00012e7983 */ /* 0x000ee20000300800 */
        /* <DEDUP_REMOVED lines=12> */
[----:B------:R-:W-:Y:S01]  /*152ef0*/  IMAD.X R3, R59, 0x1, R35, P0 ;  /* 0x000000013b037824 */ /* 0x000fe200000e0623 */
[----:B------:R-:W-:-:S05]  /*152f00*/  F2FP.SATFINITE.E4M3.F32.PACK_AB_MERGE_C R53, R56, R53, RZ ;  /* 0x000000353835723e */ /* 0x000fca00048070ff */
[----:B------:R-:W-:Y:S04]  /*152f10*/  STL [R1+0x6d44], R53 ;  /* 0x006d443501007387 */ /* 0x000fe80000100800 */
[----:B------:R-:W-:Y:S04]  /*152f20*/  STL.64 [R1+0x1c50], R2 ;  /* 0x001c500201007387 */ /* 0x000fe80000100a00 */
[----:B------:R-:W4:Y:S04]  /*152f30*/  LDL.LU R52, [R1+0x1c00] ;  /* 0x001c000001347983 */ /* 0x000f280000300800 */
        /* <DEDUP_REMOVED lines=66> */
[----:B0-----:R-:W-:-:S05]  /*153360*/  F2FP.SATFINITE.E4M3.F32.PACK_AB_MERGE_C R2, R47, R57, RZ ;  /* 0x000000392f02723e */ /* 0x001fca00048070ff */
[----:B------:R0:W-:Y:S04]  /*153370*/  STL [R1+0x7a0], R2 ;  /* 0x0007a00201007387 */ /* 0x0001e80000100800 */
[----:B------:R-:W3:Y:S04]  /*153380*/  LDL.LU R57, [R1+0x1ba0] ;  /* 0x001ba00001397983 */ /* 0x000ee80000300800 */
[----:B------:R-:W3:Y:S01]  /*153390*/  LDL.LU R47, [R1+0x1ba4] ;  /* 0x001ba400012f7983 */ /* 0x000ee20000300800 */
[----:B------:R-:W-:Y:S01]  /*1533a0*/  VIADD R58, R58, UR6 ;  /* 0x000000063a3a7c36 */ /* 0x000fe20008000000 */
[----:B------:R-:W-:Y:S01]  /*1533b0*/  ULDC UR6, c[0x0][0x248] ;  /* 0x0000920000067ab9 */ /* 0x000fe20000000800 */
[----:B------:R-:W-:-:S03]  /*1533c0*/  F2FP.SATFINITE.E4M3.F32.PACK_AB_MERGE_C R4, R46, R48, RZ ;  /* 0x000000302e04723e */ /* 0x000fc600048070ff */
[----:B------:R-:W-:Y:S02]  /*1533d0*/  SHF.R.S32.HI R59, RZ, 0x1f, R58 ;  /* 0x0000001fff3b7819 */ /* 0x000fe4000001143a */
[----:B------:R-:W-:Y:S01]  /*1533e0*/  STL [R1+0x7ac], R4 ;  /* 0x0007ac0401007387 */ /* 0x000fe20000100800 */
[----:B0-----:R-:W-:-:S03]  /*1533f0*/  IADD3 R2, P0, R58, R36, RZ ;  /* 0x000000243a027210 */ /* 0x001fc60007f1e0ff */
[----:B------:R-:W3:Y:S04]  /*153400*/  LDL.LU R48, [R1+0x1ba8] ;  /* 0x001ba80001307983 */ /* 0x000ee80000300800 */
[----:B------:R-:W3:Y:S01]  /*153410*/  LDL.LU R46, [R1+0x1bac] ;  /* 0x001bac00012e7983 */ /* 0x000ee20000300800 */
        /* <DEDUP_REMOVED lines=26> */
[----:B------:R-:W-:Y:S04]  /*1535c0*/  STL [R1+0x4e8], R4 ;  /* 0x0004e80401007387 */ /* 0x000fe80000100800 */
[----:B------:R-:W4:Y:S04]  /*1535d0*/  LDL.LU R50, [R1+0x1b70] ;  /* 0x001b700001327983 */ /* 0x000f280000300800 */
[----:B------:R-:W4:Y:S01]  /*1535e0*/  LDL.LU R51, [R1+0x1b74] ;  /* 0x001b740001337983 */ /* 0x000f220000300800 */
[----:B------:R-:W-:-:S05]  /*1535f0*/  IMAD.X R3, R59, 0x1, R41, P0 ;  /* 0x000000013b037824 */ /* 0x000fca00000e0629 */
[----:B------:R3:W-:Y:S02]  /*153600*/  STL.64 [R1+0x1bb0], R2 ;  /* 0x001bb00201007387 */ /* 0x0007e40000100a00 */
        /* <DEDUP_REMOVED lines=29> */
[----:B0-----:R-:W-:Y:S02]  /*1537e0*/  IADD3 R2, P0, R58, R38, RZ ;  /* 0x000000263a027210 */ /* 0x001fe40007f1e0ff */
[----:B------:R-:W-:-:S03]  /*1537f0*/  F2FP.SATFINITE.E4M3.F32.PACK_AB_MERGE_C R4, R56, R52, RZ ;  /* 0x000000343804723e */ /* 0x000fc600048070ff */
[----:B------:R-:W-:Y:S02]  /*153800*/  IMAD.X R3, R59, 0x1, R39, P0 ;  /* 0x000000013b037824 */ /* 0x000fe400000e0627 */
[----:B------:R-:W-:Y:S01]  /*153810*/  STL [R1+0x4a0], R4 ;  /* 0x0004a00401007387 */ /* 0x000fe20000100800 */
[----:B------:R-:W-:-:S05]  /*153820*/  F2FP.SATFINITE.E4M3.F32.PACK_AB_MERGE_C R0, R60, R0, RZ ;  /* 0x000000003c00723e */ /* 0x000fca00048070ff */
[----:B------:R0:W-:Y:S04]  /*153830*/  STL [R1+0x4a8], R0 ;  /* 0x0004a80001007387 */ /* 0x0001e80000100800 */
[----:B------:R-:W4:Y:S04]  /*153840*/  LDL.LU R52, [R1+0x1b40] ;  /* 0x001b400001347983 */ /* 0x000f280000300800 */
[----:B------:R-:W4:Y:S04]  /*153850*/  LDL.LU R56, [R1+0x1b44] ;  /* 0x001b440001387983 */ /* 0x000f280000300800 */
[----:B0-----:R-:W4:Y:S04]  /*153860*/  LDL.LU R0, [R1+0x1b48] ;  /* 0x001b480001007983 */ /* 0x001f280000300800 */
[----:B------:R0:W-:Y:S04]  /*153870*/  STL.64 [R1+0x1b80], R2 ;  /* 0x001b800201007387 */ /* 0x0001e80000100a00 */
[----:B------:R-:W4:Y:S01]  /*153880*/  LDL.LU R60, [R1+0x1b4c] ;  /* 0x001b4c00013c7983 */ /* 0x000f220000300800 */
[----:B0-----:R-:W-:-:S02]  /*153890*/  IADD3 R2, P0, R58, R40, RZ ;  /* 0x000000283a027210 */ /* 0x001fc40007f1e0ff */
[----:B------:R-:W-:-:S03]  /*1538a0*/  F2FP.SATFINITE.E4M3.F32.PACK_AB_MERGE_C R27, R51, R50, RZ ;  /* 0x00000032331b723e */ /* 0x000fc600048070ff */
[----:B------:R-:W-:Y:S02]  /*1538b0*/  IMAD.X R3, R59, 0x1, R41, P0 ;  /* 0x000000013b037824 */ /* 0x000fe400000e0629 */
[----:B------:R-:W-:Y:S04]  /*1538c0*/  STL [R1+0x6dac], R27 ;  /* 0x006dac1b01007387 */ /* 0x000fe80000100800 */
        /* <DEDUP_REMOVED lines=11> */
[----:B------:R-:W-:Y:S01]  /*153980*/  F2FP.SATFINITE.E4M3.F32.PACK_AB_MERGE_C R4, R46, R48, RZ ;  /* 0x000000302e04723e */ /* 0x000fe200048070ff */
[----:B------:R-:W-:Y:S01]  /*153990*/  VIADD R58, R58, UR6 ;  /* 0x000000063a3a7c36 */ /* 0x000fe20008000000 */
[----:B------:R-:W-:-:S03]  /*1539a0*/  ULDC UR6, c[0x0][0x248] ;  /* 0x0000920000067ab9 */ /* 0x000fc60000000800 */
[----:B------:R-:W-:Y:S01]  /*1539b0*/  STL [R1+0x48c], R4 ;  /* 0x00048c0401007387 */ /* 0x000fe20000100800 */
[----:B------:R-:W-:-:S03]  /*1539c0*/  SHF.R.S32.HI R59, RZ, 0x1f, R58 ;  /* 0x0000001fff3b7819 */ /* 0x000fc6000001143a */
[----:B------:R-:W3:Y:S01]  /*1539d0*/  LDL.LU R48, [R1+0x1b28] ;  /* 0x001b280001307983 */ /* 0x000ee20000300800 */
[----:B0-----:R-:W-:-:S03]  /*1539e0*/  IADD3 R2, P0, R58, R36, RZ ;  /* 0x000000243a027210 */ /* 0x001fc60007f1e0ff */
[----:B------:R-:W3:Y:S02]  /*1539f0*/  LDL.LU R46, [R1+0x1b2c] ;  /* 0x001b2c00012e7983 */ /* 0x000ee40000300800 */
        /* <DEDUP_REMOVED lines=14> */
[----:B------:R-:W-:Y:S01]  /*153ae0*/  STL.64 [R1+0x1b50], R2 ;  /* 0x001b500201007387 */ /* 0x000fe20000100a00 */
[----:B------:R-:W-:-:S03]  /*153af0*/  F2FP.SATFINITE.E4M3.F32.PACK_AB_MERGE_C R0, R60, R0, RZ ;  /* 0x000000003c00723e */ /* 0x000fc600048070ff */
[----:B------:R-:W4:Y:S04]  /*153b00*/  LDL.LU R52, [R1+0x1b00] ;  /* 0x001b000001347983 */ /* 0x000f280000300800 */
        /* <DEDUP_REMOVED lines=9> */
[----:B------:R-:W4:Y:S01]  /*153ba0*/  LDL.LU R50, [R1+0x1af0] ;  /* 0x001af00001327983 */ /* 0x000f220000300800 */
[----:B0-----:R-:W-:-:S03]  /*153bb0*/  IADD3 R2, P0, R58, R40, RZ ;  /* 0x000000283a027210 */ /* 0x001fc60007f1e0ff */
[----:B------:R-:W4:Y:S02]  /*153bc0*/  LDL.LU R51, [R1+0x1af4] ;  /* 0x001af40001337983 */ /* 0x000f240000300800 */
[----:B------:R-:W-:-:S05]  /*153bd0*/  IMAD.X R3, R59, 0x1, R41, P0 ;  /* 0x000000013b037824 */ /* 0x000fca00000e0629 */
[----:B------:R3:W-:Y:S02]  /*153be0*/  STL.64 [R1+0x1b30], R2 ;  /* 0x001b300201007387 */ /* 0x0007e40000100a00 */
[----:B---3--:R-:W-:Y:S02]  /*153bf0*/  F2FP.SATFINITE.E4M3.F32.PACK_AB_MERGE_C R3, R49, R54, RZ ;  /* 0x000000363103723e */ /* 0x008fe400048070ff */
[----:B------:R-:W3:Y:S01]  /*153c00*/  LDL.LU R54, [R1+0x1af8] ;  /* 0x001af80001367983 */ /* 0x000ee20000300800 */
[----:B------:R-:W-:-:S03]  /*153c10*/  F2FP.SATFINITE.E4M3.F32.PACK_AB_MERGE_C R2, R47, R57, RZ ;  /* 0x000000392f02723e */ /* 0x000fc600048070ff */
[----:B------:R-:W-:Y:S04]  /*153c20*/  STL [R1+0x474], R3 ;  /* 0x0004740301007387 */ /* 0x000fe80000100800 */
[----:B------:R-:W3:Y:S04]  /*153c30*/  LDL.LU R49, [R1+0x1afc] ;  /* 0x001afc0001317983 */ /* 0x000ee80000300800 */
[----:B------:R0:W-:Y:S01]  /*153c40*/  STL [R1+0x464], R2 ;  /* 0x0004640201007387 */ /* 0x0001e20000100800 */
[----:B------:R-:W-:-:S03]  /*153c50*/  F2FP.SATFINITE.E4M3.F32.PACK_AB_MERGE_C R4, R46, R48, RZ ;  /* 0x000000302e04723e */ /* 0x000fc600048070ff */
[----:B------:R-:W3:Y:S04]  /*153c60*/  LDL.LU R57, [R1+0x1ae0] ;  /* 0x001ae00001397983 */ /* 0x000ee80000300800 */
[----:B------:R-:W3:Y:S01]  /*153c70*/  LDL.LU R47, [R1+0x1ae4] ;  /* 0x001ae400012f7983 */ /* 0x000ee20000300800 */
[----:B------:R-:W-:Y:S01]  /*153c80*/  VIADD R58, R58, UR6 ;  /* 0x000000063a3a7c36 */ /* 0x000fe20008000000 */
[----:B------:R-:W-:Y:S02]  /*153c90*/  ULDC UR6, c[0x0][0x248] ;  /* 0x0000920000067ab9 */ /* 0x000fe40000000800 */
[----:B------:R-:W-:Y:S02]  /*153ca0*/  STL [R1+0x46c], R4 ;  /* 0x00046c0401007387 */ /* 0x000fe40000100800 */
[----:B------:R-:W-:-:S02]  /*153cb0*/  SHF.R.S32.HI R59, RZ, 0x1f, R58 ;  /* 0x0000001fff3b7819 */ /* 0x000fc4000001143a */
        /* <DEDUP_REMOVED lines=16> */
[----:B0-----:R-:W-:-:S05]  /*153dc0*/  IADD3 R2, P0, R58, R38, RZ ;  /* 0x000000263a027210 */ /* 0x001fca0007f1e0ff */
[----:B------:R-:W-:Y:S01]  /*153dd0*/  IMAD.X R3, R59, 0x1, R39, P0 ;  /* 0x000000013b037824 */ /* 0x000fe200000e0627 */
[----:B------:R-:W-:-:S05]  /*153de0*/  F2FP.SATFINITE.E4M3.F32.PACK_AB_MERGE_C R4, R56, R52, RZ ;  /* 0x000000343804723e */ /* 0x000fca00048070ff */
        /* <DEDUP_REMOVED lines=8> */
[----:B------:R-:W-:-:S02]  /*153e70*/  F2FP.SATFINITE.E4M3.F32.PACK_AB_MERGE_C R15, R51, R50, RZ ;  /* 0x00000032330f723e */ /* 0x000fc400048070ff */
        /* <DEDUP_REMOVED lines=12> */
[----:B------:R-:W3:Y:S01]  /*153f40*/  LDL.LU R57, [R1+0x1aa0] ;  /* 0x001aa00001397983 */ /* 0x000ee20000300800 */
[----:B------:R-:W-:-:S03]  /*153f50*/  F2FP.SATFINITE.E4M3.F32.PACK_AB_MERGE_C R4, R46, R48, RZ ;  /* 0x000000302e04723e */ /* 0x000fc600048070ff */
[----:B------:R-:W3:Y:S01]  /*153f60*/  LDL.LU R47, [R1+0x1aa4] ;  /* 0x001aa400012f7983 */ /* 0x000ee20000300800 */
[----:B------:R-:W-:Y:S01]  /*153f70*/  VIADD R58, R58, UR6 ;  /* 0x000000063a3a7c36 */ /* 0x000fe20008000000 */
[----:B------:R-:W-:Y:S02]  /*153f80*/  ULDC UR6, c[0x0][0x248] ;  /* 0x0000920000067ab9 */ /* 0x000fe40000000800 */
[----:B------:R-:W-:Y:S02]  /*153f90*/  STL [R1+0x36c], R4 ;  /* 0x00036c0401007387 */ /* 0x000fe40000100800 */
[----:B------:R-:W-:Y:S02]  /*153fa0*/  SHF.R.S32.HI R59, RZ, 0x1f, R58 ;  /* 0x0000001fff3b7819 */ /* 0x000fe4000001143a */
        /* <DEDUP_REMOVED lines=40> */
[----:B------:R-:W3:Y:S01]  /*154230*/  LDL.LU R57, [R1+0x1a60] ;  /* 0x001a600001397983 */ /* 0x000ee20000300800 */
[----:B------:R-:W-:Y:S01]  /*154240*/  VIADD R58, R58, UR6 ;  /* 0x000000063a3a7c36 */ /* 0x000fe20008000000 */
[----:B------:R-:W-:-:S02]  /*154250*/  ULDC UR6, c[0x0][0x248] ;  /* 0x0000920000067ab9 */ /* 0x000fc40000000800 */
        /* <DEDUP_REMOVED lines=67> */
[----:B0-----:R-:W-:-:S05]  /*154690*/  F2FP.SATFINITE.E4M3.F32.PACK_AB_MERGE_C R2, R56, R52, RZ ;  /* 0x000000343802723e */ /* 0x001fca00048070ff */
[----:B------:R-:W-:Y:S04]  /*1546a0*/  STL [R1+0x2fc], R2 ;  /* 0x0002fc0201007387 */ /* 0x000fe80000100800 */
        /* <DEDUP_REMOVED lines=13> */
[----:B------:R3:W-:Y:S02]  /*154780*/  STL.64 [R1+0x1a50], R2 ;  /* 0x001a500201007387 */ /* 0x0007e40000100a00 */
[----:B---3--:R-:W-:Y:S02]  /*154790*/  F2FP.SATFINITE.E4M3.F32.PACK_AB_MERGE_C R2, R49, R54, RZ ;  /* 0x000000363102723e */ /* 0x008fe400048070ff */
[----:B------:R-:W3:Y:S04]  /*1547a0*/  LDL.LU R54, [R1+0x1a10] ;  /* 0x001a100001367983 */ /* 0x000ee80000300800 */
[----:B------:R-:W3:Y:S04]  /*1547b0*/  LDL.LU R49, [R1+0x1a14] ;  /* 0x001a140001317983 */ /* 0x000ee80000300800 */
        /* <DEDUP_REMOVED lines=11> */
[----:B------:R-:W-:Y:S02]  /*154870*/  SHF.R.S32.HI R59, RZ, 0x1f, R58 ;  /* 0x0000001fff3b7819 */ /* 0x000fe4000001143a */
[----:B0-----:R-:W-:Y:S01]  /*154880*/  IADD3 R2, P0, R58, R36, RZ ;  /* 0x000000243a027210 */ /* 0x001fe20007f1e0ff */
        /* <DEDUP_REMOVED lines=8> */
[----:B----4-:R-:W-:-:S03]  /*154910*/  F2FP.SATFINITE.E4M3.F32.PACK_AB_MERGE_C R2, R61, R43, RZ ;  /* 0x0000002b3d02723e */ /* 0x010fc600048070ff */
[----:B------:R-:W4:Y:S04]  /*154920*/  LDL.LU R43, [R1+0x19f8] ;  /* 0x0019f800012b7983 */ /* 0x000f280000300800 */
[----:B------:R-:W4:Y:S01]  /*154930*/  LDL.LU R61, [R1+0x19fc] ;  /* 0x0019fc00013d7983 */ /* 0x000f220000300800 */
[----:B------:R-:W-:-:S03]  /*154940*/  IADD3 R4, P0, R58, R34, RZ ;  /* 0x000000223a047210 */ /* 0x000fc60007f1e0ff */
[----:B------:R0:W-:Y:S02]  /*154950*/  STL [R1+0x6c38], R2 ;  /* 0x006c380201007387 */ /* 0x0001e40000100800 */
[----:B------:R-:W-:Y:S01]  /*154960*/  IMAD.X R5, R59, 0x1, R35, P0 ;  /* 0x000000013b057824 */ /* 0x000fe200000e0623 */
[----:B0-----:R-:W-:Y:S02]  /*154970*/  F2FP.SATFINITE.E4M3.F32.PACK_AB_MERGE_C R2, R56, R52, RZ ;  /* 0x000000343802723e */ /* 0x001fe400048070ff */
[----:B------:R-:W4:Y:S04]  /*154980*/  LDL.LU R52, [R1+0x19e0] ;  /* 0x0019e00001347983 */ /* 0x000f280000300800 */
[----:B------:R-:W-:Y:S04]  /*154990*/  STL.64 [R1+0x1a30], R4 ;  /* 0x001a300401007387 */ /* 0x000fe80000100a00 */
        /* <DEDUP_REMOVED lines=10> */
[----:B---3--:R-:W-:-:S03]  /*154a40*/  F2FP.SATFINITE.E4M3.F32.PACK_AB_MERGE_C R4, R49, R54, RZ ;  /* 0x000000363104723e */ /* 0x008fc600048070ff */
[----:B------:R-:W-:Y:S02]  /*154a50*/  IMAD.X R3, R59, 0x1, R41, P0 ;  /* 0x000000013b037824 */ /* 0x000fe400000e0629 */
[----:B------:R-:W-:Y:S04]  /*154a60*/  STL [R1+0x2678], R4 ;  /* 0x0026780401007387 */ /* 0x000fe80000100800 */
[----:B------:R-:W3:Y:S04]  /*154a70*/  LDL.LU R54, [R1+0x19d0] ;  /* 0x0019d00001367983 */ /* 0x000ee80000300800 */
[----:B------:R-:W3:Y:S04]  /*154a80*/  LDL.LU R49, [R1+0x19d4] ;  /* 0x0019d40001317983 */ /* 0x000ee80000300800 */
[----:B------:R0:W-:Y:S02]  /*154a90*/  STL.64 [R1+0x1a10], R2 ;  /* 0x001a100201007387 */ /* 0x0001e40000100a00 */
[----:B0-----:R-:W-:-:S02]  /*154aa0*/  F2FP.SATFINITE.E4M3.F32.PACK_AB_MERGE_C R3, R51, R50, RZ ;  /* 0x000000323303723e */ /* 0x001fc400048070ff */
[----:B------:R-:W-:Y:S01]  /*154ab0*/  F2FP.SATFINITE.E4M3.F32.PACK_AB_MERGE_C R2, R47, R57, RZ ;  /* 0x000000392f02723e */ /* 0x000fe200048070ff */
[----:B------:R-:W3:Y:S04]  /*154ac0*/  LDL.LU R50, [R1+0x19d8] ;  /* 0x0019d80001327983 */ /* 0x000ee80000300800 */
[----:B------:R-:W-:Y:S04]  /*154ad0*/  STL [R1+0x2688], R3 ;  /* 0x0026880301007387 */ /* 0x000fe80000100800 */
[----:B------:R-:W3:Y:S04]  /*154ae0*/  LDL.LU R51, [R1+0x19dc] ;  /* 0x0019dc0001337983 */ /* 0x000ee80000300800 */
[----:B------:R0:W-:Y:S04]  /*154af0*/  STL [R1+0x2614], R2 ;  /* 0x0026140201007387 */ /* 0x0001e80000100800 */
[----:B------:R-:W3:Y:S04]  /*154b00*/  LDL.LU R57, [R1+0x19c0] ;  /* 0x0019c00001397983 */ /* 0x000ee80000300800 */
[----:B------:R-:W3:Y:S01]  /*154b10*/  LDL.LU R47, [R1+0x19c4] ;  /* 0x0019c400012f7983 */ /* 0x000ee20000300800 */
[----:B------:R-:W-:Y:S01]  /*154b20*/  VIADD R58, R58, UR6 ;  /* 0x000000063a3a7c36 */ /* 0x000fe20008000000 */
[----:B0-----:R-:W-:Y:S01]  /*154b30*/  F2FP.SATFINITE.E4M3.F32.PACK_AB_MERGE_C R2, R46, R48, RZ ;  /* 0x000000302e02723e */ /* 0x001fe200048070ff */
[----:B------:R-:W-:Y:S01]  /*154b40*/  ULDC UR6, c[0x0][0x248] ;  /* 0x0000920000067ab9 */ /* 0x000fe20000000800 */
[----:B------:R-:W3:Y:S02]  /*154b50*/  LDL.LU R48, [R1+0x19c8] ;  /* 0x0019c80001307983 */ /* 0x000ee40000300800 */
[----:B------:R-:W-:-:S02]  /*154b60*/  SHF.R.S32.HI R59, RZ, 0x1f, R58 ;  /* 0x0000001fff3b7819 */ /* 0x000fc4000001143a */
        /* <DEDUP_REMOVED lines=35> */
[----:B------:R-:W3:Y:S04]  /*154da0*/  LDL.LU R50, [R1+0x1998] ;  /* 0x0019980001327983 */ /* 0x000ee80000300800 */
[----:B------:R-:W-:Y:S04]  /*154db0*/  STL [R1+0x2528], R3 ;  /* 0x0025280301007387 */ /* 0x000fe80000100800 */
[----:B------:R-:W3:Y:S01]  /*154dc0*/  LDL.LU R51, [R1+0x199c] ;  /* 0x00199c0001337983 */ /* 0x000ee20000300800 */
[----:B------:R-:W-:-:S05]  /*154dd0*/  F2FP.SATFINITE.E4M3.F32.PACK_AB_MERGE_C R2, R47, R57, RZ ;  /* 0x000000392f02723e */ /* 0x000fca00048070ff */
[----:B------:R0:W-:Y:S04]  /*154de0*/  STL [R1+0x24d4], R2 ;  /* 0x0024d40201007387 */ /* 0x0001e80000100800 */
[----:B------:R-:W3:Y:S04]  /*154df0*/  LDL.LU R57, [R1+0x1980] ;  /* 0x0019800001397983 */ /* 0x000ee80000300800 */
[----:B------:R-:W3:Y:S01]  /*154e00*/  LDL.LU R47, [R1+0x1984] ;  /* 0x00198400012f7983 */ /* 0x000ee20000300800 */
[----:B------:R-:W-:Y:S01]  /*154e10*/  VIADD R58, R58, UR6 ;  /* 0x000000063a3a7c36 */ /* 0x000fe20008000000 */
[----:B------:R-:W-:Y:S01]  /*154e20*/  ULDC UR6, c[0x0][0x248] ;  /* 0x0000920000067ab9 */ /* 0x000fe20000000800 */
[----:B0-----:R-:W-:-:S02]  /*154e30*/  F2FP.SATFINITE.E4M3.F32.PACK_AB_MERGE_C R2, R46, R48, RZ ;  /* 0x000000302e02723e */ /* 0x001fc400048070ff */
[----:B------:R-:W3:Y:S04]  /*154e40*/  LDL.LU R48, [R1+0x1988] ;  /* 0x0019880001307983 */ /* 0x000ee80000300800 */
[----:B------:R-:W3:Y:S04]  /*154e50*/  LDL.LU R46, [R1+0x198c] ;  /* 0x00198c00012e7983 */ /* 0x000ee80000300800 */
[----:B------:R0:W-:Y:S01]  /*154e60*/  STL [R1+0x24e8], R2 ;  /* 0x0024e80201007387 */ /* 0x0001e20000100800 */
[----:B------:R-:W-:Y:S02]  /*154e70*/  SHF.R.S32.HI R59, RZ, 0x1f, R58 ;  /* 0x0000001fff3b7819 */ /* 0x000fe4000001143a */
        /* <DEDUP_REMOVED lines=25> */
[----:B---3--:R-:W-:Y:S02]  /*155010*/  F2FP.SATFINITE.E4M3.F32.PACK_AB_MERGE_C R4, R49, R54, RZ ;  /* 0x000000363104723e */ /* 0x008fe400048070ff */
[----:B0-----:R-:W-:-:S03]  /*155020*/  IADD3 R2, P0, R58, R40, RZ ;  /* 0x000000283a027210 */ /* 0x001fc60007f1e0ff */
[----:B------:R-:W-:Y:S02]  /*155030*/  STL [R1+0x23fc], R4 ;  /* 0x0023fc0401007387 */ /* 0x000fe40000100800 */
[----:B------:R-:W-:Y:S02]  /*155040*/  IMAD.X R3, R59, 0x1, R41, P0 ;  /* 0x000000013b037824 */ /* 0x000fe400000e0629 */
[----:B------:R-:W3:Y:S04]  /*155050*/  LDL.LU R54, [R1+0x1950] ;  /* 0x0019500001367983 */ /* 0x000ee80000300800 */
[----:B------:R-:W3:Y:S04]  /*155060*/  LDL.LU R49, [R1+0x1954] ;  /* 0x0019540001317983 */ /* 0x000ee80000300800 */
[----:B------:R0:W-:Y:S02]  /*155070*/  STL.64 [R1+0x1990], R2 ;  /* 0x0019900201007387 */ /* 0x0001e40000100a00 */
[----:B0-----:R-:W-:-:S02]  /*155080*/  F2FP.SATFINITE.E4M3.F32.PACK_AB_MERGE_C R3, R51, R50, RZ ;  /* 0x000000323303723e */ /* 0x001fc400048070ff */
[----:B------:R-:W-:Y:S02]  /*155090*/  F2FP.SATFINITE.E4M3.F32.PACK_AB_MERGE_C R2, R47, R57, RZ ;  /* 0x000000392f02723e */ /* 0x000fe400048070ff */
[----:B------:R-:W3:Y:S04]  /*1550a0*/  LDL.LU R57, [R1+0x1958] ;  /* 0x0019580001397983 */ /* 0x000ee80000300800 */
[----:B------:R-:W-:Y:S04]  /*1550b0*/  STL [R1+0x2428], R3 ;  /* 0x0024280301007387 */ /* 0x000fe80000100800 */
[----:B------:R-:W3:Y:S04]  /*1550c0*/  LDL.LU R47, [R1+0x195c] ;  /* 0x00195c00012f7983 */ /* 0x000ee80000300800 */
        /* <DEDUP_REMOVED lines=37> */
[----:B------:R-:W-:Y:S04]  /*155320*/  STL [R1+0x1aac], R4 ;  /* 0x001aac0401007387 */ /* 0x000fe80000100800 */
[----:B------:R-:W3:Y:S01]  /*155330*/  LDL.LU R54, [R1+0x1910] ;  /* 0x0019100001367983 */ /* 0x000ee20000300800 */
[----:B------:R-:W-:-:S03]  /*155340*/  IMAD.X R3, R59, 0x1, R41, P0 ;  /* 0x000000013b037824 */ /* 0x000fc600000e0629 */
[----:B------:R-:W3:Y:S04]  /*155350*/  LDL.LU R49, [R1+0x1914] ;  /* 0x0019140001317983 */ /* 0x000ee80000300800 */
[----:B------:R0:W-:Y:S02]  /*155360*/  STL.64 [R1+0x1950], R2 ;  /* 0x0019500201007387 */ /* 0x0001e40000100a00 */
[----:B0-----:R-:W-:Y:S02]  /*155370*/  F2FP.SATFINITE.E4M3.F32.PACK_AB_MERGE_C R2, R47, R57, RZ ;  /* 0x000000392f02723e */ /* 0x001fe400048070ff */
[----:B------:R-:W3:Y:S04]  /*155380*/  LDL.LU R57, [R1+0x1918] ;  /* 0x0019180001397983 */ /* 0x000ee80000300800 */
[----:B------:R-:W3:Y:S04]  /*155390*/  LDL.LU R47, [R1+0x191c] ;  /* 0x00191c00012f7983 */ /* 0x000ee80000300800 */
[----:B------:R0:W-:Y:S01]  /*1553a0*/  STL [R1+0x1acc], R2 ;  /* 0x001acc0201007387 */ /* 0x0001e20000100800 */
[----:B------:R-:W-:Y:S01]  /*1553b0*/  VIADD R58, R58, UR6 ;  /* 0x000000063a3a7c36 */ /* 0x000fe20008000000 */
[----:B------:R-:W-:Y:S01]  /*1553c0*/  ULDC UR6, c[0x0][0x248] ;  /* 0x0000920000067ab9 */ /* 0x000fe20000000800 */
[----:B0-----:R-:W-:-:S05]  /*1553d0*/  F2FP.SATFINITE.E4M3.F32.PACK_AB_MERGE_C R2, R51, R50, RZ ;  /* 0x000000323302723e */ /* 0x001fca00048070ff */
[----:B------:R0:W-:Y:S04]  /*1553e0*/  STL [R1+0x1a2c], R2 ;  /* 0x001a2c0201007387 */ /* 0x0001e80000100800 */
[----:B------:R-:W3:Y:S04]  /*1553f0*/  LDL.LU R32, [R1+0x1900] ;  /* 0x0019000001207983 */ /* 0x000ee80000300800 */
[----:B------:R-:W3:Y:S01]  /*155400*/  LDL.LU R33, [R1+0x1904] ;  /* 0x0019040001217983 */ /* 0x000ee20000300800 */
[----:B------:R-:W-:Y:S02]  /*155410*/  SHF.R.S32.HI R59, RZ, 0x1f, R58 ;  /* 0x0000001fff3b7819 */ /* 0x000fe4000001143a */
[----:B0-----:R-:W-:-:S05]  /*155420*/  F2FP.SATFINITE.E4M3.F32.PACK_AB_MERGE_C R2, R46, R48, RZ ;  /* 0x000000302e02723e */ /* 0x001fca00048070ff */
        /* <DEDUP_REMOVED lines=16> */
[----:B------:R0:W-:Y:S04]  /*155530*/  STL.64 [R1+0x1930], R2 ;  /* 0x0019300201007387 */ /* 0x0001e80000100a00 */
[----:B------:R-:W4:Y:S01]  /*155540*/  LDL.LU R50, [R1+0x18e0] ;  /* 0x0018e00001327983 */ /* 0x000f220000300800 */
[----:B0-----:R-:W-:-:S05]  /*155550*/  F2FP.SATFINITE.E4M3.F32.PACK_AB_MERGE_C R2, R56, R52, RZ ;  /* 0x000000343802723e */ /* 0x001fca00048070ff */
        /* <DEDUP_REMOVED lines=12> */
[----:B------:R-:W-:-:S05]  /*155620*/  IMAD.X R3, R59, 0x1, R41, P0 ;  /* 0x000000013b037824 */ /* 0x000fca00000e0629 */
[----:B------:R0:W-:Y:S04]  /*155630*/  STL.64 [R1+0x1910], R2 ;  /* 0x0019100201007387 */ /* 0x0001e80000100a00 */
[----:B------:R-:W3:Y:S04]  /*155640*/  LDL.LU R52, [R1+0x18d0] ;  /* 0x0018d00001347983 */ /* 0x000ee80000300800 */
[----:B------:R-:W3:Y:S01]  /*155650*/  LDL.LU R56, [R1+0x18d4] ;  /* 0x0018d40001387983 */ /* 0x000ee20000300800 */
[----:B0-----:R-:W-:-:S05]  /*155660*/  F2FP.SATFINITE.E4M3.F32.PACK_AB_MERGE_C R2, R47, R57, RZ ;  /* 0x000000392f02723e */ /* 0x001fca00048070ff */
[----:B------:R0:W-:Y:S04]  /*155670*/  STL [R1+0x1988], R2 ;  /* 0x0019880201007387 */ /* 0x0001e80000100800 */
[----:B------:R-:W3:Y:S04]  /*155680*/  LDL.LU R54, [R1+0x18d8] ;  /* 0x0018d80001367983 */ /* 0x000ee80000300800 */
[----:B------:R-:W3:Y:S01]  /*155690*/  LDL.LU R49, [R1+0x18dc] ;  /* 0x0018dc0001317983 */ /* 0x000ee20000300800 */
[----:B------:R-:W-:-:S03]  /*1556a0*/  F2FP.SATFINITE.E4M3.F32.PACK_AB_MERGE_C R4, R33, R32, RZ ;  /* 0x000000202104723e */ /* 0x000fc600048070ff */
[----:B------:R-:W3:Y:S04]  /*1556b0*/  LDL.LU R57, [R1+0x18c0] ;  /* 0x0018c00001397983 */ /* 0x000ee80000300800 */
[----:B------:R-:W3:Y:S01]  /*1556c0*/  LDL.LU R47, [R1+0x18c4] ;  /* 0x0018c400012f7983 */ /* 0x000ee20000300800 */
[----:B------:R-:W-:Y:S01]  /*1556d0*/  VIADD R58, R58, UR6 ;  /* 0x000000063a3a7c36 */ /* 0x000fe20008000000 */
[----:B------:R-:W-:Y:S02]  /*1556e0*/  ULDC UR6, c[0x0][0x248] ;  /* 0x0000920000067ab9 */ /* 0x000fe40000000800 */
[----:B------:R-:W-:Y:S01]  /*1556f0*/  STL [R1+0x6d0c], R4 ;  /* 0x006d0c0401007387 */ /* 0x000fe20000100800 */
[----:B0-----:R-:W-:-:S03]  /*155700*/  F2FP.SATFINITE.E4M3.F32.PACK_AB_MERGE_C R2, R46, R48, RZ ;  /* 0x000000302e02723e */ /* 0x001fc600048070ff */
        /* <DEDUP_REMOVED lines=30> */
[----:B---3--:R-:W-:-:S03]  /*1558f0*/  F2FP.SATFINITE.E4M3.F32.PACK_AB_MERGE_C R4, R56, R52, RZ ;  /* 0x000000343804723e */ /* 0x008fc600048070ff */
[----:B------:R-:W-:Y:S02]  /*155900*/  IMAD.X R3, R59, 0x1, R41, P0 ;  /* 0x000000013b037824 */ /* 0x000fe400000e0629 */
[----:B------:R-:W-:Y:S04]  /*155910*/  STL [R1+0x18e8], R4 ;  /* 0x0018e80401007387 */ /* 0x000fe80000100800 */
[----:B------:R-:W3:Y:S04]  /*155920*/  LDL.LU R50, [R1+0x1890] ;  /* 0x0018900001327983 */ /* 0x000ee80000300800 */
[----:B------:R-:W3:Y:S04]  /*155930*/  LDL.LU R51, [R1+0x1894] ;  /* 0x0018940001337983 */ /* 0x000ee80000300800 */
[----:B------:R0:W-:Y:S04]  /*155940*/  STL.64 [R1+0x18d0], R2 ;  /* 0x0018d00201007387 */ /* 0x0001e80000100a00 */
[----:B------:R-:W3:Y:S04]  /*155950*/  LDL.LU R52, [R1+0x1898] ;  /* 0x0018980001347983 */ /* 0x000ee80000300800 */
[----:B------:R-:W3:Y:S01]  /*155960*/  LDL.LU R56, [R1+0x189c] ;  /* 0x00189c0001387983 */ /* 0x000ee20000300800 */
[----:B0-----:R-:W-:-:S05]  /*155970*/  F2FP.SATFINITE.E4M3.F32.PACK_AB_MERGE_C R2, R49, R54, RZ ;  /* 0x000000363102723e */ /* 0x001fca00048070ff */
[----:B------:R0:W-:Y:S04]  /*155980*/  STL [R1+0x18dc], R2 ;  /* 0x0018dc0201007387 */ /* 0x0001e80000100800 */
[----:B------:R-:W3:Y:S01]  /*155990*/  LDL.LU R54, [R1+0x1880] ;  /* 0x0018800001367983 */ /* 0x000ee20000300800 */
[----:B------:R-:W-:Y:S01]  /*1559a0*/  VIADD R58, R58, UR6 ;  /* 0x000000063a3a7c36 */ /* 0x000fe20008000000 */
[----:B------:R-:W-:Y:S01]  /*1559b0*/  ULDC UR6, c[0x0][0x248] ;  /* 0x0000920000067ab9 */ /* 0x000fe20000000800 */
[----:B0-----:R-:W-:Y:S02]  /*1559c0*/  F2FP.SATFINITE.E4M3.F32.PACK_AB_MERGE_C R2, R47, R57, RZ ;  /* 0x000000392f02723e */ /* 0x001fe400048070ff */
[----:B------:R-:W3:Y:S04]  /*1559d0*/  LDL.LU R47, [R1+0x1884] ;  /* 0x00188400012f7983 */ /* 0x000ee80000300800 */
[----:B------:R0:W-:Y:S04]  /*1559e0*/  STL [R1+0x18d8], R2 ;  /* 0x0018d80201007387 */ /* 0x0001e80000100800 */
[----:B------:R-:W3:Y:S04]  /*1559f0*/  LDL.LU R49, [R1+0x1888] ;  /* 0x0018880001317983 */ /* 0x000ee80000300800 */
[----:B------:R-:W3:Y:S01]  /*155a00*/  LDL.LU R57, [R1+0x188c] ;  /* 0x00188c0001397983 */ /* 0x000ee20000300800 */
[----:B------:R-:W-:-:S02]  /*155a10*/  SHF.R.S32.HI R59, RZ, 0x1f, R58 ;  /* 0x0000001fff3b7819 */ /* 0x000fc4000001143a */
[----:B0-----:R-:W-:-:S05]  /*155a20*/  F2FP.SATFINITE.E4M3.F32.PACK_AB_MERGE_C R2, R46, R48, RZ ;  /* 0x000000302e02723e */ /* 0x001fca00048070ff */
[----:B------:R0:W-:Y:S02]  /*155a30*/  STL [R1+0x18cc], R2 ;  /* 0x0018cc0201007387 */ /* 0x0001e40000100800 */
[----:B0-----:R-:W-:-:S05]  /*155a40*/  IADD3 R2, P0, R58, R36, RZ ;  /* 0x000000243a027210 */ /* 0x001fca0007f1e0ff */
[----:B------:R-:W-:-:S05]  /*155a50*/  IMAD.X R3, R59, 0x1, R37, P0 ;  /* 0x000000013b037824 */ /* 0x000fca00000e0625 */
[----:B------:R2:W-:Y:S02]  /*155a60*/  STL.64 [R1+0x18c0], R2 ;  /* 0x0018c00201007387 */ /* 0x0005e40000100a00 */
[----:B--2---:R-:W-:Y:S02]  /*155a70*/  F2FP.SATFINITE.E4M3.F32.PACK_AB_MERGE_C R2, R61, R45, RZ ;  /* 0x0000002d3d02723e */ /* 0x004fe400048070ff */
[----:B------:R-:W2:Y:S04]  /*155a80*/  LDL.LU R45, [R1+0x1870] ;  /* 0x00187000012d7983 */ /* 0x000ea80000300800 */
[----:B------:R-:W2:Y:S04]  /*155a90*/  LDL.LU R61, [R1+0x1874] ;  /* 0x00187400013d7983 */ /* 0x000ea80000300800 */
[----:B------:R4:W-:Y:S04]  /*155aa0*/  STL [R1+0x18c8], R2 ;  /* 0x0018c80201007387 */ /* 0x0009e80000100800 */
[----:B------:R-:W2:Y:S04]  /*155ab0*/  LDL.LU R48, [R1+0x1878] ;  /* 0x0018780001307983 */ /* 0x000ea80000300800 */
        /* <DEDUP_REMOVED lines=9> */
[----:B------:R-:W-:Y:S02]  /*155b50*/  F2FP.SATFINITE.E4M3.F32.PACK_AB_MERGE_C R2, R60, R0, RZ ;  /* 0x000000003c02723e */ /* 0x000fe400048070ff */
[----:B------:R-:W4:Y:S04]  /*155b60*/  LDL.LU R0, [R1+0x1868] ;  /* 0x0018680001007983 */ /* 0x000f280000300800 */
[----:B------:R-:W-:Y:S04]  /*155b70*/  STL [R1+0x18b8], R3 ;  /* 0x0018b80301007387 */ /* 0x000fe80000100800 */
[----:B------:R-:W4:Y:S04]  /*155b80*/  LDL.LU R60, [R1+0x186c] ;  /* 0x00186c00013c7983 */ /* 0x000f280000300800 */
[----:B------:R0:W-:Y:S02]  /*155b90*/  STL [R1+0x18ac], R2 ;  /* 0x0018ac0201007387 */ /* 0x0001e40000100800 */
[----:B0-----:R-:W-:-:S05]  /*155ba0*/  IADD3 R2, P0, R58, R38, RZ ;  /* 0x000000263a027210 */ /* 0x001fca0007f1e0ff */
        /* <DEDUP_REMOVED lines=17> */
[----:B------:R0:W-:Y:S01]  /*155cc0*/  STL [R1+0x1898], R2 ;  /* 0x0018980201007387 */ /* 0x0001e20000100800 */
[----:B------:R-:W-:-:S03]  /*155cd0*/  F2FP.SATFINITE.E4M3.F32.PACK_AB_MERGE_C R4, R57, R49, RZ ;  /* 0x000000313904723e */ /* 0x000fc600048070ff */
[----:B------:R-:W3:Y:S04]  /*155ce0*/  LDL.LU R54, [R1+0x1840] ;  /* 0x0018400001367983 */ /* 0x000ee80000300800 */
[----:B------:R-:W3:Y:S01]  /*155cf0*/  LDL.LU R47, [R1+0x1844] ;  /* 0x00184400012f7983 */ /* 0x000ee20000300800 */
[----:B0-----:R-:W-:-:S03]  /*155d00*/  IADD3 R2, P0, R58, R36, RZ ;  /* 0x000000243a027210 */ /* 0x001fc60007f1e0ff */
[----:B------:R-:W-:Y:S02]  /*155d10*/  STL [R1+0x1888], R4 ;  /* 0x0018880401007387 */ /* 0x000fe40000100800 */
[----:B------:R-:W-:-:S05]  /*155d20*/  IMAD.X R3, R59, 0x1, R37, P0 ;  /* 0x000000013b037824 */ /* 0x000fca00000e0625 */
[----:B------:R2:W-:Y:S02]  /*155d30*/  STL.64 [R1+0x1880], R2 ;  /* 0x0018800201007387 */ /* 0x0005e40000100a00 */
[----:B--2---:R-:W-:Y:S02]  /*155d40*/  F2FP.SATFINITE.E4M3.F32.PACK_AB_MERGE_C R2, R61, R45, RZ ;  /* 0x0000002d3d02723e */ /* 0x004fe400048070ff */
[----:B------:R-:W2:Y:S04]  /*155d50*/  LDL.LU R45, [R1+0x1848] ;  /* 0x00184800012d7983 */ /* 0x000ea80000300800 */
[----:B------:R-:W2:Y:S04]  /*155d60*/  LDL.LU R61, [R1+0x184c] ;  /* 0x00184c00013d7983 */ /* 0x000ea80000300800 */
[----:B------:R0:W-:Y:S01]  /*155d70*/  STL [R1+0x8b8], R2 ;  /* 0x0008b80201007387 */ /* 0x0001e20000100800 */
[----:B------:R-:W-:-:S02]  /*155d80*/  F2FP.SATFINITE.E4M3.F32.PACK_AB_MERGE_C R4, R46, R48, RZ ;  /* 0x000000302e04723e */ /* 0x000fc400048070ff */
[----:B0-----:R-:W-:-:S03]  /*155d90*/  IADD3 R2, P0, R58, R34, RZ ;  /* 0x000000223a027210 */ /* 0x001fc60007f1e0ff */
[----:B------:R-:W-:Y:S02]  /*155da0*/  STL [R1+0x8ec], R4 ;  /* 0x0008ec0401007387 */ /* 0x000fe40000100800 */
[----:B------:R-:W-:-:S05]  /*155db0*/  IMAD.X R3, R59, 0x1, R35, P0 ;  /* 0x000000013b037824 */ /* 0x000fca00000e0623 */
[----:B------:R4:W-:Y:S04]  /*155dc0*/  STL.64 [R1+0x1870], R2 ;  /* 0x0018700201007387 */ /* 0x0009e80000100a00 */
[----:B------:R-:W2:Y:S04]  /*155dd0*/  LDL.LU R49, [R1+0x1830] ;  /* 0x0018300001317983 */ /* 0x000ea80000300800 */
[----:B------:R-:W2:Y:S01]  /*155de0*/  LDL.LU R57, [R1+0x1834] ;  /* 0x0018340001397983 */ /* 0x000ea20000300800 */
[----:B----4-:R-:W-:-:S05]  /*155df0*/  F2FP.SATFINITE.E4M3.F32.PACK_AB_MERGE_C R2, R43, R44, RZ ;  /* 0x0000002c2b02723e */ /* 0x010fca00048070ff */
[----:B------:R0:W-:Y:S04]  /*155e00*/  STL [R1+0x860], R2 ;  /* 0x0008600201007387 */ /* 0x0001e80000100800 */
[----:B------:R-:W4:Y:S04]  /*155e10*/  LDL.LU R48, [R1+0x1838] ;  /* 0x0018380001307983 */ /* 0x000f280000300800 */
[----:B------:R-:W4:Y:S04]  /*155e20*/  LDL.LU R46, [R1+0x183c] ;  /* 0x00183c00012e7983 */ /* 0x000f280000300800 */
[----:B------:R-:W4:Y:S04]  /*155e30*/  LDL.LU R44, [R1+0x1820] ;  /* 0x00182000012c7983 */ /* 0x000f280000300800 */
[----:B------:R-:W4:Y:S01]  /*155e40*/  LDL.LU R43, [R1+0x1824] ;  /* 0x00182400012b7983 */ /* 0x000f220000300800 */
[----:B------:R-:W-:-:S05]  /*155e50*/  F2FP.SATFINITE.E4M3.F32.PACK_AB_MERGE_C R56, R60, R0, RZ ;  /* 0x000000003c38723e */ /* 0x000fca00048070ff */
[----:B------:R-:W-:Y:S04]  /*155e60*/  STL [R1+0x6d40], R56 ;  /* 0x006d403801007387 */ /* 0x000fe80000100800 */
[----:B------:R-:W4:Y:S04]  /*155e70*/  LDL.LU R0, [R1+0x1828] ;  /* 0x0018280001007983 */ /* 0x000f280000300800 */
[----:B------:R-:W4:Y:S01]  /*155e80*/  LDL.LU R60, [R1+0x182c] ;  /* 0x00182c00013c7983 */ /* 0x000f220000300800 */
[----:B0-----:R-:W-:-:S05]  /*155e90*/  IADD3 R2, P0, R58, R38, RZ ;  /* 0x000000263a027210 */ /* 0x001fca0007f1e0ff */
[----:B------:R-:W-:-:S05]  /*155ea0*/  IMAD.X R3, R59, 0x1, R39, P0 ;  /* 0x000000013b037824 */ /* 0x000fca00000e0627 */
[----:B------:R0:W-:Y:S02]  /*155eb0*/  STL.64 [R1+0x1860], R2 ;  /* 0x0018600201007387 */ /* 0x0001e40000100a00 */
[----:B0-----:R-:W-:-:S05]  /*155ec0*/  IADD3 R2, P0, R58, R40, RZ ;  /* 0x000000283a027210 */ /* 0x001fca0007f1e0ff */
[----:B------:R-:W-:Y:S01]  /*155ed0*/  IMAD.X R3, R59, 0x1, R41, P0 ;  /* 0x000000013b037824 */ /* 0x000fe200000e0629 */
[----:B---3--:R-:W-:-:S05]  /*155ee0*/  F2FP.SATFINITE.E4M3.F32.PACK_AB_MERGE_C R4, R50, R33, RZ ;  /* 0x000000213204723e */ /* 0x008fca00048070ff */
[----:B------:R-:W-:Y:S01]  /*155ef0*/  STL [R1+0x7f4], R4 ;  /* 0x0007f40401007387 */ /* 0x000fe20000100800 */
[----:B------:R-:W-:-:S05]  /*155f00*/  F2FP.SATFINITE.E4M3.F32.PACK_AB_MERGE_C R53, R52, R51, RZ ;  /* 0x000000333435723e */ /* 0x000fca00048070ff */
[----:B------:R-:W-:Y:S04]  /*155f10*/  STL [R1+0x6d48], R53 ;  /* 0x006d483501007387 */ /* 0x000fe80000100800 */
        /* <DEDUP_REMOVED lines=9> */
[----:B------:R-:W-:-:S03]  /*155fb0*/  SHF.R.S32.HI R59, RZ, 0x1f, R58 ;  /* 0x0000001fff3b7819 */ /* 0x000fc6000001143a */
[----:B------:R-:W3:Y:S04]  /*155fc0*/  LDL.LU R50, [R1+0x1800] ;  /* 0x0018000001327983 */ /* 0x000ee80000300800 */
[----:B------:R-:W3:Y:S01]  /*155fd0*/  LDL.LU R54, [R1+0x1804] ;  /* 0x0018040001367983 */ /* 0x000ee20000300800 */
[----:B0-----:R-:W-:-:S05]  /*155fe0*/  IADD3 R2, P0, R58, R36, RZ ;  /* 0x000000243a027210 */ /* 0x001fca0007f1e0ff */
[----:B------:R-:W-:Y:S01]  /*155ff0*/  IMAD.X R3, R59, 0x1, R37, P0 ;  /* 0x000000013b037824 */ /* 0x000fe200000e0625 */
[----:B--2---:R-:W-:Y:S02]  /*156000*/  F2FP.SATFINITE.E4M3.F32.PACK_AB_MERGE_C R51, R61, R45, RZ ;  /* 0x0000002d3d33723e */ /* 0x004fe400048070ff */
[----:B------:R-:W2:Y:S04]  /*156010*/  LDL.LU R45, [R1+0x1808] ;  /* 0x00180800012d7983 */ /* 0x000ea80000300800 */
[----:B------:R-:W2:Y:S04]  /*156020*/  LDL.LU R61, [R1+0x180c] ;  /* 0x00180c00013d7983 */ /* 0x000ea80000300800 */
[----:B------:R-:W-:Y:S04]  /*156030*/  STL [R1+0x6d4c], R51 ;  /* 0x006d4c3301007387 */ /* 0x000fe80000100800 */
[----:B------:R0:W-:Y:S02]  /*156040*/  STL.64 [R1+0x1840], R2 ;  /* 0x0018400201007387 */ /* 0x0001e40000100a00 */
[----:B0-----:R-:W-:-:S02]  /*156050*/  IADD3 R2, P0, R58, R34, RZ ;  /* 0x000000223a027210 */ /* 0x001fc40007f1e0ff */
[----:B------:R-:W-:-:S03]  /*156060*/  F2FP.SATFINITE.E4M3.F32.PACK_AB_MERGE_C R5, R57, R49, RZ ;  /* 0x000000313905723e */ /* 0x000fc600048070ff */
[----:B------:R-:W-:Y:S02]  /*156070*/  IMAD.X R3, R59, 0x1, R35, P0 ;  /* 0x000000013b037824 */ /* 0x000fe400000e0623 */
[----:B------:R-:W-:Y:S01]  /*156080*/  STL [R1+0x700], R5 ;  /* 0x0007000501007387 */ /* 0x000fe20000100800 */
[----:B----4-:R-:W-:-:S05]  /*156090*/  F2FP.SATFINITE.E4M3.F32.PACK_AB_MERGE_C R4, R46, R48, RZ ;  /* 0x000000302e04723e */ /* 0x010fca00048070ff */
        /* <DEDUP_REMOVED lines=8> */
[----:B0-----:R-:W-:-:S05]  /*156120*/  IADD3 R2, P0, R58, R38, RZ ;  /* 0x000000263a027210 */ /* 0x001fca0007f1e0ff */
[----:B------:R-:W-:Y:S01]  /*156130*/  IMAD.X R3, R59, 0x1, R39, P0 ;  /* 0x000000013b037824 */ /* 0x000fe200000e0627 */
[----:B------:R-:W-:-:S05]  /*156140*/  F2FP.SATFINITE.E4M3.F32.PACK_AB_MERGE_C R49, R60, R0, RZ ;  /* 0x000000003c31723e */ /* 0x000fca00048070ff */
[----:B------:R-:W-:Y:S04]  /*156150*/  STL [R1+0x6d58], R49 ;  /* 0x006d583101007387 */ /* 0x000fe80000100800 */
[----:B------:R-:W4:Y:S04]  /*156160*/  LDL.LU R44, [R1+0x17e0] ;  /* 0x0017e000012c7983 */ /* 0x000f280000300800 */
[----:B------:R-:W4:Y:S04]  /*156170*/  LDL.LU R43, [R1+0x17e4] ;  /* 0x0017e400012b7983 */ /* 0x000f280000300800 */
[----:B------:R-:W4:Y:S04]  /*156180*/  LDL.LU R0, [R1+0x17e8] ;  /* 0x0017e80001007983 */ /* 0x000f280000300800 */
[----:B------:R0:W-:Y:S04]  /*156190*/  STL.64 [R1+0x1820], R2 ;  /* 0x0018200201007387 */ /* 0x0001e80000100a00 */
[----:B------:R-:W4:Y:S01]  /*1561a0*/  LDL.LU R60, [R1+0x17ec] ;  /* 0x0017ec00013c7983 */ /* 0x000f220000300800 */
[----:B0-----:R-:W-:-:S05]  /*1561b0*/  IADD3 R2, P0, R58, R40, RZ ;  /* 0x000000283a027210 */ /* 0x001fca0007f1e0ff */
[----:B------:R-:W-:Y:S02]  /*1561c0*/  IMAD.X R3, R59, 0x1, R41, P0 ;  /* 0x000000013b037824 */ /* 0x000fe400000e0629 */
[----:B------:R-:W-:Y:S01]  /*1561d0*/  VIADD R58, R58, UR6 ;  /* 0x000000063a3a7c36 */ /* 0x000fe20008000000 */
[----:B------:R-:W-:-:S04]  /*1561e0*/  ULDC UR6, c[0x0][0x248] ;  /* 0x0000920000067ab9 */ /* 0x000fc80000000800 */
[----:B------:R-:W-:Y:S02]  /*1561f0*/  SHF.R.S32.HI R59, RZ, 0x1f, R58 ;  /* 0x0000001fff3b7819 */ /* 0x000fe4000001143a */
[----:B---3--:R-:W-:-:S05]  /*156200*/  F2FP.SATFINITE.E4M3.F32.PACK_AB_MERGE_C R4, R32, R31, RZ ;  /* 0x0000001f2004723e */ /* 0x008fca00048070ff */
[----:B------:R-:W-:Y:S01]  /*156210*/  STL [R1+0x444], R4 ;  /* 0x0004440401007387 */ /* 0x000fe20000100800 */
[----:B------:R-:W-:-:S05]  /*156220*/  F2FP.SATFINITE.E4M3.F32.PACK_AB_MERGE_C R47, R47, R33, RZ ;  /* 0x000000212f2f723e */ /* 0x000fca00048070ff */
[----:B------:R-:W-:Y:S04]  /*156230*/  STL [R1+0x6d5c], R47 ;  /* 0x006d5c2f01007387 */ /* 0x000fe80000100800 */
[----:B------:R0:W-:Y:S04]  /*156240*/  STL.64 [R1+0x1810], R2 ;  /* 0x0018100201007387 */ /* 0x0001e80000100a00 */
[----:B------:R-:W3:Y:S04]  /*156250*/  LDL.LU R25, [R1+0x17d0] ;  /* 0x0017d00001197983 */ /* 0x000ee80000300800 */
[----:B------:R-:W3:Y:S01]  /*156260*/  LDL.LU R26, [R1+0x17d4] ;  /* 0x0017d400011a7983 */ /* 0x000ee20000300800 */
[----:B0-----:R-:W-:-:S05]  /*156270*/  F2FP.SATFINITE.E4M3.F32.PACK_AB_MERGE_C R2, R54, R50, RZ ;  /* 0x000000323602723e */ /* 0x001fca00048070ff */
[----:B------:R0:W-:Y:S04]  /*156280*/  STL [R1+0x438], R2 ;  /* 0x0004380201007387 */ /* 0x0001e80000100800 */
[----:B------:R-:W3:Y:S01]  /*156290*/  LDL.LU R54, [R1+0x17d8] ;  /* 0x0017d80001367983 */ /* 0x000ee20000300800 */
[----:B--2---:R-:W-:-:S03]  /*1562a0*/  F2FP.SATFINITE.E4M3.F32.PACK_AB_MERGE_C R45, R61, R45, RZ ;  /* 0x0000002d3d2d723e */ /* 0x004fc600048070ff */
[----:B------:R-:W2:Y:S04]  /*1562b0*/  LDL.LU R61, [R1+0x17dc] ;  /* 0x0017dc00013d7983 */ /* 0x000ea80000300800 */
[----:B------:R-:W2:Y:S04]  /*1562c0*/  LDL.LU R28, [R1+0x17c0] ;  /* 0x0017c000011c7983 */ /* 0x000ea80000300800 */
[----:B------:R-:W2:Y:S04]  /*1562d0*/  LDL.LU R29, [R1+0x17c4] ;  /* 0x0017c400011d7983 */ /* 0x000ea80000300800 */
[----:B------:R-:W2:Y:S04]  /*1562e0*/  LDL.LU R30, [R1+0x17c8] ;  /* 0x0017c800011e7983 */ /* 0x000ea80000300800 */
[----:B------:R-:W2:Y:S01]  /*1562f0*/  LDL.LU R33, [R1+0x17cc] ;  /* 0x0017cc0001217983 */ /* 0x000ea20000300800 */
[----:B0-----:R-:W-:-:S03]  /*156300*/  IADD3 R2, P0, R58, R36, RZ ;  /* 0x000000243a027210 */ /* 0x001fc60007f1e0ff */
[----:B------:R-:W-:Y:S02]  /*156310*/  STL [R1+0x6d60], R45 ;  /* 0x006d602d01007387 */ /* 0x000fe40000100800 */
[----:B------:R-:W-:-:S05]  /*156320*/  IMAD.X R3, R59, 0x1, R37, P0 ;  /* 0x000000013b037824 */ /* 0x000fca00000e0625 */
[----:B------:R4:W-:Y:S04]  /*156330*/  STL.64 [R1+0x1800], R2 ;  /* 0x0018000201007387 */ /* 0x0009e80000100a00 */
[----:B------:R-:W2:Y:S01]  /*156340*/  LDL.LU R31, [R1+0x17b0] ;  /* 0x0017b000011f7983 */ /* 0x000ea20000300800 */
[----:B----4-:R-:W-:-:S05]  /*156350*/  F2FP.SATFINITE.E4M3.F32.PACK_AB_MERGE_C R3, R57, R52, RZ ;  /* 0x000000343903723e */ /* 0x010fca00048070ff */
[----:B------:R-:W-:Y:S04]  /*156360*/  STL [R1+0x430], R3 ;  /* 0x0004300301007387 */ /* 0x000fe80000100800 */
[----:B------:R-:W4:Y:S01]  /*156370*/  LDL.LU R32, [R1+0x17b4] ;  /* 0x0017b40001207983 */ /* 0x000f220000300800 */
[----:B------:R-:W-:-:S05]  /*156380*/  F2FP.SATFINITE.E4M3.F32.PACK_AB_MERGE_C R2, R46, R48, RZ ;  /* 0x000000302e02723e */ /* 0x000fca00048070ff */
        /* <DEDUP_REMOVED lines=8> */
[----:B------:R0:W-:Y:S04]  /*156410*/  STL [R1+0x424], R2 ;  /* 0x0004240201007387 */ /* 0x0001e80000100800 */
[----:B------:R-:W4:Y:S01]  /*156420*/  LDL.LU R44, [R1+0x17a4] ;  /* 0x0017a400012c7983 */ /* 0x000f220000300800 */
[----:B------:R-:W-:Y:S02]  /*156430*/  F2FP.SATFINITE.E4M3.F32.PACK_AB_MERGE_C R43, R60, R0, RZ ;  /* 0x000000003c2b723e */ /* 0x000fe400048070ff */
[----:B0-----:R-:W-:-:S03]  /*156440*/  IADD3 R2, P0, R58, R38, RZ ;  /* 0x000000263a027210 */ /* 0x001fc60007f1e0ff */
[----:B------:R-:W-:Y:S04]  /*156450*/  STL [R1+0x6d80], R43 ;  /* 0x006d802b01007387 */ /* 0x000fe80000100800 */
[----:B------:R-:W4:Y:S01]  /*156460*/  LDL.LU R50, [R1+0x17a8] ;  /* 0x0017a80001327983 */ /* 0x000f220000300800 */
[----:B------:R-:W-:-:S03]  /*156470*/  IMAD.X R3, R59, 0x1, R39, P0 ;  /* 0x000000013b037824 */ /* 0x000fc600000e0627 */
        /* <DEDUP_REMOVED lines=10> */
[----:B------:R-:W-:Y:S04]  /*156520*/  STL [R1+0x6d8c], R42 ;  /* 0x006d8c2a01007387 */ /* 0x000fe80000100800 */
[----:B------:R2:W-:Y:S02]  /*156530*/  STL.64 [R1+0x17d0], R2 ;  /* 0x0017d00201007387 */ /* 0x0005e40000100a00 */
[----:B--2---:R-:W-:Y:S02]  /*156540*/  F2FP.SATFINITE.E4M3.F32.PACK_AB_MERGE_C R2, R61, R54, RZ ;  /* 0x000000363d02723e */ /* 0x004fe400048070ff */
[----:B------:R-:W2:Y:S04]  /*156550*/  LDL.LU R54, [R1+0x1798] ;  /* 0x0017980001367983 */ /* 0x000ea80000300800 */
[----:B------:R-:W2:Y:S04]  /*156560*/  LDL.LU R61, [R1+0x179c] ;  /* 0x00179c00013d7983 */ /* 0x000ea80000300800 */
[----:B------:R0:W-:Y:S01]  /*156570*/  STL [R1+0x420], R2 ;  /* 0x0004200201007387 */ /* 0x0001e20000100800 */
[----:B------:R-:W-:-:S02]  /*156580*/  F2FP.SATFINITE.E4M3.F32.PACK_AB_MERGE_C R33, R33, R30, RZ ;  /* 0x0000001e2121723e */ /* 0x000fc400048070ff */
[----:B0-----:R-:W-:-:S05]  /*156590*/  F2FP.SATFINITE.E4M3.F32.PACK_AB_MERGE_C R2, R29, R28, RZ ;  /* 0x0000001c1d02723e */ /* 0x001fca00048070ff */
[----:B------:R0:W-:Y:S04]  /*1565a0*/  STL [R1+0x414], R2 ;  /* 0x0004140201007387 */ /* 0x0001e80000100800 */
[----:B------:R-:W-:Y:S04]  /*1565b0*/  STL [R1+0x6d90], R33 ;  /* 0x006d902101007387 */ /* 0x000fe80000100800 */
[----:B------:R-:W3:Y:S04]  /*1565c0*/  LDL.LU R22, [R1+0x1780] ;  /* 0x0017800001167983 */ /* 0x000ee80000300800 */
[----:B------:R-:W3:Y:S01]  /*1565d0*/  LDL.LU R24, [R1+0x1784] ;  /* 0x0017840001187983 */ /* 0x000ee20000300800 */
[----:B0-----:R-:W-:-:S05]  /*1565e0*/  IADD3 R2, P0, R58, R36, RZ ;  /* 0x000000243a027210 */ /* 0x001fca0007f1e0ff */
[----:B------:R-:W-:-:S05]  /*1565f0*/  IMAD.X R3, R59, 0x1, R37, P0 ;  /* 0x000000013b037824 */ /* 0x000fca00000e0625 */
[----:B------:R4:W-:Y:S04]  /*156600*/  STL.64 [R1+0x17c0], R2 ;  /* 0x0017c00201007387 */ /* 0x0009e80000100a00 */
[----:B------:R-:W3:Y:S01]  /*156610*/  LDL.LU R26, [R1+0x1788] ;  /* 0x00178800011a7983 */ /* 0x000ee20000300800 */
        /* <DEDUP_REMOVED lines=13> */
[----:B------:R0:W-:Y:S02]  /*1566f0*/  STL [R1+0x404], R2 ;  /* 0x0004040201007387 */ /* 0x0001e40000100800 */
[----:B0-----:R-:W-:-:S02]  /*156700*/  IADD3 R2, P0, R58, R38, RZ ;  /* 0x000000263a027210 */ /* 0x001fc40007f1e0ff */
[----:B------:R-:W-:Y:S02]  /*156710*/  F2FP.SATFINITE.E4M3.F32.PACK_AB_MERGE_C R31, R52, R50, RZ ;  /* 0x00000032341f723e */ /* 0x000fe400048070ff */
[----:B------:R-:W-:Y:S01]  /*156720*/  F2FP.SATFINITE.E4M3.F32.PACK_AB_MERGE_C R0, R60, R0, RZ ;  /* 0x000000003c00723e */ /* 0x000fe200048070ff */
[----:B------:R-:W-:Y:S02]  /*156730*/  IMAD.X R3, R59, 0x1, R39, P0 ;  /* 0x000000013b037824 */ /* 0x000fe400000e0627 */
[----:B------:R-:W-:Y:S04]  /*156740*/  STL [R1+0x6da0], R31 ;  /* 0x006da01f01007387 */ /* 0x000fe80000100800 */
[----:B------:R-:W-:Y:S04]  /*156750*/  STL.64 [R1+0x17a8], R2 ;  /* 0x0017a80201007387 */ /* 0x000fe80000100a00 */
[----:B------:R0:W-:Y:S04]  /*156760*/  STL [R1+0x400], R0 ;  /* 0x0004000001007387 */ /* 0x0001e80000100800 */
[----:B0-----:R-:W4:Y:S04]  /*156770*/  LDL.LU R0, [R1+0x1760] ;  /* 0x0017600001007983 */ /* 0x001f280000300800 */
        /* <DEDUP_REMOVED lines=9> */
[----:B------:R-:W4:Y:S01]  /*156810*/  LDL.LU R52, [R1+0x175c] ;  /* 0x00175c0001347983 */ /* 0x000f220000300800 */
[----:B------:R-:W-:Y:S01]  /*156820*/  VIADD R58, R58, UR6 ;  /* 0x000000063a3a7c36 */ /* 0x000fe20008000000 */
[----:B------:R-:W-:-:S04]  /*156830*/  ULDC UR6, c[0x0][0x248] ;  /* 0x0000920000067ab9 */ /* 0x000fc80000000800 */
[----:B------:R-:W-:Y:S02]  /*156840*/  SHF.R.S32.HI R59, RZ, 0x1f, R58 ;  /* 0x0000001fff3b7819 */ /* 0x000fe4000001143a */
[----:B0-----:R-:W-:-:S05]  /*156850*/  IADD3 R2, P0, R58, R36, RZ ;  /* 0x000000243a027210 */ /* 0x001fca0007f1e0ff */
[----:B------:R-:W-:Y:S01]  /*156860*/  IMAD.X R3, R59, 0x1, R37, P0 ;  /* 0x000000013b037824 */ /* 0x000fe200000e0625 */
[----:B--2---:R-:W-:Y:S02]  /*156870*/  F2FP.SATFINITE.E4M3.F32.PACK_AB_MERGE_C R29, R61, R54, RZ ;  /* 0x000000363d1d723e */ /* 0x004fe400048070ff */
[----:B------:R-:W2:Y:S04]  /*156880*/  LDL.LU R54, [R1+0x1740] ;  /* 0x0017400001367983 */ /* 0x000ea80000300800 */
[----:B------:R-:W2:Y:S04]  /*156890*/  LDL.LU R61, [R1+0x1744] ;  /* 0x00174400013d7983 */ /* 0x000ea80000300800 */
[----:B------:R-:W-:Y:S01]  /*1568a0*/  STL [R1+0x6da8], R29 ;  /* 0x006da81d01007387 */ /* 0x000fe20000100800 */
[----:B---3--:R-:W-:-:S05]  /*1568b0*/  F2FP.SATFINITE.E4M3.F32.PACK_AB_MERGE_C R27, R24, R22, RZ ;  /* 0x00000016181b723e */ /* 0x008fca00048070ff */
[----:B------:R-:W-:Y:S01]  /*1568c0*/  STL [R1+0x6db4], R27 ;  /* 0x006db41b01007387 */ /* 0x000fe20000100800 */
[----:B----4-:R-:W-:-:S05]  /*1568d0*/  F2FP.SATFINITE.E4M3.F32.PACK_AB_MERGE_C R4, R28, R26, RZ ;  /* 0x0000001a1c04723e */ /* 0x010fca00048070ff */
[----:B------:R-:W-:Y:S04]  /*1568e0*/  STL [R1+0x3f0], R4 ;  /* 0x0003f00401007387 */ /* 0x000fe80000100800 */
[----:B------:R0:W-:Y:S04]  /*1568f0*/  STL.64 [R1+0x1798], R2 ;  /* 0x0017980201007387 */ /* 0x0001e80000100a00 */
[----:B------:R-:W3:Y:S04]  /*156900*/  LDL.LU R22, [R1+0x1748] ;  /* 0x0017480001167983 */ /* 0x000ee80000300800 */
[----:B------:R-:W3:Y:S01]  /*156910*/  LDL.LU R24, [R1+0x174c] ;  /* 0x00174c0001187983 */ /* 0x000ee20000300800 */
[----:B0-----:R-:W-:-:S05]  /*156920*/  F2FP.SATFINITE.E4M3.F32.PACK_AB_MERGE_C R2, R48, R57, RZ ;  /* 0x000000393002723e */ /* 0x001fca00048070ff */
[----:B------:R0:W-:Y:S04]  /*156930*/  STL [R1+0x320], R2 ;  /* 0x0003200201007387 */ /* 0x0001e80000100800 */
[----:B------:R-:W4:Y:S04]  /*156940*/  LDL.LU R26, [R1+0x1730] ;  /* 0x00173000011a7983 */ /* 0x000f280000300800 */
[----:B------:R-:W4:Y:S01]  /*156950*/  LDL.LU R28, [R1+0x1734] ;  /* 0x00173400011c7983 */ /* 0x000f220000300800 */
[----:B0-----:R-:W-:-:S05]  /*156960*/  F2FP.SATFINITE.E4M3.F32.PACK_AB_MERGE_C R2, R44, R46, RZ ;  /* 0x0000002e2c02723e */ /* 0x001fca00048070ff */
[----:B------:R0:W-:Y:S04]  /*156970*/  STL [R1+0x324], R2 ;  /* 0x0003240201007387 */ /* 0x0001e80000100800 */
[----:B------:R-:W4:Y:S04]  /*156980*/  LDL.LU R57, [R1+0x1738] ;  /* 0x0017380001397983 */ /* 0x000f280000300800 */
[----:B------:R-:W4:Y:S04]  /*156990*/  LDL.LU R48, [R1+0x173c] ;  /* 0x00173c0001307983 */ /* 0x000f280000300800 */
        /* <DEDUP_REMOVED lines=9> */
[----:B------:R-:W-:-:S02]  /*156a30*/  F2FP.SATFINITE.E4M3.F32.PACK_AB_MERGE_C R25, R25, R21, RZ ;  /* 0x000000151919723e */ /* 0x000fc400048070ff */
[----:B0-----:R-:W-:-:S03]  /*156a40*/  IADD3 R2, P0, R58, R38, RZ ;  /* 0x000000263a027210 */ /* 0x001fc60007f1e0ff */
[----:B------:R-:W-:Y:S02]  /*156a50*/  STL [R1+0x6dc0], R25 ;  /* 0x006dc01901007387 */ /* 0x000fe40000100800 */
[----:B------:R-:W-:Y:S01]  /*156a60*/  IMAD.X R3, R59, 0x1, R39, P0 ;  /* 0x000000013b037824 */ /* 0x000fe200000e0627 */
[----:B------:R-:W-:-:S04]  /*156a70*/  F2FP.SATFINITE.E4M3.F32.PACK_AB_MERGE_C R4, R32, R30, RZ ;  /* 0x0000001e2004723e */ /* 0x000fc800048070ff */
[----:B------:R0:W-:Y:S01]  /*156a80*/  STL.64 [R1+0x1788], R2 ;  /* 0x0017880201007387 */ /* 0x0001e20000100a00 */
[----:B------:R-:W-:-:S03]  /*156a90*/  F2FP.SATFINITE.E4M3.F32.PACK_AB_MERGE_C R23, R52, R50, RZ ;  /* 0x000000323417723e */ /* 0x000fc600048070ff */
[----:B------:R-:W-:Y:S01]  /*156aa0*/  STL [R1+0x2ec], R4 ;  /* 0x0002ec0401007387 */ /* 0x000fe20000100800 */
[----:B0-----:R-:W-:-:S03]  /*156ab0*/  IADD3 R2, P0, R58, R40, RZ ;  /* 0x000000283a027210 */ /* 0x001fc60007f1e0ff */
[----:B------:R-:W-:Y:S02]  /*156ac0*/  STL [R1+0x6dc8], R23 ;  /* 0x006dc81701007387 */ /* 0x000fe40000100800 */
[----:B------:R-:W-:-:S05]  /*156ad0*/  IMAD.X R3, R59, 0x1, R41, P0 ;  /* 0x000000013b037824 */ /* 0x000fca00000e0629 */
[----:B------:R2:W-:Y:S04]  /*156ae0*/  STL.64 [R1+0x1780], R2 ;  /* 0x0017800201007387 */ /* 0x0005e80000100a00 */
[----:B------:R-:W4:Y:S04]  /*156af0*/  LDL.LU R30, [R1+0x1710] ;  /* 0x00171000011e7983 */ /* 0x000f280000300800 */
[----:B------:R-:W4:Y:S01]  /*156b00*/  LDL.LU R32, [R1+0x1714] ;  /* 0x0017140001207983 */ /* 0x000f220000300800 */
[----:B------:R-:W-:Y:S01]  /*156b10*/  VIADD R58, R58, UR6 ;  /* 0x000000063a3a7c36 */ /* 0x000fe20008000000 */
[----:B------:R-:W-:Y:S01]  /*156b20*/  ULDC UR6, c[0x0][0x248] ;  /* 0x0000920000067ab9 */ /* 0x000fe20000000800 */
[----:B--2---:R-:W-:-:S05]  /*156b30*/  F2FP.SATFINITE.E4M3.F32.PACK_AB_MERGE_C R2, R61, R54, RZ ;  /* 0x000000363d02723e */ /* 0x004fca00048070ff */
[----:B------:R0:W-:Y:S04]  /*156b40*/  STL [R1+0x2dc], R2 ;  /* 0x0002dc0201007387 */ /* 0x0001e80000100800 */
[----:B------:R-:W2:Y:S04]  /*156b50*/  LDL.LU R50, [R1+0x1718] ;  /* 0x0017180001327983 */ /* 0x000ea80000300800 */
[----:B------:R-:W2:Y:S01]  /*156b60*/  LDL.LU R52, [R1+0x171c] ;  /* 0x00171c0001347983 */ /* 0x000ea20000300800 */
[----:B------:R-:W-:-:S03]  /*156b70*/  SHF.R.S32.HI R59, RZ, 0x1f, R58 ;  /* 0x0000001fff3b7819 */ /* 0x000fc6000001143a */
[----:B------:R-:W2:Y:S04]  /*156b80*/  LDL.LU R54, [R1+0x1700] ;  /* 0x0017000001367983 */ /* 0x000ea80000300800 */
[----:B------:R-:W2:Y:S01]  /*156b90*/  LDL.LU R61, [R1+0x1704] ;  /* 0x00170400013d7983 */ /* 0x000ea20000300800 */
[----:B0-----:R-:W-:-:S05]  /*156ba0*/  IADD3 R2, P0, R58, R36, RZ ;  /* 0x000000243a027210 */ /* 0x001fca0007f1e0ff */
[----:B------:R-:W-:Y:S01]  /*156bb0*/  IMAD.X R3, R59, 0x1, R37, P0 ;  /* 0x000000013b037824 */ /* 0x000fe200000e0625 */
[----:B---3--:R-:W-:-:S05]  /*156bc0*/  F2FP.SATFINITE.E4M3.F32.PACK_AB_MERGE_C R21, R24, R22, RZ ;  /* 0x000000161815723e */ /* 0x008fca00048070ff */
[----:B------:R-:W-:Y:S04]  /*156bd0*/  STL [R1+0x6dcc], R21 ;  /* 0x006dcc1501007387 */ /* 0x000fe80000100800 */
[----:B------:R0:W-:Y:S02]  /*156be0*/  STL.64 [R1+0x1778], R2 ;  /* 0x0017780201007387 */ /* 0x0001e40000100a00 */
[----:B0-----:R-:W-:Y:S02]  /*156bf0*/  IADD3 R2, P0, R58, R34, RZ ;  /* 0x000000223a027210 */ /* 0x001fe40007f1e0ff */
[----:B----4-:R-:W-:-:S03]  /*156c00*/  F2FP.SATFINITE.E4M3.F32.PACK_AB_MERGE_C R5, R28, R26, RZ ;  /* 0x0000001a1c05723e */ /* 0x010fc600048070ff */
[----:B------:R-:W-:Y:S02]  /*156c10*/  IMAD.X R3, R59, 0x1, R35, P0 ;  /* 0x000000013b037824 */ /* 0x000fe400000e0623 */
        /* <DEDUP_REMOVED lines=8> */
[----:B------:R-:W4:Y:S04]  /*156ca0*/  LDL.LU R18, [R1+0x16f0] ;  /* 0x0016f00001127983 */ /* 0x000f280000300800 */
[----:B------:R-:W4:Y:S04]  /*156cb0*/  LDL.LU R20, [R1+0x16f4] ;  /* 0x0016f40001147983 */ /* 0x000f280000300800 */
[----:B------:R-:W4:Y:S04]  /*156cc0*/  LDL.LU R57, [R1+0x16f8] ;  /* 0x0016f80001397983 */ /* 0x000f280000300800 */
[----:B------:R-:W4:Y:S04]  /*156cd0*/  LDL.LU R48, [R1+0x16fc] ;  /* 0x0016fc0001307983 */ /* 0x000f280000300800 */
[----:B------:R-:W4:Y:S04]  /*156ce0*/  LDL.LU R46, [R1+0x16e0] ;  /* 0x0016e000012e7983 */ /* 0x000f280000300800 */
[----:B------:R-:W4:Y:S01]  /*156cf0*/  LDL.LU R44, [R1+0x16e4] ;  /* 0x0016e400012c7983 */ /* 0x000f220000300800 */
[----:B------:R-:W-:-:S03]  /*156d00*/  F2FP.SATFINITE.E4M3.F32.PACK_AB_MERGE_C R19, R60, R0, RZ ;  /* 0x000000003c13723e */ /* 0x000fc600048070ff */
[----:B------:R-:W4:Y:S04]  /*156d10*/  LDL.LU R0, [R1+0x16e8] ;  /* 0x0016e80001007983 */ /* 0x000f280000300800 */
[----:B------:R-:W4:Y:S01]  /*156d20*/  LDL.LU R60, [R1+0x16ec] ;  /* 0x0016ec00013c7983 */ /* 0x000f220000300800 */
[----:B0-----:R-:W-:-:S03]  /*156d30*/  IADD3 R2, P0, R58, R38, RZ ;  /* 0x000000263a027210 */ /* 0x001fc60007f1e0ff */
[----:B------:R-:W-:Y:S02]  /*156d40*/  STL [R1+0x6dd4], R19 ;  /* 0x006dd41301007387 */ /* 0x000fe40000100800 */
[----:B------:R-:W-:-:S05]  /*156d50*/  IMAD.X R3, R59, 0x1, R39, P0 ;  /* 0x000000013b037824 */ /* 0x000fca00000e0627 */
[----:B------:R0:W-:Y:S02]  /*156d60*/  STL.64 [R1+0x1768], R2 ;  /* 0x0017680201007387 */ /* 0x0001e40000100a00 */
[----:B0-----:R-:W-:-:S05]  /*156d70*/  IADD3 R2, P0, R58, R40, RZ ;  /* 0x000000283a027210 */ /* 0x001fca0007f1e0ff */
[----:B------:R-:W-:Y:S01]  /*156d80*/  IMAD.X R3, R59, 0x1, R41, P0 ;  /* 0x000000013b037824 */ /* 0x000fe200000e0629 */
[----:B------:R-:W-:-:S05]  /*156d90*/  F2FP.SATFINITE.E4M3.F32.PACK_AB_MERGE_C R4, R32, R30, RZ ;  /* 0x0000001e2004723e */ /* 0x000fca00048070ff */
[----:B------:R-:W-:Y:S01]  /*156da0*/  STL [R1+0x2b0], R4 ;  /* 0x0002b00401007387 */ /* 0x000fe20000100800 */
[----:B--2---:R-:W-:-:S05]  /*156db0*/  F2FP.SATFINITE.E4M3.F32.PACK_AB_MERGE_C R17, R52, R50, RZ ;  /* 0x000000323411723e */ /* 0x004fca00048070ff */
[----:B------:R-:W-:Y:S04]  /*156dc0*/  STL [R1+0x6dd8], R17 ;  /* 0x006dd81101007387 */ /* 0x000fe80000100800 */
[----:B------:R0:W-:Y:S04]  /*156dd0*/  STL.64 [R1+0x1760], R2 ;  /* 0x0017600201007387 */ /* 0x0001e80000100a00 */
[----:B------:R-:W2:Y:S04]  /*156de0*/  LDL.LU R24, [R1+0x16d0] ;  /* 0x0016d00001187983 */ /* 0x000ea80000300800 */
[----:B------:R-:W2:Y:S01]  /*156df0*/  LDL.LU R26, [R1+0x16d4] ;  /* 0x0016d400011a7983 */ /* 0x000ea20000300800 */
[----:B------:R-:W-:Y:S01]  /*156e00*/  VIADD R58, R58, UR6 ;  /* 0x000000063a3a7c36 */ /* 0x000fe20008000000 */
[----:B------:R-:W-:Y:S01]  /*156e10*/  ULDC UR6, c[0x0][0x248] ;  /* 0x0000920000067ab9 */ /* 0x000fe20000000800 */
[----:B0-----:R-:W-:-:S05]  /*156e20*/  F2FP.SATFINITE.E4M3.F32.PACK_AB_MERGE_C R2, R61, R54, RZ ;  /* 0x000000363d02723e */ /* 0x001fca00048070ff */
[----:B------:R0:W-:Y:S04]  /*156e30*/  STL [R1+0x2ac], R2 ;  /* 0x0002ac0201007387 */ /* 0x0001e80000100800 */
[----:B------:R-:W2:Y:S04]  /*156e40*/  LDL.LU R22, [R1+0x16d8] ;  /* 0x0016d80001167983 */ /* 0x000ea80000300800 */
[----:B------:R-:W2:Y:S04]  /*156e50*/  LDL.LU R28, [R1+0x16dc] ;  /* 0x0016dc00011c7983 */ /* 0x000ea80000300800 */
[----:B------:R-:W2:Y:S04]  /*156e60*/  LDL.LU R30, [R1+0x16c0] ;  /* 0x0016c000011e7983 */ /* 0x000ea80000300800 */
[----:B------:R-:W2:Y:S01]  /*156e70*/  LDL.LU R32, [R1+0x16c4] ;  /* 0x0016c40001207983 */ /* 0x000ea20000300800 */
[----:B------:R-:W-:-:S03]  /*156e80*/  SHF.R.S32.HI R59, RZ, 0x1f, R58 ;  /* 0x0000001fff3b7819 */ /* 0x000fc6000001143a */
[----:B------:R-:W2:Y:S04]  /*156e90*/  LDL.LU R50, [R1+0x16c8] ;  /* 0x0016c80001327983 */ /* 0x000ea80000300800 */
[----:B------:R-:W2:Y:S04]  /*156ea0*/  LDL.LU R52, [R1+0x16cc] ;  /* 0x0016cc0001347983 */ /* 0x000ea80000300800 */
        /* <DEDUP_REMOVED lines=8> */
[----:B----4-:R-:W-:Y:S02]  /*156f30*/  F2FP.SATFINITE.E4M3.F32.PACK_AB_MERGE_C R5, R20, R18, RZ ;  /* 0x000000121405723e */ /* 0x010fe400048070ff */
[----:B------:R-:W-:Y:S01]  /*156f40*/  F2FP.SATFINITE.E4M3.F32.PACK_AB_MERGE_C R4, R48, R57, RZ ;  /* 0x000000393004723e */ /* 0x000fe200048070ff */
[----:B------:R-:W-:-:S02]  /*156f50*/  IMAD.X R3, R59, 0x1, R35, P0 ;  /* 0x000000013b037824 */ /* 0x000fc400000e0623 */
[----:B------:R-:W-:Y:S04]  /*156f60*/  STL [R1+0x298], R5 ;  /* 0x0002980501007387 */ /* 0x000fe80000100800 */
[----:B------:R-:W-:Y:S04]  /*156f70*/  STL [R1+0x29c], R4 ;  /* 0x00029c0401007387 */ /* 0x000fe80000100800 */
[----:B------:R0:W-:Y:S04]  /*156f80*/  STL.64 [R1+0x1750], R2 ;  /* 0x0017500201007387 */ /* 0x0001e80000100a00 */
[----:B------:R-:W3:Y:S01]  /*156f90*/  LDL.LU R57, [R1+0x16b8] ;  /* 0x0016b80001397983 */ /* 0x000ee20000300800 */
[----:B0-----:R-:W-:-:S05]  /*156fa0*/  F2FP.SATFINITE.E4M3.F32.PACK_AB_MERGE_C R2, R44, R46, RZ ;  /* 0x0000002e2c02723e */ /* 0x001fca00048070ff */
[----:B------:R0:W-:Y:S04]  /*156fb0*/  STL [R1+0x278], R2 ;  /* 0x0002780201007387 */ /* 0x0001e80000100800 */
[----:B------:R-:W3:Y:S04]  /*156fc0*/  LDL.LU R48, [R1+0x16bc] ;  /* 0x0016bc0001307983 */ /* 0x000ee80000300800 */
        /* <DEDUP_REMOVED lines=12> */
[----:B------:R-:W-:Y:S04]  /*157090*/  STL [R1+0x6e04], R11 ;  /* 0x006e040b01007387 */ /* 0x000fe80000100800 */
[----:B------:R-:W2:Y:S04]  /*1570a0*/  LDL.LU R24, [R1+0x1690] ;  /* 0x0016900001187983 */ /* 0x000ea80000300800 */
[----:B------:R-:W2:Y:S04]  /*1570b0*/  LDL.LU R26, [R1+0x1694] ;  /* 0x00169400011a7983 */ /* 0x000ea80000300800 */
[----:B------:R0:W-:Y:S02]  /*1570c0*/  STL.64 [R1+0x1740], R2 ;  /* 0x0017400201007387 */ /* 0x0001e40000100a00 */
[----:B0-----:R-:W-:-:S02]  /*1570d0*/  F2FP.SATFINITE.E4M3.F32.PACK_AB_MERGE_C R2, R28, R22, RZ ;  /* 0x000000161c02723e */ /* 0x001fc400048070ff */
[----:B------:R-:W-:-:S03]  /*1570e0*/  F2FP.SATFINITE.E4M3.F32.PACK_AB_MERGE_C R3, R32, R30, RZ ;  /* 0x0000001e2003723e */ /* 0x000fc600048070ff */
[----:B------:R0:W-:Y:S04]  /*1570f0*/  STL [R1+0x26c], R2 ;  /* 0x00026c0201007387 */ /* 0x0001e80000100800 */
[----:B------:R-:W-:Y:S04]  /*157100*/  STL [R1+0x248], R3 ;  /* 0x0002480301007387 */ /* 0x000fe80000100800 */
[----:B------:R-:W2:Y:S04]  /*157110*/  LDL.LU R28, [R1+0x1698] ;  /* 0x00169800011c7983 */ /* 0x000ea80000300800 */
[----:B------:R-:W2:Y:S01]  /*157120*/  LDL.LU R30, [R1+0x169c] ;  /* 0x00169c00011e7983 */ /* 0x000ea20000300800 */
[----:B0-----:R-:W-:Y:S01]  /*157130*/  F2FP.SATFINITE.E4M3.F32.PACK_AB_MERGE_C R2, R61, R54, RZ ;  /* 0x000000363d02723e */ /* 0x001fe200048070ff */
[----:B------:R-:W-:Y:S01]  /*157140*/  VIADD R61, R58, UR6 ;  /* 0x000000063a3d7c36 */ /* 0x000fe20008000000 */
[----:B------:R-:W-:-:S03]  /*157150*/  ULDC UR6, c[0x0][0x248] ;  /* 0x0000920000067ab9 */ /* 0x000fc60000000800 */
[----:B------:R-:W-:Y:S01]  /*157160*/  VIADD R58, R61, UR6 ;  /* 0x000000063d3a7c36 */ /* 0x000fe20008000000 */
[----:B------:R0:W-:Y:S01]  /*157170*/  STL [R1+0x240], R2 ;  /* 0x0002400201007387 */ /* 0x0001e20000100800 */
[----:B------:R-:W-:-:S03]  /*157180*/  F2FP.SATFINITE.E4M3.F32.PACK_AB_MERGE_C R10, R52, R50, RZ ;  /* 0x00000032340a723e */ /* 0x000fc600048070ff */
[----:B------:R-:W2:Y:S04]  /*157190*/  LDL.LU R32, [R1+0x1680] ;  /* 0x0016800001207983 */ /* 0x000ea80000300800 */
[----:B------:R-:W2:Y:S01]  /*1571a0*/  LDL.LU R50, [R1+0x1684] ;  /* 0x0016840001327983 */ /* 0x000ea20000300800 */
[----:B------:R-:W-:-:S03]  /*1571b0*/  SHF.R.S32.HI R59, RZ, 0x1f, R58 ;  /* 0x0000001fff3b7819 */ /* 0x000fc6000001143a */
[----:B------:R-:W2:Y:S04]  /*1571c0*/  LDL.LU R52, [R1+0x1688] ;  /* 0x0016880001347983 */ /* 0x000ea80000300800 */
[----:B------:R-:W2:Y:S01]  /*1571d0*/  LDL.LU R54, [R1+0x168c] ;  /* 0x00168c0001367983 */ /* 0x000ea20000300800 */
[----:B------:R-:W-:Y:S01]  /*1571e0*/  ULDC UR6, c[0x0][0x248] ;  /* 0x0000920000067ab9 */ /* 0x000fe20000000800 */
[----:B0-----:R-:W-:Y:S02]  /*1571f0*/  IADD3 R2, P0, R58, R36, RZ ;  /* 0x000000243a027210 */ /* 0x001fe40007f1e0ff */
[----:B------:R-:W-:Y:S03]  /*157200*/  STL [R1+0x6ce4], R61 ;  /* 0x006ce43d01007387 */ /* 0x000fe60000100800 */
[----:B------:R-:W-:-:S05]  /*157210*/  IMAD.X R3, R59, 0x1, R37, P0 ;  /* 0x000000013b037824 */ /* 0x000fca00000e0625 */
[----:B------:R3:W-:Y:S02]  /*157220*/  STL.64 [R1+0x1738], R2 ;  /* 0x0017380201007387 */ /* 0x0007e40000100a00 */
[----:B---3--:R-:W-:Y:S02]  /*157230*/  F2FP.SATFINITE.E4M3.F32.PACK_AB_MERGE_C R3, R48, R57, RZ ;  /* 0x000000393003723e */ /* 0x008fe400048070ff */
[----:B------:R-:W3:Y:S04]  /*157240*/  LDL.LU R57, [R1+0x1670] ;  /* 0x0016700001397983 */ /* 0x000ee80000300800 */
[----:B------:R-:W-:Y:S01]  /*157250*/  STL [R1+0x23c], R3 ;  /* 0x00023c0301007387 */ /* 0x000fe20000100800 */
[----:B----4-:R-:W-:-:S03]  /*157260*/  F2FP.SATFINITE.E4M3.F32.PACK_AB_MERGE_C R2, R44, R46, RZ ;  /* 0x0000002e2c02723e */ /* 0x010fc600048070ff */
[----:B------:R-:W3:Y:S04]  /*157270*/  LDL.LU R48, [R1+0x1674] ;  /* 0x0016740001307983 */ /* 0x000ee80000300800 */
[----:B------:R0:W-:Y:S04]  /*157280*/  STL [R1+0x228], R2 ;  /* 0x0002280201007387 */ /* 0x0001e80000100800 */
[----:B------:R-:W4:Y:S04]  /*157290*/  LDL.LU R46, [R1+0x1678] ;  /* 0x00167800012e7983 */ /* 0x000f280000300800 */
[----:B------:R-:W4:Y:S01]  /*1572a0*/  LDL.LU R44, [R1+0x167c] ;  /* 0x00167c00012c7983 */ /* 0x000f220000300800 */
[----:B0-----:R-:W-:-:S05]  /*1572b0*/  IADD3 R2, P0, R58, R34, RZ ;  /* 0x000000223a027210 */ /* 0x001fca0007f1e0ff */
[----:B------:R-:W-:Y:S01]  /*1572c0*/  IMAD.X R3, R59, 0x1, R35, P0 ;  /* 0x000000013b037824 */ /* 0x000fe200000e0623 */
[----:B------:R-:W-:-:S04]  /*1572d0*/  F2FP.SATFINITE.E4M3.F32.PACK_AB_MERGE_C R9, R60, R0, RZ ;  /* 0x000000003c09723e */ /* 0x000fc800048070ff */
[----:B------:R0:W-:Y:S04]  /*1572e0*/  STL.64 [R1+0x1730], R2 ;  /* 0x0017300201007387 */ /* 0x0001e80000100a00 */
[----:B------:R-:W4:Y:S04]  /*1572f0*/  LDL.LU R0, [R1+0x29a0] ;  /* 0x0029a00001007983 */ /* 0x000f280000300800 */
[----:B------:R-:W4:Y:S04]  /*157300*/  LDL.LU R60, [R1+0x29a4] ;  /* 0x0029a400013c7983 */ /* 0x000f280000300800 */
[----:B------:R-:W-:Y:S01]  /*157310*/  STL [R1+0x6e1c], R9 ;  /* 0x006e1c0901007387 */ /* 0x000fe20000100800 */
[----:B0-----:R-:W-:-:S05]  /*157320*/  IADD3 R2, P0, R58, R38, RZ ;  /* 0x000000263a027210 */ /* 0x001fca0007f1e0ff */
[----:B------:R-:W-:Y:S01]  /*157330*/  IMAD.X R3, R59, 0x1, R39, P0 ;  /* 0x000000013b037824 */ /* 0x000fe200000e0627 */
[----:B--2---:R-:W-:-:S05]  /*157340*/  F2FP.SATFINITE.E4M3.F32.PACK_AB_MERGE_C R4, R26, R24, RZ ;  /* 0x000000181a04723e */ /* 0x004fca00048070ff */
[----:B------:R-:W-:Y:S04]  /*157350*/  STL [R1+0x214], R4 ;  /* 0x0002140401007387 */ /* 0x000fe80000100800 */
[----:B------:R-:W2:Y:S04]  /*157360*/  LDL.LU R20, [R1+0x29a8] ;  /* 0x0029a80001147983 */ /* 0x000ea80000300800 */
[----:B------:R-:W2:Y:S04]  /*157370*/  LDL.LU R22, [R1+0x29ac] ;  /* 0x0029ac0001167983 */ /* 0x000ea80000300800 */
[----:B------:R-:W2:Y:S04]  /*157380*/  LDL.LU R24, [R1+0x2990] ;  /* 0x0029900001187983 */ /* 0x000ea80000300800 */
[----:B------:R0:W-:Y:S04]  /*157390*/  STL.64 [R1+0x1728], R2 ;  /* 0x0017280201007387 */ /* 0x0001e80000100a00 */
[----:B------:R-:W2:Y:S01]  /*1573a0*/  LDL.LU R26, [R1+0x2994] ;  /* 0x00299400011a7983 */ /* 0x000ea20000300800 */
[----:B------:R-:W-:-:S05]  /*1573b0*/  F2FP.SATFINITE.E4M3.F32.PACK_AB_MERGE_C R8, R30, R28, RZ ;  /* 0x0000001c1e08723e */ /* 0x000fca00048070ff */
[----:B------:R-:W-:Y:S04]  /*1573c0*/  STL [R1+0x6e24], R8 ;  /* 0x006e240801007387 */ /* 0x000fe80000100800 */
[----:B------:R-:W2:Y:S04]  /*1573d0*/  LDL.LU R28, [R1+0x2998] ;  /* 0x00299800011c7983 */ /* 0x000ea80000300800 */
[----:B------:R-:W2:Y:S01]  /*1573e0*/  LDL.LU R30, [R1+0x299c] ;  /* 0x00299c00011e7983 */ /* 0x000ea20000300800 */
[----:B0-----:R-:W-:-:S05]  /*1573f0*/  IADD3 R2, P0, R58, R40, RZ ;  /* 0x000000283a027210 */ /* 0x001fca0007f1e0ff */
[----:B------:R-:W-:Y:S01]  /*157400*/  IMAD.X R3, R59, 0x1, R41, P0 ;  /* 0x000000013b037824 */ /* 0x000fe200000e0629 */
[----:B------:R-:W-:-:S04]  /*157410*/  F2FP.SATFINITE.E4M3.F32.PACK_AB_MERGE_C R7, R50, R32, RZ ;  /* 0x000000203207723e */ /* 0x000fc800048070ff */
[----:B------:R0:W-:Y:S04]  /*157420*/  STL.64 [R1+0x1720], R2 ;  /* 0x0017200201007387 */ /* 0x0001e80000100a00 */
[----:B------:R-:W-:Y:S04]  /*157430*/  STL [R1+0x6e30], R7 ;  /* 0x006e300701007387 */ /* 0x000fe80000100800 */
[----:B------:R-:W2:Y:S04]  /*157440*/  LDL.LU R32, [R1+0x1660] ;  /* 0x0016600001207983 */ /* 0x000ea80000300800 */
[----:B------:R-:W2:Y:S01]  /*157450*/  LDL.LU R50, [R1+0x1664] ;  /* 0x0016640001327983 */ /* 0x000ea20000300800 */
[----:B------:R-:W-:Y:S01]  /*157460*/  VIADD R58, R58, UR6 ;  /* 0x000000063a3a7c36 */ /* 0x000fe20008000000 */
[----:B------:R-:W-:Y:S01]  /*157470*/  ULDC UR6, c[0x0][0x248] ;  /* 0x0000920000067ab9 */ /* 0x000fe20000000800 */
[----:B0-----:R-:W-:-:S05]  /*157480*/  F2FP.SATFINITE.E4M3.F32.PACK_AB_MERGE_C R2, R54, R52, RZ ;  /* 0x000000343602723e */ /* 0x001fca00048070ff */
[----:B------:R3:W-:Y:S04]  /*157490*/  STL [R1+0x208], R2 ;  /* 0x0002080201007387 */ /* 0x0007e80000100800 */
[----:B------:R-:W2:Y:S04]  /*1574a0*/  LDL.LU R52, [R1+0x1668] ;  /* 0x0016680001347983 */ /* 0x000ea80000300800 */
[----:B------:R-:W2:Y:S01]  /*1574b0*/  LDL.LU R54, [R1+0x166c] ;  /* 0x00166c0001367983 */ /* 0x000ea20000300800 */
[----:B------:R-:W-:Y:S02]  /*1574c0*/  SHF.R.S32.HI R59, RZ, 0x1f, R58 ;  /* 0x0000001fff3b7819 */ /* 0x000fe4000001143a */
[----:B---3--:R-:W-:-:S02]  /*1574d0*/  F2FP.SATFINITE.E4M3.F32.PACK_AB_MERGE_C R2, R48, R57, RZ ;  /* 0x000000393002723e */ /* 0x008fc400048070ff */
[----:B------:R-:W3:Y:S04]  /*1574e0*/  LDL.LU R57, [R1+0x1650] ;  /* 0x0016500001397983 */ /* 0x000ee80000300800 */
[----:B------:R-:W3:Y:S04]  /*1574f0*/  LDL.LU R48, [R1+0x1654] ;  /* 0x0016540001307983 */ /* 0x000ee80000300800 */
[----:B------:R0:W-:Y:S02]  /*157500*/  STL [R1+0x1f0], R2 ;  /* 0x0001f00201007387 */ /* 0x0001e40000100800 */
[----:B0-----:R-:W-:-:S05]  /*157510*/  IADD3 R2, P0, R58, R36, RZ ;  /* 0x000000243a027210 */ /* 0x001fca0007f1e0ff */
[----:B------:R-:W-:Y:S01]  /*157520*/  IMAD.X R3, R59, 0x1, R37, P0 ;  /* 0x000000013b037824 */ /* 0x000fe200000e0625 */
[----:B----4-:R-:W-:-:S04]  /*157530*/  F2FP.SATFINITE.E4M3.F32.PACK_AB_MERGE_C R4, R44, R46, RZ ;  /* 0x0000002e2c04723e */ /* 0x010fc800048070ff */
[----:B------:R0:W-:Y:S01]  /*157540*/  STL.64 [R1+0x1718], R2 ;  /* 0x0017180201007387 */ /* 0x0001e20000100a00 */
[----:B------:R-:W-:-:S03]  /*157550*/  F2FP.SATFINITE.E4M3.F32.PACK_AB_MERGE_C R0, R60, R0, RZ ;  /* 0x000000003c00723e */ /* 0x000fc600048070ff */
[----:B------:R-:W-:Y:S01]  /*157560*/  STL [R1+0x1ec], R4 ;  /* 0x0001ec0401007387 */ /* 0x000fe20000100800 */
[----:B0-----:R-:W-:-:S03]  /*157570*/  IADD3 R2, P0, R58, R34, RZ ;  /* 0x000000223a027210 */ /* 0x001fc60007f1e0ff */
[----:B------:R0:W-:Y:S04]  /*157580*/  STL [R1+0x1d4], R0 ;  /* 0x0001d40001007387 */ /* 0x0001e80000100800 */
[----:B------:R-:W4:Y:S01]  /*157590*/  LDL.LU R46, [R1+0x1658] ;  /* 0x00165800012e7983 */ /* 0x000f220000300800 */
[----:B------:R-:W-:-:S03]  /*1575a0*/  IMAD.X R3, R59, 0x1, R35, P0 ;  /* 0x000000013b037824 */ /* 0x000fc600000e0623 */
[----:B------:R-:W4:Y:S04]  /*1575b0*/  LDL.LU R44, [R1+0x165c] ;  /* 0x00165c00012c7983 */ /* 0x000f280000300800 */
[----:B0-----:R-:W4:Y:S04]  /*1575c0*/  LDL.LU R0, [R1+0x1640] ;  /* 0x0016400001007983 */ /* 0x001f280000300800 */
[----:B------:R0:W-:Y:S04]  /*1575d0*/  STL.64 [R1+0x1710], R2 ;  /* 0x0017100201007387 */ /* 0x0001e80000100a00 */
[----:B------:R-:W4:Y:S01]  /*1575e0*/  LDL.LU R60, [R1+0x1644] ;  /* 0x00164400013c7983 */ /* 0x000f220000300800 */
[----:B0-----:R-:W-:-:S02]  /*1575f0*/  IADD3 R2, P0, R58, R38, RZ ;  /* 0x000000263a027210 */ /* 0x001fc40007f1e0ff */
[----:B--2---:R-:W-:Y:S02]  /*157600*/  F2FP.SATFINITE.E4M3.F32.PACK_AB_MERGE_C R5, R22, R20, RZ ;  /* 0x000000141605723e */ /* 0x004fe400048070ff */
[----:B------:R-:W-:Y:S01]  /*157610*/  F2FP.SATFINITE.E4M3.F32.PACK_AB_MERGE_C R4, R26, R24, RZ ;  /* 0x000000181a04723e */ /* 0x000fe200048070ff */
[----:B------:R-:W-:Y:S02]  /*157620*/  IMAD.X R3, R59, 0x1, R39, P0 ;  /* 0x000000013b037824 */ /* 0x000fe400000e0627 */
[----:B------:R-:W-:Y:S04]  /*157630*/  STL [R1+0x1e0], R5 ;  /* 0x0001e00501007387 */ /* 0x000fe80000100800 */
[----:B------:R-:W-:Y:S04]  /*157640*/  STL [R1+0x1b4], R4 ;  /* 0x0001b40401007387 */ /* 0x000fe80000100800 */
[----:B------:R-:W2:Y:S04]  /*157650*/  LDL.LU R20, [R1+0x1648] ;  /* 0x0016480001147983 */ /* 0x000ea80000300800 */
[----:B------:R-:W2:Y:S04]  /*157660*/  LDL.LU R22, [R1+0x164c] ;  /* 0x00164c0001167983 */ /* 0x000ea80000300800 */
[----:B------:R-:W2:Y:S04]  /*157670*/  LDL.LU R24, [R1+0x1630] ;  /* 0x0016300001187983 */ /* 0x000ea80000300800 */
[----:B------:R0:W-:Y:S04]  /*157680*/  STL.64 [R1+0x1708], R2 ;  /* 0x0017080201007387 */ /* 0x0001e80000100a00 */
[----:B------:R-:W2:Y:S01]  /*157690*/  LDL.LU R26, [R1+0x1634] ;  /* 0x00163400011a7983 */ /* 0x000ea20000300800 */
[----:B0-----:R-:W-:-:S03]  /*1576a0*/  F2FP.SATFINITE.E4M3.F32.PACK_AB_MERGE_C R2, R30, R28, RZ ;  /* 0x0000001c1e02723e */ /* 0x001fc600048070ff */
[----:B------:R-:W2:Y:S04]  /*1576b0*/  LDL.LU R28, [R1+0x1638] ;  /* 0x00163800011c7983 */ /* 0x000ea80000300800 */
[----:B------:R-:W2:Y:S04]  /*1576c0*/  LDL.LU R30, [R1+0x163c] ;  /* 0x00163c00011e7983 */ /* 0x000ea80000300800 */
[----:B------:R0:W-:Y:S02]  /*1576d0*/  STL [R1+0x1b8], R2 ;  /* 0x0001b80201007387 */ /* 0x0001e40000100800 */
[----:B0-----:R-:W-:-:S05]  /*1576e0*/  IADD3 R2, P0, R58, R40, RZ ;  /* 0x000000283a027210 */ /* 0x001fca0007f1e0ff */
[----:B------:R-:W-:-:S05]  /*1576f0*/  IMAD.X R3, R59, 0x1, R41, P0 ;  /* 0x000000013b037824 */ /* 0x000fca00000e0629 */
[----:B------:R0:W-:Y:S02]  /*157700*/  STL.64 [R1+0x1700], R2 ;  /* 0x0017000201007387 */ /* 0x0001e40000100a00 */
[----:B0-----:R-:W-:Y:S02]  /*157710*/  F2FP.SATFINITE.E4M3.F32.PACK_AB_MERGE_C R3, R50, R32, RZ ;  /* 0x000000203203723e */ /* 0x001fe400048070ff */
[----:B------:R-:W2:Y:S04]  /*157720*/  LDL.LU R32, [R1+0x1620] ;  /* 0x0016200001207983 */ /* 0x000ea80000300800 */
[----:B------:R-:W-:Y:S04]  /*157730*/  STL [R1+0x198], R3 ;  /* 0x0001980301007387 */ /* 0x000fe80000100800 */
[----:B------:R-:W2:Y:S01]  /*157740*/  LDL.LU R50, [R1+0x1624] ;  /* 0x0016240001327983 */ /* 0x000ea20000300800 */
[----:B------:R-:W-:Y:S01]  /*157750*/  F2FP.SATFINITE.E4M3.F32.PACK_AB_MERGE_C R2, R54, R52, RZ ;  /* 0x000000343602723e */ /* 0x000fe200048070ff */
[----:B------:R-:W-:Y:S01]  /*157760*/  VIADD R58, R58, UR6 ;  /* 0x000000063a3a7c36 */ /* 0x000fe20008000000 */
[----:B------:R-:W-:-:S03]  /*157770*/  ULDC UR6, c[0x0][0x248] ;  /* 0x0000920000067ab9 */ /* 0x000fc60000000800 */
[----:B------:R0:W-:Y:S04]  /*157780*/  STL [R1+0x1a8], R2 ;  /* 0x0001a80201007387 */ /* 0x0001e80000100800 */
[----:B------:R-:W2:Y:S04]  /*157790*/  LDL.LU R52, [R1+0x1628] ;  /* 0x0016280001347983 */ /* 0x000ea80000300800 */
[----:B------:R-:W2:Y:S01]  /*1577a0*/  LDL.LU R54, [R1+0x162c] ;  /* 0x00162c0001367983 */ /* 0x000ea20000300800 */
[----:B------:R-:W-:Y:S02]  /*1577b0*/  SHF.R.S32.HI R59, RZ, 0x1f, R58 ;  /* 0x0000001fff3b7819 */ /* 0x000fe4000001143a */
[----:B0-----:R-:W-:-:S05]  /*1577c0*/  IADD3 R2, P0, R58, R36, RZ ;  /* 0x000000243a027210 */ /* 0x001fca0007f1e0ff */
[----:B------:R-:W-:Y:S01]  /*1577d0*/  IMAD.X R3, R59, 0x1, R37, P0 ;  /* 0x000000013b037824 */ /* 0x000fe200000e0625 */
[----:B---3--:R-:W-:-:S05]  /*1577e0*/  F2FP.SATFINITE.E4M3.F32.PACK_AB_MERGE_C R55, R48, R57, RZ ;  /* 0x000000393037723e */ /* 0x008fca00048070ff */
[----:B------:R-:W-:Y:S04]  /*1577f0*/  STL [R1+0x6c40], R55 ;  /* 0x006c403701007387 */ /* 0x000fe80000100800 */
[----:B------:R-:W3:Y:S04]  /*157800*/  LDL.LU R57, [R1+0x1610] ;  /* 0x0016100001397983 */ /* 0x000ee80000300800 */
[----:B------:R-:W3:Y:S04]  /*157810*/  LDL.LU R48, [R1+0x1614] ;  /* 0x0016140001307983 */ /* 0x000ee80000300800 */
[----:B------:R4:W-:Y:S02]  /*157820*/  STL.64 [R1+0x16f8], R2 ;  /* 0x0016f80201007387 */ /* 0x0009e40000100a00 */
[----:B----4-:R-:W-:-:S05]  /*157830*/  F2FP.SATFINITE.E4M3.F32.PACK_AB_MERGE_C R2, R44, R46, RZ ;  /* 0x0000002e2c02723e */ /* 0x010fca00048070ff */
        /* <DEDUP_REMOVED lines=8> */
[----:B------:R-:W-:Y:S01]  /*1578c0*/  IMAD.X R3, R59, 0x1, R35, P0 ;  /* 0x000000013b037824 */ /* 0x000fe200000e0623 */
[----:B--2---:R-:W-:-:S04]  /*1578d0*/  F2FP.SATFINITE.E4M3.F32.PACK_AB_MERGE_C R5, R22, R20, RZ ;  /* 0x000000141605723e */ /* 0x004fc800048070ff */
[----:B------:R0:W-:Y:S01]  /*1578e0*/  STL.64 [R1+0x16f0], R2 ;  /* 0x0016f00201007387 */ /* 0x0001e20000100a00 */
[----:B------:R-:W-:-:S03]  /*1578f0*/  F2FP.SATFINITE.E4M3.F32.PACK_AB_MERGE_C R4, R26, R24, RZ ;  /* 0x000000181a04723e */ /* 0x000fc600048070ff */
[----:B------:R-:W-:Y:S01]  /*157900*/  STL [R1+0x2508], R5 ;  /* 0x0025080501007387 */ /* 0x000fe20000100800 */
[----:B0-----:R-:W-:-:S03]  /*157910*/  IADD3 R2, P0, R58, R38, RZ ;  /* 0x000000263a027210 */ /* 0x001fc60007f1e0ff */
[----:B------:R-:W-:Y:S02]  /*157920*/  STL [R1+0x24c8], R4 ;  /* 0x0024c80401007387 */ /* 0x000fe40000100800 */
[----:B------:R-:W-:-:S05]  /*157930*/  IMAD.X R3, R59, 0x1, R39, P0 ;  /* 0x000000013b037824 */ /* 0x000fca00000e0627 */
[----:B------:R0:W-:Y:S04]  /*157940*/  STL.64 [R1+0x16e8], R2 ;  /* 0x0016e80201007387 */ /* 0x0001e80000100a00 */
[----:B------:R-:W2:Y:S04]  /*157950*/  LDL.LU R12, [R1+0x1608] ;  /* 0x00160800010c7983 */ /* 0x000ea80000300800 */
[----:B------:R-:W2:Y:S01]  /*157960*/  LDL.LU R14, [R1+0x160c] ;  /* 0x00160c00010e7983 */ /* 0x000ea20000300800 */
[----:B0-----:R-:W-:-:S05]  /*157970*/  F2FP.SATFINITE.E4M3.F32.PACK_AB_MERGE_C R2, R30, R28, RZ ;  /* 0x0000001c1e02723e */ /* 0x001fca00048070ff */
[----:B------:R0:W-:Y:S04]  /*157980*/  STL [R1+0x24d0], R2 ;  /* 0x0024d00201007387 */ /* 0x0001e80000100800 */
[----:B------:R-:W2:Y:S04]  /*157990*/  LDL.LU R16, [R1+0x15f0] ;  /* 0x0015f00001107983 */ /* 0x000ea80000300800 */
[----:B------:R-:W2:Y:S04]  /*1579a0*/  LDL.LU R18, [R1+0x15f4] ;  /* 0x0015f40001127983 */ /* 0x000ea80000300800 */
[----:B------:R-:W2:Y:S04]  /*1579b0*/  LDL.LU R24, [R1+0x15f8] ;  /* 0x0015f80001187983 */ /* 0x000ea80000300800 */
[----:B------:R-:W2:Y:S01]  /*1579c0*/  LDL.LU R26, [R1+0x15fc] ;  /* 0x0015fc00011a7983 */ /* 0x000ea20000300800 */
        /* <DEDUP_REMOVED lines=12> */
[----:B------:R-:W2:Y:S04]  /*157a90*/  LDL.LU R30, [R1+0x15ec] ;  /* 0x0015ec00011e7983 */ /* 0x000ea80000300800 */
[----:B------:R-:W2:Y:S04]  /*157aa0*/  LDL.LU R52, [R1+0x15d0] ;  /* 0x0015d00001347983 */ /* 0x000ea80000300800 */
[----:B------:R-:W2:Y:S01]  /*157ab0*/  LDL.LU R54, [R1+0x15d4] ;  /* 0x0015d40001367983 */ /* 0x000ea20000300800 */
[----:B------:R-:W-:-:S02]  /*157ac0*/  SHF.R.S32.HI R59, RZ, 0x1f, R58 ;  /* 0x0000001fff3b7819 */ /* 0x000fc4000001143a */
[----:B---3--:R-:W-:-:S05]  /*157ad0*/  F2FP.SATFINITE.E4M3.F32.PACK_AB_MERGE_C R2, R48, R57, RZ ;  /* 0x000000393002723e */ /* 0x008fca00048070ff */
[----:B------:R0:W-:Y:S02]  /*157ae0*/  STL [R1+0x242c], R2 ;  /* 0x00242c0201007387 */ /* 0x0001e40000100800 */
[----:B0-----:R-:W-:-:S05]  /*157af0*/  IADD3 R2, P0, R58, R36, RZ ;  /* 0x000000243a027210 */ /* 0x001fca0007f1e0ff */
[----:B------:R-:W-:-:S05]  /*157b00*/  IMAD.X R3, R59, 0x1, R37, P0 ;  /* 0x000000013b037824 */ /* 0x000fca00000e0625 */
[----:B------:R4:W-:Y:S04]  /*157b10*/  STL.64 [R1+0x16d8], R2 ;  /* 0x0016d80201007387 */ /* 0x0009e80000100a00 */
[----:B------:R-:W3:Y:S01]  /*157b20*/  LDL.LU R20, [R1+0x15d8] ;  /* 0x0015d80001147983 */ /* 0x000ee20000300800 */
[----:B----4-:R-:W-:-:S05]  /*157b30*/  F2FP.SATFINITE.E4M3.F32.PACK_AB_MERGE_C R2, R44, R46, RZ ;  /* 0x0000002e2c02723e */ /* 0x010fca00048070ff */
[----:B------:R0:W-:Y:S04]  /*157b40*/  STL [R1+0x244c], R2 ;  /* 0x00244c0201007387 */ /* 0x0001e80000100800 */
[----:B------:R-:W3:Y:S01]  /*157b50*/  LDL.LU R22, [R1+0x15dc] ;  /* 0x0015dc0001167983 */ /* 0x000ee20000300800 */
[----:B------:R-:W-:-:S05]  /*157b60*/  F2FP.SATFINITE.E4M3.F32.PACK_AB_MERGE_C R0, R60, R0, RZ ;  /* 0x000000003c00723e */ /* 0x000fca00048070ff */
[----:B------:R1:W-:Y:S04]  /*157b70*/  STL [R1+0x1c2c], R0 ;  /* 0x001c2c0001007387 */ /* 0x0003e80000100800 */
[----:B------:R-:W4:Y:S04]  /*157b80*/  LDL.LU R57, [R1+0x15c0] ;  /* 0x0015c00001397983 */ /* 0x000f280000300800 */
[----:B------:R-:W4:Y:S01]  /*157b90*/  LDL.LU R48, [R1+0x15c4] ;  /* 0x0015c40001307983 */ /* 0x000f220000300800 */
[----:B0-----:R-:W-:-:S03]  /*157ba0*/  IADD3 R2, P0, R58, R34, RZ ;  /* 0x000000223a027210 */ /* 0x001fc60007f1e0ff */
[----:B------:R-:W4:Y:S04]  /*157bb0*/  LDL.LU R46, [R1+0x15c8] ;  /* 0x0015c800012e7983 */ /* 0x000f280000300800 */
[----:B------:R-:W4:Y:S01]  /*157bc0*/  LDL.LU R44, [R1+0x15cc] ;  /* 0x0015cc00012c7983 */ /* 0x000f220000300800 */
[----:B------:R-:W-:-:S03]  /*157bd0*/  IMAD.X R3, R59, 0x1, R35, P0 ;  /* 0x000000013b037824 */ /* 0x000fc600000e0623 */
[----:B-1----:R-:W4:Y:S04]  /*157be0*/  LDL.LU R0, [R1+0x15b0] ;  /* 0x0015b00001007983 */ /* 0x002f280000300800 */
[----:B------:R0:W-:Y:S04]  /*157bf0*/  STL.64 [R1+0x16d0], R2 ;  /* 0x0016d00201007387 */ /* 0x0001e80000100a00 */
[----:B------:R-:W4:Y:S01]  /*157c00*/  LDL.LU R60, [R1+0x15b4] ;  /* 0x0015b400013c7983 */ /* 0x000f220000300800 */
[----:B0-----:R-:W-:Y:S02]  /*157c10*/  IADD3 R2, P0, R58, R38, RZ ;  /* 0x000000263a027210 */ /* 0x001fe40007f1e0ff */
[----:B--2---:R-:W-:-:S03]  /*157c20*/  F2FP.SATFINITE.E4M3.F32.PACK_AB_MERGE_C R5, R14, R12, RZ ;  /* 0x0000000c0e05723e */ /* 0x004fc600048070ff */
[----:B------:R-:W-:Y:S02]  /*157c30*/  IMAD.X R3, R59, 0x1, R39, P0 ;  /* 0x000000013b037824 */ /* 0x000fe400000e0627 */
[----:B------:R-:W-:Y:S01]  /*157c40*/  STL [R1+0x1c1c], R5 ;  /* 0x001c1c0501007387 */ /* 0x000fe20000100800 */
[----:B------:R-:W-:-:S05]  /*157c50*/  F2FP.SATFINITE.E4M3.F32.PACK_AB_MERGE_C R4, R18, R16, RZ ;  /* 0x000000101204723e */ /* 0x000fca00048070ff */
[----:B------:R0:W-:Y:S04]  /*157c60*/  STL [R1+0x1bb8], R4 ;  /* 0x001bb80401007387 */ /* 0x0001e80000100800 */
[----:B------:R1:W-:Y:S01]  /*157c70*/  STL.64 [R1+0x16c8], R2 ;  /* 0x0016c80201007387 */ /* 0x0003e20000100a00 */
[----:B0-----:R-:W-:Y:S02]  /*157c80*/  F2FP.SATFINITE.E4M3.F32.PACK_AB_MERGE_C R4, R26, R24, RZ ;  /* 0x000000181a04723e */ /* 0x001fe400048070ff */
[----:B-1----:R-:W-:-:S03]  /*157c90*/  IADD3 R2, P0, R58, R40, RZ ;  /* 0x000000283a027210 */ /* 0x002fc60007f1e0ff */
[----:B------:R-:W-:Y:S04]  /*157ca0*/  STL [R1+0x1bcc], R4 ;  /* 0x001bcc0401007387 */ /* 0x000fe80000100800 */
[----:B------:R-:W2:Y:S01]  /*157cb0*/  LDL.LU R24, [R1+0x15b8] ;  /* 0x0015b80001187983 */ /* 0x000ea20000300800 */
[----:B------:R-:W-:-:S03]  /*157cc0*/  IMAD.X R3, R59, 0x1, R41, P0 ;  /* 0x000000013b037824 */ /* 0x000fc600000e0629 */
[----:B------:R-:W2:Y:S04]  /*157cd0*/  LDL.LU R26, [R1+0x15bc] ;  /* 0x0015bc00011a7983 */ /* 0x000ea80000300800 */
[----:B------:R0:W-:Y:S02]  /*157ce0*/  STL.64 [R1+0x16c0], R2 ;  /* 0x0016c00201007387 */ /* 0x0001e40000100a00 */
[----:B0-----:R-:W-:Y:S02]  /*157cf0*/  F2FP.SATFINITE.E4M3.F32.PACK_AB_MERGE_C R2, R50, R32, RZ ;  /* 0x000000203202723e */ /* 0x001fe400048070ff */
[----:B------:R-:W2:Y:S04]  /*157d00*/  LDL.LU R32, [R1+0x15a0] ;  /* 0x0015a00001207983 */ /* 0x000ea80000300800 */
[----:B------:R-:W2:Y:S04]  /*157d10*/  LDL.LU R50, [R1+0x15a4] ;  /* 0x0015a40001327983 */ /* 0x000ea80000300800 */
[----:B------:R0:W-:Y:S01]  /*157d20*/  STL [R1+0x1b88], R2 ;  /* 0x001b880201007387 */ /* 0x0001e20000100800 */
[----:B------:R-:W-:Y:S01]  /*157d30*/  VIADD R58, R58, UR6 ;  /* 0x000000063a3a7c36 */ /* 0x000fe20008000000 */
[----:B------:R-:W-:Y:S01]  /*157d40*/  ULDC UR6, c[0x0][0x248] ;  /* 0x0000920000067ab9 */ /* 0x000fe20000000800 */
[----:B0-----:R-:W-:-:S05]  /*157d50*/  F2FP.SATFINITE.E4M3.F32.PACK_AB_MERGE_C R2, R30, R28, RZ ;  /* 0x0000001c1e02723e */ /* 0x001fca00048070ff */
[----:B------:R0:W-:Y:S04]  /*157d60*/  STL [R1+0x1b98], R2 ;  /* 0x001b980201007387 */ /* 0x0001e80000100800 */
[----:B------:R-:W2:Y:S04]  /*157d70*/  LDL.LU R28, [R1+0x15a8] ;  /* 0x0015a800011c7983 */ /* 0x000ea80000300800 */
[----:B------:R-:W2:Y:S01]  /*157d80*/  LDL.LU R30, [R1+0x15ac] ;  /* 0x0015ac00011e7983 */ /* 0x000ea20000300800 */
[----:B------:R-:W-:Y:S02]  /*157d90*/  SHF.R.S32.HI R59, RZ, 0x1f, R58 ;  /* 0x0000001fff3b7819 */ /* 0x000fe4000001143a */
[----:B0-----:R-:W-:-:S05]  /*157da0*/  F2FP.SATFINITE.E4M3.F32.PACK_AB_MERGE_C R2, R54, R52, RZ ;  /* 0x000000343602723e */ /* 0x001fca00048070ff */
[----:B------:R0:W-:Y:S04]  /*157db0*/  STL [R1+0x1b38], R2 ;  /* 0x001b380201007387 */ /* 0x0001e80000100800 */
[----:B------:R-:W2:Y:S04]  /*157dc0*/  LDL.LU R52, [R1+0x1590] ;  /* 0x0015900001347983 */ /* 0x000ea80000300800 */
[----:B------:R-:W2:Y:S01]  /*157dd0*/  LDL.LU R54, [R1+0x1594] ;  /* 0x0015940001367983 */ /* 0x000ea20000300800 */
[----:B0-----:R-:W-:-:S05]  /*157de0*/  IADD3 R2, P0, R58, R36, RZ ;  /* 0x000000243a027210 */ /* 0x001fca0007f1e0ff */
[----:B------:R-:W-:-:S05]  /*157df0*/  IMAD.X R3, R59, 0x1, R37, P0 ;  /* 0x000000013b037824 */ /* 0x000fca00000e0625 */
[----:B------:R3:W-:Y:S02]  /*157e00*/  STL.64 [R1+0x16b8], R2 ;  /* 0x0016b80201007387 */ /* 0x0007e40000100a00 */
[----:B---3--:R-:W-:Y:S02]  /*157e10*/  F2FP.SATFINITE.E4M3.F32.PACK_AB_MERGE_C R3, R22, R20, RZ ;  /* 0x000000141603723e */ /* 0x008fe400048070ff */
[----:B----4-:R-:W-:Y:S02]  /*157e20*/  F2FP.SATFINITE.E4M3.F32.PACK_AB_MERGE_C R2, R48, R57, RZ ;  /* 0x000000393002723e */ /* 0x010fe400048070ff */
[----:B------:R-:W3:Y:S04]  /*157e30*/  LDL.LU R57, [R1+0x1598] ;  /* 0x0015980001397983 */ /* 0x000ee80000300800 */
[----:B------:R-:W-:Y:S04]  /*157e40*/  STL [R1+0x1b3c], R3 ;  /* 0x001b3c0301007387 */ /* 0x000fe80000100800 */
[----:B------:R-:W3:Y:S04]  /*157e50*/  LDL.LU R48, [R1+0x159c] ;  /* 0x00159c0001307983 */ /* 0x000ee80000300800 */
[----:B------:R0:W-:Y:S02]  /*157e60*/  STL [R1+0x1adc], R2 ;  /* 0x001adc0201007387 */ /* 0x0001e40000100800 */
[----:B0-----:R-:W-:-:S05]  /*157e70*/  IADD3 R2, P0, R58, R34, RZ ;  /* 0x000000223a027210 */ /* 0x001fca0007f1e0ff */
[----:B------:R-:W-:Y:S01]  /*157e80*/  IMAD.X R3, R59, 0x1, R35, P0 ;  /* 0x000000013b037824 */ /* 0x000fe200000e0623 */
[----:B------:R-:W-:-:S04]  /*157e90*/  F2FP.SATFINITE.E4M3.F32.PACK_AB_MERGE_C R0, R60, R0, RZ ;  /* 0x000000003c00723e */ /* 0x000fc800048070ff */
[----:B------:R0:W-:Y:S04]  /*157ea0*/  STL.64 [R1+0x16b0], R2 ;  /* 0x0016b00201007387 */ /* 0x0001e80000100a00 */
[----:B------:R-:W4:Y:S01]  /*157eb0*/  LDL.LU R16, [R1+0x1580] ;  /* 0x0015800001107983 */ /* 0x000f220000300800 */
[----:B0-----:R-:W-:-:S05]  /*157ec0*/  F2FP.SATFINITE.E4M3.F32.PACK_AB_MERGE_C R2, R44, R46, RZ ;  /* 0x0000002e2c02723e */ /* 0x001fca00048070ff */
[----:B------:R-:W-:Y:S04]  /*157ed0*/  STL [R1+0x1b08], R2 ;  /* 0x001b080201007387 */ /* 0x000fe80000100800 */
[----:B------:R-:W4:Y:S04]  /*157ee0*/  LDL.LU R18, [R1+0x1584] ;  /* 0x0015840001127983 */ /* 0x000f280000300800 */
[----:B------:R0:W-:Y:S04]  /*157ef0*/  STL [R1+0x1a8c], R0 ;  /* 0x001a8c0001007387 */ /* 0x0001e80000100800 */
[----:B------:R-:W4:Y:S04]  /*157f00*/  LDL.LU R46, [R1+0x1588] ;  /* 0x00158800012e7983 */ /* 0x000f280000300800 */
[----:B------:R-:W4:Y:S04]  /*157f10*/  LDL.LU R44, [R1+0x158c] ;  /* 0x00158c00012c7983 */ /* 0x000f280000300800 */
[----:B0-----:R-:W4:Y:S04]  /*157f20*/  LDL.LU R0, [R1+0x1570] ;  /* 0x0015700001007983 */ /* 0x001f280000300800 */
[----:B------:R-:W4:Y:S01]  /*157f30*/  LDL.LU R60, [R1+0x1574] ;  /* 0x00157400013c7983 */ /* 0x000f220000300800 */
[----:B------:R-:W-:-:S05]  /*157f40*/  IADD3 R2, P0, R58, R38, RZ ;  /* 0x000000263a027210 */ /* 0x000fca0007f1e0ff */
[----:B------:R-:W-:-:S05]  /*157f50*/  IMAD.X R3, R59, 0x1, R39, P0 ;  /* 0x000000013b037824 */ /* 0x000fca00000e0627 */
[----:B------:R0:W-:Y:S01]  /*157f60*/  STL.64 [R1+0x16a8], R2 ;  /* 0x0016a80201007387 */ /* 0x0001e20000100a00 */
[----:B--2---:R-:W-:Y:S02]  /*157f70*/  F2FP.SATFINITE.E4M3.F32.PACK_AB_MERGE_C R4, R26, R24, RZ ;  /* 0x000000181a04723e */ /* 0x004fe400048070ff */
        /* <DEDUP_REMOVED lines=12> */
[----:B------:R-:W-:Y:S01]  /*158040*/  VIADD R58, R58, UR6 ;  /* 0x000000063a3a7c36 */ /* 0x000fe20008000000 */
[----:B------:R-:W-:Y:S01]  /*158050*/  ULDC UR6, c[0x0][0x248] ;  /* 0x0000920000067ab9 */ /* 0x000fe20000000800 */
[----:B0-----:R-:W-:-:S03]  /*158060*/  F2FP.SATFINITE.E4M3.F32.PACK_AB_MERGE_C R2, R30, R28, RZ ;  /* 0x0000001c1e02723e */ /* 0x001fc600048070ff */
[----:B------:R-:W-:Y:S02]  /*158070*/  SHF.R.S32.HI R59, RZ, 0x1f, R58 ;  /* 0x0000001fff3b7819 */ /* 0x000fe4000001143a */
[----:B------:R-:W-:Y:S01]  /*158080*/  F2FP.SATFINITE.E4M3.F32.PACK_AB_MERGE_C R4, R54, R52, RZ ;  /* 0x000000343604723e */ /* 0x000fe200048070ff */
[----:B------:R0:W-:Y:S04]  /*158090*/  STL [R1+0x1a28], R2 ;  /* 0x001a280201007387 */ /* 0x0001e80000100800 */
[----:B------:R-:W-:Y:S04]  /*1580a0*/  STL [R1+0x19d8], R4 ;  /* 0x0019d80401007387 */ /* 0x000fe80000100800 */
[----:B------:R-:W2:Y:S04]  /*1580b0*/  LDL.LU R28, [R1+0x1550] ;  /* 0x00155000011c7983 */ /* 0x000ea80000300800 */
[----:B------:R-:W2:Y:S01]  /*1580c0*/  LDL.LU R30, [R1+0x1554] ;  /* 0x00155400011e7983 */ /* 0x000ea20000300800 */
[----:B0-----:R-:W-:-:S05]  /*1580d0*/  IADD3 R2, P0, R58, R36, RZ ;  /* 0x000000243a027210 */ /* 0x001fca0007f1e0ff */
[----:B------:R-:W-:-:S05]  /*1580e0*/  IMAD.X R3, R59, 0x1, R37, P0 ;  /* 0x000000013b037824 */ /* 0x000fca00000e0625 */
[----:B------:R3:W-:Y:S04]  /*1580f0*/  STL.64 [R1+0x1698], R2 ;  /* 0x0016980201007387 */ /* 0x0007e80000100a00 */
[----:B------:R-:W2:Y:S04]  /*158100*/  LDL.LU R52, [R1+0x1558] ;  /* 0x0015580001347983 */ /* 0x000ea80000300800 */
[----:B------:R-:W2:Y:S01]  /*158110*/  LDL.LU R54, [R1+0x155c] ;  /* 0x00155c0001367983 */ /* 0x000ea20000300800 */
[----:B---3--:R-:W-:-:S05]  /*158120*/  F2FP.SATFINITE.E4M3.F32.PACK_AB_MERGE_C R2, R48, R57, RZ ;  /* 0x000000393002723e */ /* 0x008fca00048070ff */
[----:B------:R0:W-:Y:S04]  /*158130*/  STL [R1+0x19dc], R2 ;  /* 0x0019dc0201007387 */ /* 0x0001e80000100800 */
[----:B------:R-:W3:Y:S04]  /*158140*/  LDL.LU R57, [R1+0x1540] ;  /* 0x0015400001397983 */ /* 0x000ee80000300800 */
[----:B------:R-:W3:Y:S01]  /*158150*/  LDL.LU R48, [R1+0x1544] ;  /* 0x0015440001307983 */ /* 0x000ee20000300800 */
[----:B0-----:R-:W-:-:S05]  /*158160*/  IADD3 R2, P0, R58, R34, RZ ;  /* 0x000000223a027210 */ /* 0x001fca0007f1e0ff */
[----:B------:R-:W-:Y:S01]  /*158170*/  IMAD.X R3, R59, 0x1, R35, P0 ;  /* 0x000000013b037824 */ /* 0x000fe200000e0623 */
[----:B----4-:R-:W-:Y:S02]  /*158180*/  F2FP.SATFINITE.E4M3.F32.PACK_AB_MERGE_C R4, R18, R16, RZ ;  /* 0x000000101204723e */ /* 0x010fe400048070ff */
[----:B------:R-:W-:-:S03]  /*158190*/  F2FP.SATFINITE.E4M3.F32.PACK_AB_MERGE_C R61, R44, R46, RZ ;  /* 0x0000002e2c3d723e */ /* 0x000fc600048070ff */
[----:B------:R-:W-:Y:S04]  /*1581a0*/  STL [R1+0x198c], R4 ;  /* 0x00198c0401007387 */ /* 0x000fe80000100800 */
        /* <DEDUP_REMOVED lines=16> */
[----:B------:R-:W2:Y:S01]  /*1582b0*/  LDL.LU R20, [R1+0x1538] ;  /* 0x0015380001147983 */ /* 0x000ea20000300800 */
[----:B0-----:R-:W-:Y:S02]  /*1582c0*/  F2FP.SATFINITE.E4M3.F32.PACK_AB_MERGE_C R3, R26, R24, RZ ;  /* 0x000000181a03723e */ /* 0x001fe400048070ff */
[----:B------:R-:W-:-:S03]  /*1582d0*/  F2FP.SATFINITE.E4M3.F32.PACK_AB_MERGE_C R2, R50, R32, RZ ;  /* 0x000000203202723e */ /* 0x000fc600048070ff */
[----:B------:R-:W-:Y:S04]  /*1582e0*/  STL [R1+0x1928], R3 ;  /* 0x0019280301007387 */ /* 0x000fe80000100800 */
[----:B------:R-:W2:Y:S04]  /*1582f0*/  LDL.LU R22, [R1+0x153c] ;  /* 0x00153c0001167983 */ /* 0x000ea80000300800 */
[----:B------:R0:W-:Y:S04]  /*158300*/  STL [R1+0x192c], R2 ;  /* 0x00192c0201007387 */ /* 0x0001e80000100800 */
[----:B------:R-:W2:Y:S04]  /*158310*/  LDL.LU R24, [R1+0x1520] ;  /* 0x0015200001187983 */ /* 0x000ea80000300800 */
[----:B------:R-:W2:Y:S01]  /*158320*/  LDL.LU R26, [R1+0x1524] ;  /* 0x00152400011a7983 */ /* 0x000ea20000300800 */
[----:B------:R-:W-:-:S03]  /*158330*/  VIADD R58, R58, UR6 ;  /* 0x000000063a3a7c36 */ /* 0x000fc60008000000 */
[----:B------:R-:W2:Y:S04]  /*158340*/  LDL.LU R32, [R1+0x1528] ;  /* 0x0015280001207983 */ /* 0x000ea80000300800 */
[----:B------:R-:W2:Y:S01]  /*158350*/  LDL.LU R50, [R1+0x152c] ;  /* 0x00152c0001327983 */ /* 0x000ea20000300800 */
[----:B------:R-:W-:Y:S01]  /*158360*/  F2FP.SATFINITE.E4M3.F32.PACK_AB_MERGE_C R4, R30, R28, RZ ;  /* 0x0000001c1e04723e */ /* 0x000fe200048070ff */
[----:B------:R-:W-:Y:S01]  /*158370*/  ULDC UR6, c[0x0][0x248] ;  /* 0x0000920000067ab9 */ /* 0x000fe20000000800 */
[----:B------:R-:W-:Y:S02]  /*158380*/  SHF.R.S32.HI R59, RZ, 0x1f, R58 ;  /* 0x0000001fff3b7819 */ /* 0x000fe4000001143a */
[----:B0-----:R-:W-:Y:S01]  /*158390*/  IADD3 R2, P0, R58, R36, RZ ;  /* 0x000000243a027210 */ /* 0x001fe20007f1e0ff */
[----:B------:R-:W-:Y:S04]  /*1583a0*/  STL [R1+0x18fc], R4 ;  /* 0x0018fc0401007387 */ /* 0x000fe80000100800 */
[----:B------:R-:W-:-:S05]  /*1583b0*/  IMAD.X R3, R59, 0x1, R37, P0 ;  /* 0x000000013b037824 */ /* 0x000fca00000e0625 */
[----:B------:R0:W-:Y:S04]  /*1583c0*/  STL.64 [R1+0x1678], R2 ;  /* 0x0016780201007387 */ /* 0x0001e80000100a00 */
[----:B------:R-:W2:Y:S01]  /*1583d0*/  LDL.LU R16, [R1+0x1510] ;  /* 0x0015100001107983 */ /* 0x000ea20000300800 */
[----:B0-----:R-:W-:-:S05]  /*1583e0*/  F2FP.SATFINITE.E4M3.F32.PACK_AB_MERGE_C R3, R54, R52, RZ ;  /* 0x000000343603723e */ /* 0x001fca00048070ff */
[----:B------:R-:W-:Y:S04]  /*1583f0*/  STL [R1+0x187c], R3 ;  /* 0x00187c0301007387 */ /* 0x000fe80000100800 */
[----:B------:R-:W2:Y:S01]  /*158400*/  LDL.LU R18, [R1+0x1514] ;  /* 0x0015140001127983 */ /* 0x000ea20000300800 */
[----:B---3--:R-:W-:-:S05]  /*158410*/  F2FP.SATFINITE.E4M3.F32.PACK_AB_MERGE_C R2, R48, R57, RZ ;  /* 0x000000393002723e */ /* 0x008fca00048070ff */
[----:B------:R0:W-:Y:S04]  /*158420*/  STL [R1+0x1868], R2 ;  /* 0x0018680201007387 */ /* 0x0001e80000100800 */
[----:B------:R-:W3:Y:S04]  /*158430*/  LDL.LU R52, [R1+0x1518] ;  /* 0x0015180001347983 */ /* 0x000ee80000300800 */
[----:B------:R-:W3:Y:S04]  /*158440*/  LDL.LU R54, [R1+0x151c] ;  /* 0x00151c0001367983 */ /* 0x000ee80000300800 */
        /* <DEDUP_REMOVED lines=12> */
[----:B------:R-:W4:Y:S04]  /*158510*/  LDL.LU R44, [R1+0x14f4] ;  /* 0x0014f400012c7983 */ /* 0x000f280000300800 */
[----:B0-----:R-:W4:Y:S04]  /*158520*/  LDL.LU R0, [R1+0x14f8] ;  /* 0x0014f80001007983 */ /* 0x001f280000300800 */
[----:B------:R-:W4:Y:S01]  /*158530*/  LDL.LU R60, [R1+0x14fc] ;  /* 0x0014fc00013c7983 */ /* 0x000f220000300800 */
[----:B------:R-:W-:-:S05]  /*158540*/  IADD3 R2, P0, R58, R38, RZ ;  /* 0x000000263a027210 */ /* 0x000fca0007f1e0ff */
[----:B------:R-:W-:-:S05]  /*158550*/  IMAD.X R3, R59, 0x1, R39, P0 ;  /* 0x000000013b037824 */ /* 0x000fca00000e0627 */
[----:B------:R0:W-:Y:S02]  /*158560*/  STL.64 [R1+0x1668], R2 ;  /* 0x0016680201007387 */ /* 0x0001e40000100a00 */
[----:B0-----:R-:W-:-:S05]  /*158570*/  IADD3 R2, P0, R58, R40, RZ ;  /* 0x000000283a027210 */ /* 0x001fca0007f1e0ff */
[----:B------:R-:W-:Y:S01]  /*158580*/  IMAD.X R3, R59, 0x1, R41, P0 ;  /* 0x000000013b037824 */ /* 0x000fe200000e0629 */
[----:B--2---:R-:W-:-:S05]  /*158590*/  F2FP.SATFINITE.E4M3.F32.PACK_AB_MERGE_C R4, R22, R20, RZ ;  /* 0x000000141604723e */ /* 0x004fca00048070ff */
[----:B------:R-:W-:Y:S04]  /*1585a0*/  STL [R1+0x184c], R4 ;  /* 0x00184c0401007387 */ /* 0x000fe80000100800 */
[----:B------:R0:W-:Y:S04]  /*1585b0*/  STL.64 [R1+0x1660], R2 ;  /* 0x0016600201007387 */ /* 0x0001e80000100a00 */
[----:B------:R-:W2:Y:S01]  /*1585c0*/  LDL.LU R20, [R1+0x14e0] ;  /* 0x0014e00001147983 */ /* 0x000ea20000300800 */
[----:B0-----:R-:W-:-:S05]  /*1585d0*/  F2FP.SATFINITE.E4M3.F32.PACK_AB_MERGE_C R2, R26, R24, RZ ;  /* 0x000000181a02723e */ /* 0x001fca00048070ff */
[----:B------:R0:W-:Y:S04]  /*1585e0*/  STL [R1+0x1818], R2 ;  /* 0x0018180201007387 */ /* 0x0001e80000100800 */
[----:B------:R-:W2:Y:S04]  /*1585f0*/  LDL.LU R22, [R1+0x14e4] ;  /* 0x0014e40001167983 */ /* 0x000ea80000300800 */
[----:B------:R-:W2:Y:S04]  /*158600*/  LDL.LU R24, [R1+0x14e8] ;  /* 0x0014e80001187983 */ /* 0x000ea80000300800 */
[----:B------:R-:W2:Y:S01]  /*158610*/  LDL.LU R26, [R1+0x14ec] ;  /* 0x0014ec00011a7983 */ /* 0x000ea20000300800 */
[----:B------:R-:W-:-:S03]  /*158620*/  F2FP.SATFINITE.E4M3.F32.PACK_AB_MERGE_C R4, R50, R32, RZ ;  /* 0x000000203204723e */ /* 0x000fc600048070ff */
[----:B------:R-:W2:Y:S04]  /*158630*/  LDL.LU R32, [R1+0x14d0] ;  /* 0x0014d00001207983 */ /* 0x000ea80000300800 */
[----:B------:R-:W2:Y:S01]  /*158640*/  LDL.LU R50, [R1+0x14d4] ;  /* 0x0014d40001327983 */ /* 0x000ea20000300800 */
[----:B------:R-:W-:-:S03]  /*158650*/  VIADD R58, R58, UR6 ;  /* 0x000000063a3a7c36 */ /* 0x000fc60008000000 */
[----:B------:R1:W-:Y:S01]  /*158660*/  STL [R1+0x6d10], R4 ;  /* 0x006d100401007387 */ /* 0x0003e20000100800 */
[----:B------:R-:W-:Y:S01]  /*158670*/  ULDC UR6, c[0x0][0x248] ;  /* 0x0000920000067ab9 */ /* 0x000fe20000000800 */
[----:B------:R-:W-:Y:S02]  /*158680*/  SHF.R.S32.HI R59, RZ, 0x1f, R58 ;  /* 0x0000001fff3b7819 */ /* 0x000fe4000001143a */
[----:B0-----:R-:W-:Y:S02]  /*158690*/  IADD3 R2, P0, R58, R36, RZ ;  /* 0x000000243a027210 */ /* 0x001fe40007f1e0ff */
[----:B-1----:R-:W-:-:S03]  /*1586a0*/  F2FP.SATFINITE.E4M3.F32.PACK_AB_MERGE_C R4, R18, R16, RZ ;  /* 0x000000101204723e */ /* 0x002fc600048070ff */
[----:B------:R-:W-:Y:S02]  /*1586b0*/  IMAD.X R3, R59, 0x1, R37, P0 ;  /* 0x000000013b037824 */ /* 0x000fe400000e0625 */
[----:B------:R-:W-:Y:S04]  /*1586c0*/  STL [R1+0x17e8], R4 ;  /* 0x0017e80401007387 */ /* 0x000fe80000100800 */
[----:B------:R3:W-:Y:S02]  /*1586d0*/  STL.64 [R1+0x1658], R2 ;  /* 0x0016580201007387 */ /* 0x0007e40000100a00 */
[----:B---3--:R-:W-:Y:S02]  /*1586e0*/  F2FP.SATFINITE.E4M3.F32.PACK_AB_MERGE_C R3, R54, R52, RZ ;  /* 0x000000343603723e */ /* 0x008fe400048070ff */
[----:B------:R-:W-:Y:S01]  /*1586f0*/  F2FP.SATFINITE.E4M3.F32.PACK_AB_MERGE_C R2, R48, R57, RZ ;  /* 0x000000393002723e */ /* 0x000fe200048070ff */
[----:B------:R-:W3:Y:S04]  /*158700*/  LDL.LU R52, [R1+0x14d8] ;  /* 0x0014d80001347983 */ /* 0x000ee80000300800 */
[----:B------:R-:W-:Y:S04]  /*158710*/  STL [R1+0x17ec], R3 ;  /* 0x0017ec0301007387 */ /* 0x000fe80000100800 */
[----:B------:R-:W3:Y:S04]  /*158720*/  LDL.LU R54, [R1+0x14dc] ;  /* 0x0014dc0001367983 */ /* 0x000ee80000300800 */
[----:B------:R0:W-:Y:S04]  /*158730*/  STL [R1+0x17bc], R2 ;  /* 0x0017bc0201007387 */ /* 0x0001e80000100800 */
[----:B------:R-:W3:Y:S04]  /*158740*/  LDL.LU R57, [R1+0x14c0] ;  /* 0x0014c00001397983 */ /* 0x000ee80000300800 */
[----:B------:R-:W3:Y:S01]  /*158750*/  LDL.LU R48, [R1+0x14c4] ;  /* 0x0014c40001307983 */ /* 0x000ee20000300800 */
[----:B0-----:R-:W-:-:S05]  /*158760*/  IADD3 R2, P0, R58, R34, RZ ;  /* 0x000000223a027210 */ /* 0x001fca0007f1e0ff */
[----:B------:R-:W-:-:S05]  /*158770*/  IMAD.X R3, R59, 0x1, R35, P0 ;  /* 0x000000013b037824 */ /* 0x000fca00000e0623 */
[----:B------:R0:W-:Y:S02]  /*158780*/  STL.64 [R1+0x1650], R2 ;  /* 0x0016500201007387 */ /* 0x0001e40000100a00 */
[----:B0-----:R-:W-:Y:S02]  /*158790*/  IADD3 R2, P0, R58, R38, RZ ;  /* 0x000000263a027210 */ /* 0x001fe40007f1e0ff */
[----:B----4-:R-:W-:-:S03]  /*1587a0*/  F2FP.SATFINITE.E4M3.F32.PACK_AB_MERGE_C R5, R30, R28, RZ ;  /* 0x0000001c1e05723e */ /* 0x010fc600048070ff */
[----:B------:R-:W-:Y:S02]  /*1587b0*/  IMAD.X R3, R59, 0x1, R39, P0 ;  /* 0x000000013b037824 */ /* 0x000fe400000e0627 */
[----:B------:R-:W-:Y:S01]  /*1587c0*/  STL [R1+0x17cc], R5 ;  /* 0x0017cc0501007387 */ /* 0x000fe20000100800 */
[----:B------:R-:W-:-:S05]  /*1587d0*/  F2FP.SATFINITE.E4M3.F32.PACK_AB_MERGE_C R4, R44, R46, RZ ;  /* 0x0000002e2c04723e */ /* 0x000fca00048070ff */
[----:B------:R-:W-:Y:S04]  /*1587e0*/  STL [R1+0x934], R4 ;  /* 0x0009340401007387 */ /* 0x000fe80000100800 */
[----:B------:R-:W4:Y:S04]  /*1587f0*/  LDL.LU R28, [R1+0x14c8] ;  /* 0x0014c800011c7983 */ /* 0x000f280000300800 */
[----:B------:R-:W4:Y:S01]  /*158800*/  LDL.LU R30, [R1+0x14cc] ;  /* 0x0014cc00011e7983 */ /* 0x000f220000300800 */
[----:B------:R-:W-:-:S03]  /*158810*/  F2FP.SATFINITE.E4M3.F32.PACK_AB_MERGE_C R0, R60, R0, RZ ;  /* 0x000000003c00723e */ /* 0x000fc600048070ff */
[----:B------:R-:W-:Y:S04]  /*158820*/  STL.64 [R1+0x1648], R2 ;  /* 0x0016480201007387 */ /* 0x000fe80000100a00 */
        /* <DEDUP_REMOVED lines=8> */
[----:B------:R-:W-:Y:S01]  /*1588b0*/  VIADD R58, R58, UR6 ;  /* 0x000000063a3a7c36 */ /* 0x000fe20008000000 */
[----:B------:R-:W-:-:S04]  /*1588c0*/  ULDC UR6, c[0x0][0x248] ;  /* 0x0000920000067ab9 */ /* 0x000fc80000000800 */
[----:B------:R-:W-:Y:S02]  /*1588d0*/  SHF.R.S32.HI R59, RZ, 0x1f, R58 ;  /* 0x0000001fff3b7819 */ /* 0x000fe4000001143a */
[----:B--2---:R-:W-:Y:S02]  /*1588e0*/  F2FP.SATFINITE.E4M3.F32.PACK_AB_MERGE_C R3, R22, R20, RZ ;  /* 0x000000141603723e */ /* 0x004fe400048070ff */
[----:B------:R-:W-:-:S03]  /*1588f0*/  F2FP.SATFINITE.E4M3.F32.PACK_AB_MERGE_C R2, R26, R24, RZ ;  /* 0x000000181a02723e */ /* 0x000fc600048070ff */
[----:B------:R-:W-:Y:S04]  /*158900*/  STL [R1+0x8b4], R3 ;  /* 0x0008b40301007387 */ /* 0x000fe80000100800 */
[----:B------:R0:W-:Y:S04]  /*158910*/  STL [R1+0x8e4], R2 ;  /* 0x0008e40201007387 */ /* 0x0001e80000100800 */
        /* <DEDUP_REMOVED lines=10> */
[----:B------:R3:W-:Y:S04]  /*1589c0*/  STL.64 [R1+0x1638], R2 ;  /* 0x0016380201007387 */ /* 0x0007e80000100a00 */
[----:B------:R-:W2:Y:S01]  /*1589d0*/  LDL.LU R20, [R1+0x1498] ;  /* 0x0014980001147983 */ /* 0x000ea20000300800 */
[----:B---3--:R-:W-:Y:S02]  /*1589e0*/  F2FP.SATFINITE.E4M3.F32.PACK_AB_MERGE_C R3, R54, R52, RZ ;  /* 0x000000343603723e */ /* 0x008fe400048070ff */
[----:B------:R-:W-:-:S03]  /*1589f0*/  F2FP.SATFINITE.E4M3.F32.PACK_AB_MERGE_C R2, R48, R57, RZ ;  /* 0x000000393002723e */ /* 0x000fc600048070ff */
        /* <DEDUP_REMOVED lines=8> */
[----:B------:R-:W3:Y:S01]  /*158a80*/  LDL.LU R48, [R1+0x1474] ;  /* 0x0014740001307983 */ /* 0x000ee20000300800 */
[----:B0-----:R-:W-:-:S05]  /*158a90*/  IADD3 R2, P0, R58, R34, RZ ;  /* 0x000000223a027210 */ /* 0x001fca0007f1e0ff */
[----:B------:R-:W-:-:S05]  /*158aa0*/  IMAD.X R3, R59, 0x1, R35, P0 ;  /* 0x000000013b037824 */ /* 0x000fca00000e0623 */
[----:B------:R0:W-:Y:S02]  /*158ab0*/  STL.64 [R1+0x1630], R2 ;  /* 0x0016300201007387 */ /* 0x0001e40000100a00 */
[----:B0-----:R-:W-:-:S05]  /*158ac0*/  IADD3 R2, P0, R58, R38, RZ ;  /* 0x000000263a027210 */ /* 0x001fca0007f1e0ff */
[----:B------:R-:W-:Y:S01]  /*158ad0*/  IMAD.X R3, R59, 0x1, R39, P0 ;  /* 0x000000013b037824 */ /* 0x000fe200000e0627 */
[----:B----4-:R-:W-:-:S05]  /*158ae0*/  F2FP.SATFINITE.E4M3.F32.PACK_AB_MERGE_C R5, R30, R28, RZ ;  /* 0x0000001c1e05723e */ /* 0x010fca00048070ff */
[----:B------:R-:W-:Y:S01]  /*158af0*/  STL [R1+0x7cc], R5 ;  /* 0x0007cc0501007387 */ /* 0x000fe20000100800 */
[----:B------:R-:W-:-:S05]  /*158b00*/  F2FP.SATFINITE.E4M3.F32.PACK_AB_MERGE_C R4, R44, R46, RZ ;  /* 0x0000002e2c04723e */ /* 0x000fca00048070ff */
[----:B------:R-:W-:Y:S04]  /*158b10*/  STL [R1+0x728], R4 ;  /* 0x0007280401007387 */ /* 0x000fe80000100800 */
[----:B------:R0:W-:Y:S01]  /*158b20*/  STL.64 [R1+0x1628], R2 ;  /* 0x0016280201007387 */ /* 0x0001e20000100a00 */
[----:B------:R-:W-:-:S05]  /*158b30*/  F2FP.SATFINITE.E4M3.F32.PACK_AB_MERGE_C R0, R60, R0, RZ ;  /* 0x000000003c00723e */ /* 0x000fca00048070ff */
[----:B------:R1:W-:Y:S04]  /*158b40*/  STL [R1+0x75c], R0 ;  /* 0x00075c0001007387 */ /* 0x0003e80000100800 */
[----:B------:R-:W4:Y:S04]  /*158b50*/  LDL.LU R28, [R1+0x1478] ;  /* 0x00147800011c7983 */ /* 0x000f280000300800 */
[----:B------:R-:W4:Y:S04]  /*158b60*/  LDL.LU R30, [R1+0x147c] ;  /* 0x00147c00011e7983 */ /* 0x000f280000300800 */
[----:B------:R-:W4:Y:S01]  /*158b70*/  LDL.LU R46, [R1+0x1460] ;  /* 0x00146000012e7983 */ /* 0x000f220000300800 */
[----:B0-----:R-:W-:-:S05]  /*158b80*/  IADD3 R2, P0, R58, R40, RZ ;  /* 0x000000283a027210 */ /* 0x001fca0007f1e0ff */
[----:B------:R-:W-:-:S05]  /*158b90*/  IMAD.X R3, R59, 0x1, R41, P0 ;  /* 0x000000013b037824 */ /* 0x000fca00000e0629 */
[----:B------:R2:W-:Y:S04]  /*158ba0*/  STL.64 [R1+0x1620], R2 ;  /* 0x0016200201007387 */ /* 0x0005e80000100a00 */
[----:B------:R-:W4:Y:S04]  /*158bb0*/  LDL.LU R44, [R1+0x1464] ;  /* 0x00146400012c7983 */ /* 0x000f280000300800 */
[----:B-1----:R-:W4:Y:S04]  /*158bc0*/  LDL.LU R0, [R1+0x1468] ;  /* 0x0014680001007983 */ /* 0x002f280000300800 */
[----:B------:R-:W4:Y:S01]  /*158bd0*/  LDL.LU R60, [R1+0x146c] ;  /* 0x00146c00013c7983 */ /* 0x000f220000300800 */
[----:B------:R-:W-:Y:S01]  /*158be0*/  VIADD R58, R58, UR6 ;  /* 0x000000063a3a7c36 */ /* 0x000fe20008000000 */
[----:B------:R-:W-:-:S04]  /*158bf0*/  ULDC UR6, c[0x0][0x248] ;  /* 0x0000920000067ab9 */ /* 0x000fc80000000800 */
[----:B------:R-:W-:Y:S02]  /*158c00*/  SHF.R.S32.HI R59, RZ, 0x1f, R58 ;  /* 0x0000001fff3b7819 */ /* 0x000fe4000001143a */
[----:B--2---:R-:W-:-:S05]  /*158c10*/  F2FP.SATFINITE.E4M3.F32.PACK_AB_MERGE_C R3, R14, R12, RZ ;  /* 0x0000000c0e03723e */ /* 0x004fca00048070ff */
[----:B------:R-:W-:Y:S01]  /*158c20*/  STL [R1+0x6d0], R3 ;  /* 0x0006d00301007387 */ /* 0x000fe20000100800 */
[----:B------:R-:W-:-:S05]  /*158c30*/  F2FP.SATFINITE.E4M3.F32.PACK_AB_MERGE_C R2, R18, R16, RZ ;  /* 0x000000101202723e */ /* 0x000fca00048070ff */
[----:B------:R0:W-:Y:S02]  /*158c40*/  STL [R1+0x6dc], R2 ;  /* 0x0006dc0201007387 */ /* 0x0001e40000100800 */
[----:B0-----:R-:W-:Y:S02]  /*158c50*/  F2FP.SATFINITE.E4M3.F32.PACK_AB_MERGE_C R2, R50, R32, RZ ;  /* 0x000000203202723e */ /* 0x001fe400048070ff */
[----:B------:R-:W2:Y:S04]  /*158c60*/  LDL.LU R32, [R1+0x1450] ;  /* 0x0014500001207983 */ /* 0x000ea80000300800 */
[----:B------:R-:W2:Y:S04]  /*158c70*/  LDL.LU R50, [R1+0x1454] ;  /* 0x0014540001327983 */ /* 0x000ea80000300800 */
[----:B------:R0:W-:Y:S02]  /*158c80*/  STL [R1+0x3f8], R2 ;  /* 0x0003f80201007387 */ /* 0x0001e40000100800 */
[----:B0-----:R-:W-:-:S05]  /*158c90*/  IADD3 R2, P0, R58, R36, RZ ;  /* 0x000000243a027210 */ /* 0x001fca0007f1e0ff */
[----:B------:R-:W-:-:S05]  /*158ca0*/  IMAD.X R3, R59, 0x1, R37, P0 ;  /* 0x000000013b037824 */ /* 0x000fca00000e0625 */
[----:B------:R0:W-:Y:S02]  /*158cb0*/  STL.64 [R1+0x1618], R2 ;  /* 0x0016180201007387 */ /* 0x0001e40000100a00 */
[----:B0-----:R-:W-:-:S05]  /*158cc0*/  IADD3 R2, P0, R58, R34, RZ ;  /* 0x000000223a027210 */ /* 0x001fca0007f1e0ff */
[----:B------:R-:W-:Y:S01]  /*158cd0*/  IMAD.X R3, R59, 0x1, R35, P0 ;  /* 0x000000013b037824 */ /* 0x000fe200000e0623 */
[----:B---3--:R-:W-:Y:S02]  /*158ce0*/  F2FP.SATFINITE.E4M3.F32.PACK_AB_MERGE_C R5, R22, R20, RZ ;  /* 0x000000141605723e */ /* 0x008fe400048070ff */
[----:B------:R-:W-:-:S03]  /*158cf0*/  F2FP.SATFINITE.E4M3.F32.PACK_AB_MERGE_C R4, R26, R24, RZ ;  /* 0x000000181a04723e */ /* 0x000fc600048070ff */
[----:B------:R-:W-:Y:S04]  /*158d00*/  STL [R1+0x3f4], R5 ;  /* 0x0003f40501007387 */ /* 0x000fe80000100800 */
[----:B------:R-:W-:Y:S04]  /*158d10*/  STL [R1+0x3e4], R4 ;  /* 0x0003e40401007387 */ /* 0x000fe80000100800 */
[----:B------:R0:W-:Y:S04]  /*158d20*/  STL.64 [R1+0x1610], R2 ;  /* 0x0016100201007387 */ /* 0x0001e80000100a00 */
[----:B------:R-:W3:Y:S01]  /*158d30*/  LDL.LU R12, [R1+0x1458] ;  /* 0x00145800010c7983 */ /* 0x000ee20000300800 */
[----:B0-----:R-:W-:-:S02]  /*158d40*/  F2FP.SATFINITE.E4M3.F32.PACK_AB_MERGE_C R3, R54, R52, RZ ;  /* 0x000000343603723e */ /* 0x001fc400048070ff */
        /* <DEDUP_REMOVED lines=13> */
[----:B0-----:R-:W-:-:S05]  /*158e20*/  IADD3 R2, P0, R58, R40, RZ ;  /* 0x000000283a027210 */ /* 0x001fca0007f1e0ff */
[----:B------:R-:W-:Y:S01]  /*158e30*/  IMAD.X R3, R59, 0x1, R41, P0 ;  /* 0x000000013b037824 */ /* 0x000fe200000e0629 */
[----:B----4-:R-:W-:-:S05]  /*158e40*/  F2FP.SATFINITE.E4M3.F32.PACK_AB_MERGE_C R4, R30, R28, RZ ;  /* 0x0000001c1e04723e */ /* 0x010fca00048070ff */
[----:B------:R-:W-:Y:S04]  /*158e50*/  STL [R1+0x3e0], R4 ;  /* 0x0003e00401007387 */ /* 0x000fe80000100800 */
[----:B------:R0:W-:Y:S04]  /*158e60*/  STL.64 [R1+0x1600], R2 ;  /* 0x0016000201007387 */ /* 0x0001e80000100a00 */
[----:B------:R-:W4:Y:S01]  /*158e70*/  LDL.LU R16, [R1+0x1438] ;  /* 0x0014380001107983 */ /* 0x000f220000300800 */
[----:B0-----:R-:W-:Y:S02]  /*158e80*/  F2FP.SATFINITE.E4M3.F32.PACK_AB_MERGE_C R2, R44, R46, RZ ;  /* 0x0000002e2c02723e */ /* 0x001fe400048070ff */
[----:B------:R-:W-:-:S03]  /*158e90*/  F2FP.SATFINITE.E4M3.F32.PACK_AB_MERGE_C R0, R60, R0, RZ ;  /* 0x000000003c00723e */ /* 0x000fc600048070ff */
[----:B------:R-:W-:Y:S04]  /*158ea0*/  STL [R1+0x3d4], R2 ;  /* 0x0003d40201007387 */ /* 0x000fe80000100800 */
[----:B------:R-:W4:Y:S04]  /*158eb0*/  LDL.LU R18, [R1+0x143c] ;  /* 0x00143c0001127983 */ /* 0x000f280000300800 */
[----:B------:R0:W-:Y:S04]  /*158ec0*/  STL [R1+0x3d8], R0 ;  /* 0x0003d80001007387 */ /* 0x0001e80000100800 */
[----:B------:R-:W4:Y:S04]  /*158ed0*/  LDL.LU R46, [R1+0x1420] ;  /* 0x00142000012e7983 */ /* 0x000f280000300800 */
[----:B------:R-:W4:Y:S04]  /*158ee0*/  LDL.LU R44, [R1+0x1424] ;  /* 0x00142400012c7983 */ /* 0x000f280000300800 */
[----:B0-----:R-:W4:Y:S04]  /*158ef0*/  LDL.LU R0, [R1+0x1428] ;  /* 0x0014280001007983 */ /* 0x001f280000300800 */
[----:B------:R-:W4:Y:S01]  /*158f00*/  LDL.LU R60, [R1+0x142c] ;  /* 0x00142c00013c7983 */ /* 0x000f220000300800 */
[----:B------:R-:W-:-:S03]  /*158f10*/  VIADD R58, R58, UR6 ;  /* 0x000000063a3a7c36 */ /* 0x000fc60008000000 */
[----:B------:R-:W4:Y:S04]  /*158f20*/  LDL.LU R20, [R1+0x1410] ;  /* 0x0014100001147983 */ /* 0x000f280000300800 */
[----:B------:R-:W4:Y:S01]  /*158f30*/  LDL.LU R22, [R1+0x1414] ;  /* 0x0014140001167983 */ /* 0x000f220000300800 */
[----:B------:R-:W-:Y:S01]  /*158f40*/  ULDC UR6, c[0x0][0x248] ;  /* 0x0000920000067ab9 */ /* 0x000fe20000000800 */
[----:B------:R-:W-:Y:S02]  /*158f50*/  SHF.R.S32.HI R59, RZ, 0x1f, R58 ;  /* 0x0000001fff3b7819 */ /* 0x000fe4000001143a */
[----:B--2---:R-:W-:-:S05]  /*158f60*/  F2FP.SATFINITE.E4M3.F32.PACK_AB_MERGE_C R2, R50, R32, RZ ;  /* 0x000000203202723e */ /* 0x004fca00048070ff */
[----:B------:R0:W-:Y:S04]  /*158f70*/  STL [R1+0x3cc], R2 ;  /* 0x0003cc0201007387 */ /* 0x0001e80000100800 */
        /* <DEDUP_REMOVED lines=8> */
[----:B------:R-:W-:Y:S02]  /*159000*/  F2FP.SATFINITE.E4M3.F32.PACK_AB_MERGE_C R2, R54, R52, RZ ;  /* 0x000000343602723e */ /* 0x000fe400048070ff */
[----:B------:R-:W3:Y:S04]  /*159010*/  LDL.LU R52, [R1+0x1408] ;  /* 0x0014080001347983 */ /* 0x000ee80000300800 */
[----:B------:R-:W-:Y:S04]  /*159020*/  STL [R1+0x3d0], R3 ;  /* 0x0003d00301007387 */ /* 0x000fe80000100800 */
[----:B------:R-:W3:Y:S04]  /*159030*/  LDL.LU R54, [R1+0x140c] ;  /* 0x00140c0001367983 */ /* 0x000ee80000300800 */
[----:B------:R0:W-:Y:S02]  /*159040*/  STL [R1+0x3c4], R2 ;  /* 0x0003c40201007387 */ /* 0x0001e40000100800 */
[----:B0-----:R-:W-:-:S05]  /*159050*/  IADD3 R2, P0, R58, R34, RZ ;  /* 0x000000223a027210 */ /* 0x001fca0007f1e0ff */
[----:B------:R-:W-:-:S05]  /*159060*/  IMAD.X R3, R59, 0x1, R35, P0 ;  /* 0x000000013b037824 */ /* 0x000fca00000e0623 */
[----:B------:R0:W-:Y:S02]  /*159070*/  STL.64 [R1+0x15f0], R2 ;  /* 0x0015f00201007387 */ /* 0x0001e40000100a00 */
[----:B0-----:R-:W-:Y:S02]  /*159080*/  F2FP.SATFINITE.E4M3.F32.PACK_AB_MERGE_C R3, R26, R24, RZ ;  /* 0x000000181a03723e */ /* 0x001fe400048070ff */
[----:B------:R-:W3:Y:S04]  /*159090*/  LDL.LU R24, [R1+0x13f0] ;  /* 0x0013f00001187983 */ /* 0x000ee80000300800 */
[----:B------:R-:W-:Y:S04]  /*1590a0*/  STL [R1+0x3c8], R3 ;  /* 0x0003c80301007387 */ /* 0x000fe80000100800 */
[----:B------:R-:W3:Y:S01]  /*1590b0*/  LDL.LU R26, [R1+0x13f4] ;  /* 0x0013f400011a7983 */ /* 0x000ee20000300800 */
[----:B------:R-:W-:-:S05]  /*1590c0*/  F2FP.SATFINITE.E4M3.F32.PACK_AB_MERGE_C R2, R48, R57, RZ ;  /* 0x000000393002723e */ /* 0x000fca00048070ff */
[----:B------:R0:W-:Y:S04]  /*1590d0*/  STL [R1+0x3bc], R2 ;  /* 0x0003bc0201007387 */ /* 0x0001e80000100800 */
[----:B------:R-:W3:Y:S04]  /*1590e0*/  LDL.LU R57, [R1+0x13f8] ;  /* 0x0013f80001397983 */ /* 0x000ee80000300800 */
[----:B------:R-:W3:Y:S01]  /*1590f0*/  LDL.LU R48, [R1+0x13fc] ;  /* 0x0013fc0001307983 */ /* 0x000ee20000300800 */
[----:B0-----:R-:W-:-:S05]  /*159100*/  IADD3 R2, P0, R58, R38, RZ ;  /* 0x000000263a027210 */ /* 0x001fca0007f1e0ff */
[----:B------:R-:W-:-:S05]  /*159110*/  IMAD.X R3, R59, 0x1, R39, P0 ;  /* 0x000000013b037824 */ /* 0x000fca00000e0627 */
[----:B------:R0:W-:Y:S01]  /*159120*/  STL.64 [R1+0x15e8], R2 ;  /* 0x0015e80201007387 */ /* 0x0001e20000100a00 */
[----:B----4-:R-:W-:Y:S02]  /*159130*/  F2FP.SATFINITE.E4M3.F32.PACK_AB_MERGE_C R4, R18, R16, RZ ;  /* 0x000000101204723e */ /* 0x010fe400048070ff */
[----:B0-----:R-:W-:-:S03]  /*159140*/  IADD3 R2, P0, R58, R40, RZ ;  /* 0x000000283a027210 */ /* 0x001fc60007f1e0ff */
[----:B------:R-:W-:Y:S02]  /*159150*/  STL [R1+0x3c0], R4 ;  /* 0x0003c00401007387 */ /* 0x000fe40000100800 */
        /* <DEDUP_REMOVED lines=10> */
[----:B------:R-:W-:Y:S01]  /*159200*/  VIADD R58, R58, UR6 ;  /* 0x000000063a3a7c36 */ /* 0x000fe20008000000 */
[----:B------:R-:W-:Y:S01]  /*159210*/  F2FP.SATFINITE.E4M3.F32.PACK_AB_MERGE_C R4, R22, R20, RZ ;  /* 0x000000141604723e */ /* 0x000fe200048070ff */
[----:B------:R-:W-:-:S03]  /*159220*/  ULDC UR6, c[0x0][0x248] ;  /* 0x0000920000067ab9 */ /* 0x000fc60000000800 */
[----:B------:R-:W-:Y:S02]  /*159230*/  SHF.R.S32.HI R59, RZ, 0x1f, R58 ;  /* 0x0000001fff3b7819 */ /* 0x000fe4000001143a */
[----:B------:R-:W-:Y:S01]  /*159240*/  IADD3 R2, P0, R58, R36, RZ ;  /* 0x000000243a027210 */ /* 0x000fe20007f1e0ff */
[----:B------:R-:W-:Y:S04]  /*159250*/  STL [R1+0x2a0], R4 ;  /* 0x0002a00401007387 */ /* 0x000fe80000100800 */
[----:B------:R-:W-:-:S05]  /*159260*/  IMAD.X R3, R59, 0x1, R37, P0 ;  /* 0x000000013b037824 */ /* 0x000fca00000e0625 */
[----:B------:R2:W-:Y:S02]  /*159270*/  STL.64 [R1+0x15d8], R2 ;  /* 0x0015d80201007387 */ /* 0x0005e40000100a00 */
[----:B--2---:R-:W-:Y:S02]  /*159280*/  F2FP.SATFINITE.E4M3.F32.PACK_AB_MERGE_C R3, R30, R28, RZ ;  /* 0x0000001c1e03723e */ /* 0x004fe400048070ff */
[----:B------:R-:W2:Y:S04]  /*159290*/  LDL.LU R28, [R1+0x13d0] ;  /* 0x0013d000011c7983 */ /* 0x000ea80000300800 */
[----:B------:R-:W-:Y:S04]  /*1592a0*/  STL [R1+0x2a4], R3 ;  /* 0x0002a40301007387 */ /* 0x000fe80000100800 */
[----:B------:R-:W2:Y:S01]  /*1592b0*/  LDL.LU R30, [R1+0x13d4] ;  /* 0x0013d400011e7983 */ /* 0x000ea20000300800 */
[----:B------:R-:W-:-:S05]  /*1592c0*/  F2FP.SATFINITE.E4M3.F32.PACK_AB_MERGE_C R2, R50, R32, RZ ;  /* 0x000000203202723e */ /* 0x000fca00048070ff */
[----:B------:R0:W-:Y:S04]  /*1592d0*/  STL [R1+0x294], R2 ;  /* 0x0002940201007387 */ /* 0x0001e80000100800 */
[----:B------:R-:W2:Y:S04]  /*1592e0*/  LDL.LU R32, [R1+0x13d8] ;  /* 0x0013d80001207983 */ /* 0x000ea80000300800 */
[----:B------:R-:W2:Y:S01]  /*1592f0*/  LDL.LU R50, [R1+0x13dc] ;  /* 0x0013dc0001327983 */ /* 0x000ea20000300800 */
[----:B0-----:R-:W-:-:S05]  /*159300*/  IADD3 R2, P0, R58, R34, RZ ;  /* 0x000000223a027210 */ /* 0x001fca0007f1e0ff */
[----:B------:R-:W-:-:S05]  /*159310*/  IMAD.X R3, R59, 0x1, R35, P0 ;  /* 0x000000013b037824 */ /* 0x000fca00000e0623 */
[----:B------:R0:W-:Y:S02]  /*159320*/  STL.64 [R1+0x15d0], R2 ;  /* 0x0015d00201007387 */ /* 0x0001e40000100a00 */
[----:B0-----:R-:W-:-:S05]  /*159330*/  IADD3 R2, P0, R58, R38, RZ ;  /* 0x000000263a027210 */ /* 0x001fca0007f1e0ff */
[----:B------:R-:W-:Y:S01]  /*159340*/  IMAD.X R3, R59, 0x1, R39, P0 ;  /* 0x000000013b037824 */ /* 0x000fe200000e0627 */
[----:B---3--:R-:W-:Y:S02]  /*159350*/  F2FP.SATFINITE.E4M3.F32.PACK_AB_MERGE_C R43, R54, R52, RZ ;  /* 0x00000034362b723e */ /* 0x008fe400048070ff */
[----:B------:R-:W3:Y:S04]  /*159360*/  LDL.LU R52, [R1+0x13c0] ;  /* 0x0013c00001347983 */ /* 0x000ee80000300800 */
[----:B------:R-:W3:Y:S04]  /*159370*/  LDL.LU R54, [R1+0x13c4] ;  /* 0x0013c40001367983 */ /* 0x000ee80000300800 */
[----:B------:R-:W-:Y:S01]  /*159380*/  STL [R1+0x6d84], R43 ;  /* 0x006d842b01007387 */ /* 0x000fe20000100800 */
[----:B------:R-:W-:-:S05]  /*159390*/  F2FP.SATFINITE.E4M3.F32.PACK_AB_MERGE_C R4, R26, R24, RZ ;  /* 0x000000181a04723e */ /* 0x000fca00048070ff */
[----:B------:R-:W-:Y:S04]  /*1593a0*/  STL [R1+0x270], R4 ;  /* 0x0002700401007387 */ /* 0x000fe80000100800 */
[----:B------:R-:W3:Y:S04]  /*1593b0*/  LDL.LU R20, [R1+0x13c8] ;  /* 0x0013c80001147983 */ /* 0x000ee80000300800 */
[----:B------:R-:W3:Y:S04]  /*1593c0*/  LDL.LU R22, [R1+0x13cc] ;  /* 0x0013cc0001167983 */ /* 0x000ee80000300800 */
[----:B------:R0:W-:Y:S04]  /*1593d0*/  STL.64 [R1+0x15c8], R2 ;  /* 0x0015c80201007387 */ /* 0x0001e80000100a00 */
[----:B------:R-:W3:Y:S04]  /*1593e0*/  LDL.LU R24, [R1+0x13b0] ;  /* 0x0013b00001187983 */ /* 0x000ee80000300800 */
[----:B------:R-:W3:Y:S01]  /*1593f0*/  LDL.LU R26, [R1+0x13b4] ;  /* 0x0013b400011a7983 */ /* 0x000ee20000300800 */
[----:B------:R-:W-:-:S03]  /*159400*/  F2FP.SATFINITE.E4M3.F32.PACK_AB_MERGE_C R42, R48, R57, RZ ;  /* 0x00000039302a723e */ /* 0x000fc600048070ff */
[----:B------:R-:W3:Y:S04]  /*159410*/  LDL.LU R57, [R1+0x13b8] ;  /* 0x0013b80001397983 */ /* 0x000ee80000300800 */
[----:B------:R-:W3:Y:S01]  /*159420*/  LDL.LU R48, [R1+0x13bc] ;  /* 0x0013bc0001307983 */ /* 0x000ee20000300800 */
[----:B0-----:R-:W-:-:S03]  /*159430*/  IADD3 R2, P0, R58, R40, RZ ;  /* 0x000000283a027210 */ /* 0x001fc60007f1e0ff */
[----:B------:R-:W-:Y:S02]  /*159440*/  STL [R1+0x6d94], R42 ;  /* 0x006d942a01007387 */ /* 0x000fe40000100800 */
[----:B------:R-:W-:-:S05]  /*159450*/  IMAD.X R3, R59, 0x1, R41, P0 ;  /* 0x000000013b037824 */ /* 0x000fca00000e0629 */
[----:B------:R4:W-:Y:S02]  /*159460*/  STL.64 [R1+0x15c0], R2 ;  /* 0x0015c00201007387 */ /* 0x0009e40000100a00 */
[----:B----4-:R-:W-:Y:S02]  /*159470*/  F2FP.SATFINITE.E4M3.F32.PACK_AB_MERGE_C R2, R44, R46, RZ ;  /* 0x0000002e2c02723e */ /* 0x010fe400048070ff */
[----:B------:R-:W4:Y:S04]  /*159480*/  LDL.LU R46, [R1+0x13a0] ;  /* 0x0013a000012e7983 */ /* 0x000f280000300800 */
[----:B------:R0:W-:Y:S04]  /*159490*/  STL [R1+0x260], R2 ;  /* 0x0002600201007387 */ /* 0x0001e80000100800 */
[----:B------:R-:W4:Y:S01]  /*1594a0*/  LDL.LU R44, [R1+0x13a4] ;  /* 0x0013a400012c7983 */ /* 0x000f220000300800 */
[----:B------:R-:W-:-:S03]  /*1594b0*/  F2FP.SATFINITE.E4M3.F32.PACK_AB_MERGE_C R42, R60, R0, RZ ;  /* 0x000000003c2a723e */ /* 0x000fc600048070ff */
[----:B------:R-:W4:Y:S04]  /*1594c0*/  LDL.LU R0, [R1+0x13a8] ;  /* 0x0013a80001007983 */ /* 0x000f280000300800 */
[----:B------:R-:W4:Y:S01]  /*1594d0*/  LDL.LU R60, [R1+0x13ac] ;  /* 0x0013ac00013c7983 */ /* 0x000f220000300800 */
[----:B------:R-:W-:-:S03]  /*1594e0*/  VIADD R58, R58, UR6 ;  /* 0x000000063a3a7c36 */ /* 0x000fc60008000000 */
[----:B------:R-:W-:Y:S01]  /*1594f0*/  STL [R1+0x6d98], R42 ;  /* 0x006d982a01007387 */ /* 0x000fe20000100800 */
[----:B------:R-:W-:Y:S01]  /*159500*/  ULDC UR6, c[0x0][0x248] ;  /* 0x0000920000067ab9 */ /* 0x000fe20000000800 */
[----:B------:R-:W-:Y:S02]  /*159510*/  SHF.R.S32.HI R59, RZ, 0x1f, R58 ;  /* 0x0000001fff3b7819 */ /* 0x000fe4000001143a */
        /* <DEDUP_REMOVED lines=8> */
[----:B------:R-:W2:Y:S04]  /*1595a0*/  LDL.LU R32, [R1+0x1398] ;  /* 0x0013980001207983 */ /* 0x000ea80000300800 */
[----:B------:R-:W-:Y:S04]  /*1595b0*/  STL [R1+0x244], R3 ;  /* 0x0002440301007387 */ /* 0x000fe80000100800 */
[----:B------:R-:W2:Y:S01]  /*1595c0*/  LDL.LU R50, [R1+0x139c] ;  /* 0x00139c0001327983 */ /* 0x000ea20000300800 */
[----:B---3--:R-:W-:-:S05]  /*1595d0*/  F2FP.SATFINITE.E4M3.F32.PACK_AB_MERGE_C R2, R54, R52, RZ ;  /* 0x000000343602723e */ /* 0x008fca00048070ff */
[----:B------:R0:W-:Y:S04]  /*1595e0*/  STL [R1+0x224], R2 ;  /* 0x0002240201007387 */ /* 0x0001e80000100800 */
[----:B------:R-:W3:Y:S04]  /*1595f0*/  LDL.LU R52, [R1+0x1380] ;  /* 0x0013800001347983 */ /* 0x000ee80000300800 */
[----:B------:R-:W3:Y:S01]  /*159600*/  LDL.LU R54, [R1+0x1384] ;  /* 0x0013840001367983 */ /* 0x000ee20000300800 */
[----:B0-----:R-:W-:-:S05]  /*159610*/  IADD3 R2, P0, R58, R34, RZ ;  /* 0x000000223a027210 */ /* 0x001fca0007f1e0ff */
[----:B------:R-:W-:-:S05]  /*159620*/  IMAD.X R3, R59, 0x1, R35, P0 ;  /* 0x000000013b037824 */ /* 0x000fca00000e0623 */
[----:B------:R0:W-:Y:S02]  /*159630*/  STL.64 [R1+0x15b0], R2 ;  /* 0x0015b00201007387 */ /* 0x0001e40000100a00 */
[----:B0-----:R-:W-:Y:S02]  /*159640*/  IADD3 R2, P0, R58, R38, RZ ;  /* 0x000000263a027210 */ /* 0x001fe40007f1e0ff */
[----:B------:R-:W-:-:S03]  /*159650*/  F2FP.SATFINITE.E4M3.F32.PACK_AB_MERGE_C R5, R22, R20, RZ ;  /* 0x000000141605723e */ /* 0x000fc600048070ff */
[----:B------:R-:W-:Y:S01]  /*159660*/  IMAD.X R3, R59, 0x1, R39, P0 ;  /* 0x000000013b037824 */ /* 0x000fe200000e0627 */
[----:B------:R-:W-:Y:S01]  /*159670*/  F2FP.SATFINITE.E4M3.F32.PACK_AB_MERGE_C R4, R26, R24, RZ ;  /* 0x000000181a04723e */ /* 0x000fe200048070ff */
[----:B------:R-:W-:Y:S04]  /*159680*/  STL [R1+0x22c], R5 ;  /* 0x00022c0501007387 */ /* 0x000fe80000100800 */
[----:B------:R0:W-:Y:S04]  /*159690*/  STL [R1+0x20c], R4 ;  /* 0x00020c0401007387 */ /* 0x0001e80000100800 */
[----:B------:R1:W-:Y:S01]  /*1596a0*/  STL.64 [R1+0x15a8], R2 ;  /* 0x0015a80201007387 */ /* 0x0003e20000100a00 */
[----:B0-----:R-:W-:-:S02]  /*1596b0*/  F2FP.SATFINITE.E4M3.F32.PACK_AB_MERGE_C R4, R48, R57, RZ ;  /* 0x000000393004723e */ /* 0x001fc400048070ff */
[----:B-1----:R-:W-:-:S03]  /*1596c0*/  IADD3 R2, P0, R58, R40, RZ ;  /* 0x000000283a027210 */ /* 0x002fc60007f1e0ff */
[----:B------:R-:W-:Y:S04]  /*1596d0*/  STL [R1+0x210], R4 ;  /* 0x0002100401007387 */ /* 0x000fe80000100800 */
[----:B------:R-:W3:Y:S01]  /*1596e0*/  LDL.LU R12, [R1+0x1388] ;  /* 0x00138800010c7983 */ /* 0x000ee20000300800 */
[----:B------:R-:W-:-:S03]  /*1596f0*/  IMAD.X R3, R59, 0x1, R41, P0 ;  /* 0x000000013b037824 */ /* 0x000fc600000e0629 */
[----:B------:R-:W3:Y:S04]  /*159700*/  LDL.LU R14, [R1+0x138c] ;  /* 0x00138c00010e7983 */ /* 0x000ee80000300800 */
[----:B------:R-:W3:Y:S04]  /*159710*/  LDL.LU R16, [R1+0x1370] ;  /* 0x0013700001107983 */ /* 0x000ee80000300800 */
[----:B------:R4:W-:Y:S04]  /*159720*/  STL.64 [R1+0x15a0], R2 ;  /* 0x0015a00201007387 */ /* 0x0009e80000100a00 */
[----:B------:R-:W3:Y:S04]  /*159730*/  LDL.LU R18, [R1+0x1374] ;  /* 0x0013740001127983 */ /* 0x000ee80000300800 */
[----:B------:R-:W3:Y:S04]  /*159740*/  LDL.LU R57, [R1+0x1378] ;  /* 0x0013780001397983 */ /* 0x000ee80000300800 */
[----:B------:R-:W3:Y:S01]  /*159750*/  LDL.LU R48, [R1+0x137c] ;  /* 0x00137c0001307983 */ /* 0x000ee20000300800 */
[----:B----4-:R-:W-:-:S05]  /*159760*/  F2FP.SATFINITE.E4M3.F32.PACK_AB_MERGE_C R2, R44, R46, RZ ;  /* 0x0000002e2c02723e */ /* 0x010fca00048070ff */
[----:B------:R2:W-:Y:S04]  /*159770*/  STL [R1+0x1f4], R2 ;  /* 0x0001f40201007387 */ /* 0x0005e80000100800 */
[----:B------:R-:W4:Y:S04]  /*159780*/  LDL.LU R46, [R1+0x1360] ;  /* 0x00136000012e7983 */ /* 0x000f280000300800 */
[----:B------:R-:W4:Y:S01]  /*159790*/  LDL.LU R44, [R1+0x1364] ;  /* 0x00136400012c7983 */ /* 0x000f220000300800 */
[----:B------:R-:W-:-:S03]  /*1597a0*/  F2FP.SATFINITE.E4M3.F32.PACK_AB_MERGE_C R27, R60, R0, RZ ;  /* 0x000000003c1b723e */ /* 0x000fc600048070ff */
[----:B------:R-:W4:Y:S04]  /*1597b0*/  LDL.LU R0, [R1+0x1368] ;  /* 0x0013680001007983 */ /* 0x000f280000300800 */
[----:B------:R-:W4:Y:S01]  /*1597c0*/  LDL.LU R60, [R1+0x136c] ;  /* 0x00136c00013c7983 */ /* 0x000f220000300800 */
[----:B------:R-:W-:-:S03]  /*1597d0*/  VIADD R58, R58, UR6 ;  /* 0x000000063a3a7c36 */ /* 0x000fc60008000000 */
[----:B------:R-:W-:Y:S04]  /*1597e0*/  STL [R1+0x6db8], R27 ;  /* 0x006db81b01007387 */ /* 0x000fe80000100800 */
[----:B------:R-:W4:Y:S04]  /*1597f0*/  LDL.LU R24, [R1+0x1350] ;  /* 0x0013500001187983 */ /* 0x000f280000300800 */
[----:B------:R-:W4:Y:S01]  /*159800*/  LDL.LU R26, [R1+0x1354] ;  /* 0x00135400011a7983 */ /* 0x000f220000300800 */
[----:B------:R-:W-:Y:S01]  /*159810*/  ULDC UR6, c[0x0][0x248] ;  /* 0x0000920000067ab9 */ /* 0x000fe20000000800 */
[----:B------:R-:W-:-:S02]  /*159820*/  SHF.R.S32.HI R59, RZ, 0x1f, R58 ;  /* 0x0000001fff3b7819 */ /* 0x000fc4000001143a */
[----:B--2---:R-:W-:-:S05]  /*159830*/  F2FP.SATFINITE.E4M3.F32.PACK_AB_MERGE_C R2, R30, R28, RZ ;  /* 0x0000001c1e02723e */ /* 0x004fca00048070ff */
[----:B------:R0:W-:Y:S02]  /*159840*/  STL [R1+0x1dc], R2 ;  /* 0x0001dc0201007387 */ /* 0x0001e40000100800 */
[----:B0-----:R-:W-:-:S05]  /*159850*/  IADD3 R2, P0, R58, R36, RZ ;  /* 0x000000243a027210 */ /* 0x001fca0007f1e0ff */
        /* <DEDUP_REMOVED lines=19> */
[----:B------:R-:W-:Y:S02]  /*159990*/  F2FP.SATFINITE.E4M3.F32.PACK_AB_MERGE_C R5, R14, R12, RZ ;  /* 0x0000000c0e05723e */ /* 0x000fe400048070ff */
[----:B------:R-:W-:-:S03]  /*1599a0*/  F2FP.SATFINITE.E4M3.F32.PACK_AB_MERGE_C R4, R18, R16, RZ ;  /* 0x000000101204723e */ /* 0x000fc600048070ff */
[----:B------:R-:W-:Y:S04]  /*1599b0*/  STL [R1+0x1b0], R5 ;  /* 0x0001b00501007387 */ /* 0x000fe80000100800 */
[----:B------:R0:W-:Y:S04]  /*1599c0*/  STL [R1+0x194], R4 ;  /* 0x0001940401007387 */ /* 0x0001e80000100800 */
[----:B------:R1:W-:Y:S01]  /*1599d0*/  STL.64 [R1+0x1588], R2 ;  /* 0x0015880201007387 */ /* 0x0003e20000100a00 */
[----:B0-----:R-:W-:-:S05]  /*1599e0*/  F2FP.SATFINITE.E4M3.F32.PACK_AB_MERGE_C R4, R48, R57, RZ ;  /* 0x000000393004723e */ /* 0x001fca00048070ff */
[----:B------:R-:W-:Y:S04]  /*1599f0*/  STL [R1+0x1a4], R4 ;  /* 0x0001a40401007387 */ /* 0x000fe80000100800 */
[----:B------:R-:W3:Y:S04]  /*159a00*/  LDL.LU R57, [R1+0x1338] ;  /* 0x0013380001397983 */ /* 0x000ee80000300800 */
[----:B------:R-:W3:Y:S01]  /*159a10*/  LDL.LU R48, [R1+0x133c] ;  /* 0x00133c0001307983 */ /* 0x000ee20000300800 */
[----:B-1----:R-:W-:-:S05]  /*159a20*/  IADD3 R2, P0, R58, R40, RZ ;  /* 0x000000283a027210 */ /* 0x002fca0007f1e0ff */
[----:B------:R-:W-:-:S05]  /*159a30*/  IMAD.X R3, R59, 0x1, R41, P0 ;  /* 0x000000013b037824 */ /* 0x000fca00000e0629 */
[----:B------:R4:W-:Y:S02]  /*159a40*/  STL.64 [R1+0x1580], R2 ;  /* 0x0015800201007387 */ /* 0x0009e40000100a00 */
[----:B----4-:R-:W-:Y:S02]  /*159a50*/  F2FP.SATFINITE.E4M3.F32.PACK_AB_MERGE_C R2, R44, R46, RZ ;  /* 0x0000002e2c02723e */ /* 0x010fe400048070ff */
[----:B------:R-:W4:Y:S04]  /*159a60*/  LDL.LU R46, [R1+0x1320] ;  /* 0x00132000012e7983 */ /* 0x000f280000300800 */
[----:B------:R-:W-:Y:S04]  /*159a70*/  STL [R1+0x184], R2 ;  /* 0x0001840201007387 */ /* 0x000fe80000100800 */
[----:B------:R-:W4:Y:S01]  /*159a80*/  LDL.LU R44, [R1+0x1324] ;  /* 0x00132400012c7983 */ /* 0x000f220000300800 */
[----:B------:R-:W-:-:S05]  /*159a90*/  F2FP.SATFINITE.E4M3.F32.PACK_AB_MERGE_C R0, R60, R0, RZ ;  /* 0x000000003c00723e */ /* 0x000fca00048070ff */
[----:B------:R0:W-:Y:S04]  /*159aa0*/  STL [R1+0x18c], R0 ;  /* 0x00018c0001007387 */ /* 0x0001e80000100800 */
[----:B0-----:R-:W4:Y:S04]  /*159ab0*/  LDL.LU R0, [R1+0x1328] ;  /* 0x0013280001007983 */ /* 0x001f280000300800 */
[----:B------:R-:W4:Y:S01]  /*159ac0*/  LDL.LU R60, [R1+0x132c] ;  /* 0x00132c00013c7983 */ /* 0x000f220000300800 */
[----:B------:R-:W-:Y:S01]  /*159ad0*/  F2FP.SATFINITE.E4M3.F32.PACK_AB_MERGE_C R2, R26, R24, RZ ;  /* 0x000000181a02723e */ /* 0x000fe200048070ff */
[----:B------:R-:W-:-:S02]  /*159ae0*/  VIADD R58, R58, UR6 ;  /* 0x000000063a3a7c36 */ /* 0x000fc40008000000 */
[----:B------:R-:W4:Y:S04]  /*159af0*/  LDL.LU R24, [R1+0x1310] ;  /* 0x0013100001187983 */ /* 0x000f280000300800 */
[----:B------:R-:W4:Y:S04]  /*159b00*/  LDL.LU R26, [R1+0x1314] ;  /* 0x00131400011a7983 */ /* 0x000f280000300800 */
[----:B------:R0:W-:Y:S01]  /*159b10*/  STL [R1+0x178], R2 ;  /* 0x0001780201007387 */ /* 0x0001e20000100800 */
[----:B------:R-:W-:Y:S01]  /*159b20*/  ULDC UR6, c[0x0][0x248] ;  /* 0x0000920000067ab9 */ /* 0x000fe20000000800 */
[----:B------:R-:W-:-:S02]  /*159b30*/  SHF.R.S32.HI R59, RZ, 0x1f, R58 ;  /* 0x0000001fff3b7819 */ /* 0x000fc4000001143a */
[----:B0-----:R-:W-:-:S05]  /*159b40*/  IADD3 R2, P0, R58, R36, RZ ;  /* 0x000000243a027210 */ /* 0x001fca0007f1e0ff */
[----:B------:R-:W-:-:S05]  /*159b50*/  IMAD.X R3, R59, 0x1, R37, P0 ;  /* 0x000000013b037824 */ /* 0x000fca00000e0625 */
[----:B------:R2:W-:Y:S02]  /*159b60*/  STL.64 [R1+0x1578], R2 ;  /* 0x0015780201007387 */ /* 0x0005e40000100a00 */
[----:B--2---:R-:W-:Y:S02]  /*159b70*/  F2FP.SATFINITE.E4M3.F32.PACK_AB_MERGE_C R3, R22, R20, RZ ;  /* 0x000000141603723e */ /* 0x004fe400048070ff */
[----:B---3--:R-:W-:Y:S02]  /*159b80*/  F2FP.SATFINITE.E4M3.F32.PACK_AB_MERGE_C R2, R30, R28, RZ ;  /* 0x0000001c1e02723e */ /* 0x008fe400048070ff */
[----:B------:R-:W2:Y:S04]  /*159b90*/  LDL.LU R28, [R1+0x1318] ;  /* 0x00131800011c7983 */ /* 0x000ea80000300800 */
[----:B------:R-:W-:Y:S04]  /*159ba0*/  STL [R1+0x17c], R3 ;  /* 0x00017c0301007387 */ /* 0x000fe80000100800 */
[----:B------:R-:W2:Y:S04]  /*159bb0*/  LDL.LU R30, [R1+0x131c] ;  /* 0x00131c00011e7983 */ /* 0x000ea80000300800 */
[----:B------:R0:W-:Y:S02]  /*159bc0*/  STL [R1+0x164], R2 ;  /* 0x0001640201007387 */ /* 0x0001e40000100800 */
[----:B0-----:R-:W-:-:S05]  /*159bd0*/  IADD3 R2, P0, R58, R34, RZ ;  /* 0x000000223a027210 */ /* 0x001fca0007f1e0ff */
[----:B------:R-:W-:-:S05]  /*159be0*/  IMAD.X R3, R59, 0x1, R35, P0 ;  /* 0x000000013b037824 */ /* 0x000fca00000e0623 */
[----:B------:R0:W-:Y:S02]  /*159bf0*/  STL.64 [R1+0x1570], R2 ;  /* 0x0015700201007387 */ /* 0x0001e40000100a00 */
[----:B0-----:R-:W-:Y:S02]  /*159c00*/  F2FP.SATFINITE.E4M3.F32.PACK_AB_MERGE_C R3, R50, R32, RZ ;  /* 0x000000203203723e */ /* 0x001fe400048070ff */
[----:B------:R-:W-:Y:S01]  /*159c10*/  F2FP.SATFINITE.E4M3.F32.PACK_AB_MERGE_C R2, R54, R52, RZ ;  /* 0x000000343602723e */ /* 0x000fe200048070ff */
[----:B------:R-:W3:Y:S04]  /*159c20*/  LDL.LU R32, [R1+0x1300] ;  /* 0x0013000001207983 */ /* 0x000ee80000300800 */
[----:B------:R-:W-:Y:S04]  /*159c30*/  STL [R1+0x170], R3 ;  /* 0x0001700301007387 */ /* 0x000fe80000100800 */
[----:B------:R-:W3:Y:S04]  /*159c40*/  LDL.LU R50, [R1+0x1304] ;  /* 0x0013040001327983 */ /* 0x000ee80000300800 */
[----:B------:R0:W-:Y:S04]  /*159c50*/  STL [R1+0x14c], R2 ;  /* 0x00014c0201007387 */ /* 0x0001e80000100800 */
[----:B------:R-:W3:Y:S04]  /*159c60*/  LDL.LU R16, [R1+0x1308] ;  /* 0x0013080001107983 */ /* 0x000ee80000300800 */
[----:B------:R-:W3:Y:S04]  /*159c70*/  LDL.LU R18, [R1+0x130c] ;  /* 0x00130c0001127983 */ /* 0x000ee80000300800 */
[----:B------:R-:W3:Y:S01]  /*159c80*/  LDL.LU R52, [R1+0x12f0] ;  /* 0x0012f00001347983 */ /* 0x000ee20000300800 */
[----:B0-----:R-:W-:-:S05]  /*159c90*/  IADD3 R2, P0, R58, R38, RZ ;  /* 0x000000263a027210 */ /* 0x001fca0007f1e0ff */
[----:B------:R-:W-:-:S05]  /*159ca0*/  IMAD.X R3, R59, 0x1, R39, P0 ;  /* 0x000000013b037824 */ /* 0x000fca00000e0627 */
[----:B------:R0:W-:Y:S04]  /*159cb0*/  STL.64 [R1+0x1568], R2 ;  /* 0x0015680201007387 */ /* 0x0001e80000100a00 */
[----:B------:R-:W3:Y:S01]  /*159cc0*/  LDL.LU R54, [R1+0x12f4] ;  /* 0x0012f40001367983 */ /* 0x000ee20000300800 */
[----:B------:R-:W-:-:S05]  /*159cd0*/  F2FP.SATFINITE.E4M3.F32.PACK_AB_MERGE_C R4, R48, R57, RZ ;  /* 0x000000393004723e */ /* 0x000fca00048070ff */
[----:B------:R-:W-:Y:S04]  /*159ce0*/  STL [R1+0x160], R4 ;  /* 0x0001600401007387 */ /* 0x000fe80000100800 */
[----:B------:R-:W3:Y:S04]  /*159cf0*/  LDL.LU R57, [R1+0x12f8] ;  /* 0x0012f80001397983 */ /* 0x000ee80000300800 */
[----:B------:R-:W3:Y:S01]  /*159d00*/  LDL.LU R48, [R1+0x12fc] ;  /* 0x0012fc0001307983 */ /* 0x000ee20000300800 */
[----:B0-----:R-:W-:-:S05]  /*159d10*/  IADD3 R2, P0, R58, R40, RZ ;  /* 0x000000283a027210 */ /* 0x001fca0007f1e0ff */
        /* <DEDUP_REMOVED lines=16> */
[----:B------:R-:W4:Y:S01]  /*159e20*/  LDL.LU R20, [R1+0x12d0] ;  /* 0x0012d00001147983 */ /* 0x000f220000300800 */
[----:B------:R-:W-:-:S03]  /*159e30*/  IMAD.X R3, R59, 0x1, R37, P0 ;  /* 0x000000013b037824 */ /* 0x000fc600000e0625 */
[----:B------:R-:W4:Y:S04]  /*159e40*/  LDL.LU R22, [R1+0x12d4] ;  /* 0x0012d40001167983 */ /* 0x000f280000300800 */
[----:B------:R2:W-:Y:S04]  /*159e50*/  STL.64 [R1+0x1558], R2 ;  /* 0x0015580201007387 */ /* 0x0005e80000100a00 */
[----:B------:R-:W4:Y:S04]  /*159e60*/  LDL.LU R24, [R1+0x12d8] ;  /* 0x0012d80001187983 */ /* 0x000f280000300800 */
[----:B------:R-:W4:Y:S01]  /*159e70*/  LDL.LU R26, [R1+0x12dc] ;  /* 0x0012dc00011a7983 */ /* 0x000f220000300800 */
[----:B--2---:R-:W-:-:S05]  /*159e80*/  F2FP.SATFINITE.E4M3.F32.PACK_AB_MERGE_C R2, R30, R28, RZ ;  /* 0x0000001c1e02723e */ /* 0x004fca00048070ff */
[----:B------:R0:W-:Y:S04]  /*159e90*/  STL [R1+0x120], R2 ;  /* 0x0001200201007387 */ /* 0x0001e80000100800 */
[----:B------:R-:W2:Y:S04]  /*159ea0*/  LDL.LU R28, [R1+0x12c0] ;  /* 0x0012c000011c7983 */ /* 0x000ea80000300800 */
[----:B------:R-:W2:Y:S01]  /*159eb0*/  LDL.LU R30, [R1+0x12c4] ;  /* 0x0012c400011e7983 */ /* 0x000ea20000300800 */
[----:B0-----:R-:W-:-:S05]  /*159ec0*/  IADD3 R2, P0, R58, R34, RZ ;  /* 0x000000223a027210 */ /* 0x001fca0007f1e0ff */
[----:B------:R-:W-:Y:S01]  /*159ed0*/  IMAD.X R3, R59, 0x1, R35, P0 ;  /* 0x000000013b037824 */ /* 0x000fe200000e0623 */
[----:B---3--:R-:W-:-:S05]  /*159ee0*/  F2FP.SATFINITE.E4M3.F32.PACK_AB_MERGE_C R4, R50, R32, RZ ;  /* 0x000000203204723e */ /* 0x008fca00048070ff */
[----:B------:R-:W-:Y:S04]  /*159ef0*/  STL [R1+0x110], R4 ;  /* 0x0001100401007387 */ /* 0x000fe80000100800 */
        /* <DEDUP_REMOVED lines=8> */
[----:B------:R0:W-:Y:S01]  /*159f80*/  STL [R1+0xfc], R2 ;  /* 0x0000fc0201007387 */ /* 0x0001e20000100800 */
[----:B------:R-:W-:-:S03]  /*159f90*/  F2FP.SATFINITE.E4M3.F32.PACK_AB_MERGE_C R11, R48, R57, RZ ;  /* 0x00000039300b723e */ /* 0x000fc600048070ff */
[----:B------:R-:W3:Y:S04]  /*159fa0*/  LDL.LU R57, [R1+0x12b8] ;  /* 0x0012b80001397983 */ /* 0x000ee80000300800 */
[----:B------:R-:W3:Y:S01]  /*159fb0*/  LDL.LU R48, [R1+0x12bc] ;  /* 0x0012bc0001307983 */ /* 0x000ee20000300800 */
[----:B0-----:R-:W-:-:S05]  /*159fc0*/  IADD3 R2, P0, R58, R38, RZ ;  /* 0x000000263a027210 */ /* 0x001fca0007f1e0ff */
[----:B------:R-:W-:-:S05]  /*159fd0*/  IMAD.X R3, R59, 0x1, R39, P0 ;  /* 0x000000013b037824 */ /* 0x000fca00000e0627 */
[----:B------:R0:W-:Y:S04]  /*159fe0*/  STL.64 [R1+0x1548], R2 ;  /* 0x0015480201007387 */ /* 0x0001e80000100a00 */
[----:B------:R-:W-:Y:S01]  /*159ff0*/  STL.64 [R1+0x6e08], R10 ;  /* 0x006e080a01007387 */ /* 0x000fe20000100a00 */
        /* <DEDUP_REMOVED lines=12> */
[----:B------:R-:W-:-:S02]  /*15a0c0*/  F2FP.SATFINITE.E4M3.F32.PACK_AB_MERGE_C R4, R22, R20, RZ ;  /* 0x000000141604723e */ /* 0x000fc400048070ff */
[----:B------:R-:W-:Y:S01]  /*15a0d0*/  F2FP.SATFINITE.E4M3.F32.PACK_AB_MERGE_C R5, R26, R24, RZ ;  /* 0x000000181a05723e */ /* 0x000fe200048070ff */
[----:B------:R-:W-:Y:S01]  /*15a0e0*/  ULDC UR6, c[0x0][0x248] ;  /* 0x0000920000067ab9 */ /* 0x000fe20000000800 */
[----:B------:R-:W-:Y:S02]  /*15a0f0*/  SHF.R.S32.HI R59, RZ, 0x1f, R58 ;  /* 0x0000001fff3b7819 */ /* 0x000fe4000001143a */
[----:B------:R-:W-:Y:S01]  /*15a100*/  IADD3 R2, P0, R58, R36, RZ ;  /* 0x000000243a027210 */ /* 0x000fe20007f1e0ff */
[----:B------:R-:W-:Y:S04]  /*15a110*/  STL [R1+0xe8], R4 ;  /* 0x0000e80401007387 */ /* 0x000fe80000100800 */
[----:B------:R-:W-:-:S05]  /*15a120*/  IMAD.X R3, R59, 0x1, R37, P0 ;  /* 0x000000013b037824 */ /* 0x000fca00000e0625 */
[----:B------:R0:W-:Y:S04]  /*15a130*/  STL.64 [R1+0x1538], R2 ;  /* 0x0015380201007387 */ /* 0x0001e80000100a00 */
[----:B------:R-:W-:Y:S01]  /*15a140*/  STL [R1+0xe0], R5 ;  /* 0x0000e00501007387 */ /* 0x000fe20000100800 */
[----:B0-----:R-:W-:-:S05]  /*15a150*/  IADD3 R2, P0, R58, R34, RZ ;  /* 0x000000223a027210 */ /* 0x001fca0007f1e0ff */
[----:B------:R-:W-:Y:S01]  /*15a160*/  IMAD.X R3, R59, 0x1, R35, P0 ;  /* 0x000000013b037824 */ /* 0x000fe200000e0623 */
[----:B--2---:R-:W-:-:S05]  /*15a170*/  F2FP.SATFINITE.E4M3.F32.PACK_AB_MERGE_C R4, R30, R28, RZ ;  /* 0x0000001c1e04723e */ /* 0x004fca00048070ff */
[----:B------:R-:W-:Y:S04]  /*15a180*/  STL [R1+0xd8], R4 ;  /* 0x0000d80401007387 */ /* 0x000fe80000100800 */
[----:B------:R-:W2:Y:S04]  /*15a190*/  LDL.LU R24, [R1+0x1290] ;  /* 0x0012900001187983 */ /* 0x000ea80000300800 */
[----:B------:R-:W2:Y:S04]  /*15a1a0*/  LDL.LU R26, [R1+0x1294] ;  /* 0x00129400011a7983 */ /* 0x000ea80000300800 */
[----:B------:R0:W-:Y:S04]  /*15a1b0*/  STL.64 [R1+0x1530], R2 ;  /* 0x0015300201007387 */ /* 0x0001e80000100a00 */
[----:B------:R-:W2:Y:S04]  /*15a1c0*/  LDL.LU R28, [R1+0x1298] ;  /* 0x00129800011c7983 */ /* 0x000ea80000300800 */
[----:B------:R-:W2:Y:S01]  /*15a1d0*/  LDL.LU R30, [R1+0x129c] ;  /* 0x00129c00011e7983 */ /* 0x000ea20000300800 */
[----:B0-----:R-:W-:-:S05]  /*15a1e0*/  IADD3 R2, P0, R58, R38, RZ ;  /* 0x000000263a027210 */ /* 0x001fca0007f1e0ff */
[----:B------:R-:W-:Y:S01]  /*15a1f0*/  IMAD.X R3, R59, 0x1, R39, P0 ;  /* 0x000000013b037824 */ /* 0x000fe200000e0627 */
[----:B---3--:R-:W-:-:S05]  /*15a200*/  F2FP.SATFINITE.E4M3.F32.PACK_AB_MERGE_C R9, R50, R32, RZ ;  /* 0x000000203209723e */ /* 0x008fca00048070ff */
[----:B------:R-:W-:Y:S01]  /*15a210*/  STL [R1+0x6e20], R9 ;  /* 0x006e200901007387 */ /* 0x000fe20000100800 */
[----:B------:R-:W-:-:S05]  /*15a220*/  F2FP.SATFINITE.E4M3.F32.PACK_AB_MERGE_C R4, R54, R52, RZ ;  /* 0x000000343604723e */ /* 0x000fca00048070ff */
[----:B------:R-:W-:Y:S04]  /*15a230*/  STL [R1+0xc8], R4 ;  /* 0x0000c80401007387 */ /* 0x000fe80000100800 */
[----:B------:R-:W3:Y:S04]  /*15a240*/  LDL.LU R16, [R1+0x2980] ;  /* 0x0029800001107983 */ /* 0x000ee80000300800 */
[----:B------:R-:W3:Y:S04]  /*15a250*/  LDL.LU R18, [R1+0x2984] ;  /* 0x0029840001127983 */ /* 0x000ee80000300800 */
[----:B------:R0:W-:Y:S01]  /*15a260*/  STL.64 [R1+0x1528], R2 ;  /* 0x0015280201007387 */ /* 0x0001e20000100a00 */
[----:B------:R-:W-:-:S03]  /*15a270*/  F2FP.SATFINITE.E4M3.F32.PACK_AB_MERGE_C R8, R48, R57, RZ ;  /* 0x000000393008723e */ /* 0x000fc600048070ff */
[----:B------:R-:W3:Y:S04]  /*15a280*/  LDL.LU R57, [R1+0x2988] ;  /* 0x0029880001397983 */ /* 0x000ee80000300800 */
[----:B------:R-:W3:Y:S04]  /*15a290*/  LDL.LU R48, [R1+0x298c] ;  /* 0x00298c0001307983 */ /* 0x000ee80000300800 */
[----:B------:R-:W3:Y:S04]  /*15a2a0*/  LDL.LU R32, [R1+0x2970] ;  /* 0x0029700001207983 */ /* 0x000ee80000300800 */
[----:B------:R-:W3:Y:S04]  /*15a2b0*/  LDL.LU R50, [R1+0x2974] ;  /* 0x0029740001327983 */ /* 0x000ee80000300800 */
[----:B------:R-:W3:Y:S01]  /*15a2c0*/  LDL.LU R52, [R1+0x2978] ;  /* 0x0029780001347983 */ /* 0x000ee20000300800 */
[----:B0-----:R-:W-:-:S03]  /*15a2d0*/  IADD3 R2, P0, R58, R40, RZ ;  /* 0x000000283a027210 */ /* 0x001fc60007f1e0ff */
[----:B------:R-:W3:Y:S02]  /*15a2e0*/  LDL.LU R54, [R1+0x297c] ;  /* 0x00297c0001367983 */ /* 0x000ee40000300800 */
[----:B------:R-:W-:Y:S02]  /*15a2f0*/  IMAD.X R3, R59, 0x1, R41, P0 ;  /* 0x000000013b037824 */ /* 0x000fe400000e0629 */
[----:B------:R-:W-:Y:S04]  /*15a300*/  STL [R1+0x6e28], R8 ;  /* 0x006e280801007387 */ /* 0x000fe80000100800 */
[----:B------:R4:W-:Y:S04]  /*15a310*/  STL.64 [R1+0x1520], R2 ;  /* 0x0015200201007387 */ /* 0x0009e80000100a00 */
[----:B------:R-:W3:Y:S01]  /*15a320*/  LDL.LU R20, [R1+0x1280] ;  /* 0x0012800001147983 */ /* 0x000ee20000300800 */
[----:B----4-:R-:W-:-:S05]  /*15a330*/  F2FP.SATFINITE.E4M3.F32.PACK_AB_MERGE_C R2, R44, R46, RZ ;  /* 0x0000002e2c02723e */ /* 0x010fca00048070ff */
[----:B------:R0:W-:Y:S04]  /*15a340*/  STL [R1+0xb4], R2 ;  /* 0x0000b40201007387 */ /* 0x0001e80000100800 */
[----:B------:R-:W4:Y:S04]  /*15a350*/  LDL.LU R22, [R1+0x1284] ;  /* 0x0012840001167983 */ /* 0x000f280000300800 */
[----:B------:R-:W4:Y:S04]  /*15a360*/  LDL.LU R46, [R1+0x1288] ;  /* 0x00128800012e7983 */ /* 0x000f280000300800 */
        /* <DEDUP_REMOVED lines=12> */
[----:B------:R0:W-:Y:S04]  /*15a430*/  STL.64 [R1+0x1518], R2 ;  /* 0x0015180201007387 */ /* 0x0001e80000100a00 */
[----:B------:R-:W2:Y:S04]  /*15a440*/  LDL.LU R24, [R1+0x1278] ;  /* 0x0012780001187983 */ /* 0x000ea80000300800 */
[----:B------:R-:W2:Y:S01]  /*15a450*/  LDL.LU R26, [R1+0x127c] ;  /* 0x00127c00011a7983 */ /* 0x000ea20000300800 */
[----:B0-----:R-:W-:-:S05]  /*15a460*/  F2FP.SATFINITE.E4M3.F32.PACK_AB_MERGE_C R2, R30, R28, RZ ;  /* 0x0000001c1e02723e */ /* 0x001fca00048070ff */
[----:B------:R0:W-:Y:S04]  /*15a470*/  STL [R1+0xa4], R2 ;  /* 0x0000a40201007387 */ /* 0x0001e80000100800 */
[----:B------:R-:W2:Y:S04]  /*15a480*/  LDL.LU R28, [R1+0x1260] ;  /* 0x00126000011c7983 */ /* 0x000ea80000300800 */
[----:B------:R-:W2:Y:S01]  /*15a490*/  LDL.LU R30, [R1+0x1264] ;  /* 0x00126400011e7983 */ /* 0x000ea20000300800 */
[----:B0-----:R-:W-:-:S05]  /*15a4a0*/  IADD3 R2, P0, R58, R34, RZ ;  /* 0x000000223a027210 */ /* 0x001fca0007f1e0ff */
[----:B------:R-:W-:Y:S01]  /*15a4b0*/  IMAD.X R3, R59, 0x1, R35, P0 ;  /* 0x000000013b037824 */ /* 0x000fe200000e0623 */
[----:B---3--:R-:W-:-:S05]  /*15a4c0*/  F2FP.SATFINITE.E4M3.F32.PACK_AB_MERGE_C R4, R18, R16, RZ ;  /* 0x000000101204723e */ /* 0x008fca00048070ff */
[----:B------:R-:W-:Y:S04]  /*15a4d0*/  STL [R1+0x9c], R4 ;  /* 0x00009c0401007387 */ /* 0x000fe80000100800 */
[----:B------:R0:W-:Y:S02]  /*15a4e0*/  STL.64 [R1+0x1510], R2 ;  /* 0x0015100201007387 */ /* 0x0001e40000100a00 */
[----:B0-----:R-:W-:Y:S02]  /*15a4f0*/  F2FP.SATFINITE.E4M3.F32.PACK_AB_MERGE_C R2, R48, R57, RZ ;  /* 0x000000393002723e */ /* 0x001fe400048070ff */
[----:B------:R-:W3:Y:S04]  /*15a500*/  LDL.LU R57, [R1+0x1268] ;  /* 0x0012680001397983 */ /* 0x000ee80000300800 */
[----:B------:R-:W3:Y:S04]  /*15a510*/  LDL.LU R48, [R1+0x126c] ;  /* 0x00126c0001307983 */ /* 0x000ee80000300800 */
[----:B------:R0:W-:Y:S01]  /*15a520*/  STL [R1+0xa0], R2 ;  /* 0x0000a00201007387 */ /* 0x0001e20000100800 */
[----:B------:R-:W-:-:S02]  /*15a530*/  F2FP.SATFINITE.E4M3.F32.PACK_AB_MERGE_C R4, R50, R32, RZ ;  /* 0x000000203204723e */ /* 0x000fc400048070ff */
        /* <DEDUP_REMOVED lines=10> */
[----:B0-----:R-:W-:-:S05]  /*15a5e0*/  IADD3 R2, P0, R58, R40, RZ ;  /* 0x000000283a027210 */ /* 0x001fca0007f1e0ff */
[----:B------:R-:W-:-:S05]  /*15a5f0*/  IMAD.X R3, R59, 0x1, R41, P0 ;  /* 0x000000013b037824 */ /* 0x000fca00000e0629 */
[----:B------:R0:W-:Y:S01]  /*15a600*/  STL.64 [R1+0x1500], R2 ;  /* 0x0015000201007387 */ /* 0x0001e20000100a00 */
[----:B----4-:R-:W-:Y:S02]  /*15a610*/  F2FP.SATFINITE.E4M3.F32.PACK_AB_MERGE_C R0, R60, R0, RZ ;  /* 0x000000003c00723e */ /* 0x010fe400048070ff */
[----:B0-----:R-:W-:Y:S02]  /*15a620*/  F2FP.SATFINITE.E4M3.F32.PACK_AB_MERGE_C R3, R22, R20, RZ ;  /* 0x000000141603723e */ /* 0x001fe400048070ff */
[----:B------:R-:W-:-:S03]  /*15a630*/  F2FP.SATFINITE.E4M3.F32.PACK_AB_MERGE_C R2, R44, R46, RZ ;  /* 0x0000002e2c02723e */ /* 0x000fc600048070ff */
[----:B------:R-:W-:Y:S04]  /*15a640*/  STL [R1+0x84], R3 ;  /* 0x0000840301007387 */ /* 0x000fe80000100800 */
[----:B------:R-:W-:Y:S04]  /*15a650*/  STL [R1+0x80], R2 ;  /* 0x0000800201007387 */ /* 0x000fe80000100800 */
[----:B------:R-:W4:Y:S04]  /*15a660*/  LDL.LU R46, [R1+0x1240] ;  /* 0x00124000012e7983 */ /* 0x000f280000300800 */
[----:B------:R-:W4:Y:S04]  /*15a670*/  LDL.LU R44, [R1+0x1244] ;  /* 0x00124400012c7983 */ /* 0x000f280000300800 */
[----:B------:R0:W-:Y:S04]  /*15a680*/  STL [R1+0x2408], R0 ;  /* 0x0024080001007387 */ /* 0x0001e80000100800 */
[----:B0-----:R-:W4:Y:S04]  /*15a690*/  LDL.LU R0, [R1+0x1248] ;  /* 0x0012480001007983 */ /* 0x001f280000300800 */
[----:B------:R-:W4:Y:S01]  /*15a6a0*/  LDL.LU R60, [R1+0x124c] ;  /* 0x00124c00013c7983 */ /* 0x000f220000300800 */
[----:B------:R-:W-:Y:S01]  /*15a6b0*/  VIADD R58, R58, UR6 ;  /* 0x000000063a3a7c36 */ /* 0x000fe20008000000 */
[----:B------:R-:W-:-:S04]  /*15a6c0*/  ULDC UR6, c[0x0][0x248] ;  /* 0x0000920000067ab9 */ /* 0x000fc80000000800 */
[----:B------:R-:W-:Y:S02]  /*15a6d0*/  SHF.R.S32.HI R59, RZ, 0x1f, R58 ;  /* 0x0000001fff3b7819 */ /* 0x000fe4000001143a */
[----:B------:R-:W-:-:S05]  /*15a6e0*/  IADD3 R2, P0, R58, R36, RZ ;  /* 0x000000243a027210 */ /* 0x000fca0007f1e0ff */
[----:B------:R-:W-:Y:S01]  /*15a6f0*/  IMAD.X R3, R59, 0x1, R37, P0 ;  /* 0x000000013b037824 */ /* 0x000fe200000e0625 */
[----:B------:R-:W-:Y:S02]  /*15a700*/  IADD3 R4, P0, R58, R34, RZ ;  /* 0x000000223a047210 */ /* 0x000fe40007f1e0ff */
[----:B--2---:R-:W-:-:S05]  /*15a710*/  F2FP.SATFINITE.E4M3.F32.PACK_AB_MERGE_C R5, R26, R24, RZ ;  /* 0x000000181a05723e */ /* 0x004fca00048070ff */
[----:B------:R-:W-:Y:S04]  /*15a720*/  STL [R1+0x6c48], R5 ;  /* 0x006c480501007387 */ /* 0x000fe80000100800 */
[----:B------:R0:W-:Y:S02]  /*15a730*/  STL.64 [R1+0x14f8], R2 ;  /* 0x0014f80201007387 */ /* 0x0001e40000100a00 */
[----:B0-----:R-:W-:Y:S01]  /*15a740*/  F2FP.SATFINITE.E4M3.F32.PACK_AB_MERGE_C R2, R30, R28, RZ ;  /* 0x0000001c1e02723e */ /* 0x001fe200048070ff */
[----:B------:R-:W-:-:S04]  /*15a750*/  IMAD.X R5, R59, 0x1, R35, P0 ;  /* 0x000000013b057824 */ /* 0x000fc800000e0623 */
[----:B------:R-:W-:Y:S04]  /*15a760*/  STL [R1+0x6c4c], R2 ;  /* 0x006c4c0201007387 */ /* 0x000fe80000100800 */
[----:B------:R-:W2:Y:S04]  /*15a770*/  LDL.LU R20, [R1+0x1230] ;  /* 0x0012300001147983 */ /* 0x000ea80000300800 */
[----:B------:R-:W2:Y:S04]  /*15a780*/  LDL.LU R22, [R1+0x1234] ;  /* 0x0012340001167983 */ /* 0x000ea80000300800 */
[----:B------:R0:W-:Y:S02]  /*15a790*/  STL.64 [R1+0x14f0], R4 ;  /* 0x0014f00401007387 */ /* 0x0001e40000100a00 */
[----:B0-----:R-:W-:-:S05]  /*15a7a0*/  IADD3 R4, P0, R58, R38, RZ ;  /* 0x000000263a047210 */ /* 0x001fca0007f1e0ff */
[----:B------:R-:W-:Y:S01]  /*15a7b0*/  IMAD.X R5, R59, 0x1, R39, P0 ;  /* 0x000000013b057824 */ /* 0x000fe200000e0627 */
[----:B---3--:R-:W-:Y:S02]  /*15a7c0*/  F2FP.SATFINITE.E4M3.F32.PACK_AB_MERGE_C R55, R48, R57, RZ ;  /* 0x000000393037723e */ /* 0x008fe400048070ff */
[----:B------:R-:W3:Y:S04]  /*15a7d0*/  LDL.LU R57, [R1+0x1238] ;  /* 0x0012380001397983 */ /* 0x000ee80000300800 */
[----:B------:R-:W3:Y:S04]  /*15a7e0*/  LDL.LU R48, [R1+0x123c] ;  /* 0x00123c0001307983 */ /* 0x000ee80000300800 */
[----:B------:R-:W3:Y:S04]  /*15a7f0*/  LDL.LU R24, [R1+0x1220] ;  /* 0x0012200001187983 */ /* 0x000ee80000300800 */
[----:B------:R-:W3:Y:S04]  /*15a800*/  LDL.LU R26, [R1+0x1224] ;  /* 0x00122400011a7983 */ /* 0x000ee80000300800 */
[----:B------:R-:W-:Y:S01]  /*15a810*/  STL [R1+0x6c50], R55 ;  /* 0x006c503701007387 */ /* 0x000fe20000100800 */
[----:B------:R-:W-:-:S05]  /*15a820*/  F2FP.SATFINITE.E4M3.F32.PACK_AB_MERGE_C R2, R50, R32, RZ ;  /* 0x000000203202723e */ /* 0x000fca00048070ff */
[----:B------:R0:W-:Y:S04]  /*15a830*/  STL [R1+0x6c54], R2 ;  /* 0x006c540201007387 */ /* 0x0001e80000100800 */
[----:B------:R1:W-:Y:S04]  /*15a840*/  STL.64 [R1+0x14e8], R4 ;  /* 0x0014e80401007387 */ /* 0x0003e80000100a00 */
[----:B------:R-:W3:Y:S04]  /*15a850*/  LDL.LU R28, [R1+0x1228] ;  /* 0x00122800011c7983 */ /* 0x000ee80000300800 */
[----:B------:R-:W3:Y:S01]  /*15a860*/  LDL.LU R30, [R1+0x122c] ;  /* 0x00122c00011e7983 */ /* 0x000ee20000300800 */
[----:B0-----:R-:W-:-:S02]  /*15a870*/  IADD3 R2, P0, R58, R40, RZ ;  /* 0x000000283a027210 */ /* 0x001fc40007f1e0ff */
[----:B-1----:R-:W-:-:S03]  /*15a880*/  F2FP.SATFINITE.E4M3.F32.PACK_AB_MERGE_C R5, R54, R52, RZ ;  /* 0x000000343605723e */ /* 0x002fc600048070ff */
[----:B------:R-:W-:Y:S02]  /*15a890*/  IMAD.X R3, R59, 0x1, R41, P0 ;  /* 0x000000013b037824 */ /* 0x000fe400000e0629 */
[----:B------:R-:W-:Y:S04]  /*15a8a0*/  STL [R1+0x6c58], R5 ;  /* 0x006c580501007387 */ /* 0x000fe80000100800 */
[----:B------:R-:W3:Y:S04]  /*15a8b0*/  LDL.LU R32, [R1+0x1210] ;  /* 0x0012100001207983 */ /* 0x000ee80000300800 */
[----:B------:R-:W3:Y:S04]  /*15a8c0*/  LDL.LU R50, [R1+0x1214] ;  /* 0x0012140001327983 */ /* 0x000ee80000300800 */
[----:B------:R4:W-:Y:S02]  /*15a8d0*/  STL.64 [R1+0x14e0], R2 ;  /* 0x0014e00201007387 */ /* 0x0009e40000100a00 */
[----:B----4-:R-:W-:-:S05]  /*15a8e0*/  F2FP.SATFINITE.E4M3.F32.PACK_AB_MERGE_C R2, R44, R46, RZ ;  /* 0x0000002e2c02723e */ /* 0x010fca00048070ff */
[----:B------:R2:W-:Y:S04]  /*15a8f0*/  STL [R1+0x6c5c], R2 ;  /* 0x006c5c0201007387 */ /* 0x0005e80000100800 */
[----:B------:R-:W4:Y:S01]  /*15a900*/  LDL.LU R44, [R1+0x1218] ;  /* 0x00121800012c7983 */ /* 0x000f220000300800 */
[----:B------:R-:W-:-:S03]  /*15a910*/  F2FP.SATFINITE.E4M3.F32.PACK_AB_MERGE_C R55, R60, R0, RZ ;  /* 0x000000003c37723e */ /* 0x000fc600048070ff */
[----:B------:R-:W4:Y:S04]  /*15a920*/  LDL.LU R0, [R1+0x121c] ;  /* 0x00121c0001007983 */ /* 0x000f280000300800 */
[----:B------:R-:W4:Y:S04]  /*15a930*/  LDL.LU R52, [R1+0x1200] ;  /* 0x0012000001347983 */ /* 0x000f280000300800 */
[----:B------:R-:W4:Y:S04]  /*15a940*/  LDL.LU R54, [R1+0x1204] ;  /* 0x0012040001367983 */ /* 0x000f280000300800 */
[----:B------:R-:W4:Y:S04]  /*15a950*/  LDL.LU R46, [R1+0x1208] ;  /* 0x00120800012e7983 */ /* 0x000f280000300800 */
[----:B------:R-:W4:Y:S01]  /*15a960*/  LDL.LU R60, [R1+0x120c] ;  /* 0x00120c00013c7983 */ /* 0x000f220000300800 */
[----:B------:R-:W-:-:S03]  /*15a970*/  VIADD R58, R58, UR6 ;  /* 0x000000063a3a7c36 */ /* 0x000fc60008000000 */
[----:B------:R-:W-:Y:S01]  /*15a980*/  STL [R1+0x6c60], R55 ;  /* 0x006c603701007387 */ /* 0x000fe20000100800 */
[----:B------:R-:W-:Y:S01]  /*15a990*/  ULDC UR6, c[0x0][0x248] ;  /* 0x0000920000067ab9 */ /* 0x000fe20000000800 */
[----:B------:R-:W-:Y:S02]  /*15a9a0*/  SHF.R.S32.HI R59, RZ, 0x1f, R58 ;  /* 0x0000001fff3b7819 */ /* 0x000fe4000001143a */
[----:B------:R-:W-:-:S05]  /*15a9b0*/  IADD3 R4, P0, R58, R36, RZ ;  /* 0x000000243a047210 */ /* 0x000fca0007f1e0ff */
[----:B------:R-:W-:Y:S01]  /*15a9c0*/  IMAD.X R5, R59, 0x1, R37, P0 ;  /* 0x000000013b057824 */ /* 0x000fe200000e0625 */
[----:B--2---:R-:W-:-:S05]  /*15a9d0*/  F2FP.SATFINITE.E4M3.F32.PACK_AB_MERGE_C R2, R22, R20, RZ ;  /* 0x000000141602723e */ /* 0x004fca00048070ff */
[----:B------:R-:W-:Y:S04]  /*15a9e0*/  STL [R1+0x6c64], R2 ;  /* 0x006c640201007387 */ /* 0x000fe80000100800 */
[----:B------:R0:W-:Y:S02]  /*15a9f0*/  STL.64 [R1+0x14d8], R4 ;  /* 0x0014d80401007387 */ /* 0x0001e40000100a00 */
[----:B0-----:R-:W-:Y:S02]  /*15aa00*/  IADD3 R4, P0, R58, R34, RZ ;  /* 0x000000223a047210 */ /* 0x001fe40007f1e0ff */
[----:B---3--:R-:W-:Y:S02]  /*15aa10*/  F2FP.SATFINITE.E4M3.F32.PACK_AB_MERGE_C R5, R48, R57, RZ ;  /* 0x000000393005723e */ /* 0x008fe400048070ff */
[----:B------:R-:W2:Y:S04]  /*15aa20*/  LDL.LU R57, [R1+0x11f0] ;  /* 0x0011f00001397983 */ /* 0x000ea80000300800 */
[----:B------:R-:W2:Y:S01]  /*15aa30*/  LDL.LU R48, [R1+0x11f4] ;  /* 0x0011f40001307983 */ /* 0x000ea20000300800 */
[----:B------:R-:W-:-:S03]  /*15aa40*/  F2FP.SATFINITE.E4M3.F32.PACK_AB_MERGE_C R2, R26, R24, RZ ;  /* 0x000000181a02723e */ /* 0x000fc600048070ff */
[----:B------:R0:W-:Y:S04]  /*15aa50*/  STL [R1+0x6c68], R5 ;  /* 0x006c680501007387 */ /* 0x0001e80000100800 */
[----:B------:R-:W-:Y:S04]  /*15aa60*/  STL [R1+0x6c6c], R2 ;  /* 0x006c6c0201007387 */ /* 0x000fe80000100800 */
[----:B------:R-:W3:Y:S04]  /*15aa70*/  LDL.LU R24, [R1+0x11f8] ;  /* 0x0011f80001187983 */ /* 0x000ee80000300800 */
[----:B------:R-:W3:Y:S01]  /*15aa80*/  LDL.LU R26, [R1+0x11fc] ;  /* 0x0011fc00011a7983 */ /* 0x000ee20000300800 */
[----:B0-----:R-:W-:-:S05]  /*15aa90*/  IMAD.X R5, R59, 0x1, R35, P0 ;  /* 0x000000013b057824 */ /* 0x001fca00000e0623 */
[----:B------:R0:W-:Y:S01]  /*15aaa0*/  STL.64 [R1+0x14d0], R4 ;  /* 0x0014d00401007387 */ /* 0x0001e20000100a00 */
[----:B------:R-:W-:-:S03]  /*15aab0*/  F2FP.SATFINITE.E4M3.F32.PACK_AB_MERGE_C R55, R30, R28, RZ ;  /* 0x0000001c1e37723e */ /* 0x000fc600048070ff */
[----:B------:R-:W3:Y:S04]  /*15aac0*/  LDL.LU R28, [R1+0x11e0] ;  /* 0x0011e000011c7983 */ /* 0x000ee80000300800 */
[----:B------:R-:W3:Y:S01]  /*15aad0*/  LDL.LU R30, [R1+0x11e4] ;  /* 0x0011e400011e7983 */ /* 0x000ee20000300800 */
[----:B0-----:R-:W-:-:S03]  /*15aae0*/  IADD3 R4, P0, R58, R38, RZ ;  /* 0x000000263a047210 */ /* 0x001fc60007f1e0ff */
[----:B------:R-:W-:Y:S02]  /*15aaf0*/  STL [R1+0x6c70], R55 ;  /* 0x006c703701007387 */ /* 0x000fe40000100800 */
[----:B------:R-:W-:Y:S01]  /*15ab00*/  IMAD.X R5, R59, 0x1, R39, P0 ;  /* 0x000000013b057824 */ /* 0x000fe200000e0627 */
[----:B------:R-:W-:-:S05]  /*15ab10*/  F2FP.SATFINITE.E4M3.F32.PACK_AB_MERGE_C R2, R50, R32, RZ ;  /* 0x000000203202723e */ /* 0x000fca00048070ff */
[----:B------:R-:W-:Y:S04]  /*15ab20*/  STL [R1+0x6c74], R2 ;  /* 0x006c740201007387 */ /* 0x000fe80000100800 */
[----:B------:R4:W-:Y:S02]  /*15ab30*/  STL.64 [R1+0x14c8], R4 ;  /* 0x0014c80401007387 */ /* 0x0009e40000100a00 */
[----:B----4-:R-:W-:Y:S02]  /*15ab40*/  F2FP.SATFINITE.E4M3.F32.PACK_AB_MERGE_C R5, R0, R44, RZ ;  /* 0x0000002c0005723e */ /* 0x010fe400048070ff */
[----:B------:R-:W4:Y:S04]  /*15ab50*/  LDL.LU R44, [R1+0x11e8] ;  /* 0x0011e800012c7983 */ /* 0x000f280000300800 */
[----:B------:R-:W4:Y:S04]  /*15ab60*/  LDL.LU R0, [R1+0x11ec] ;  /* 0x0011ec0001007983 */ /* 0x000f280000300800 */
[----:B------:R-:W-:Y:S01]  /*15ab70*/  STL [R1+0x6c78], R5 ;  /* 0x006c780501007387 */ /* 0x000fe20000100800 */
[----:B------:R-:W-:-:S03]  /*15ab80*/  IADD3 R2, P0, R58, R40, RZ ;  /* 0x000000283a027210 */ /* 0x000fc60007f1e0ff */
[----:B------:R-:W4:Y:S04]  /*15ab90*/  LDL.LU R32, [R1+0x11d0] ;  /* 0x0011d00001207983 */ /* 0x000f280000300800 */
[----:B------:R-:W4:Y:S01]  /*15aba0*/  LDL.LU R50, [R1+0x11d4] ;  /* 0x0011d40001327983 */ /* 0x000f220000300800 */
[----:B------:R-:W-:-:S05]  /*15abb0*/  IMAD.X R3, R59, 0x1, R41, P0 ;  /* 0x000000013b037824 */ /* 0x000fca00000e0629 */
[----:B------:R0:W-:Y:S01]  /*15abc0*/  STL.64 [R1+0x14c0], R2 ;  /* 0x0014c00201007387 */ /* 0x0001e20000100a00 */
[----:B------:R-:W-:Y:S02]  /*15abd0*/  F2FP.SATFINITE.E4M3.F32.PACK_AB_MERGE_C R55, R60, R46, RZ ;  /* 0x0000002e3c37723e */ /* 0x000fe400048070ff */
[----:B0-----:R-:W-:-:S05]  /*15abe0*/  F2FP.SATFINITE.E4M3.F32.PACK_AB_MERGE_C R2, R54, R52, RZ ;  /* 0x000000343602723e */ /* 0x001fca00048070ff */
[----:B------:R0:W-:Y:S04]  /*15abf0*/  STL [R1+0x6c7c], R2 ;  /* 0x006c7c0201007387 */ /* 0x0001e80000100800 */
[----:B------:R-:W4:Y:S04]  /*15ac00*/  LDL.LU R46, [R1+0x11d8] ;  /* 0x0011d800012e7983 */ /* 0x000f280000300800 */
[----:B------:R-:W4:Y:S04]  /*15ac10*/  LDL.LU R60, [R1+0x11dc] ;  /* 0x0011dc00013c7983 */ /* 0x000f280000300800 */
[----:B------:R-:W-:Y:S01]  /*15ac20*/  STL [R1+0x6c80], R55 ;  /* 0x006c803701007387 */ /* 0x000fe20000100800 */
[----:B------:R-:W-:Y:S01]  /*15ac30*/  VIADD R58, R58, UR6 ;  /* 0x000000063a3a7c36 */ /* 0x000fe20008000000 */
[----:B------:R-:W-:-:S04]  /*15ac40*/  ULDC UR6, c[0x0][0x248] ;  /* 0x0000920000067ab9 */ /* 0x000fc80000000800 */
[----:B------:R-:W-:Y:S02]  /*15ac50*/  SHF.R.S32.HI R59, RZ, 0x1f, R58 ;  /* 0x0000001fff3b7819 */ /* 0x000fe4000001143a */
        /* <DEDUP_REMOVED lines=9> */
[----:B---3--:R-:W-:-:S05]  /*15acf0*/  F2FP.SATFINITE.E4M3.F32.PACK_AB_MERGE_C R2, R26, R24, RZ ;  /* 0x000000181a02723e */ /* 0x008fca00048070ff */
[----:B------:R0:W-:Y:S01]  /*15ad00*/  STL [R1+0x6c88], R2 ;  /* 0x006c880201007387 */ /* 0x0001e20000100800 */
[----:B------:R-:W-:-:S05]  /*15ad10*/  F2FP.SATFINITE.E4M3.F32.PACK_AB_MERGE_C R5, R30, R28, RZ ;  /* 0x0000001c1e05723e */ /* 0x000fca00048070ff */
[----:B------:R1:W-:Y:S04]  /*15ad20*/  STL [R1+0x6c8c], R5 ;  /* 0x006c8c0501007387 */ /* 0x0003e80000100800 */
[----:B------:R-:W3:Y:S04]  /*15ad30*/  LDL.LU R20, [R1+0x11b0] ;  /* 0x0011b00001147983 */ /* 0x000ee80000300800 */
[----:B------:R-:W3:Y:S01]  /*15ad40*/  LDL.LU R22, [R1+0x11b4] ;  /* 0x0011b40001167983 */ /* 0x000ee20000300800 */
[----:B0-----:R-:W-:-:S05]  /*15ad50*/  IADD3 R2, P0, R58, R34, RZ ;  /* 0x000000223a027210 */ /* 0x001fca0007f1e0ff */
[----:B------:R-:W-:-:S05]  /*15ad60*/  IMAD.X R3, R59, 0x1, R35, P0 ;  /* 0x000000013b037824 */ /* 0x000fca00000e0623 */
[----:B------:R0:W-:Y:S04]  /*15ad70*/  STL.64 [R1+0x14b0], R2 ;  /* 0x0014b00201007387 */ /* 0x0001e80000100a00 */
[----:B------:R-:W3:Y:S04]  /*15ad80*/  LDL.LU R24, [R1+0x11b8] ;  /* 0x0011b80001187983 */ /* 0x000ee80000300800 */
[----:B------:R-:W3:Y:S01]  /*15ad90*/  LDL.LU R26, [R1+0x11bc] ;  /* 0x0011bc00011a7983 */ /* 0x000ee20000300800 */
[----:B----4-:R-:W-:-:S03]  /*15ada0*/  F2FP.SATFINITE.E4M3.F32.PACK_AB_MERGE_C R55, R0, R44, RZ ;  /* 0x0000002c0037723e */ /* 0x010fc600048070ff */
[----:B------:R-:W4:Y:S04]  /*15adb0*/  LDL.LU R44, [R1+0x11a0] ;  /* 0x0011a000012c7983 */ /* 0x000f280000300800 */
[----:B------:R-:W4:Y:S01]  /*15adc0*/  LDL.LU R0, [R1+0x11a4] ;  /* 0x0011a40001007983 */ /* 0x000f220000300800 */
[----:B-1----:R-:W-:-:S03]  /*15add0*/  F2FP.SATFINITE.E4M3.F32.PACK_AB_MERGE_C R5, R50, R32, RZ ;  /* 0x000000203205723e */ /* 0x002fc600048070ff */
[----:B------:R-:W-:Y:S01]  /*15ade0*/  STL [R1+0x6c90], R55 ;  /* 0x006c903701007387 */ /* 0x000fe20000100800 */
[----:B0-----:R-:W-:-:S03]  /*15adf0*/  IADD3 R2, P0, R58, R38, RZ ;  /* 0x000000263a027210 */ /* 0x001fc60007f1e0ff */
[----:B------:R-:W-:Y:S04]  /*15ae00*/  STL [R1+0x6c94], R5 ;  /* 0x006c940501007387 */ /* 0x000fe80000100800 */
[----:B------:R-:W4:Y:S04]  /*15ae10*/  LDL.LU R28, [R1+0x11a8] ;  /* 0x0011a800011c7983 */ /* 0x000f280000300800 */
[----:B------:R-:W4:Y:S01]  /*15ae20*/  LDL.LU R30, [R1+0x11ac] ;  /* 0x0011ac00011e7983 */ /* 0x000f220000300800 */
[----:B------:R-:W-:-:S05]  /*15ae30*/  IMAD.X R3, R59, 0x1, R39, P0 ;  /* 0x000000013b037824 */ /* 0x000fca00000e0627 */
[----:B------:R0:W-:Y:S01]  /*15ae40*/  STL.64 [R1+0x14a8], R2 ;  /* 0x0014a80201007387 */ /* 0x0001e20000100a00 */
[----:B------:R-:W-:Y:S02]  /*15ae50*/  IADD3 R4, P0, R58, R40, RZ ;  /* 0x000000283a047210 */ /* 0x000fe40007f1e0ff */
[----:B0-----:R-:W-:-:S03]  /*15ae60*/  F2FP.SATFINITE.E4M3.F32.PACK_AB_MERGE_C R2, R60, R46, RZ ;  /* 0x0000002e3c02723e */ /* 0x001fc600048070ff */
[----:B------:R-:W-:Y:S02]  /*15ae70*/  IMAD.X R5, R59, 0x1, R41, P0 ;  /* 0x000000013b057824 */ /* 0x000fe400000e0629 */
[----:B------:R0:W-:Y:S04]  /*15ae80*/  STL [R1+0x6c98], R2 ;  /* 0x006c980201007387 */ /* 0x0001e80000100800 */
[----:B------:R-:W4:Y:S04]  /*15ae90*/  LDL.LU R32, [R1+0x1190] ;  /* 0x0011900001207983 */ /* 0x000f280000300800 */
[----:B------:R-:W4:Y:S04]  /*15aea0*/  LDL.LU R50, [R1+0x1194] ;  /* 0x0011940001327983 */ /* 0x000f280000300800 */
[----:B------:R-:W4:Y:S04]  /*15aeb0*/  LDL.LU R46, [R1+0x1198] ;  /* 0x00119800012e7983 */ /* 0x000f280000300800 */
[----:B------:R2:W-:Y:S04]  /*15aec0*/  STL.64 [R1+0x14a0], R4 ;  /* 0x0014a00401007387 */ /* 0x0005e80000100a00 */
[----:B------:R-:W4:Y:S01]  /*15aed0*/  LDL.LU R60, [R1+0x119c] ;  /* 0x00119c00013c7983 */ /* 0x000f220000300800 */
[----:B------:R-:W-:Y:S01]  /*15aee0*/  VIADD R58, R58, UR6 ;  /* 0x000000063a3a7c36 */ /* 0x000fe20008000000 */
[----:B------:R-:W-:-:S04]  /*15aef0*/  ULDC UR6, c[0x0][0x248] ;  /* 0x0000920000067ab9 */ /* 0x000fc80000000800 */
[----:B------:R-:W-:Y:S02]  /*15af00*/  SHF.R.S32.HI R59, RZ, 0x1f, R58 ;  /* 0x0000001fff3b7819 */ /* 0x000fe4000001143a */
[----:B0-----:R-:W-:-:S05]  /*15af10*/  IADD3 R2, P0, R58, R36, RZ ;  /* 0x000000243a027210 */ /* 0x001fca0007f1e0ff */
[----:B------:R-:W-:Y:S01]  /*15af20*/  IMAD.X R3, R59, 0x1, R37, P0 ;  /* 0x000000013b037824 */ /* 0x000fe200000e0625 */
[----:B--2---:R-:W-:-:S05]  /*15af30*/  F2FP.SATFINITE.E4M3.F32.PACK_AB_MERGE_C R5, R54, R52, RZ ;  /* 0x000000343605723e */ /* 0x004fca00048070ff */
[----:B------:R3:W-:Y:S04]  /*15af40*/  STL [R1+0x6c9c], R5 ;  /* 0x006c9c0501007387 */ /* 0x0007e80000100800 */
[----:B------:R-:W2:Y:S04]  /*15af50*/  LDL.LU R52, [R1+0x1180] ;  /* 0x0011800001347983 */ /* 0x000ea80000300800 */
[----:B------:R-:W2:Y:S01]  /*15af60*/  LDL.LU R54, [R1+0x1184] ;  /* 0x0011840001367983 */ /* 0x000ea20000300800 */
[----:B------:R-:W-:-:S03]  /*15af70*/  F2FP.SATFINITE.E4M3.F32.PACK_AB_MERGE_C R55, R48, R57, RZ ;  /* 0x000000393037723e */ /* 0x000fc600048070ff */
[----:B------:R-:W2:Y:S04]  /*15af80*/  LDL.LU R57, [R1+0x1188] ;  /* 0x0011880001397983 */ /* 0x000ea80000300800 */
[----:B------:R-:W2:Y:S04]  /*15af90*/  LDL.LU R48, [R1+0x118c] ;  /* 0x00118c0001307983 */ /* 0x000ea80000300800 */
[----:B------:R-:W-:Y:S01]  /*15afa0*/  STL [R1+0x6ca0], R55 ;  /* 0x006ca03701007387 */ /* 0x000fe20000100800 */
[----:B---3--:R-:W-:-:S05]  /*15afb0*/  F2FP.SATFINITE.E4M3.F32.PACK_AB_MERGE_C R5, R22, R20, RZ ;  /* 0x000000141605723e */ /* 0x008fca00048070ff */
[----:B------:R-:W-:Y:S04]  /*15afc0*/  STL [R1+0x6ca4], R5 ;  /* 0x006ca40501007387 */ /* 0x000fe80000100800 */
[----:B------:R0:W-:Y:S02]  /*15afd0*/  STL.64 [R1+0x1498], R2 ;  /* 0x0014980201007387 */ /* 0x0001e40000100a00 */
[----:B0-----:R-:W-:-:S05]  /*15afe0*/  F2FP.SATFINITE.E4M3.F32.PACK_AB_MERGE_C R2, R26, R24, RZ ;  /* 0x000000181a02723e */ /* 0x001fca00048070ff */
[----:B------:R4:W-:Y:S02]  /*15aff0*/  STL [R1+0x6ca8], R2 ;  /* 0x006ca80201007387 */ /* 0x0009e40000100800 */
[----:B----4-:R-:W-:Y:S02]  /*15b000*/  F2FP.SATFINITE.E4M3.F32.PACK_AB_MERGE_C R2, R0, R44, RZ ;  /* 0x0000002c0002723e */ /* 0x010fe400048070ff */
[----:B------:R-:W3:Y:S04]  /*15b010*/  LDL.LU R44, [R1+0x1170] ;  /* 0x00117000012c7983 */ /* 0x000ee80000300800 */
        /* <DEDUP_REMOVED lines=11> */
[----:B------:R-:W-:-:S02]  /*15b0d0*/  F2FP.SATFINITE.E4M3.F32.PACK_AB_MERGE_C R4, R50, R32, RZ ;  /* 0x000000203204723e */ /* 0x000fc400048070ff */
[----:B0-----:R-:W-:-:S03]  /*15b0e0*/  IADD3 R2, P0, R58, R38, RZ ;  /* 0x000000263a027210 */ /* 0x001fc60007f1e0ff */
[----:B------:R-:W-:Y:S04]  /*15b0f0*/  STL [R1+0x1858], R4 ;  /* 0x0018580401007387 */ /* 0x000fe80000100800 */
[----:B------:R-:W4:Y:S01]  /*15b100*/  LDL.LU R20, [R1+0x1168] ;  /* 0x0011680001147983 */ /* 0x000f220000300800 */
[----:B------:R-:W-:-:S03]  /*15b110*/  IMAD.X R3, R59, 0x1, R39, P0 ;  /* 0x000000013b037824 */ /* 0x000fc600000e0627 */
[----:B------:R-:W4:Y:S01]  /*15b120*/  LDL.LU R22, [R1+0x116c] ;  /* 0x00116c0001167983 */ /* 0x000f220000300800 */
[----:B------:R-:W-:-:S03]  /*15b130*/  F2FP.SATFINITE.E4M3.F32.PACK_AB_MERGE_C R61, R60, R46, RZ ;  /* 0x0000002e3c3d723e */ /* 0x000fc600048070ff */
[----:B------:R0:W-:Y:S04]  /*15b140*/  STL.64 [R1+0x1488], R2 ;  /* 0x0014880201007387 */ /* 0x0001e80000100a00 */
[----:B------:R-:W4:Y:S04]  /*15b150*/  LDL.LU R46, [R1+0x1150] ;  /* 0x00115000012e7983 */ /* 0x000f280000300800 */
[----:B------:R-:W4:Y:S04]  /*15b160*/  LDL.LU R60, [R1+0x1154] ;  /* 0x00115400013c7983 */ /* 0x000f280000300800 */
[----:B------:R-:W-:Y:S01]  /*15b170*/  STL [R1+0x6cf4], R61 ;  /* 0x006cf43d01007387 */ /* 0x000fe20000100800 */
[----:B0-----:R-:W-:-:S05]  /*15b180*/  IADD3 R2, P0, R58, R40, RZ ;  /* 0x000000283a027210 */ /* 0x001fca0007f1e0ff */
[----:B------:R-:W-:-:S05]  /*15b190*/  IMAD.X R3, R59, 0x1, R41, P0 ;  /* 0x000000013b037824 */ /* 0x000fca00000e0629 */
[----:B------:R2:W-:Y:S04]  /*15b1a0*/  STL.64 [R1+0x1480], R2 ;  /* 0x0014800201007387 */ /* 0x0005e80000100a00 */
[----:B------:R-:W4:Y:S04]  /*15b1b0*/  LDL.LU R32, [R1+0x1158] ;  /* 0x0011580001207983 */ /* 0x000f280000300800 */
[----:B------:R-:W4:Y:S01]  /*15b1c0*/  LDL.LU R50, [R1+0x115c] ;  /* 0x00115c0001327983 */ /* 0x000f220000300800 */
[----:B--2---:R-:W-:-:S05]  /*15b1d0*/  F2FP.SATFINITE.E4M3.F32.PACK_AB_MERGE_C R2, R54, R52, RZ ;  /* 0x000000343602723e */ /* 0x004fca00048070ff */
[----:B------:R3:W-:Y:S04]  /*15b1e0*/  STL [R1+0x181c], R2 ;  /* 0x00181c0201007387 */ /* 0x0007e80000100800 */
[----:B------:R-:W2:Y:S04]  /*15b1f0*/  LDL.LU R52, [R1+0x1140] ;  /* 0x0011400001347983 */ /* 0x000ea80000300800 */
[----:B------:R-:W2:Y:S01]  /*15b200*/  LDL.LU R54, [R1+0x1144] ;  /* 0x0011440001367983 */ /* 0x000ea20000300800 */
[----:B------:R-:W-:-:S03]  /*15b210*/  F2FP.SATFINITE.E4M3.F32.PACK_AB_MERGE_C R61, R48, R57, RZ ;  /* 0x00000039303d723e */ /* 0x000fc600048070ff */
[----:B------:R-:W2:Y:S04]  /*15b220*/  LDL.LU R57, [R1+0x1148] ;  /* 0x0011480001397983 */ /* 0x000ea80000300800 */
[----:B------:R-:W2:Y:S04]  /*15b230*/  LDL.LU R48, [R1+0x114c] ;  /* 0x00114c0001307983 */ /* 0x000ea80000300800 */
[----:B------:R4:W-:Y:S01]  /*15b240*/  STL [R1+0x6cf8], R61 ;  /* 0x006cf83d01007387 */ /* 0x0009e20000100800 */
[----:B---3--:R-:W-:-:S03]  /*15b250*/  F2FP.SATFINITE.E4M3.F32.PACK_AB_MERGE_C R2, R0, R44, RZ ;  /* 0x0000002c0002723e */ /* 0x008fc600048070ff */
[----:B------:R-:W3:Y:S04]  /*15b260*/  LDL.LU R44, [R1+0x1130] ;  /* 0x00113000012c7983 */ /* 0x000ee80000300800 */
[----:B------:R-:W3:Y:S01]  /*15b270*/  LDL.LU R0, [R1+0x1134] ;  /* 0x0011340001007983 */ /* 0x000ee20000300800 */
[----:B------:R-:W-:-:S03]  /*15b280*/  VIADD R58, R58, UR6 ;  /* 0x000000063a3a7c36 */ /* 0x000fc60008000000 */
[----:B------:R0:W-:Y:S01]  /*15b290*/  STL [R1+0x17dc], R2 ;  /* 0x0017dc0201007387 */ /* 0x0001e20000100800 */
[----:B----4-:R-:W-:Y:S01]  /*15b2a0*/  F2FP.SATFINITE.E4M3.F32.PACK_AB_MERGE_C R61, R26, R24, RZ ;  /* 0x000000181a3d723e */ /* 0x010fe200048070ff */
[----:B------:R-:W-:Y:S01]  /*15b2b0*/  ULDC UR6, c[0x0][0x248] ;  /* 0x0000920000067ab9 */ /* 0x000fe20000000800 */
[----:B------:R-:W-:Y:S02]  /*15b2c0*/  SHF.R.S32.HI R59, RZ, 0x1f, R58 ;  /* 0x0000001fff3b7819 */ /* 0x000fe4000001143a */
[----:B0-----:R-:W-:Y:S01]  /*15b2d0*/  IADD3 R2, P0, R58, R36, RZ ;  /* 0x000000243a027210 */ /* 0x001fe20007f1e0ff */
[----:B------:R-:W-:Y:S04]  /*15b2e0*/  STL [R1+0x6cfc], R61 ;  /* 0x006cfc3d01007387 */ /* 0x000fe80000100800 */
[----:B------:R-:W-:Y:S01]  /*15b2f0*/  IMAD.X R3, R59, 0x1, R37, P0 ;  /* 0x000000013b037824 */ /* 0x000fe200000e0625 */
[----:B------:R-:W-:-:S04]  /*15b300*/  F2FP.SATFINITE.E4M3.F32.PACK_AB_MERGE_C R4, R30, R28, RZ ;  /* 0x0000001c1e04723e */ /* 0x000fc800048070ff */
[----:B------:R0:W-:Y:S04]  /*15b310*/  STL.64 [R1+0x1478], R2 ;  /* 0x0014780201007387 */ /* 0x0001e80000100a00 */
[----:B------:R-:W-:Y:S04]  /*15b320*/  STL [R1+0x17c8], R4 ;  /* 0x0017c80401007387 */ /* 0x000fe80000100800 */
[----:B------:R-:W4:Y:S04]  /*15b330*/  LDL.LU R24, [R1+0x1138] ;  /* 0x0011380001187983 */ /* 0x000f280000300800 */
[----:B------:R-:W4:Y:S04]  /*15b340*/  LDL.LU R26, [R1+0x113c] ;  /* 0x00113c00011a7983 */ /* 0x000f280000300800 */
[----:B------:R-:W4:Y:S01]  /*15b350*/  LDL.LU R28, [R1+0x1120] ;  /* 0x00112000011c7983 */ /* 0x000f220000300800 */
[----:B0-----:R-:W-:-:S05]  /*15b360*/  IADD3 R2, P0, R58, R34, RZ ;  /* 0x000000223a027210 */ /* 0x001fca0007f1e0ff */
[----:B------:R-:W-:-:S05]  /*15b370*/  IMAD.X R3, R59, 0x1, R35, P0 ;  /* 0x000000013b037824 */ /* 0x000fca00000e0623 */
[----:B------:R0:W-:Y:S04]  /*15b380*/  STL.64 [R1+0x1470], R2 ;  /* 0x0014700201007387 */ /* 0x0001e80000100a00 */
[----:B------:R-:W4:Y:S01]  /*15b390*/  LDL.LU R30, [R1+0x1124] ;  /* 0x00112400011e7983 */ /* 0x000f220000300800 */
[----:B------:R-:W-:-:S05]  /*15b3a0*/  F2FP.SATFINITE.E4M3.F32.PACK_AB_MERGE_C R61, R22, R20, RZ ;  /* 0x00000014163d723e */ /* 0x000fca00048070ff */
[----:B------:R1:W-:Y:S01]  /*15b3b0*/  STL [R1+0x6d00], R61 ;  /* 0x006d003d01007387 */ /* 0x0003e20000100800 */
[----:B0-----:R-:W-:-:S03]  /*15b3c0*/  F2FP.SATFINITE.E4M3.F32.PACK_AB_MERGE_C R2, R60, R46, RZ ;  /* 0x0000002e3c02723e */ /* 0x001fc600048070ff */
[----:B------:R-:W4:Y:S04]  /*15b3d0*/  LDL.LU R46, [R1+0x1128] ;  /* 0x00112800012e7983 */ /* 0x000f280000300800 */
[----:B------:R-:W4:Y:S04]  /*15b3e0*/  LDL.LU R60, [R1+0x112c] ;  /* 0x00112c00013c7983 */ /* 0x000f280000300800 */
[----:B------:R0:W-:Y:S01]  /*15b3f0*/  STL [R1+0x930], R2 ;  /* 0x0009300201007387 */ /* 0x0001e20000100800 */
[----:B-1----:R-:W-:-:S03]  /*15b400*/  F2FP.SATFINITE.E4M3.F32.PACK_AB_MERGE_C R61, R50, R32, RZ ;  /* 0x00000020323d723e */ /* 0x002fc600048070ff */
[----:B------:R-:W4:Y:S04]  /*15b410*/  LDL.LU R32, [R1+0x1110] ;  /* 0x0011100001207983 */ /* 0x000f280000300800 */
[----:B------:R-:W4:Y:S01]  /*15b420*/  LDL.LU R50, [R1+0x1114] ;  /* 0x0011140001327983 */ /* 0x000f220000300800 */
[----:B0-----:R-:W-:-:S05]  /*15b430*/  IADD3 R2, P0, R58, R38, RZ ;  /* 0x000000263a027210 */ /* 0x001fca0007f1e0ff */
[----:B------:R-:W-:-:S05]  /*15b440*/  IMAD.X R3, R59, 0x1, R39, P0 ;  /* 0x000000013b037824 */ /* 0x000fca00000e0627 */
[----:B------:R0:W-:Y:S04]  /*15b450*/  STL.64 [R1+0x1468], R2 ;  /* 0x0014680201007387 */ /* 0x0001e80000100a00 */
[----:B------:R-:W-:Y:S01]  /*15b460*/  STL [R1+0x6d04], R61 ;  /* 0x006d043d01007387 */ /* 0x000fe20000100800 */
[----:B0-----:R-:W-:-:S05]  /*15b470*/  IADD3 R2, P0, R58, R40, RZ ;  /* 0x000000283a027210 */ /* 0x001fca0007f1e0ff */
[----:B------:R-:W-:-:S05]  /*15b480*/  IMAD.X R3, R59, 0x1, R41, P0 ;  /* 0x000000013b037824 */ /* 0x000fca00000e0629 */
[----:B------:R2:W-:Y:S02]  /*15b490*/  STL.64 [R1+0x1460], R2 ;  /* 0x0014600201007387 */ /* 0x0005e40000100a00 */
[----:B--2---:R-:W-:Y:S02]  /*15b4a0*/  F2FP.SATFINITE.E4M3.F32.PACK_AB_MERGE_C R2, R54, R52, RZ ;  /* 0x000000343602723e */ /* 0x004fe400048070ff */
[----:B------:R-:W2:Y:S04]  /*15b4b0*/  LDL.LU R52, [R1+0x1118] ;  /* 0x0011180001347983 */ /* 0x000ea80000300800 */
[----:B------:R-:W-:Y:S04]  /*15b4c0*/  STL [R1+0x89c], R2 ;  /* 0x00089c0201007387 */ /* 0x000fe80000100800 */
[----:B------:R-:W2:Y:S01]  /*15b4d0*/  LDL.LU R54, [R1+0x111c] ;  /* 0x00111c0001367983 */ /* 0x000ea20000300800 */
[----:B------:R-:W-:-:S05]  /*15b4e0*/  F2FP.SATFINITE.E4M3.F32.PACK_AB_MERGE_C R61, R48, R57, RZ ;  /* 0x00000039303d723e */ /* 0x000fca00048070ff */
[----:B------:R-:W-:Y:S04]  /*15b4f0*/  STL [R1+0x6d14], R61 ;  /* 0x006d143d01007387 */ /* 0x000fe80000100800 */
[----:B------:R-:W2:Y:S04]  /*15b500*/  LDL.LU R57, [R1+0x1100] ;  /* 0x0011000001397983 */ /* 0x000ea80000300800 */
[----:B------:R-:W2:Y:S01]  /*15b510*/  LDL.LU R48, [R1+0x1104] ;  /* 0x0011040001307983 */ /* 0x000ea20000300800 */
[----:B---3--:R-:W-:-:S05]  /*15b520*/  F2FP.SATFINITE.E4M3.F32.PACK_AB_MERGE_C R0, R0, R44, RZ ;  /* 0x0000002c0000723e */ /* 0x008fca00048070ff */
[----:B------:R0:W-:Y:S04]  /*15b530*/  STL [R1+0x818], R0 ;  /* 0x0008180001007387 */ /* 0x0001e80000100800 */
[----:B------:R-:W3:Y:S04]  /*15b540*/  LDL.LU R44, [R1+0x1108] ;  /* 0x00110800012c7983 */ /* 0x000ee80000300800 */
[----:B0-----:R-:W3:Y:S01]  /*15b550*/  LDL.LU R0, [R1+0x110c] ;  /* 0x00110c0001007983 */ /* 0x001ee20000300800 */
[----:B------:R-:W-:Y:S01]  /*15b560*/  VIADD R58, R58, UR6 ;  /* 0x000000063a3a7c36 */ /* 0x000fe20008000000 */
[----:B------:R-:W-:-:S04]  /*15b570*/  ULDC UR6, c[0x0][0x248] ;  /* 0x0000920000067ab9 */ /* 0x000fc80000000800 */
[----:B------:R-:W-:Y:S02]  /*15b580*/  SHF.R.S32.HI R59, RZ, 0x1f, R58 ;  /* 0x0000001fff3b7819 */ /* 0x000fe4000001143a */
[----:B------:R-:W-:Y:S02]  /*15b590*/  IADD3 R2, P0, R58, R36, RZ ;  /* 0x000000243a027210 */ /* 0x000fe40007f1e0ff */
[----:B----4-:R-:W-:-:S03]  /*15b5a0*/  F2FP.SATFINITE.E4M3.F32.PACK_AB_MERGE_C R4, R26, R24, RZ ;  /* 0x000000181a04723e */ /* 0x010fc600048070ff */
        /* <DEDUP_REMOVED lines=15> */
[----:B------:R-:W-:Y:S04]  /*15b6a0*/  STL [R1+0x6d1c], R61 ;  /* 0x006d1c3d01007387 */ /* 0x000fe80000100800 */
        /* <DEDUP_REMOVED lines=8> */
[----:B--2---:R-:W-:-:S05]  /*15b730*/  F2FP.SATFINITE.E4M3.F32.PACK_AB_MERGE_C R4, R54, R52, RZ ;  /* 0x000000343604723e */ /* 0x004fca00048070ff */
[----:B------:R-:W-:Y:S04]  /*15b740*/  STL [R1+0x6d20], R4 ;  /* 0x006d200401007387 */ /* 0x000fe80000100800 */
[----:B------:R0:W-:Y:S04]  /*15b750*/  STL.64 [R1+0x1448], R2 ;  /* 0x0014480201007387 */ /* 0x0001e80000100a00 */
[----:B------:R-:W2:Y:S04]  /*15b760*/  LDL.LU R52, [R1+0x10d8] ;  /* 0x0010d80001347983 */ /* 0x000ea80000300800 */
[----:B------:R-:W2:Y:S01]  /*15b770*/  LDL.LU R54, [R1+0x10dc] ;  /* 0x0010dc0001367983 */ /* 0x000ea20000300800 */
[----:B0-----:R-:W-:-:S02]  /*15b780*/  IADD3 R2, P0, R58, R40, RZ ;  /* 0x000000283a027210 */ /* 0x001fc40007f1e0ff */
[----:B------:R-:W-:-:S03]  /*15b790*/  F2FP.SATFINITE.E4M3.F32.PACK_AB_MERGE_C R4, R48, R57, RZ ;  /* 0x000000393004723e */ /* 0x000fc600048070ff */
[----:B------:R-:W-:-:S05]  /*15b7a0*/  IMAD.X R3, R59, 0x1, R41, P0 ;  /* 0x000000013b037824 */ /* 0x000fca00000e0629 */
[----:B------:R0:W-:Y:S04]  /*15b7b0*/  STL.64 [R1+0x1440], R2 ;  /* 0x0014400201007387 */ /* 0x0001e80000100a00 */
[----:B------:R4:W-:Y:S04]  /*15b7c0*/  STL [R1+0x6d24], R4 ;  /* 0x006d240401007387 */ /* 0x0009e80000100800 */
[----:B------:R-:W2:Y:S04]  /*15b7d0*/  LDL.LU R57, [R1+0x10c0] ;  /* 0x0010c00001397983 */ /* 0x000ea80000300800 */
[----:B------:R-:W2:Y:S01]  /*15b7e0*/  LDL.LU R48, [R1+0x10c4] ;  /* 0x0010c40001307983 */ /* 0x000ea20000300800 */
[----:B---3--:R-:W-:-:S03]  /*15b7f0*/  F2FP.SATFINITE.E4M3.F32.PACK_AB_MERGE_C R61, R0, R44, RZ ;  /* 0x0000002c003d723e */ /* 0x008fc600048070ff */
[----:B------:R-:W3:Y:S04]  /*15b800*/  LDL.LU R44, [R1+0x10c8] ;  /* 0x0010c800012c7983 */ /* 0x000ee80000300800 */
[----:B------:R-:W3:Y:S01]  /*15b810*/  LDL.LU R0, [R1+0x10cc] ;  /* 0x0010cc0001007983 */ /* 0x000ee20000300800 */
[----:B------:R-:W-:-:S03]  /*15b820*/  VIADD R58, R58, UR6 ;  /* 0x000000063a3a7c36 */ /* 0x000fc60008000000 */
[----:B------:R-:W-:Y:S01]  /*15b830*/  STL [R1+0x6d28], R61 ;  /* 0x006d283d01007387 */ /* 0x000fe20000100800 */
[----:B------:R-:W-:Y:S01]  /*15b840*/  ULDC UR6, c[0x0][0x248] ;  /* 0x0000920000067ab9 */ /* 0x000fe20000000800 */
[----:B------:R-:W-:Y:S02]  /*15b850*/  SHF.R.S32.HI R59, RZ, 0x1f, R58 ;  /* 0x0000001fff3b7819 */ /* 0x000fe4000001143a */
[----:B0-----:R-:W-:Y:S02]  /*15b860*/  IADD3 R2, P0, R58, R36, RZ ;  /* 0x000000243a027210 */ /* 0x001fe40007f1e0ff */
[----:B----4-:R-:W-:-:S03]  /*15b870*/  F2FP.SATFINITE.E4M3.F32.PACK_AB_MERGE_C R4, R22, R20, RZ ;  /* 0x000000141604723e */ /* 0x010fc600048070ff */
[----:B------:R-:W-:Y:S02]  /*15b880*/  IMAD.X R3, R59, 0x1, R37, P0 ;  /* 0x000000013b037824 */ /* 0x000fe400000e0625 */
[----:B------:R0:W-:Y:S02]  /*15b890*/  STL [R1+0x3ac], R4 ;  /* 0x0003ac0401007387 */ /* 0x0001e40000100800 */
[----:B0-----:R-:W-:-:S05]  /*15b8a0*/  F2FP.SATFINITE.E4M3.F32.PACK_AB_MERGE_C R4, R26, R24, RZ ;  /* 0x000000181a04723e */ /* 0x001fca00048070ff */
[----:B------:R-:W-:Y:S04]  /*15b8b0*/  STL [R1+0x6d2c], R4 ;  /* 0x006d2c0401007387 */ /* 0x000fe80000100800 */
        /* <DEDUP_REMOVED lines=27> */
[----:B------:R0:W-:Y:S01]  /*15ba70*/  STL.64 [R1+0x1420], R2 ;  /* 0x0014200201007387 */ /* 0x0001e20000100a00 */
[----:B------:R-:W-:-:S05]  /*15ba80*/  F2FP.SATFINITE.E4M3.F32.PACK_AB_MERGE_C R61, R48, R57, RZ ;  /* 0x00000039303d723e */ /* 0x000fca00048070ff */
[----:B------:R4:W-:Y:S04]  /*15ba90*/  STL [R1+0x6d38], R61 ;  /* 0x006d383d01007387 */ /* 0x0009e80000100800 */
[----:B------:R-:W2:Y:S04]  /*15baa0*/  LDL.LU R54, [R1+0x1098] ;  /* 0x0010980001367983 */ /* 0x000ea80000300800 */
[----:B------:R-:W2:Y:S04]  /*15bab0*/  LDL.LU R48, [R1+0x109c] ;  /* 0x00109c0001307983 */ /* 0x000ea80000300800 */
        /* <DEDUP_REMOVED lines=9> */
[----:B0-----:R-:W-:-:S05]  /*15bb50*/  IADD3 R2, P0, R58, R36, RZ ;  /* 0x000000243a027210 */ /* 0x001fca0007f1e0ff */
[----:B------:R-:W-:Y:S01]  /*15bb60*/  IMAD.X R3, R59, 0x1, R37, P0 ;  /* 0x000000013b037824 */ /* 0x000fe200000e0625 */
[----:B----4-:R-:W-:-:S05]  /*15bb70*/  F2FP.SATFINITE.E4M3.F32.PACK_AB_MERGE_C R61, R60, R46, RZ ;  /* 0x0000002e3c3d723e */ /* 0x010fca00048070ff */
[----:B------:R-:W-:Y:S04]  /*15bb80*/  STL [R1+0x6d50], R61 ;  /* 0x006d503d01007387 */ /* 0x000fe80000100800 */
[----:B------:R-:W4:Y:S04]  /*15bb90*/  LDL.LU R46, [R1+0x1070] ;  /* 0x00107000012e7983 */ /* 0x000f280000300800 */
[----:B------:R-:W4:Y:S04]  /*15bba0*/  LDL.LU R60, [R1+0x1074] ;  /* 0x00107400013c7983 */ /* 0x000f280000300800 */
[----:B------:R0:W-:Y:S02]  /*15bbb0*/  STL.64 [R1+0x1418], R2 ;  /* 0x0014180201007387 */ /* 0x0001e40000100a00 */
[----:B0-----:R-:W-:-:S02]  /*15bbc0*/  IADD3 R2, P0, R58, R34, RZ ;  /* 0x000000223a027210 */ /* 0x001fc40007f1e0ff */
[----:B------:R-:W-:-:S03]  /*15bbd0*/  F2FP.SATFINITE.E4M3.F32.PACK_AB_MERGE_C R4, R20, R18, RZ ;  /* 0x000000121404723e */ /* 0x000fc600048070ff */
[----:B------:R-:W-:Y:S02]  /*15bbe0*/  IMAD.X R3, R59, 0x1, R35, P0 ;  /* 0x000000013b037824 */ /* 0x000fe400000e0623 */
[----:B------:R-:W-:Y:S01]  /*15bbf0*/  STL [R1+0x6d54], R4 ;  /* 0x006d540401007387 */ /* 0x000fe20000100800 */
[----:B------:R-:W-:-:S05]  /*15bc00*/  F2FP.SATFINITE.E4M3.F32.PACK_AB_MERGE_C R56, R24, R22, RZ ;  /* 0x000000161838723e */ /* 0x000fca00048070ff */
[----:B------:R-:W-:Y:S04]  /*15bc10*/  STL [R1+0x6d64], R56 ;  /* 0x006d643801007387 */ /* 0x000fe80000100800 */
[----:B------:R-:W4:Y:S04]  /*15bc20*/  LDL.LU R18, [R1+0x1078] ;  /* 0x0010780001127983 */ /* 0x000f280000300800 */
[----:B------:R-:W4:Y:S04]  /*15bc30*/  LDL.LU R20, [R1+0x107c] ;  /* 0x00107c0001147983 */ /* 0x000f280000300800 */
[----:B------:R0:W-:Y:S04]  /*15bc40*/  STL.64 [R1+0x1410], R2 ;  /* 0x0014100201007387 */ /* 0x0001e80000100a00 */
[----:B------:R-:W4:Y:S04]  /*15bc50*/  LDL.LU R22, [R1+0x1060] ;  /* 0x0010600001167983 */ /* 0x000f280000300800 */
[----:B------:R-:W4:Y:S01]  /*15bc60*/  LDL.LU R24, [R1+0x1064] ;  /* 0x0010640001187983 */ /* 0x000f220000300800 */
[----:B------:R-:W-:-:S02]  /*15bc70*/  F2FP.SATFINITE.E4M3.F32.PACK_AB_MERGE_C R57, R28, R26, RZ ;  /* 0x0000001a1c39723e */ /* 0x000fc400048070ff */
[----:B0-----:R-:W-:-:S03]  /*15bc80*/  IADD3 R2, P0, R58, R38, RZ ;  /* 0x000000263a027210 */ /* 0x001fc60007f1e0ff */
[----:B------:R-:W-:Y:S04]  /*15bc90*/  STL [R1+0x6d68], R57 ;  /* 0x006d683901007387 */ /* 0x000fe80000100800 */
[----:B------:R-:W4:Y:S01]  /*15bca0*/  LDL.LU R26, [R1+0x1068] ;  /* 0x00106800011a7983 */ /* 0x000f220000300800 */
[----:B------:R-:W-:Y:S01]  /*15bcb0*/  IMAD.X R3, R59, 0x1, R39, P0 ;  /* 0x000000013b037824 */ /* 0x000fe200000e0627 */
[----:B--2---:R-:W-:Y:S02]  /*15bcc0*/  F2FP.SATFINITE.E4M3.F32.PACK_AB_MERGE_C R53, R50, R32, RZ ;  /* 0x000000203235723e */ /* 0x004fe400048070ff */
[----:B------:R-:W2:Y:S04]  /*15bcd0*/  LDL.LU R50, [R1+0x106c] ;  /* 0x00106c0001327983 */ /* 0x000ea80000300800 */
[----:B------:R0:W-:Y:S02]  /*15bce0*/  STL.64 [R1+0x1408], R2 ;  /* 0x0014080201007387 */ /* 0x0001e40000100a00 */
[----:B0-----:R-:W-:-:S02]  /*15bcf0*/  IADD3 R2, P0, R58, R40, RZ ;  /* 0x000000283a027210 */ /* 0x001fc40007f1e0ff */
[----:B------:R-:W-:-:S03]  /*15bd00*/  F2FP.SATFINITE.E4M3.F32.PACK_AB_MERGE_C R54, R48, R54, RZ ;  /* 0x000000363036723e */ /* 0x000fc600048070ff */
[----:B------:R-:W-:Y:S02]  /*15bd10*/  IMAD.X R3, R59, 0x1, R41, P0 ;  /* 0x000000013b037824 */ /* 0x000fe400000e0629 */
[----:B------:R-:W-:Y:S04]  /*15bd20*/  STL [R1+0x6d9c], R54 ;  /* 0x006d9c3601007387 */ /* 0x000fe80000100800 */
[----:B------:R-:W2:Y:S04]  /*15bd30*/  LDL.LU R32, [R1+0x1050] ;  /* 0x0010500001207983 */ /* 0x000ea80000300800 */
[----:B------:R-:W2:Y:S01]  /*15bd40*/  LDL.LU R48, [R1+0x1054] ;  /* 0x0010540001307983 */ /* 0x000ea20000300800 */
[----:B------:R-:W-:-:S03]  /*15bd50*/  F2FP.SATFINITE.E4M3.F32.PACK_AB_MERGE_C R51, R52, R30, RZ ;  /* 0x0000001e3433723e */ /* 0x000fc600048070ff */
[----:B------:R0:W-:Y:S01]  /*15bd60*/  STL.64 [R1+0x1400], R2 ;  /* 0x0014000201007387 */ /* 0x0001e20000100a00 */
[----:B---3--:R-:W-:-:S03]  /*15bd70*/  F2FP.SATFINITE.E4M3.F32.PACK_AB_MERGE_C R52, R0, R44, RZ ;  /* 0x0000002c0034723e */ /* 0x008fc600048070ff */
[----:B------:R-:W3:Y:S04]  /*15bd80*/  LDL.LU R44, [R1+0x1058] ;  /* 0x00105800012c7983 */ /* 0x000ee80000300800 */
[----:B------:R-:W3:Y:S01]  /*15bd90*/  LDL.LU R0, [R1+0x105c] ;  /* 0x00105c0001007983 */ /* 0x000ee20000300800 */
[----:B------:R-:W-:-:S03]  /*15bda0*/  VIADD R58, R58, UR6 ;  /* 0x000000063a3a7c36 */ /* 0x000fc60008000000 */
[----:B------:R-:W-:Y:S01]  /*15bdb0*/  STL.64 [R1+0x6d70], R52 ;  /* 0x006d703401007387 */ /* 0x000fe20000100a00 */
        /* <DEDUP_REMOVED lines=8> */
[----:B------:R-:W4:Y:S04]  /*15be40*/  LDL.LU R46, [R1+0x1048] ;  /* 0x00104800012e7983 */ /* 0x000f280000300800 */
[----:B------:R0:W-:Y:S04]  /*15be50*/  STL.64 [R1+0x13f8], R2 ;  /* 0x0013f80201007387 */ /* 0x0001e80000100a00 */
[----:B------:R-:W4:Y:S01]  /*15be60*/  LDL.LU R60, [R1+0x104c] ;  /* 0x00104c00013c7983 */ /* 0x000f220000300800 */
[----:B0-----:R-:W-:-:S05]  /*15be70*/  IADD3 R2, P0, R58, R34, RZ ;  /* 0x000000223a027210 */ /* 0x001fca0007f1e0ff */
[----:B------:R-:W-:Y:S01]  /*15be80*/  IMAD.X R3, R59, 0x1, R35, P0 ;  /* 0x000000013b037824 */ /* 0x000fe200000e0623 */
[----:B------:R-:W-:Y:S02]  /*15be90*/  F2FP.SATFINITE.E4M3.F32.PACK_AB_MERGE_C R61, R20, R18, RZ ;  /* 0x00000012143d723e */ /* 0x000fe400048070ff */
[----:B------:R-:W-:-:S03]  /*15bea0*/  F2FP.SATFINITE.E4M3.F32.PACK_AB_MERGE_C R49, R24, R22, RZ ;  /* 0x000000161831723e */ /* 0x000fc600048070ff */
[----:B------:R-:W-:Y:S04]  /*15beb0*/  STL [R1+0x6dbc], R61 ;  /* 0x006dbc3d01007387 */ /* 0x000fe80000100800 */
[----:B------:R-:W-:Y:S04]  /*15bec0*/  STL [R1+0x6dd0], R49 ;  /* 0x006dd03101007387 */ /* 0x000fe80000100800 */
[----:B------:R0:W-:Y:S04]  /*15bed0*/  STL.64 [R1+0x13f0], R2 ;  /* 0x0013f00201007387 */ /* 0x0001e80000100a00 */
[----:B0-----:R-:W4:Y:S04]  /*15bee0*/  LDL.LU R3, [R1+0x1030] ;  /* 0x0010300001037983 */ /* 0x001f280000300800 */
[----:B------:R-:W4:Y:S04]  /*15bef0*/  LDL.LU R6, [R1+0x1034] ;  /* 0x0010340001067983 */ /* 0x000f280000300800 */
[----:B------:R-:W4:Y:S04]  /*15bf00*/  LDL.LU R12, [R1+0x1038] ;  /* 0x00103800010c7983 */ /* 0x000f280000300800 */
[----:B------:R-:W4:Y:S04]  /*15bf10*/  LDL.LU R14, [R1+0x103c] ;  /* 0x00103c00010e7983 */ /* 0x000f280000300800 */
[----:B------:R-:W4:Y:S04]  /*15bf20*/  LDL.LU R16, [R1+0x1020] ;  /* 0x0010200001107983 */ /* 0x000f280000300800 */
[----:B------:R-:W4:Y:S01]  /*15bf30*/  LDL.LU R20, [R1+0x1024] ;  /* 0x0010240001147983 */ /* 0x000f220000300800 */
[----:B------:R-:W-:-:S05]  /*15bf40*/  IADD3 R4, P0, R58, R38, RZ ;  /* 0x000000263a047210 */ /* 0x000fca0007f1e0ff */
[----:B------:R-:W-:Y:S01]  /*15bf50*/  IMAD.X R5, R59, 0x1, R39, P0 ;  /* 0x000000013b057824 */ /* 0x000fe200000e0627 */
[----:B--2---:R-:W-:-:S05]  /*15bf60*/  F2FP.SATFINITE.E4M3.F32.PACK_AB_MERGE_C R50, R50, R26, RZ ;  /* 0x0000001a3232723e */ /* 0x004fca00048070ff */
[----:B------:R-:W-:Y:S01]  /*15bf70*/  STL.64 [R1+0x6d78], R50 ;  /* 0x006d783201007387 */ /* 0x000fe20000100a00 */
[----:B------:R-:W-:-:S05]  /*15bf80*/  F2FP.SATFINITE.E4M3.F32.PACK_AB_MERGE_C R47, R48, R32, RZ ;  /* 0x00000020302f723e */ /* 0x000fca00048070ff */
[----:B------:R-:W-:Y:S04]  /*15bf90*/  STL [R1+0x6de4], R47 ;  /* 0x006de42f01007387 */ /* 0x000fe80000100800 */
[----:B------:R-:W2:Y:S01]  /*15bfa0*/  LDL.LU R26, [R1+0x1028] ;  /* 0x00102800011a7983 */ /* 0x000ea20000300800 */
[----:B---3--:R-:W-:-:S03]  /*15bfb0*/  F2FP.SATFINITE.E4M3.F32.PACK_AB_MERGE_C R48, R0, R44, RZ ;  /* 0x0000002c0030723e */ /* 0x008fc600048070ff */
[----:B------:R-:W2:Y:S04]  /*15bfc0*/  LDL.LU R44, [R1+0x102c] ;  /* 0x00102c00012c7983 */ /* 0x000ea80000300800 */
[----:B------:R0:W-:Y:S04]  /*15bfd0*/  STL.64 [R1+0x13e8], R4 ;  /* 0x0013e80401007387 */ /* 0x0001e80000100a00 */
[----:B------:R-:W3:Y:S04]  /*15bfe0*/  LDL.LU R32, [R1+0x1010] ;  /* 0x0010100001207983 */ /* 0x000ee80000300800 */
[----:B------:R-:W3:Y:S04]  /*15bff0*/  LDL.LU R0, [R1+0x1014] ;  /* 0x0010140001007983 */ /* 0x000ee80000300800 */
[----:B------:R-:W-:Y:S04]  /*15c000*/  STL [R1+0x6de8], R48 ;  /* 0x006de83001007387 */ /* 0x000fe80000100800 */
[----:B------:R-:W3:Y:S04]  /*15c010*/  LDL.LU R18, [R1+0x1018] ;  /* 0x0010180001127983 */ /* 0x000ee80000300800 */
[----:B------:R-:W3:Y:S01]  /*15c020*/  LDL.LU R22, [R1+0x101c] ;  /* 0x00101c0001167983 */ /* 0x000ee20000300800 */
[----:B0-----:R-:W-:-:S05]  /*15c030*/  IADD3 R4, P0, R58, R40, RZ ;  /* 0x000000283a047210 */ /* 0x001fca0007f1e0ff */
[----:B------:R-:W-:-:S05]  /*15c040*/  IMAD.X R5, R59, 0x1, R41, P0 ;  /* 0x000000013b057824 */ /* 0x000fca00000e0629 */
[----:B------:R0:W-:Y:S01]  /*15c050*/  STL.64 [R1+0x13e0], R4 ;  /* 0x0013e00401007387 */ /* 0x0001e20000100a00 */
[----:B------:R-:W-:Y:S01]  /*15c060*/  VIADD R58, R58, UR6 ;  /* 0x000000063a3a7c36 */ /* 0x000fe20008000000 */
[----:B------:R-:W-:-:S04]  /*15c070*/  ULDC UR6, c[0x0][0x248] ;  /* 0x0000920000067ab9 */ /* 0x000fc80000000800 */
[----:B------:R-:W-:Y:S02]  /*15c080*/  SHF.R.S32.HI R59, RZ, 0x1f, R58 ;  /* 0x0000001fff3b7819 */ /* 0x000fe4000001143a */
[----:B------:R-:W-:Y:S02]  /*15c090*/  IADD3 R2, P0, R58, R36, RZ ;  /* 0x000000243a027210 */ /* 0x000fe40007f1e0ff */
[----:B----4-:R-:W-:-:S05]  /*15c0a0*/  F2FP.SATFINITE.E4M3.F32.PACK_AB_MERGE_C R45, R30, R28, RZ ;  /* 0x0000001c1e2d723e */ /* 0x010fca00048070ff */
[----:B------:R-:W-:Y:S04]  /*15c0b0*/  STL [R1+0x6df0], R45 ;  /* 0x006df02d01007387 */ /* 0x000fe80000100800 */
[----:B------:R-:W4:Y:S04]  /*15c0c0*/  LDL.LU R24, [R1+0x1000] ;  /* 0x0010000001187983 */ /* 0x000f280000300800 */
[----:B------:R-:W4:Y:S01]  /*15c0d0*/  LDL.LU R28, [R1+0x1004] ;  /* 0x00100400011c7983 */ /* 0x000f220000300800 */
[----:B------:R-:W-:-:S03]  /*15c0e0*/  F2FP.SATFINITE.E4M3.F32.PACK_AB_MERGE_C R46, R60, R46, RZ ;  /* 0x0000002e3c2e723e */ /* 0x000fc600048070ff */
[----:B------:R-:W4:Y:S04]  /*15c0f0*/  LDL.LU R30, [R1+0x1008] ;  /* 0x00100800011e7983 */ /* 0x000f280000300800 */
[----:B------:R-:W4:Y:S04]  /*15c100*/  LDL.LU R60, [R1+0x100c] ;  /* 0x00100c00013c7983 */ /* 0x000f280000300800 */
[----:B------:R-:W-:Y:S04]  /*15c110*/  STL [R1+0x6e44], R46 ;  /* 0x006e442e01007387 */ /* 0x000fe80000100800 */
[----:B------:R-:W4:Y:S01]  /*15c120*/  LDL.LU R29, [R1+0xff0] ;  /* 0x000ff000011d7983 */ /* 0x000f220000300800 */
[----:B------:R-:W-:Y:S01]  /*15c130*/  F2FP.SATFINITE.E4M3.F32.PACK_AB_MERGE_C R57, R6, R3, RZ ;  /* 0x000000030639723e */ /* 0x000fe200048070ff */
[----:B------:R-:W-:-:S05]  /*15c140*/  IMAD.X R3, R59, 0x1, R37, P0 ;  /* 0x000000013b037824 */ /* 0x000fca00000e0625 */
[----:B------:R1:W-:Y:S01]  /*15c150*/  STL.64 [R1+0x13d8], R2 ;  /* 0x0013d80201007387 */ /* 0x0003e20000100a00 */
[----:B------:R-:W-:Y:S02]  /*15c160*/  F2FP.SATFINITE.E4M3.F32.PACK_AB_MERGE_C R56, R14, R12, RZ ;  /* 0x0000000c0e38723e */ /* 0x000fe400048070ff */
[----:B0-----:R-:W-:Y:S01]  /*15c170*/  IADD3 R4, P0, R58, R34, RZ ;  /* 0x000000223a047210 */ /* 0x001fe20007f1e0ff */
[----:B-1----:R-:W4:Y:S04]  /*15c180*/  LDL.LU R3, [R1+0xff4] ;  /* 0x000ff40001037983 */ /* 0x002f280000300800 */
[----:B------:R-:W-:Y:S04]  /*15c190*/  STL.64 [R1+0x6df8], R56 ;  /* 0x006df83801007387 */ /* 0x000fe80000100a00 */
[----:B------:R-:W4:Y:S04]  /*15c1a0*/  LDL.LU R6, [R1+0xff8] ;  /* 0x000ff80001067983 */ /* 0x000f280000300800 */
[----:B------:R-:W4:Y:S01]  /*15c1b0*/  LDL.LU R12, [R1+0xffc] ;  /* 0x000ffc00010c7983 */ /* 0x000f220000300800 */
[----:B------:R-:W-:Y:S01]  /*15c1c0*/  IMAD.X R5, R59, 0x1, R35, P0 ;  /* 0x000000013b057824 */ /* 0x000fe200000e0623 */
[----:B------:R-:W-:-:S04]  /*15c1d0*/  F2FP.SATFINITE.E4M3.F32.PACK_AB_MERGE_C R52, R20, R16, RZ ;  /* 0x000000101434723e */ /* 0x000fc800048070ff */
[----:B------:R0:W-:Y:S04]  /*15c1e0*/  STL.64 [R1+0x13d0], R4 ;  /* 0x0013d00401007387 */ /* 0x0001e80000100a00 */
[----:B------:R-:W4:Y:S01]  /*15c1f0*/  LDL.LU R20, [R1+0xfe0] ;  /* 0x000fe00001147983 */ /* 0x000f220000300800 */
[----:B0-----:R-:W-:-:S05]  /*15c200*/  IADD3 R4, P0, R58, R38, RZ ;  /* 0x000000263a047210 */ /* 0x001fca0007f1e0ff */
[----:B------:R-:W-:Y:S01]  /*15c210*/  IMAD.X R5, R59, 0x1, R39, P0 ;  /* 0x000000013b057824 */ /* 0x000fe200000e0627 */
[----:B--2---:R-:W-:Y:S02]  /*15c220*/  F2FP.SATFINITE.E4M3.F32.PACK_AB_MERGE_C R44, R44, R26, RZ ;  /* 0x0000001a2c2c723e */ /* 0x004fe400048070ff */
[----:B------:R-:W2:Y:S04]  /*15c230*/  LDL.LU R26, [R1+0xfe4] ;  /* 0x000fe400011a7983 */ /* 0x000ea80000300800 */
[----:B------:R-:W-:Y:S01]  /*15c240*/  STL [R1+0x6e48], R44 ;  /* 0x006e482c01007387 */ /* 0x000fe20000100800 */
[----:B---3--:R-:W-:-:S03]  /*15c250*/  F2FP.SATFINITE.E4M3.F32.PACK_AB_MERGE_C R50, R0, R32, RZ ;  /* 0x000000200032723e */ /* 0x008fc600048070ff */
[----:B------:R-:W3:Y:S04]  /*15c260*/  LDL.LU R32, [R1+0xfe8] ;  /* 0x000fe80001207983 */ /* 0x000ee80000300800 */
[----:B------:R-:W3:Y:S04]  /*15c270*/  LDL.LU R0, [R1+0xfec] ;  /* 0x000fec0001007983 */ /* 0x000ee80000300800 */
[----:B------:R0:W-:Y:S01]  /*15c280*/  STL.64 [R1+0x13c8], R4 ;  /* 0x0013c80401007387 */ /* 0x0001e20000100a00 */
[----:B------:R-:W-:-:S03]  /*15c290*/  F2FP.SATFINITE.E4M3.F32.PACK_AB_MERGE_C R43, R22, R18, RZ ;  /* 0x00000012162b723e */ /* 0x000fc600048070ff */
[----:B------:R-:W3:Y:S04]  /*15c2a0*/  LDL.LU R14, [R1+0xfd0] ;  /* 0x000fd000010e7983 */ /* 0x000ee80000300800 */
[----:B------:R-:W3:Y:S01]  /*15c2b0*/  LDL.LU R18, [R1+0xfd4] ;  /* 0x000fd40001127983 */ /* 0x000ee20000300800 */
[----:B0-----:R-:W-:-:S05]  /*15c2c0*/  IADD3 R4, P0, R58, R40, RZ ;  /* 0x000000283a047210 */ /* 0x001fca0007f1e0ff */
[----:B------:R-:W-:-:S05]  /*15c2d0*/  IMAD.X R5, R59, 0x1, R41, P0 ;  /* 0x000000013b057824 */ /* 0x000fca00000e0629 */
[----:B------:R-:W-:Y:S01]  /*15c2e0*/  STL.64 [R1+0x13c0], R4 ;  /* 0x0013c00401007387 */ /* 0x000fe20000100a00 */
[----:B------:R-:W-:Y:S01]  /*15c2f0*/  VIADD R58, R58, UR6 ;  /* 0x000000063a3a7c36 */ /* 0x000fe20008000000 */
[----:B------:R-:W-:-:S04]  /*15c300*/  ULDC UR6, c[0x0][0x248] ;  /* 0x0000920000067ab9 */ /* 0x000fc80000000800 */
[----:B------:R-:W-:Y:S02]  /*15c310*/  SHF.R.S32.HI R59, RZ, 0x1f, R58 ;  /* 0x0000001fff3b7819 */ /* 0x000fe4000001143a */
[----:B------:R-:W-:Y:S02]  /*15c320*/  IADD3 R2, P0, R58, R36, RZ ;  /* 0x000000243a027210 */ /* 0x000fe40007f1e0ff */
[----:B----4-:R-:W-:Y:S02]  /*15c330*/  F2FP.SATFINITE.E4M3.F32.PACK_AB_MERGE_C R33, R28, R24, RZ ;  /* 0x000000181c21723e */ /* 0x010fe400048070ff */
[----:B------:R-:W4:Y:S01]  /*15c340*/  LDL.LU R24, [R1+0xfd8] ;  /* 0x000fd80001187983 */ /* 0x000f220000300800 */
[----:B------:R-:W-:-:S03]  /*15c350*/  F2FP.SATFINITE.E4M3.F32.PACK_AB_MERGE_C R53, R60, R30, RZ ;  /* 0x0000001e3c35723e */ /* 0x000fc600048070ff */
[----:B------:R-:W4:Y:S04]  /*15c360*/  LDL.LU R30, [R1+0xfdc] ;  /* 0x000fdc00011e7983 */ /* 0x000f280000300800 */
[----:B------:R-:W4:Y:S04]  /*15c370*/  LDL.LU R16, [R1+0xfc0] ;  /* 0x000fc00001107983 */ /* 0x000f280000300800 */
[----:B------:R-:W4:Y:S04]  /*15c380*/  LDL.LU R22, [R1+0xfc4] ;  /* 0x000fc40001167983 */ /* 0x000f280000300800 */
[----:B------:R-:W4:Y:S04]  /*15c390*/  LDL.LU R28, [R1+0xfc8] ;  /* 0x000fc800011c7983 */ /* 0x000f280000300800 */
[----:B------:R-:W4:Y:S04]  /*15c3a0*/  LDL.LU R60, [R1+0xfcc] ;  /* 0x000fcc00013c7983 */ /* 0x000f280000300800 */
[----:B------:R-:W-:Y:S01]  /*15c3b0*/  STL.64 [R1+0x6e10], R52 ;  /* 0x006e103401007387 */ /* 0x000fe20000100a00 */
[----:B------:R-:W-:Y:S01]  /*15c3c0*/  F2FP.SATFINITE.E4M3.F32.PACK_AB_MERGE_C R54, R3, R29, RZ ;  /* 0x0000001d0336723e */ /* 0x000fe200048070ff */
[----:B------:R-:W-:-:S04]  /*15c3d0*/  IMAD.X R3, R59, 0x1, R37, P0 ;  /* 0x000000013b037824 */ /* 0x000fc800000e0625 */
[----:B------:R-:W-:Y:S04]  /*15c3e0*/  STL [R1+0x6e18], R54 ;  /* 0x006e183601007387 */ /* 0x000fe80000100800 */
[----:B------:R-:W4:Y:S04]  /*15c3f0*/  LDL.LU R19, [R1+0xfb0] ;  /* 0x000fb00001137983 */ /* 0x000f280000300800 */
[----:B------:R-:W4:Y:S04]  /*15c400*/  LDL.LU R21, [R1+0xfb4] ;  /* 0x000fb40001157983 */ /* 0x000f280000300800 */
[----:B------:R0:W-:Y:S01]  /*15c410*/  STL.64 [R1+0x13b8], R2 ;  /* 0x0013b80201007387 */ /* 0x0001e20000100a00 */
[----:B------:R-:W-:-:S02]  /*15c420*/  F2FP.SATFINITE.E4M3.F32.PACK_AB_MERGE_C R42, R12, R6, RZ ;  /* 0x000000060c2a723e */ /* 0x000fc400048070ff */
[----:B0-----:R-:W-:-:S03]  /*15c430*/  IADD3 R2, P0, R58, R34, RZ ;  /* 0x000000223a027210 */ /* 0x001fc60007f1e0ff */
[----:B------:R-:W-:Y:S04]  /*15c440*/  STL.64 [R1+0x6e38], R42 ;  /* 0x006e382a01007387 */ /* 0x000fe80000100a00 */
[----:B------:R-:W4:Y:S01]  /*15c450*/  LDL.LU R23, [R1+0xfb8] ;  /* 0x000fb80001177983 */ /* 0x000f220000300800 */
[----:B------:R-:W-:-:S03]  /*15c460*/  IMAD.X R3, R59, 0x1, R35, P0 ;  /* 0x000000013b037824 */ /* 0x000fc600000e0623 */
[----:B------:R-:W4:Y:S04]  /*15c470*/  LDL.LU R25, [R1+0xfbc] ;  /* 0x000fbc0001197983 */ /* 0x000f280000300800 */
[----:B------:R0:W-:Y:S04]  /*15c480*/  STL.64 [R1+0x13b0], R2 ;  /* 0x0013b00201007387 */ /* 0x0001e80000100a00 */
[----:B0-----:R-:W4:Y:S01]  /*15c490*/  LDL.LU R3, [R1+0xfa0] ;  /* 0x000fa00001037983 */ /* 0x001f220000300800 */
[----:B--2---:R-:W-:-:S03]  /*15c4a0*/  F2FP.SATFINITE.E4M3.F32.PACK_AB_MERGE_C R31, R26, R20, RZ ;  /* 0x000000141a1f723e */ /* 0x004fc600048070ff */
[----:B------:R-:W2:Y:S04]  /*15c4b0*/  LDL.LU R20, [R1+0xfa4] ;  /* 0x000fa40001147983 */ /* 0x000ea80000300800 */
[----:B------:R-:W2:Y:S01]  /*15c4c0*/  LDL.LU R26, [R1+0xfa8] ;  /* 0x000fa800011a7983 */ /* 0x000ea20000300800 */
[----:B---3--:R-:W-:-:S03]  /*15c4d0*/  F2FP.SATFINITE.E4M3.F32.PACK_AB_MERGE_C R32, R0, R32, RZ ;  /* 0x000000200020723e */ /* 0x008fc600048070ff */
[----:B------:R-:W3:Y:S04]  /*15c4e0*/  LDL.LU R0, [R1+0xfac] ;  /* 0x000fac0001007983 */ /* 0x000ee80000300800 */
[----:B------:R-:W-:Y:S01]  /*15c4f0*/  STL.64 [R1+0x6e50], R32 ;  /* 0x006e502001007387 */ /* 0x000fe20000100a00 */
[----:B------:R-:W-:-:S03]  /*15c500*/  F2FP.SATFINITE.E4M3.F32.PACK_AB_MERGE_C R29, R18, R14, RZ ;  /* 0x0000000e121d723e */ /* 0x000fc600048070ff */
[----:B------:R-:W3:Y:S04]  /*15c510*/  LDL.LU R6, [R1+0xf90] ;  /* 0x000f900001067983 */ /* 0x000ee80000300800 */
[----:B------:R-:W3:Y:S01]  /*15c520*/  LDL.LU R14, [R1+0xf94] ;  /* 0x000f9400010e7983 */ /* 0x000ee20000300800 */
[----:B------:R-:W-:-:S05]  /*15c530*/  IADD3 R4, P0, R58, R38, RZ ;  /* 0x000000263a047210 */ /* 0x000fca0007f1e0ff */
[----:B------:R-:W-:-:S05]  /*15c540*/  IMAD.X R5, R59, 0x1, R39, P0 ;  /* 0x000000013b057824 */ /* 0x000fca00000e0627 */
[----:B------:R0:W-:Y:S02]  /*15c550*/  STL.64 [R1+0x13a8], R4 ;  /* 0x0013a80401007387 */ /* 0x0001e40000100a00 */
[----:B0-----:R-:W-:-:S05]  /*15c560*/  IADD3 R4, P0, R58, R40, RZ ;  /* 0x000000283a047210 */ /* 0x001fca0007f1e0ff */
[----:B------:R-:W-:Y:S02]  /*15c570*/  IMAD.X R5, R59, 0x1, R41, P0 ;  /* 0x000000013b057824 */ /* 0x000fe400000e0629 */
[----:B------:R-:W-:Y:S01]  /*15c580*/  VIADD R58, R58, UR6 ;  /* 0x000000063a3a7c36 */ /* 0x000fe20008000000 */
[----:B------:R-:W-:Y:S01]  /*15c590*/  ULDC UR6, c[0x0][0x248] ;  /* 0x0000920000067ab9 */ /* 0x000fe20000000800 */
[----:B----4-:R-:W-:-:S05]  /*15c5a0*/  F2FP.SATFINITE.E4M3.F32.PACK_AB_MERGE_C R30, R30, R24, RZ ;  /* 0x000000181e1e723e */ /* 0x010fca00048070ff */
[----:B------:R-:W-:Y:S04]  /*15c5b0*/  STL.64 [R1+0x6e58], R30 ;  /* 0x006e581e01007387 */ /* 0x000fe80000100a00 */
[----:B------:R-:W4:Y:S04]  /*15c5c0*/  LDL.LU R18, [R1+0xf98] ;  /* 0x000f980001127983 */ /* 0x000f280000300800 */
[----:B------:R-:W4:Y:S04]  /*15c5d0*/  LDL.LU R24, [R1+0xf9c] ;  /* 0x000f9c0001187983 */ /* 0x000f280000300800 */
[----:B------:R0:W-:Y:S04]  /*15c5e0*/  STL.64 [R1+0x13a0], R4 ;  /* 0x0013a00401007387 */ /* 0x0001e80000100a00 */
[----:B------:R-:W4:Y:S01]  /*15c5f0*/  LDL.LU R12, [R1+0xf80] ;  /* 0x000f8000010c7983 */ /* 0x000f220000300800 */
[----:B------:R-:W-:-:S02]  /*15c600*/  F2FP.SATFINITE.E4M3.F32.PACK_AB_MERGE_C R28, R60, R28, RZ ;  /* 0x0000001c3c1c723e */ /* 0x000fc400048070ff */
[----:B------:R-:W-:Y:S02]  /*15c610*/  SHF.R.S32.HI R59, RZ, 0x1f, R58 ;  /* 0x0000001fff3b7819 */ /* 0x000fe4000001143a */
[----:B------:R-:W-:Y:S02]  /*15c620*/  IADD3 R8, P0, R58, R36, RZ ;  /* 0x000000243a087210 */ /* 0x000fe40007f1e0ff */
[----:B0-----:R-:W-:Y:S02]  /*15c630*/  F2FP.SATFINITE.E4M3.F32.PACK_AB_MERGE_C R4, R22, R16, RZ ;  /* 0x000000101604723e */ /* 0x001fe400048070ff */
[----:B------:R-:W4:Y:S04]  /*15c640*/  LDL.LU R16, [R1+0xf84] ;  /* 0x000f840001107983 */ /* 0x000f280000300800 */
[----:B------:R-:W4:Y:S04]  /*15c650*/  LDL.LU R22, [R1+0xf88] ;  /* 0x000f880001167983 */ /* 0x000f280000300800 */
[----:B------:R-:W4:Y:S01]  /*15c660*/  LDL.LU R60, [R1+0xf8c] ;  /* 0x000f8c00013c7983 */ /* 0x000f220000300800 */
[----:B------:R-:W-:Y:S01]  /*15c670*/  IMAD.X R9, R59, 0x1, R37, P0 ;  /* 0x000000013b097824 */ /* 0x000fe200000e0625 */
[----:B------:R-:W-:-:S02]  /*15c680*/  IADD3 R2, P0, R58, R34, RZ ;  /* 0x000000223a027210 */ /* 0x000fc40007f1e0ff */
[----:B------:R-:W-:Y:S04]  /*15c690*/  STL.64 [R1+0x6e60], R28 ;  /* 0x006e601c01007387 */ /* 0x000fe80000100a00 */
[----:B------:R0:W-:Y:S04]  /*15c6a0*/  STL.64 [R1+0x1398], R8 ;  /* 0x0013980801007387 */ /* 0x0001e80000100a00 */
[----:B0-----:R-:W4:Y:S04]  /*15c6b0*/  LDL.LU R9, [R1+0xf70] ;  /* 0x000f700001097983 */ /* 0x001f280000300800 */
[----:B------:R-:W4:Y:S04]  /*15c6c0*/  LDL.LU R10, [R1+0xf74] ;  /* 0x000f7400010a7983 */ /* 0x000f280000300800 */
[----:B------:R-:W4:Y:S04]  /*15c6d0*/  LDL.LU R11, [R1+0xf78] ;  /* 0x000f7800010b7983 */ /* 0x000f280000300800 */
[----:B------:R-:W4:Y:S01]  /*15c6e0*/  LDL.LU R13, [R1+0xf7c] ;  /* 0x000f7c00010d7983 */ /* 0x000f220000300800 */
[----:B------:R-:W-:-:S02]  /*15c6f0*/  F2FP.SATFINITE.E4M3.F32.PACK_AB_MERGE_C R61, R21, R19, RZ ;  /* 0x00000013153d723e */ /* 0x000fc400048070ff */
[----:B------:R-:W-:Y:S02]  /*15c700*/  F2FP.SATFINITE.E4M3.F32.PACK_AB_MERGE_C R27, R25, R23, RZ ;  /* 0x00000017191b723e */ /* 0x000fe400048070ff */
[----:B--2---:R-:W-:Y:S01]  /*15c710*/  F2FP.SATFINITE.E4M3.F32.PACK_AB_MERGE_C R25, R20, R3, RZ ;  /* 0x000000031419723e */ /* 0x004fe200048070ff */
[----:B------:R-:W-:-:S05]  /*15c720*/  IMAD.X R3, R59, 0x1, R35, P0 ;  /* 0x000000013b037824 */ /* 0x000fca00000e0623 */
[----:B------:R0:W-:Y:S04]  /*15c730*/  STL.64 [R1+0x1390], R2 ;  /* 0x0013900201007387 */ /* 0x0001e80000100a00 */
[----:B------:R-:W2:Y:S01]  /*15c740*/  LDL.LU R19, [R1+0xf60] ;  /* 0x000f600001137983 */ /* 0x000ea20000300800 */
[----:B---3--:R-:W-:-:S03]  /*15c750*/  F2FP.SATFINITE.E4M3.F32.PACK_AB_MERGE_C R26, R0, R26, RZ ;  /* 0x0000001a001a723e */ /* 0x008fc600048070ff */
[----:B0-----:R-:W2:Y:S04]  /*15c760*/  LDL.LU R3, [R1+0xf64] ;  /* 0x000f640001037983 */ /* 0x001ea80000300800 */
[----:B------:R-:W3:Y:S04]  /*15c770*/  LDL.LU R20, [R1+0xf68] ;  /* 0x000f680001147983 */ /* 0x000ee80000300800 */
[----:B------:R-:W3:Y:S04]  /*15c780*/  LDL.LU R0, [R1+0xf6c] ;  /* 0x000f6c0001007983 */ /* 0x000ee80000300800 */
[----:B------:R-:W-:Y:S01]  /*15c790*/  STL [R1+0x6cc4], R26 ;  /* 0x006cc41a01007387 */ /* 0x000fe20000100800 */
[----:B------:R-:W-:-:S03]  /*15c7a0*/  F2FP.SATFINITE.E4M3.F32.PACK_AB_MERGE_C R23, R14, R6, RZ ;  /* 0x000000060e17723e */ /* 0x000fc600048070ff */
[----:B------:R-:W3:Y:S04]  /*15c7b0*/  LDL.LU R17, [R1+0xf50] ;  /* 0x000f500001117983 */ /* 0x000ee80000300800 */
[----:B------:R-:W3:Y:S01]  /*15c7c0*/  LDL.LU R14, [R1+0xf54] ;  /* 0x000f5400010e7983 */ /* 0x000ee20000300800 */
[----:B------:R-:W-:-:S05]  /*15c7d0*/  IADD3 R6, P0, R58, R38, RZ ;  /* 0x000000263a067210 */ /* 0x000fca0007f1e0ff */
[----:B------:R-:W-:-:S05]  /*15c7e0*/  IMAD.X R7, R59, 0x1, R39, P0 ;  /* 0x000000013b077824 */ /* 0x000fca00000e0627 */
[----:B------:R0:W-:Y:S02]  /*15c7f0*/  STL.64 [R1+0x1388], R6 ;  /* 0x0013880601007387 */ /* 0x0001e40000100a00 */
[----:B0-----:R-:W-:-:S05]  /*15c800*/  IADD3 R6, P0, R58, R40, RZ ;  /* 0x000000283a067210 */ /* 0x001fca0007f1e0ff */
[----:B------:R-:W-:Y:S01]  /*15c810*/  IMAD.X R7, R59, 0x1, R41, P0 ;  /* 0x000000013b077824 */ /* 0x000fe200000e0629 */
[----:B----4-:R-:W-:-:S05]  /*15c820*/  F2FP.SATFINITE.E4M3.F32.PACK_AB_MERGE_C R24, R24, R18, RZ ;  /* 0x000000121818723e */ /* 0x010fca00048070ff */
[----:B------:R-:W-:Y:S04]  /*15c830*/  STL.64 [R1+0x6e68], R24 ;  /* 0x006e681801007387 */ /* 0x000fe80000100a00 */
[----:B------:R-:W4:Y:S04]  /*15c840*/  LDL.LU R15, [R1+0xf58] ;  /* 0x000f5800010f7983 */ /* 0x000f280000300800 */
[----:B------:R-:W4:Y:S04]  /*15c850*/  LDL.LU R18, [R1+0xf5c] ;  /* 0x000f5c0001127983 */ /* 0x000f280000300800 */
[----:B------:R0:W-:Y:S01]  /*15c860*/  STL.64 [R1+0x1380], R6 ;  /* 0x0013800601007387 */ /* 0x0001e20000100a00 */
[----:B------:R-:W-:-:S02]  /*15c870*/  F2FP.SATFINITE.E4M3.F32.PACK_AB_MERGE_C R21, R16, R12, RZ ;  /* 0x0000000c1015723e */ /* 0x000fc400048070ff */
[----:B------:R-:W-:Y:S01]  /*15c880*/  F2FP.SATFINITE.E4M3.F32.PACK_AB_MERGE_C R22, R60, R22, RZ ;  /* 0x000000163c16723e */ /* 0x000fe200048070ff */
[----:B0-----:R-:W4:Y:S04]  /*15c890*/  LDL.LU R6, [R1+0xf40] ;  /* 0x000f400001067983 */ /* 0x001f280000300800 */
[----:B------:R-:W4:Y:S04]  /*15c8a0*/  LDL.LU R12, [R1+0xf44] ;  /* 0x000f4400010c7983 */ /* 0x000f280000300800 */
[----:B------:R-:W4:Y:S04]  /*15c8b0*/  LDL.LU R16, [R1+0xf48] ;  /* 0x000f480001107983 */ /* 0x000f280000300800 */
[----:B------:R-:W4:Y:S01]  /*15c8c0*/  LDL.LU R60, [R1+0xf4c] ;  /* 0x000f4c00013c7983 */ /* 0x000f220000300800 */
[----:B------:R-:W-:-:S03]  /*15c8d0*/  VIADD R58, R58, UR6 ;  /* 0x000000063a3a7c36 */ /* 0x000fc60008000000 */
[----:B------:R-:W-:Y:S04]  /*15c8e0*/  STL.64 [R1+0x6e70], R22 ;  /* 0x006e701601007387 */ /* 0x000fe80000100a00 */
[----:B------:R-:W4:Y:S04]  /*15c8f0*/  LDL.LU R47, [R1+0xf30] ;  /* 0x000f3000012f7983 */ /* 0x000f280000300800 */
[----:B------:R-:W4:Y:S01]  /*15c900*/  LDL.LU R55, [R1+0xf34] ;  /* 0x000f340001377983 */ /* 0x000f220000300800 */
[----:B------:R-:W-:Y:S01]  /*15c910*/  ULDC UR6, c[0x0][0x248] ;  /* 0x0000920000067ab9 */ /* 0x000fe20000000800 */
[----:B------:R-:W-:-:S02]  /*15c920*/  SHF.R.S32.HI R59, RZ, 0x1f, R58 ;  /* 0x0000001fff3b7819 */ /* 0x000fc4000001143a */
[----:B------:R-:W-:Y:S02]  /*15c930*/  IADD3 R8, P0, R58, R36, RZ ;  /* 0x000000243a087210 */ /* 0x000fe40007f1e0ff */
[----:B------:R-:W-:-:S03]  /*15c940*/  F2FP.SATFINITE.E4M3.F32.PACK_AB_MERGE_C R49, R10, R9, RZ ;  /* 0x000000090a31723e */ /* 0x000fc600048070ff */
[----:B------:R-:W-:Y:S01]  /*15c950*/  IMAD.X R9, R59, 0x1, R37, P0 ;  /* 0x000000013b097824 */ /* 0x000fe200000e0625 */
[----:B------:R-:W-:Y:S02]  /*15c960*/  IADD3 R2, P0, R58, R34, RZ ;  /* 0x000000223a027210 */ /* 0x000fe40007f1e0ff */
[----:B------:R-:W-:Y:S02]  /*15c970*/  F2FP.SATFINITE.E4M3.F32.PACK_AB_MERGE_C R51, R13, R11, RZ ;  /* 0x0000000b0d33723e */ /* 0x000fe400048070ff */
[----:B------:R-:W-:Y:S04]  /*15c980*/  STL.64 [R1+0x1378], R8 ;  /* 0x0013780801007387 */ /* 0x000fe80000100a00 */
[----:B------:R-:W-:Y:S04]  /*15c990*/  STL.64 [R1+0x6e78], R50 ;  /* 0x006e783201007387 */ /* 0x000fe80000100a00 */
[----:B------:R-:W4:Y:S04]  /*15c9a0*/  LDL.LU R11, [R1+0xf38] ;  /* 0x000f3800010b7983 */ /* 0x000f280000300800 */
[----:B------:R-:W4:Y:S01]  /*15c9b0*/  LDL.LU R13, [R1+0xf3c] ;  /* 0x000f3c00010d7983 */ /* 0x000f220000300800 */
[----:B--2---:R-:W-:Y:S01]  /*15c9c0*/  F2FP.SATFINITE.E4M3.F32.PACK_AB_MERGE_C R19, R3, R19, RZ ;  /* 0x000000130313723e */ /* 0x004fe200048070ff */
[----:B------:R-:W-:Y:S01]  /*15c9d0*/  IMAD.X R3, R59, 0x1, R35, P0 ;  /* 0x000000013b037824 */ /* 0x000fe200000e0623 */
[----:B---3--:R-:W-:-:S04]  /*15c9e0*/  F2FP.SATFINITE.E4M3.F32.PACK_AB_MERGE_C R20, R0, R20, RZ ;  /* 0x000000140014723e */ /* 0x008fc800048070ff */
[----:B------:R0:W-:Y:S04]  /*15c9f0*/  STL.64 [R1+0x1370], R2 ;  /* 0x0013700201007387 */ /* 0x0001e80000100a00 */
[----:B0-----:R-:W2:Y:S04]  /*15ca00*/  LDL.LU R3, [R1+0xf20] ;  /* 0x000f200001037983 */ /* 0x001ea80000300800 */
[----:B------:R-:W2:Y:S04]  /*15ca10*/  LDL.LU R0, [R1+0xf24] ;  /* 0x000f240001007983 */ /* 0x000ea80000300800 */
        /* <DEDUP_REMOVED lines=14> */
[----:B------:R-:W-:-:S03]  /*15cb00*/  F2FP.SATFINITE.E4M3.F32.PACK_AB_MERGE_C R15, R12, R6, RZ ;  /* 0x000000060c0f723e */ /* 0x000fc600048070ff */
[----:B0-----:R-:W4:Y:S04]  /*15cb10*/  LDL.LU R8, [R1+0xf18] ;  /* 0x000f180001087983 */ /* 0x001f280000300800 */
[----:B------:R-:W4:Y:S04]  /*15cb20*/  LDL.LU R9, [R1+0xf1c] ;  /* 0x000f1c0001097983 */ /* 0x000f280000300800 */
[----:B------:R-:W4:Y:S04]  /*15cb30*/  LDL.LU R10, [R1+0xf00] ;  /* 0x000f0000010a7983 */ /* 0x000f280000300800 */
[----:B------:R-:W4:Y:S01]  /*15cb40*/  LDL.LU R6, [R1+0xf04] ;  /* 0x000f040001067983 */ /* 0x000f220000300800 */
[----:B------:R-:W-:-:S03]  /*15cb50*/  F2FP.SATFINITE.E4M3.F32.PACK_AB_MERGE_C R16, R60, R16, RZ ;  /* 0x000000103c10723e */ /* 0x000fc600048070ff */
[----:B------:R-:W4:Y:S04]  /*15cb60*/  LDL.LU R12, [R1+0xf08] ;  /* 0x000f0800010c7983 */ /* 0x000f280000300800 */
[----:B------:R-:W4:Y:S01]  /*15cb70*/  LDL.LU R60, [R1+0xf0c] ;  /* 0x000f0c00013c7983 */ /* 0x000f220000300800 */
[----:B------:R-:W-:Y:S01]  /*15cb80*/  VIADD R58, R58, UR6 ;  /* 0x000000063a3a7c36 */ /* 0x000fe20008000000 */
[----:B------:R-:W-:Y:S02]  /*15cb90*/  F2FP.SATFINITE.E4M3.F32.PACK_AB_MERGE_C R48, R55, R47, RZ ;  /* 0x0000002f3730723e */ /* 0x000fe400048070ff */
[----:B------:R0:W-:Y:S01]  /*15cba0*/  STL.64 [R1+0x6e90], R16 ;  /* 0x006e901001007387 */ /* 0x0001e20000100a00 */
[----:B------:R-:W-:Y:S01]  /*15cbb0*/  ULDC UR6, c[0x0][0x248] ;  /* 0x0000920000067ab9 */ /* 0x000fe20000000800 */
[----:B------:R-:W-:-:S02]  /*15cbc0*/  SHF.R.S32.HI R59, RZ, 0x1f, R58 ;  /* 0x0000001fff3b7819 */ /* 0x000fc4000001143a */
[----:B------:R-:W-:Y:S04]  /*15cbd0*/  STL.64 [R1+0x6e98], R48 ;  /* 0x006e983001007387 */ /* 0x000fe80000100a00 */
[----:B------:R-:W4:Y:S01]  /*15cbe0*/  LDL.LU R54, [R1+0xef0] ;  /* 0x000ef00001367983 */ /* 0x000f220000300800 */
[----:B0-----:R-:W-:Y:S02]  /*15cbf0*/  IADD3 R16, P0, R58, R36, RZ ;  /* 0x000000243a107210 */ /* 0x001fe40007f1e0ff */
[----:B------:R-:W-:Y:S02]  /*15cc00*/  F2FP.SATFINITE.E4M3.F32.PACK_AB_MERGE_C R47, R13, R11, RZ ;  /* 0x0000000b0d2f723e */ /* 0x000fe400048070ff */
[----:B------:R-:W4:Y:S01]  /*15cc10*/  LDL.LU R11, [R1+0xef4] ;  /* 0x000ef400010b7983 */ /* 0x000f220000300800 */
[----:B------:R-:W-:-:S05]  /*15cc20*/  IMAD.X R17, R59, 0x1, R37, P0 ;  /* 0x000000013b117824 */ /* 0x000fca00000e0625 */
[----:B------:R0:W-:Y:S02]  /*15cc30*/  STL.64 [R1+0x1358], R16 ;  /* 0x0013581001007387 */ /* 0x0001e40000100a00 */
[----:B0-----:R-:W-:-:S05]  /*15cc40*/  IADD3 R16, P0, R58, R34, RZ ;  /* 0x000000223a107210 */ /* 0x001fca0007f1e0ff */
[----:B------:R-:W-:Y:S01]  /*15cc50*/  IMAD.X R17, R59, 0x1, R35, P0 ;  /* 0x000000013b117824 */ /* 0x000fe200000e0623 */
[----:B--2---:R-:W-:Y:S02]  /*15cc60*/  F2FP.SATFINITE.E4M3.F32.PACK_AB_MERGE_C R13, R0, R3, RZ ;  /* 0x00000003000d723e */ /* 0x004fe400048070ff */
[----:B------:R-:W2:Y:S04]  /*15cc70*/  LDL.LU R3, [R1+0xef8] ;  /* 0x000ef80001037983 */ /* 0x000ea80000300800 */
[----:B------:R-:W2:Y:S04]  /*15cc80*/  LDL.LU R0, [R1+0xefc] ;  /* 0x000efc0001007983 */ /* 0x000ea80000300800 */
[----:B------:R0:W-:Y:S04]  /*15cc90*/  STL.64 [R1+0x1350], R16 ;  /* 0x0013501001007387 */ /* 0x0001e80000100a00 */
[----:B------:R-:W2:Y:S04]  /*15cca0*/  LDL.LU R52, [R1+0xee0] ;  /* 0x000ee00001347983 */ /* 0x000ea80000300800 */
[----:B------:R-:W2:Y:S01]  /*15ccb0*/  LDL.LU R53, [R1+0xee4] ;  /* 0x000ee40001357983 */ /* 0x000ea20000300800 */
[----:B---3--:R-:W-:-:S03]  /*15ccc0*/  F2FP.SATFINITE.E4M3.F32.PACK_AB_MERGE_C R14, R14, R5, RZ ;  /* 0x000000050e0e723e */ /* 0x008fc600048070ff */
[----:B------:R-:W3:Y:S04]  /*15ccd0*/  LDL.LU R44, [R1+0xee8] ;  /* 0x000ee800012c7983 */ /* 0x000ee80000300800 */
[----:B------:R-:W3:Y:S01]  /*15cce0*/  LDL.LU R5, [R1+0xeec] ;  /* 0x000eec0001057983 */ /* 0x000ee20000300800 */
[----:B0-----:R-:W-:-:S03]  /*15ccf0*/  IADD3 R16, P0, R58, R38, RZ ;  /* 0x000000263a107210 */ /* 0x001fc60007f1e0ff */
[----:B------:R-:W-:Y:S04]  /*15cd00*/  STL [R1+0x6cb8], R14 ;  /* 0x006cb80e01007387 */ /* 0x000fe80000100800 */
[----:B------:R-:W3:Y:S01]  /*15cd10*/  LDL.LU R56, [R1+0xed0] ;  /* 0x000ed00001387983 */ /* 0x000ee20000300800 */
[----:B------:R-:W-:-:S03]  /*15cd20*/  IMAD.X R17, R59, 0x1, R39, P0 ;  /* 0x000000013b117824 */ /* 0x000fc600000e0627 */
[----:B------:R-:W3:Y:S04]  /*15cd30*/  LDL.LU R57, [R1+0xed4] ;  /* 0x000ed40001397983 */ /* 0x000ee80000300800 */
[----:B------:R0:W-:Y:S04]  /*15cd40*/  STL.64 [R1+0x1348], R16 ;  /* 0x0013481001007387 */ /* 0x0001e80000100a00 */
[----:B------:R-:W3:Y:S01]  /*15cd50*/  LDL.LU R46, [R1+0xed8] ;  /* 0x000ed800012e7983 */ /* 0x000ee20000300800 */
[----:B0-----:R-:W-:-:S05]  /*15cd60*/  IADD3 R16, P0, R58, R40, RZ ;  /* 0x000000283a107210 */ /* 0x001fca0007f1e0ff */
[----:B------:R-:W-:Y:S01]  /*15cd70*/  IMAD.X R17, R59, 0x1, R41, P0 ;  /* 0x000000013b117824 */ /* 0x000fe200000e0629 */
[----:B----4-:R-:W-:Y:S02]  /*15cd80*/  F2FP.SATFINITE.E4M3.F32.PACK_AB_MERGE_C R45, R9, R8, RZ ;  /* 0x00000008092d723e */ /* 0x010fe400048070ff */
[----:B------:R-:W4:Y:S04]  /*15cd90*/  LDL.LU R9, [R1+0xedc] ;  /* 0x000edc0001097983 */ /* 0x000f280000300800 */
[----:B------:R-:W4:Y:S04]  /*15cda0*/  LDL.LU R55, [R1+0xec0] ;  /* 0x000ec00001377983 */ /* 0x000f280000300800 */
[----:B------:R0:W-:Y:S01]  /*15cdb0*/  STL.64 [R1+0x1340], R16 ;  /* 0x0013401001007387 */ /* 0x0001e20000100a00 */
[----:B------:R-:W-:-:S03]  /*15cdc0*/  F2FP.SATFINITE.E4M3.F32.PACK_AB_MERGE_C R10, R6, R10, RZ ;  /* 0x0000000a060a723e */ /* 0x000fc600048070ff */
[----:B------:R-:W4:Y:S01]  /*15cdd0*/  LDL.LU R8, [R1+0xec4] ;  /* 0x000ec40001087983 */ /* 0x000f220000300800 */
[----:B------:R-:W-:-:S03]  /*15cde0*/  F2FP.SATFINITE.E4M3.F32.PACK_AB_MERGE_C R12, R60, R12, RZ ;  /* 0x0000000c3c0c723e */ /* 0x000fc600048070ff */
[----:B------:R-:W4:Y:S04]  /*15cdf0*/  LDL.LU R6, [R1+0xec8] ;  /* 0x000ec80001067983 */ /* 0x000f280000300800 */
[----:B------:R-:W4:Y:S01]  /*15ce00*/  LDL.LU R60, [R1+0xecc] ;  /* 0x000ecc00013c7983 */ /* 0x000f220000300800 */
[----:B------:R-:W-:Y:S01]  /*15ce10*/  VIADD R58, R58, UR6 ;  /* 0x000000063a3a7c36 */ /* 0x000fe20008000000 */
[----:B------:R-:W-:Y:S01]  /*15ce20*/  F2FP.SATFINITE.E4M3.F32.PACK_AB_MERGE_C R26, R7, R2, RZ ;  /* 0x00000002071a723e */ /* 0x000fe200048070ff */
[----:B------:R-:W-:Y:S01]  /*15ce30*/  ULDC UR6, c[0x0][0x248] ;  /* 0x0000920000067ab9 */ /* 0x000fe20000000800 */
[----:B------:R-:W4:Y:S04]  /*15ce40*/  LDL.LU R2, [R1+0xeb0] ;  /* 0x000eb00001027983 */ /* 0x000f280000300800 */
[----:B------:R-:W4:Y:S01]  /*15ce50*/  LDL.LU R7, [R1+0xeb4] ;  /* 0x000eb40001077983 */ /* 0x000f220000300800 */
[----:B------:R-:W-:-:S02]  /*15ce60*/  SHF.R.S32.HI R59, RZ, 0x1f, R58 ;  /* 0x0000001fff3b7819 */ /* 0x000fc4000001143a */
[----:B0-----:R-:W-:-:S05]  /*15ce70*/  IADD3 R16, P0, R58, R36, RZ ;  /* 0x000000243a107210 */ /* 0x001fca0007f1e0ff */
[----:B------:R-:W-:Y:S01]  /*15ce80*/  IMAD.X R17, R59, 0x1, R37, P0 ;  /* 0x000000013b117824 */ /* 0x000fe200000e0625 */
[----:B--2---:R-:W-:Y:S02]  /*15ce90*/  F2FP.SATFINITE.E4M3.F32.PACK_AB_MERGE_C R14, R0, R3, RZ ;  /* 0x00000003000e723e */ /* 0x004fe400048070ff */
[----:B------:R-:W2:Y:S04]  /*15cea0*/  LDL.LU R3, [R1+0xeb8] ;  /* 0x000eb80001037983 */ /* 0x000ea80000300800 */
[----:B------:R-:W2:Y:S04]  /*15ceb0*/  LDL.LU R0, [R1+0xebc] ;  /* 0x000ebc0001007983 */ /* 0x000ea80000300800 */
[----:B------:R0:W-:Y:S04]  /*15cec0*/  STL.64 [R1+0x1338], R16 ;  /* 0x0013381001007387 */ /* 0x0001e80000100a00 */
[----:B------:R-:W2:Y:S01]  /*15ced0*/  LDL.LU R33, [R1+0x2960] ;  /* 0x0029600001217983 */ /* 0x000ea20000300800 */
[----:B---3--:R-:W-:-:S03]  /*15cee0*/  F2FP.SATFINITE.E4M3.F32.PACK_AB_MERGE_C R5, R5, R44, RZ ;  /* 0x0000002c0505723e */ /* 0x008fc600048070ff */
[----:B------:R-:W3:Y:S01]  /*15cef0*/  LDL.LU R42, [R1+0x2964] ;  /* 0x00296400012a7983 */ /* 0x000ee20000300800 */
[----:B0-----:R-:W-:-:S05]  /*15cf00*/  IADD3 R16, P0, R58, R34, RZ ;  /* 0x000000223a107210 */ /* 0x001fca0007f1e0ff */
[----:B------:R-:W-:-:S05]  /*15cf10*/  IMAD.X R17, R59, 0x1, R35, P0 ;  /* 0x000000013b117824 */ /* 0x000fca00000e0623 */
[----:B------:R-:W-:Y:S04]  /*15cf20*/  STL.64 [R1+0x1330], R16 ;  /* 0x0013301001007387 */ /* 0x000fe80000100a00 */
[----:B------:R0:W-:Y:S04]  /*15cf30*/  STL [R1+0x1808], R5 ;  /* 0x0018080501007387 */ /* 0x0001e80000100800 */
[----:B------:R-:W3:Y:S04]  /*15cf40*/  LDL.LU R43, [R1+0x2968] ;  /* 0x00296800012b7983 */ /* 0x000ee80000300800 */
[----:B0-----:R-:W3:Y:S01]  /*15cf50*/  LDL.LU R5, [R1+0x296c] ;  /* 0x00296c0001057983 */ /* 0x001ee20000300800 */
[----:B------:R-:W-:-:S05]  /*15cf60*/  IADD3 R16, P0, R58, R38, RZ ;  /* 0x000000263a107210 */ /* 0x000fca0007f1e0ff */
[----:B------:R-:W-:-:S05]  /*15cf70*/  IMAD.X R17, R59, 0x1, R39, P0 ;  /* 0x000000013b117824 */ /* 0x000fca00000e0627 */
[----:B------:R0:W-:Y:S04]  /*15cf80*/  STL.64 [R1+0x1328], R16 ;  /* 0x0013281001007387 */ /* 0x0001e80000100a00 */
[----:B------:R-:W3:Y:S04]  /*15cf90*/  LDL.LU R28, [R1+0x2950] ;  /* 0x00295000011c7983 */ /* 0x000ee80000300800 */
[----:B------:R-:W3:Y:S01]  /*15cfa0*/  LDL.LU R29, [R1+0x2954] ;  /* 0x00295400011d7983 */ /* 0x000ee20000300800 */
[----:B------:R-:W-:-:S03]  /*15cfb0*/  F2FP.SATFINITE.E4M3.F32.PACK_AB_MERGE_C R53, R53, R52, RZ ;  /* 0x000000343535723e */ /* 0x000fc600048070ff */
[----:B------:R-:W3:Y:S01]  /*15cfc0*/  LDL.LU R44, [R1+0x2958] ;  /* 0x00295800012c7983 */ /* 0x000ee20000300800 */
[----:B0-----:R-:W-:-:S05]  /*15cfd0*/  IADD3 R16, P0, R58, R40, RZ ;  /* 0x000000283a107210 */ /* 0x001fca0007f1e0ff */
[----:B------:R-:W-:Y:S01]  /*15cfe0*/  IMAD.X R17, R59, 0x1, R41, P0 ;  /* 0x000000013b117824 */ /* 0x000fe200000e0629 */
[----:B------:R-:W-:-:S04]  /*15cff0*/  F2FP.SATFINITE.E4M3.F32.PACK_AB_MERGE_C R52, R57, R56, RZ ;  /* 0x000000383934723e */ /* 0x000fc800048070ff */
[----:B------:R0:W-:Y:S04]  /*15d000*/  STL.64 [R1+0x1320], R16 ;  /* 0x0013201001007387 */ /* 0x0001e80000100a00 */
[----:B------:R-:W3:Y:S01]  /*15d010*/  LDL.LU R56, [R1+0x295c] ;  /* 0x00295c0001387983 */ /* 0x000ee20000300800 */
[----:B------:R-:W-:Y:S02]  /*15d020*/  F2FP.SATFINITE.E4M3.F32.PACK_AB_MERGE_C R11, R11, R54, RZ ;  /* 0x000000360b0b723e */ /* 0x000fe400048070ff */
[----:B----4-:R-:W-:Y:S02]  /*15d030*/  F2FP.SATFINITE.E4M3.F32.PACK_AB_MERGE_C R54, R8, R55, RZ ;  /* 0x000000370836723e */ /* 0x010fe400048070ff */
[----:B------:R-:W-:Y:S01]  /*15d040*/  F2FP.SATFINITE.E4M3.F32.PACK_AB_MERGE_C R8, R60, R6, RZ ;  /* 0x000000063c08723e */ /* 0x000fe200048070ff */
[----:B------:R-:W4:Y:S04]  /*15d050*/  LDL.LU R30, [R1+0xea0] ;  /* 0x000ea000011e7983 */ /* 0x000f280000300800 */
[----:B------:R-:W4:Y:S04]  /*15d060*/  LDL.LU R60, [R1+0xea4] ;  /* 0x000ea400013c7983 */ /* 0x000f280000300800 */
[----:B------:R-:W4:Y:S04]  /*15d070*/  LDL.LU R57, [R1+0xea8] ;  /* 0x000ea80001397983 */ /* 0x000f280000300800 */
[----:B------:R-:W4:Y:S01]  /*15d080*/  LDL.LU R6, [R1+0xeac] ;  /* 0x000eac0001067983 */ /* 0x000f220000300800 */
[----:B------:R-:W-:-:S03]  /*15d090*/  VIADD R58, R58, UR6 ;  /* 0x000000063a3a7c36 */ /* 0x000fc60008000000 */
[----:B------:R-:W4:Y:S04]  /*15d0a0*/  LDL.LU R24, [R1+0xe90] ;  /* 0x000e900001187983 */ /* 0x000f280000300800 */
[----:B------:R-:W4:Y:S01]  /*15d0b0*/  LDL.LU R25, [R1+0xe94] ;  /* 0x000e940001197983 */ /* 0x000f220000300800 */
[----:B------:R-:W-:Y:S01]  /*15d0c0*/  F2FP.SATFINITE.E4M3.F32.PACK_AB_MERGE_C R9, R9, R46, RZ ;  /* 0x0000002e0909723e */ /* 0x000fe200048070ff */
[----:B------:R-:W-:Y:S01]  /*15d0d0*/  ULDC UR6, c[0x0][0x248] ;  /* 0x0000920000067ab9 */ /* 0x000fe20000000800 */
[----:B------:R-:W-:Y:S02]  /*15d0e0*/  SHF.R.S32.HI R59, RZ, 0x1f, R58 ;  /* 0x0000001fff3b7819 */ /* 0x000fe4000001143a */
[----:B0-----:R-:W-:-:S05]  /*15d0f0*/  IADD3 R16, P0, R58, R36, RZ ;  /* 0x000000243a107210 */ /* 0x001fca0007f1e0ff */
[----:B------:R-:W-:Y:S01]  /*15d100*/  IMAD.X R17, R59, 0x1, R37, P0 ;  /* 0x000000013b117824 */ /* 0x000fe200000e0625 */
[----:B------:R-:W-:-:S04]  /*15d110*/  F2FP.SATFINITE.E4M3.F32.PACK_AB_MERGE_C R46, R7, R2, RZ ;  /* 0x00000002072e723e */ /* 0x000fc800048070ff */
[----:B------:R0:W-:Y:S04]  /*15d120*/  STL.64 [R1+0x1318], R16 ;  /* 0x0013181001007387 */ /* 0x0001e80000100a00 */
[----:B------:R-:W4:Y:S04]  /*15d130*/  LDL.LU R55, [R1+0xe98] ;  /* 0x000e980001377983 */ /* 0x000f280000300800 */
[----:B------:R-:W4:Y:S01]  /*15d140*/  LDL.LU R2, [R1+0xe9c] ;  /* 0x000e9c0001027983 */ /* 0x000f220000300800 */
[----:B0-----:R-:W-:-:S05]  /*15d150*/  IADD3 R16, P0, R58, R34, RZ ;  /* 0x000000223a107210 */ /* 0x001fca0007f1e0ff */
[----:B------:R-:W-:Y:S01]  /*15d160*/  IMAD.X R17, R59, 0x1, R35, P0 ;  /* 0x000000013b117824 */ /* 0x000fe200000e0623 */
[----:B--2---:R-:W-:Y:S02]  /*15d170*/  F2FP.SATFINITE.E4M3.F32.PACK_AB_MERGE_C R7, R0, R3, RZ ;  /* 0x000000030007723e */ /* 0x004fe400048070ff */
[----:B------:R-:W2:Y:S04]  /*15d180*/  LDL.LU R3, [R1+0xe80] ;  /* 0x000e800001037983 */ /* 0x000ea80000300800 */
[----:B------:R-:W2:Y:S01]  /*15d190*/  LDL.LU R0, [R1+0xe84] ;  /* 0x000e840001007983 */ /* 0x000ea20000300800 */
[----:B---3--:R-:W-:-:S03]  /*15d1a0*/  F2FP.SATFINITE.E4M3.F32.PACK_AB_MERGE_C R32, R42, R33, RZ ;  /* 0x000000212a20723e */ /* 0x008fc600048070ff */
[----:B------:R-:W3:Y:S04]  /*15d1b0*/  LDL.LU R31, [R1+0xe88] ;  /* 0x000e8800011f7983 */ /* 0x000ee80000300800 */
[----:B------:R-:W3:Y:S04]  /*15d1c0*/  LDL.LU R33, [R1+0xe8c] ;  /* 0x000e8c0001217983 */ /* 0x000ee80000300800 */
[----:B------:R0:W-:Y:S04]  /*15d1d0*/  STL.64 [R1+0x1310], R16 ;  /* 0x0013101001007387 */ /* 0x0001e80000100a00 */
[----:B------:R-:W3:Y:S01]  /*15d1e0*/  LDL.LU R42, [R1+0xe70] ;  /* 0x000e7000012a7983 */ /* 0x000ee20000300800 */
[----:B------:R-:W-:-:S03]  /*15d1f0*/  F2FP.SATFINITE.E4M3.F32.PACK_AB_MERGE_C R5, R5, R43, RZ ;  /* 0x0000002b0505723e */ /* 0x000fc600048070ff */
[----:B------:R-:W3:Y:S01]  /*15d200*/  LDL.LU R43, [R1+0xe74] ;  /* 0x000e7400012b7983 */ /* 0x000ee20000300800 */
[----:B0-----:R-:W-:-:S03]  /*15d210*/  IADD3 R16, P0, R58, R38, RZ ;  /* 0x000000263a107210 */ /* 0x001fc60007f1e0ff */
[----:B------:R-:W-:Y:S02]  /*15d220*/  STL [R1+0x6cb0], R5 ;  /* 0x006cb00501007387 */ /* 0x000fe40000100800 */
[----:B------:R-:W-:-:S05]  /*15d230*/  IMAD.X R17, R59, 0x1, R39, P0 ;  /* 0x000000013b117824 */ /* 0x000fca00000e0627 */
[----:B------:R0:W-:Y:S01]  /*15d240*/  STL.64 [R1+0x1308], R16 ;  /* 0x0013081001007387 */ /* 0x0001e20000100a00 */
[----:B------:R-:W-:Y:S02]  /*15d250*/  F2FP.SATFINITE.E4M3.F32.PACK_AB_MERGE_C R20, R29, R28, RZ ;  /* 0x0000001c1d14723e */ /* 0x000fe400048070ff */
[----:B0-----:R-:W-:-:S05]  /*15d260*/  IADD3 R16, P0, R58, R40, RZ ;  /* 0x000000283a107210 */ /* 0x001fca0007f1e0ff */
[----:B------:R-:W-:Y:S01]  /*15d270*/  IMAD.X R17, R59, 0x1, R41, P0 ;  /* 0x000000013b117824 */ /* 0x000fe200000e0629 */
[----:B------:R-:W-:Y:S02]  /*15d280*/  F2FP.SATFINITE.E4M3.F32.PACK_AB_MERGE_C R5, R56, R44, RZ ;  /* 0x0000002c3805723e */ /* 0x000fe400048070ff */
[----:B------:R-:W3:Y:S04]  /*15d290*/  LDL.LU R44, [R1+0xe78] ;  /* 0x000e7800012c7983 */ /* 0x000ee80000300800 */
[----:B------:R-:W3:Y:S04]  /*15d2a0*/  LDL.LU R56, [R1+0xe7c] ;  /* 0x000e7c0001387983 */ /* 0x000ee80000300800 */
[----:B------:R0:W-:Y:S01]  /*15d2b0*/  STL.64 [R1+0x1300], R16 ;  /* 0x0013001001007387 */ /* 0x0001e20000100a00 */
[----:B----4-:R-:W-:-:S03]  /*15d2c0*/  F2FP.SATFINITE.E4M3.F32.PACK_AB_MERGE_C R60, R60, R30, RZ ;  /* 0x0000001e3c3c723e */ /* 0x010fc600048070ff */
[----:B------:R-:W4:Y:S01]  /*15d2d0*/  LDL.LU R28, [R1+0xe60] ;  /* 0x000e6000011c7983 */ /* 0x000f220000300800 */
[----:B------:R-:W-:-:S03]  /*15d2e0*/  F2FP.SATFINITE.E4M3.F32.PACK_AB_MERGE_C R30, R6, R57, RZ ;  /* 0x00000039061e723e */ /* 0x000fc600048070ff */
[----:B------:R-:W4:Y:S04]  /*15d2f0*/  LDL.LU R29, [R1+0xe64] ;  /* 0x000e6400011d7983 */ /* 0x000f280000300800 */
[----:B------:R-:W4:Y:S04]  /*15d300*/  LDL.LU R57, [R1+0xe68] ;  /* 0x000e680001397983 */ /* 0x000f280000300800 */
[----:B------:R-:W4:Y:S01]  /*15d310*/  LDL.LU R6, [R1+0xe6c] ;  /* 0x000e6c0001067983 */ /* 0x000f220000300800 */
[----:B------:R-:W-:Y:S01]  /*15d320*/  VIADD R58, R58, UR6 ;  /* 0x000000063a3a7c36 */ /* 0x000fe20008000000 */
[----:B------:R-:W-:Y:S01]  /*15d330*/  ULDC UR6, c[0x0][0x248] ;  /* 0x0000920000067ab9 */ /* 0x000fe20000000800 */
[----:B0-----:R-:W-:-:S02]  /*15d340*/  F2FP.SATFINITE.E4M3.F32.PACK_AB_MERGE_C R16, R25, R24, RZ ;  /* 0x000000181910723e */ /* 0x001fc400048070ff */
[----:B------:R-:W4:Y:S04]  /*15d350*/  LDL.LU R24, [R1+0xe50] ;  /* 0x000e500001187983 */ /* 0x000f280000300800 */
[----:B------:R-:W4:Y:S04]  /*15d360*/  LDL.LU R25, [R1+0xe54] ;  /* 0x000e540001197983 */ /* 0x000f280000300800 */
[----:B------:R0:W-:Y:S01]  /*15d370*/  STL [R1+0x2514], R16 ;  /* 0x0025141001007387 */ /* 0x0001e20000100800 */
[----:B------:R-:W-:Y:S02]  /*15d380*/  SHF.R.S32.HI R59, RZ, 0x1f, R58 ;  /* 0x0000001fff3b7819 */ /* 0x000fe4000001143a */
[----:B0-----:R-:W-:-:S02]  /*15d390*/  IADD3 R16, P0, R58, R36, RZ ;  /* 0x000000243a107210 */ /* 0x001fc40007f1e0ff */
[----:B------:R-:W-:Y:S02]  /*15d3a0*/  F2FP.SATFINITE.E4M3.F32.PACK_AB_MERGE_C R2, R2, R55, RZ ;  /* 0x000000370202723e */ /* 0x000fe400048070ff */
[----:B------:R-:W4:Y:S01]  /*15d3b0*/  LDL.LU R55, [R1+0xe58] ;  /* 0x000e580001377983 */ /* 0x000f220000300800 */
[----:B------:R-:W-:-:S05]  /*15d3c0*/  IMAD.X R17, R59, 0x1, R37, P0 ;  /* 0x000000013b117824 */ /* 0x000fca00000e0625 */
[----:B------:R-:W-:Y:S04]  /*15d3d0*/  STL.64 [R1+0x12f8], R16 ;  /* 0x0012f81001007387 */ /* 0x000fe80000100a00 */
[----:B------:R0:W-:Y:S04]  /*15d3e0*/  STL [R1+0x250c], R2 ;  /* 0x00250c0201007387 */ /* 0x0001e80000100800 */
[----:B0-----:R-:W4:Y:S01]  /*15d3f0*/  LDL.LU R2, [R1+0xe5c] ;  /* 0x000e5c0001027983 */ /* 0x001f220000300800 */
[----:B------:R-:W-:-:S05]  /*15d400*/  IADD3 R16, P0, R58, R34, RZ ;  /* 0x000000223a107210 */ /* 0x000fca0007f1e0ff */
[----:B------:R-:W-:Y:S01]  /*15d410*/  IMAD.X R17, R59, 0x1, R35, P0 ;  /* 0x000000013b117824 */ /* 0x000fe200000e0623 */
[----:B--2---:R-:W-:-:S05]  /*15d420*/  F2FP.SATFINITE.E4M3.F32.PACK_AB_MERGE_C R0, R0, R3, RZ ;  /* 0x000000030000723e */ /* 0x004fca00048070ff */
[----:B------:R0:W-:Y:S04]  /*15d430*/  STL [R1+0x256c], R0 ;  /* 0x00256c0001007387 */ /* 0x0001e80000100800 */
[----:B------:R-:W2:Y:S04]  /*15d440*/  LDL.LU R3, [R1+0xe40] ;  /* 0x000e400001037983 */ /* 0x000ea80000300800 */
[----:B0-----:R-:W2:Y:S04]  /*15d450*/  LDL.LU R0, [R1+0xe44] ;  /* 0x000e440001007983 */ /* 0x001ea80000300800 */
[----:B------:R3:W-:Y:S02]  /*15d460*/  STL.64 [R1+0x12f0], R16 ;  /* 0x0012f01001007387 */ /* 0x0007e40000100a00 */
[----:B---3--:R-:W-:-:S02]  /*15d470*/  F2FP.SATFINITE.E4M3.F32.PACK_AB_MERGE_C R17, R33, R31, RZ ;  /* 0x0000001f2111723e */ /* 0x008fc400048070ff */
[----:B------:R-:W3:Y:S01]  /*15d480*/  LDL.LU R31, [R1+0xe48] ;  /* 0x000e4800011f7983 */ /* 0x000ee20000300800 */
[----:B------:R-:W-:-:S03]  /*15d490*/  F2FP.SATFINITE.E4M3.F32.PACK_AB_MERGE_C R16, R43, R42, RZ ;  /* 0x0000002a2b10723e */ /* 0x000fc600048070ff */
[----:B------:R-:W-:Y:S04]  /*15d4a0*/  STL [R1+0x2568], R17 ;  /* 0x0025681101007387 */ /* 0x000fe80000100800 */
[----:B------:R-:W3:Y:S04]  /*15d4b0*/  LDL.LU R33, [R1+0xe4c] ;  /* 0x000e4c0001217983 */ /* 0x000ee80000300800 */
[----:B------:R0:W-:Y:S04]  /*15d4c0*/  STL [R1+0x2580], R16 ;  /* 0x0025801001007387 */ /* 0x0001e80000100800 */
[----:B------:R-:W3:Y:S04]  /*15d4d0*/  LDL.LU R42, [R1+0xe30] ;  /* 0x000e3000012a7983 */ /* 0x000ee80000300800 */
[----:B------:R-:W3:Y:S01]  /*15d4e0*/  LDL.LU R43, [R1+0xe34] ;  /* 0x000e3400012b7983 */ /* 0x000ee20000300800 */
[----:B0-----:R-:W-:-:S05]  /*15d4f0*/  IADD3 R16, P0, R58, R38, RZ ;  /* 0x000000263a107210 */ /* 0x001fca0007f1e0ff */
[----:B------:R-:W-:-:S05]  /*15d500*/  IMAD.X R17, R59, 0x1, R39, P0 ;  /* 0x000000013b117824 */ /* 0x000fca00000e0627 */
[----:B------:R0:W-:Y:S01]  /*15d510*/  STL.64 [R1+0x12e8], R16 ;  /* 0x0012e81001007387 */ /* 0x0001e20000100a00 */
[----:B------:R-:W-:Y:S02]  /*15d520*/  F2FP.SATFINITE.E4M3.F32.PACK_AB_MERGE_C R18, R56, R44, RZ ;  /* 0x0000002c3812723e */ /* 0x000fe400048070ff */
[----:B0-----:R-:W-:-:S03]  /*15d530*/  IADD3 R16, P0, R58, R40, RZ ;  /* 0x000000283a107210 */ /* 0x001fc60007f1e0ff */
[----:B------:R-:W-:Y:S04]  /*15d540*/  STL [R1+0x257c], R18 ;  /* 0x00257c1201007387 */ /* 0x000fe80000100800 */
[----:B------:R-:W3:Y:S01]  /*15d550*/  LDL.LU R44, [R1+0xe38] ;  /* 0x000e3800012c7983 */ /* 0x000ee20000300800 */
[----:B------:R-:W-:-:S03]  /*15d560*/  IMAD.X R17, R59, 0x1, R41, P0 ;  /* 0x000000013b117824 */ /* 0x000fc600000e0629 */
[----:B------:R-:W3:Y:S01]  /*15d570*/  LDL.LU R56, [R1+0xe3c] ;  /* 0x000e3c0001387983 */ /* 0x000ee20000300800 */
[----:B----4-:R-:W-:-:S03]  /*15d580*/  F2FP.SATFINITE.E4M3.F32.PACK_AB_MERGE_C R6, R6, R57, RZ ;  /* 0x000000390606723e */ /* 0x010fc600048070ff */
[----:B------:R0:W-:Y:S02]  /*15d590*/  STL.64 [R1+0x12e0], R16 ;  /* 0x0012e01001007387 */ /* 0x0001e40000100a00 */
[----:B0-----:R-:W-:Y:S02]  /*15d5a0*/  F2FP.SATFINITE.E4M3.F32.PACK_AB_MERGE_C R16, R29, R28, RZ ;  /* 0x0000001c1d10723e */ /* 0x001fe400048070ff */
[----:B------:R-:W4:Y:S04]  /*15d5b0*/  LDL.LU R28, [R1+0xe20] ;  /* 0x000e2000011c7983 */ /* 0x000f280000300800 */
[----:B------:R-:W-:Y:S04]  /*15d5c0*/  STL [R1+0x259c], R16 ;  /* 0x00259c1001007387 */ /* 0x000fe80000100800 */
[----:B------:R-:W4:Y:S04]  /*15d5d0*/  LDL.LU R29, [R1+0xe24] ;  /* 0x000e2400011d7983 */ /* 0x000f280000300800 */
[----:B------:R0:W-:Y:S04]  /*15d5e0*/  STL [R1+0x2598], R6 ;  /* 0x0025980601007387 */ /* 0x0001e80000100800 */
[----:B------:R-:W4:Y:S04]  /*15d5f0*/  LDL.LU R57, [R1+0xe28] ;  /* 0x000e280001397983 */ /* 0x000f280000300800 */
[----:B0-----:R-:W4:Y:S01]  /*15d600*/  LDL.LU R6, [R1+0xe2c] ;  /* 0x000e2c0001067983 */ /* 0x001f220000300800 */
[----:B------:R-:W-:Y:S01]  /*15d610*/  F2FP.SATFINITE.E4M3.F32.PACK_AB_MERGE_C R16, R25, R24, RZ ;  /* 0x000000181910723e */ /* 0x000fe200048070ff */
[----:B------:R-:W-:-:S02]  /*15d620*/  VIADD R58, R58, UR6 ;  /* 0x000000063a3a7c36 */ /* 0x000fc40008000000 */
[----:B------:R-:W4:Y:S04]  /*15d630*/  LDL.LU R24, [R1+0xe10] ;  /* 0x000e100001187983 */ /* 0x000f280000300800 */
[----:B------:R-:W4:Y:S04]  /*15d640*/  LDL.LU R25, [R1+0xe14] ;  /* 0x000e140001197983 */ /* 0x000f280000300800 */
[----:B------:R0:W-:Y:S01]  /*15d650*/  STL [R1+0x25b0], R16 ;  /* 0x0025b01001007387 */ /* 0x0001e20000100800 */
[----:B------:R-:W-:Y:S01]  /*15d660*/  ULDC UR6, c[0x0][0x248] ;  /* 0x0000920000067ab9 */ /* 0x000fe20000000800 */
[----:B------:R-:W-:-:S02]  /*15d670*/  SHF.R.S32.HI R59, RZ, 0x1f, R58 ;  /* 0x0000001fff3b7819 */ /* 0x000fc4000001143a */
[----:B------:R-:W-:Y:S02]  /*15d680*/  F2FP.SATFINITE.E4M3.F32.PACK_AB_MERGE_C R2, R2, R55, RZ ;  /* 0x000000370202723e */ /* 0x000fe400048070ff */
[----:B------:R-:W4:Y:S01]  /*15d690*/  LDL.LU R55, [R1+0xe18] ;  /* 0x000e180001377983 */ /* 0x000f220000300800 */
[----:B0-----:R-:W-:-:S05]  /*15d6a0*/  IADD3 R16, P0, R58, R36, RZ ;  /* 0x000000243a107210 */ /* 0x001fca0007f1e0ff */
        /* <DEDUP_REMOVED lines=27> */
[----:B------:R-:W3:Y:S04]  /*15d860*/  LDL.LU R56, [R1+0xdfc] ;  /* 0x000dfc0001387983 */ /* 0x000ee80000300800 */
[----:B------:R4:W-:Y:S02]  /*15d870*/  STL.64 [R1+0x12c0], R16 ;  /* 0x0012c01001007387 */ /* 0x0009e40000100a00 */
[----:B----4-:R-:W-:Y:S02]  /*15d880*/  F2FP.SATFINITE.E4M3.F32.PACK_AB_MERGE_C R16, R29, R28, RZ ;  /* 0x0000001c1d10723e */ /* 0x010fe400048070ff */
[----:B------:R-:W4:Y:S04]  /*15d890*/  LDL.LU R28, [R1+0xde0] ;  /* 0x000de000011c7983 */ /* 0x000f280000300800 */
[----:B------:R-:W-:Y:S04]  /*15d8a0*/  STL [R1+0x25fc], R16 ;  /* 0x0025fc1001007387 */ /* 0x000fe80000100800 */
[----:B------:R-:W4:Y:S01]  /*15d8b0*/  LDL.LU R29, [R1+0xde4] ;  /* 0x000de400011d7983 */ /* 0x000f220000300800 */
[----:B------:R-:W-:-:S05]  /*15d8c0*/  F2FP.SATFINITE.E4M3.F32.PACK_AB_MERGE_C R6, R6, R57, RZ ;  /* 0x000000390606723e */ /* 0x000fca00048070ff */
        /* <DEDUP_REMOVED lines=11> */
[----:B------:R-:W-:Y:S01]  /*15d980*/  IMAD.X R17, R59, 0x1, R37, P0 ;  /* 0x000000013b117824 */ /* 0x000fe200000e0625 */
[----:B------:R-:W-:Y:S02]  /*15d990*/  F2FP.SATFINITE.E4M3.F32.PACK_AB_MERGE_C R2, R2, R55, RZ ;  /* 0x000000370202723e */ /* 0x000fe400048070ff */
[----:B------:R-:W4:Y:S04]  /*15d9a0*/  LDL.LU R55, [R1+0xdd8] ;  /* 0x000dd80001377983 */ /* 0x000f280000300800 */
        /* <DEDUP_REMOVED lines=365> */
[----:B------:R-:W-:-:S03]  /*15f080*/  F2FP.SATFINITE.E4M3.F32.PACK_AB_MERGE_C R16, R25, R24, RZ ;  /* 0x000000181910723e */ /* 0x000fc600048070ff */
[----:B------:R-:W4:Y:S01]  /*15f090*/  LDL.LU R24, [R1+0xbd0] ;  /* 0x000bd00001187983 */ /* 0x000f220000300800 */
[----:B------:R-:W-:-:S03]  /*15f0a0*/  VIADD R58, R58, UR6 ;  /* 0x000000063a3a7c36 */ /* 0x000fc60008000000 */
[----:B------:R-:W4:Y:S04]  /*15f0b0*/  LDL.LU R25, [R1+0xbd4] ;  /* 0x000bd40001197983 */ /* 0x000f280000300800 */
[----:B------:R0:W-:Y:S01]  /*15f0c0*/  STL [R1+0x5274], R16 ;  /* 0x0052741001007387 */ /* 0x0001e20000100800 */
[----:B------:R-:W-:Y:S01]  /*15f0d0*/  ULDC UR6, c[0x0][0x248] ;  /* 0x0000920000067ab9 */ /* 0x000fe20000000800 */
[----:B------:R-:W-:Y:S02]  /*15f0e0*/  SHF.R.S32.HI R59, RZ, 0x1f, R58 ;  /* 0x0000001fff3b7819 */ /* 0x000fe4000001143a */
        /* <DEDUP_REMOVED lines=34> */
[----:B------:R0:W-:Y:S04]  /*15f310*/  STL [R1+0x53c0], R16 ;  /* 0x0053c01001007387 */ /* 0x0001e80000100800 */
[----:B------:R-:W4:Y:S01]  /*15f320*/  LDL.LU R29, [R1+0xba4] ;  /* 0x000ba400011d7983 */ /* 0x000f220000300800 */
[----:B------:R-:W-:-:S05]  /*15f330*/  F2FP.SATFINITE.E4M3.F32.PACK_AB_MERGE_C R6, R6, R57, RZ ;  /* 0x000000390606723e */ /* 0x000fca00048070ff */
[----:B------:R1:W-:Y:S04]  /*15f340*/  STL [R1+0x53bc], R6 ;  /* 0x0053bc0601007387 */ /* 0x0003e80000100800 */
[----:B------:R-:W4:Y:S01]  /*15f350*/  LDL.LU R57, [R1+0xba8] ;  /* 0x000ba80001397983 */ /* 0x000f220000300800 */
[----:B0-----:R-:W-:Y:S01]  /*15f360*/  F2FP.SATFINITE.E4M3.F32.PACK_AB_MERGE_C R16, R25, R24, RZ ;  /* 0x000000181910723e */ /* 0x001fe200048070ff */
[----:B------:R-:W-:Y:S01]  /*15f370*/  VIADD R58, R58, UR6 ;  /* 0x000000063a3a7c36 */ /* 0x000fe20008000000 */
[----:B------:R-:W-:Y:S01]  /*15f380*/  ULDC UR6, c[0x0][0x248] ;  /* 0x0000920000067ab9 */ /* 0x000fe20000000800 */
[----:B-1----:R-:W4:Y:S04]  /*15f390*/  LDL.LU R6, [R1+0xbac] ;  /* 0x000bac0001067983 */ /* 0x002f280000300800 */
[----:B------:R-:W4:Y:S04]  /*15f3a0*/  LDL.LU R24, [R1+0xb90] ;  /* 0x000b900001187983 */ /* 0x000f280000300800 */
[----:B------:R-:W4:Y:S04]  /*15f3b0*/  LDL.LU R25, [R1+0xb94] ;  /* 0x000b940001197983 */ /* 0x000f280000300800 */
[----:B------:R0:W-:Y:S01]  /*15f3c0*/  STL [R1+0x53c8], R16 ;  /* 0x0053c81001007387 */ /* 0x0001e20000100800 */
[----:B------:R-:W-:-:S02]  /*15f3d0*/  SHF.R.S32.HI R59, RZ, 0x1f, R58 ;  /* 0x0000001fff3b7819 */ /* 0x000fc4000001143a */
[----:B0-----:R-:W-:-:S05]  /*15f3e0*/  IADD3 R16, P0, R58, R36, RZ ;  /* 0x000000243a107210 */ /* 0x001fca0007f1e0ff */
[----:B------:R-:W-:-:S05]  /*15f3f0*/  IMAD.X R17, R59, 0x1, R37, P0 ;  /* 0x000000013b117824 */ /* 0x000fca00000e0625 */
[----:B------:R0:W-:Y:S02]  /*15f400*/  STL.64 [R1+0x1198], R16 ;  /* 0x0011981001007387 */ /* 0x0001e40000100a00 */
[----:B0-----:R-:W-:Y:S02]  /*15f410*/  F2FP.SATFINITE.E4M3.F32.PACK_AB_MERGE_C R16, R2, R55, RZ ;  /* 0x000000370210723e */ /* 0x001fe400048070ff */
[----:B------:R-:W4:Y:S04]  /*15f420*/  LDL.LU R55, [R1+0xb98] ;  /* 0x000b980001377983 */ /* 0x000f280000300800 */
[----:B------:R-:W4:Y:S04]  /*15f430*/  LDL.LU R2, [R1+0xb9c] ;  /* 0x000b9c0001027983 */ /* 0x000f280000300800 */
[----:B------:R2:W-:Y:S02]  /*15f440*/  STL [R1+0x53c4], R16 ;  /* 0x0053c41001007387 */ /* 0x0005e40000100800 */
[----:B--2---:R-:W-:-:S02]  /*15f450*/  F2FP.SATFINITE.E4M3.F32.PACK_AB_MERGE_C R16, R0, R3, RZ ;  /* 0x000000030010723e */ /* 0x004fc400048070ff */
[----:B------:R-:W2:Y:S04]  /*15f460*/  LDL.LU R3, [R1+0xb80] ;  /* 0x000b800001037983 */ /* 0x000ea80000300800 */
[----:B------:R-:W2:Y:S04]  /*15f470*/  LDL.LU R0, [R1+0xb84] ;  /* 0x000b840001007983 */ /* 0x000ea80000300800 */
[----:B------:R0:W-:Y:S02]  /*15f480*/  STL [R1+0x53dc], R16 ;  /* 0x0053dc1001007387 */ /* 0x0001e40000100800 */
[----:B0-----:R-:W-:-:S05]  /*15f490*/  IADD3 R16, P0, R58, R34, RZ ;  /* 0x000000223a107210 */ /* 0x001fca0007f1e0ff */
[----:B------:R-:W-:-:S05]  /*15f4a0*/  IMAD.X R17, R59, 0x1, R35, P0 ;  /* 0x000000013b117824 */ /* 0x000fca00000e0623 */
        /* <DEDUP_REMOVED lines=10> */
[----:B------:R-:W-:Y:S01]  /*15f550*/  IMAD.X R17, R59, 0x1, R39, P0 ;  /* 0x000000013b117824 */ /* 0x000fe200000e0627 */
[----:B------:R-:W-:-:S04]  /*15f560*/  F2FP.SATFINITE.E4M3.F32.PACK_AB_MERGE_C R18, R56, R44, RZ ;  /* 0x0000002c3812723e */ /* 0x000fc800048070ff */
[----:B------:R0:W-:Y:S04]  /*15f570*/  STL.64 [R1+0x1188], R16 ;  /* 0x0011881001007387 */ /* 0x0001e80000100a00 */
[----:B------:R-:W-:Y:S04]  /*15f580*/  STL [R1+0x53f0], R18 ;  /* 0x0053f01201007387 */ /* 0x000fe80000100800 */
[----:B------:R-:W3:Y:S04]  /*15f590*/  LDL.LU R44, [R1+0xb78] ;  /* 0x000b7800012c7983 */ /* 0x000ee80000300800 */
[----:B------:R-:W3:Y:S01]  /*15f5a0*/  LDL.LU R56, [R1+0xb7c] ;  /* 0x000b7c0001387983 */ /* 0x000ee20000300800 */
[----:B0-----:R-:W-:-:S05]  /*15f5b0*/  IADD3 R16, P0, R58, R40, RZ ;  /* 0x000000283a107210 */ /* 0x001fca0007f1e0ff */
[----:B------:R-:W-:-:S05]  /*15f5c0*/  IMAD.X R17, R59, 0x1, R41, P0 ;  /* 0x000000013b117824 */ /* 0x000fca00000e0629 */
[----:B------:R0:W-:Y:S01]  /*15f5d0*/  STL.64 [R1+0x1180], R16 ;  /* 0x0011801001007387 */ /* 0x0001e20000100a00 */
[----:B----4-:R-:W-:Y:S02]  /*15f5e0*/  F2FP.SATFINITE.E4M3.F32.PACK_AB_MERGE_C R6, R6, R57, RZ ;  /* 0x000000390606723e */ /* 0x010fe400048070ff */
[----:B0-----:R-:W-:Y:S02]  /*15f5f0*/  F2FP.SATFINITE.E4M3.F32.PACK_AB_MERGE_C R16, R29, R28, RZ ;  /* 0x0000001c1d10723e */ /* 0x001fe400048070ff */
[----:B------:R-:W4:Y:S04]  /*15f600*/  LDL.LU R28, [R1+0xb60] ;  /* 0x000b6000011c7983 */ /* 0x000f280000300800 */
[----:B------:R-:W-:Y:S04]  /*15f610*/  STL [R1+0x534c], R16 ;  /* 0x00534c1001007387 */ /* 0x000fe80000100800 */
[----:B------:R-:W4:Y:S04]  /*15f620*/  LDL.LU R29, [R1+0xb64] ;  /* 0x000b6400011d7983 */ /* 0x000f280000300800 */
[----:B------:R0:W-:Y:S04]  /*15f630*/  STL [R1+0x5350], R6 ;  /* 0x0053500601007387 */ /* 0x0001e80000100800 */
[----:B------:R-:W4:Y:S04]  /*15f640*/  LDL.LU R57, [R1+0xb68] ;  /* 0x000b680001397983 */ /* 0x000f280000300800 */
[----:B0-----:R-:W4:Y:S01]  /*15f650*/  LDL.LU R6, [R1+0xb6c] ;  /* 0x000b6c0001067983 */ /* 0x001f220000300800 */
        /* <DEDUP_REMOVED lines=9> */
[----:B------:R-:W-:Y:S01]  /*15f6f0*/  STL.64 [R1+0x1178], R16 ;  /* 0x0011781001007387 */ /* 0x000fe20000100a00 */
[----:B------:R-:W-:-:S05]  /*15f700*/  F2FP.SATFINITE.E4M3.F32.PACK_AB_MERGE_C R2, R2, R55, RZ ;  /* 0x000000370202723e */ /* 0x000fca00048070ff */
[----:B------:R0:W-:Y:S04]  /*15f710*/  STL [R1+0x533c], R2 ;  /* 0x00533c0201007387 */ /* 0x0001e80000100800 */
[----:B------:R-:W4:Y:S04]  /*15f720*/  LDL.LU R55, [R1+0xb58] ;  /* 0x000b580001377983 */ /* 0x000f280000300800 */
        /* <DEDUP_REMOVED lines=73> */
[----:B----4-:R-:W-:-:S05]  /*15fbc0*/  F2FP.SATFINITE.E4M3.F32.PACK_AB_MERGE_C R17, R25, R24, RZ ;  /* 0x000000181911723e */ /* 0x010fca00048070ff */
[----:B------:R-:W-:Y:S01]  /*15fbd0*/  STL [R1+0x5298], R17 ;  /* 0x0052981101007387 */ /* 0x000fe20000100800 */
[----:B------:R-:W-:-:S05]  /*15fbe0*/  F2FP.SATFINITE.E4M3.F32.PACK_AB_MERGE_C R16, R29, R28, RZ ;  /* 0x0000001c1d10723e */ /* 0x000fca00048070ff */
[----:B------:R-:W-:Y:S04]  /*15fbf0*/  STL [R1+0x529c], R16 ;  /* 0x00529c1001007387 */ /* 0x000fe80000100800 */
[----:B------:R-:W4:Y:S04]  /*15fc00*/  LDL.LU R50, [R1+0xae0] ;  /* 0x000ae00001327983 */ /* 0x000f280000300800 */
[----:B------:R-:W4:Y:S01]  /*15fc10*/  LDL.LU R51, [R1+0xae4] ;  /* 0x000ae40001337983 */ /* 0x000f220000300800 */
[----:B------:R-:W-:-:S05]  /*15fc20*/  F2FP.SATFINITE.E4M3.F32.PACK_AB_MERGE_C R6, R6, R57, RZ ;  /* 0x000000390606723e */ /* 0x000fca00048070ff */
[----:B------:R0:W-:Y:S04]  /*15fc30*/  STL [R1+0x5278], R6 ;  /* 0x0052780601007387 */ /* 0x0001e80000100800 */
[----:B------:R-:W4:Y:S04]  /*15fc40*/  LDL.LU R22, [R1+0xae8] ;  /* 0x000ae80001167983 */ /* 0x000f280000300800 */
[----:B------:R-:W4:Y:S04]  /*15fc50*/  LDL.LU R23, [R1+0xaec] ;  /* 0x000aec0001177983 */ /* 0x000f280000300800 */
[----:B------:R-:W4:Y:S01]  /*15fc60*/  LDL.LU R57, [R1+0xad0] ;  /* 0x000ad00001397983 */ /* 0x000f220000300800 */
[----:B------:R-:W-:Y:S01]  /*15fc70*/  VIADD R58, R58, UR6 ;  /* 0x000000063a3a7c36 */ /* 0x000fe20008000000 */
[----:B------:R-:W-:-:S02]  /*15fc80*/  ULDC UR6, c[0x0][0x248] ;  /* 0x0000920000067ab9 */ /* 0x000fc40000000800 */
[----:B0-----:R-:W4:Y:S02]  /*15fc90*/  LDL.LU R6, [R1+0xad4] ;  /* 0x000ad40001067983 */ /* 0x001f240000300800 */
[----:B------:R-:W-:Y:S02]  /*15fca0*/  SHF.R.S32.HI R59, RZ, 0x1f, R58 ;  /* 0x0000001fff3b7819 */ /* 0x000fe4000001143a */
[----:B------:R-:W-:-:S05]  /*15fcb0*/  IADD3 R16, P0, R58, R36, RZ ;  /* 0x000000243a107210 */ /* 0x000fca0007f1e0ff */
        /* <DEDUP_REMOVED lines=35> */
[----:B------:R-:W-:Y:S01]  /*15fef0*/  VIADD R58, R58, UR6 ;  /* 0x000000063a3a7c36 */ /* 0x000fe20008000000 */
[----:B------:R-:W-:Y:S01]  /*15ff00*/  ULDC UR6, c[0x0][0x248] ;  /* 0x0000920000067ab9 */ /* 0x000fe20000000800 */
[----:B----4-:R-:W-:-:S02]  /*15ff10*/  F2FP.SATFINITE.E4M3.F32.PACK_AB_MERGE_C R17, R51, R50, RZ ;  /* 0x000000323311723e */ /* 0x010fc400048070ff */
        /* <DEDUP_REMOVED lines=12> */
[----:B------:R-:W-:-:S03]  /*15ffe0*/  IADD3 R2, P0, R58, R34, RZ ;  /* 0x000000223a027210 */ /* 0x000fc60007f1e0ff */
[----:B------:R-:W-:Y:S01]  /*15fff0*/  STL [R1+0x5218], R16 ;  /* 0x0052181001007387 */ /* 0x000fe20000100800 */
[----:B--2---:R-:W-:Y:S01]  /*160000*/  F2FP.SATFINITE.E4M3.F32.PACK_AB_MERGE_C R0, R0, R3, RZ ;  /* 0x000000030000723e */ /* 0x004fe200048070ff */
[----:B------:R-:W-:-:S04]  /*160010*/  IMAD.X R3, R59, 0x1, R35, P0 ;  /* 0x000000013b037824 */ /* 0x000fc800000e0623 */
[----:B------:R-:W-:Y:S04]  /*160020*/  STL [R1+0x51fc], R0 ;  /* 0x0051fc0001007387 */ /* 0x000fe80000100800 */
[----:B------:R-:W2:Y:S04]  /*160030*/  LDL.LU R55, [R1+0xaa8] ;  /* 0x000aa80001377983 */ /* 0x000ea80000300800 */
[----:B------:R0:W-:Y:S04]  /*160040*/  STL.64 [R1+0x1110], R2 ;  /* 0x0011100201007387 */ /* 0x0001e80000100a00 */
[----:B0-----:R-:W2:Y:S04]  /*160050*/  LDL.LU R3, [R1+0xaac] ;  /* 0x000aac0001037983 */ /* 0x001ea80000300800 */
[----:B------:R-:W2:Y:S04]  /*160060*/  LDL.LU R2, [R1+0xa80] ;  /* 0x000a800001027983 */ /* 0x000ea80000300800 */
[----:B------:R-:W2:Y:S01]  /*160070*/  LDL.LU R0, [R1+0xa84] ;  /* 0x000a840001007983 */ /* 0x000ea20000300800 */
[----:B---3--:R-:W-:-:S02]  /*160080*/  F2FP.SATFINITE.E4M3.F32.PACK_AB_MERGE_C R19, R33, R31, RZ ;  /* 0x0000001f2113723e */ /* 0x008fc400048070ff */
[C---:B------:R-:W-:Y:S02]  /*160090*/  IADD3 R16, P0, R58.reuse, R38, RZ ;  /* 0x000000263a107210 */ /* 0x040fe40007f1e0ff */
[----:B------:R-:W-:Y:S01]  /*1600a0*/  F2FP.SATFINITE.E4M3.F32.PACK_AB_MERGE_C R18, R43, R42, RZ ;  /* 0x0000002a2b12723e */ /* 0x000fe200048070ff */
[----:B------:R-:W-:Y:S02]  /*1600b0*/  STL [R1+0x5200], R19 ;  /* 0x0052001301007387 */ /* 0x000fe40000100800 */
[----:B------:R-:W-:Y:S02]  /*1600c0*/  IMAD.X R17, R59, 0x1, R39, P0 ;  /* 0x000000013b117824 */ /* 0x000fe400000e0627 */
[----:B------:R-:W-:Y:S04]  /*1600d0*/  STL [R1+0x5430], R18 ;  /* 0x0054301201007387 */ /* 0x000fe80000100800 */
[----:B------:R-:W3:Y:S04]  /*1600e0*/  LDL.LU R31, [R1+0xa88] ;  /* 0x000a8800011f7983 */ /* 0x000ee80000300800 */
[----:B------:R-:W3:Y:S04]  /*1600f0*/  LDL.LU R33, [R1+0xa8c] ;  /* 0x000a8c0001217983 */ /* 0x000ee80000300800 */
[----:B------:R-:W3:Y:S04]  /*160100*/  LDL.LU R42, [R1+0xa50] ;  /* 0x000a5000012a7983 */ /* 0x000ee80000300800 */
[----:B------:R0:W-:Y:S04]  /*160110*/  STL.64 [R1+0x1108], R16 ;  /* 0x0011081001007387 */ /* 0x0001e80000100a00 */
[----:B------:R-:W3:Y:S01]  /*160120*/  LDL.LU R43, [R1+0xa54] ;  /* 0x000a5400012b7983 */ /* 0x000ee20000300800 */
[----:B0-----:R-:W-:-:S05]  /*160130*/  IADD3 R16, P0, R58, R40, RZ ;  /* 0x000000283a107210 */ /* 0x001fca0007f1e0ff */
[----:B------:R-:W-:Y:S01]  /*160140*/  IMAD.X R17, R59, 0x1, R41, P0 ;  /* 0x000000013b117824 */ /* 0x000fe200000e0629 */
[----:B------:R-:W-:-:S05]  /*160150*/  F2FP.SATFINITE.E4M3.F32.PACK_AB_MERGE_C R18, R25, R24, RZ ;  /* 0x000000181912723e */ /* 0x000fca00048070ff */
[----:B------:R-:W-:Y:S04]  /*160160*/  STL [R1+0x542c], R18 ;  /* 0x00542c1201007387 */ /* 0x000fe80000100800 */
[----:B------:R0:W-:Y:S01]  /*160170*/  STL.64 [R1+0x1100], R16 ;  /* 0x0011001001007387 */ /* 0x0001e20000100a00 */
[----:B------:R-:W-:Y:S01]  /*160180*/  VIADD R58, R58, UR6 ;  /* 0x000000063a3a7c36 */ /* 0x000fe20008000000 */
[----:B------:R-:W-:Y:S01]  /*160190*/  ULDC UR6, c[0x0][0x248] ;  /* 0x0000920000067ab9 */ /* 0x000fe20000000800 */
[----:B0-----:R-:W-:Y:S02]  /*1601a0*/  F2FP.SATFINITE.E4M3.F32.PACK_AB_MERGE_C R17, R29, R28, RZ ;  /* 0x0000001c1d11723e */ /* 0x001fe400048070ff */
[----:B------:R-:W-:Y:S02]  /*1601b0*/  F2FP.SATFINITE.E4M3.F32.PACK_AB_MERGE_C R16, R56, R44, RZ ;  /* 0x0000002c3810723e */ /* 0x000fe400048070ff */
[----:B------:R-:W3:Y:S04]  /*1601c0*/  LDL.LU R44, [R1+0xa58] ;  /* 0x000a5800012c7983 */ /* 0x000ee80000300800 */
[----:B------:R-:W-:Y:S04]  /*1601d0*/  STL [R1+0x543c], R17 ;  /* 0x00543c1101007387 */ /* 0x000fe80000100800 */
[----:B------:R-:W3:Y:S04]  /*1601e0*/  LDL.LU R56, [R1+0xa5c] ;  /* 0x000a5c0001387983 */ /* 0x000ee80000300800 */
[----:B------:R0:W-:Y:S04]  /*1601f0*/  STL [R1+0x5434], R16 ;  /* 0x0054341001007387 */ /* 0x0001e80000100800 */
[----:B------:R-:W3:Y:S04]  /*160200*/  LDL.LU R24, [R1+0xa20] ;  /* 0x000a200001187983 */ /* 0x000ee80000300800 */
[----:B------:R-:W3:Y:S04]  /*160210*/  LDL.LU R25, [R1+0xa24] ;  /* 0x000a240001197983 */ /* 0x000ee80000300800 */
[----:B------:R-:W3:Y:S04]  /*160220*/  LDL.LU R28, [R1+0xa28] ;  /* 0x000a2800011c7983 */ /* 0x000ee80000300800 */
[----:B------:R-:W3:Y:S01]  /*160230*/  LDL.LU R29, [R1+0xa2c] ;  /* 0x000a2c00011d7983 */ /* 0x000ee20000300800 */
[----:B------:R-:W-:-:S02]  /*160240*/  SHF.R.S32.HI R59, RZ, 0x1f, R58 ;  /* 0x0000001fff3b7819 */ /* 0x000fc4000001143a */
[----:B0-----:R-:W-:-:S05]  /*160250*/  IADD3 R16, P0, R58, R36, RZ ;  /* 0x000000243a107210 */ /* 0x001fca0007f1e0ff */
[----:B------:R-:W-:Y:S01]  /*160260*/  IMAD.X R17, R59, 0x1, R37, P0 ;  /* 0x000000013b117824 */ /* 0x000fe200000e0625 */
[----:B----4-:R-:W-:-:S05]  /*160270*/  F2FP.SATFINITE.E4M3.F32.PACK_AB_MERGE_C R6, R6, R57, RZ ;  /* 0x000000390606723e */ /* 0x010fca00048070ff */
[----:B------:R-:W-:Y:S04]  /*160280*/  STL [R1+0x6a5c], R6 ;  /* 0x006a5c0601007387 */ /* 0x000fe80000100800 */
[----:B------:R-:W4:Y:S04]  /*160290*/  LDL.LU R22, [R1+0x9f0] ;  /* 0x0009f00001167983 */ /* 0x000f280000300800 */
[----:B------:R-:W4:Y:S04]  /*1602a0*/  LDL.LU R23, [R1+0x9f4] ;  /* 0x0009f40001177983 */ /* 0x000f280000300800 */
[----:B------:R0:W-:Y:S02]  /*1602b0*/  STL.64 [R1+0x10f8], R16 ;  /* 0x0010f81001007387 */ /* 0x0001e40000100a00 */
[----:B0-----:R-:W-:-:S05]  /*1602c0*/  IADD3 R16, P0, R58, R34, RZ ;  /* 0x000000223a107210 */ /* 0x001fca0007f1e0ff */
[----:B------:R-:W-:Y:S01]  /*1602d0*/  IMAD.X R17, R59, 0x1, R35, P0 ;  /* 0x000000013b117824 */ /* 0x000fe200000e0623 */
[----:B--2---:R-:W-:Y:S02]  /*1602e0*/  F2FP.SATFINITE.E4M3.F32.PACK_AB_MERGE_C R3, R3, R55, RZ ;  /* 0x000000370303723e */ /* 0x004fe400048070ff */
[----:B------:R-:W-:-:S03]  /*1602f0*/  F2FP.SATFINITE.E4M3.F32.PACK_AB_MERGE_C R0, R0, R2, RZ ;  /* 0x000000020000723e */ /* 0x000fc600048070ff */
[----:B------:R-:W-:Y:S04]  /*160300*/  STL [R1+0x6a60], R3 ;  /* 0x006a600301007387 */ /* 0x000fe80000100800 */
[----:B------:R-:W2:Y:S04]  /*160310*/  LDL.LU R57, [R1+0x9f8] ;  /* 0x0009f80001397983 */ /* 0x000ea80000300800 */
[----:B------:R-:W2:Y:S04]  /*160320*/  LDL.LU R55, [R1+0x9fc] ;  /* 0x0009fc0001377983 */ /* 0x000ea80000300800 */
[----:B------:R0:W-:Y:S04]  /*160330*/  STL [R1+0x241c], R0 ;  /* 0x00241c0001007387 */ /* 0x0001e80000100800 */
[----:B------:R-:W2:Y:S04]  /*160340*/  LDL.LU R2, [R1+0x9c0] ;  /* 0x0009c00001027983 */ /* 0x000ea80000300800 */
[----:B0-----:R-:W2:Y:S01]  /*160350*/  LDL.LU R0, [R1+0x9c4] ;  /* 0x0009c40001007983 */ /* 0x001ea20000300800 */
[----:B---3--:R-:W-:-:S02]  /*160360*/  F2FP.SATFINITE.E4M3.F32.PACK_AB_MERGE_C R6, R33, R31, RZ ;  /* 0x0000001f2106723e */ /* 0x008fc400048070ff */
[----:B------:R-:W-:Y:S01]  /*160370*/  F2FP.SATFINITE.E4M3.F32.PACK_AB_MERGE_C R3, R43, R42, RZ ;  /* 0x0000002a2b03723e */ /* 0x000fe200048070ff */
[----:B------:R-:W3:Y:S04]  /*160380*/  LDL.LU R31, [R1+0x9c8] ;  /* 0x0009c800011f7983 */ /* 0x000ee80000300800 */
[----:B------:R0:W-:Y:S04]  /*160390*/  STL.64 [R1+0x10f0], R16 ;  /* 0x0010f01001007387 */ /* 0x0001e80000100a00 */
[----:B------:R-:W-:Y:S04]  /*1603a0*/  STL [R1+0x2418], R6 ;  /* 0x0024180601007387 */ /* 0x000fe80000100800 */
[----:B------:R-:W3:Y:S04]  /*1603b0*/  LDL.LU R33, [R1+0x9cc] ;  /* 0x0009cc0001217983 */ /* 0x000ee80000300800 */
[----:B------:R-:W-:Y:S04]  /*1603c0*/  STL [R1+0x243c], R3 ;  /* 0x00243c0301007387 */ /* 0x000fe80000100800 */
[----:B------:R-:W3:Y:S04]  /*1603d0*/  LDL.LU R42, [R1+0x990] ;  /* 0x00099000012a7983 */ /* 0x000ee80000300800 */
[----:B------:R-:W3:Y:S01]  /*1603e0*/  LDL.LU R43, [R1+0x994] ;  /* 0x00099400012b7983 */ /* 0x000ee20000300800 */
[----:B0-----:R-:W-:-:S05]  /*1603f0*/  IADD3 R16, P0, R58, R38, RZ ;  /* 0x000000263a107210 */ /* 0x001fca0007f1e0ff */
[----:B------:R-:W-:-:S05]  /*160400*/  IMAD.X R17, R59, 0x1, R39, P0 ;  /* 0x000000013b117824 */ /* 0x000fca00000e0627 */
[----:B------:R0:W-:Y:S02]  /*160410*/  STL.64 [R1+0x10e8], R16 ;  /* 0x0010e81001007387 */ /* 0x0001e40000100a00 */
[----:B0-----:R-:W-:Y:S02]  /*160420*/  IADD3 R16, P0, R58, R40, RZ ;  /* 0x000000283a107210 */ /* 0x001fe40007f1e0ff */
[----:B------:R-:W-:-:S03]  /*160430*/  F2FP.SATFINITE.E4M3.F32.PACK_AB_MERGE_C R3, R56, R44, RZ ;  /* 0x0000002c3803723e */ /* 0x000fc600048070ff */
[----:B------:R-:W-:Y:S02]  /*160440*/  IMAD.X R17, R59, 0x1, R41, P0 ;  /* 0x000000013b117824 */ /* 0x000fe400000e0629 */
[----:B------:R0:W-:Y:S04]  /*160450*/  STL [R1+0x2438], R3 ;  /* 0x0024380301007387 */ /* 0x0001e80000100800 */
[----:B------:R-:W3:Y:S04]  /*160460*/  LDL.LU R44, [R1+0x998] ;  /* 0x00099800012c7983 */ /* 0x000ee80000300800 */
[----:B------:R-:W3:Y:S01]  /*160470*/  LDL.LU R56, [R1+0x99c] ;  /* 0x00099c0001387983 */ /* 0x000ee20000300800 */
[----:B------:R-:W-:-:S03]  /*160480*/  F2FP.SATFINITE.E4M3.F32.PACK_AB_MERGE_C R6, R25, R24, RZ ;  /* 0x000000181906723e */ /* 0x000fc600048070ff */
[----:B------:R1:W-:Y:S04]  /*160490*/  STL.64 [R1+0x10e0], R16 ;  /* 0x0010e01001007387 */ /* 0x0003e80000100a00 */
[----:B------:R-:W3:Y:S01]  /*1604a0*/  LDL.LU R24, [R1+0x970] ;  /* 0x0009700001187983 */ /* 0x000ee20000300800 */
[----:B------:R-:W-:Y:S01]  /*1604b0*/  VIADD R58, R58, UR6 ;  /* 0x000000063a3a7c36 */ /* 0x000fe20008000000 */
[----:B------:R-:W-:Y:S01]  /*1604c0*/  ULDC UR6, c[0x0][0x248] ;  /* 0x0000920000067ab9 */ /* 0x000fe20000000800 */
[----:B0-----:R-:W-:Y:S01]  /*1604d0*/  F2FP.SATFINITE.E4M3.F32.PACK_AB_MERGE_C R3, R29, R28, RZ ;  /* 0x0000001c1d03723e */ /* 0x001fe200048070ff */
[----:B------:R-:W-:Y:S04]  /*1604e0*/  STL [R1+0x2458], R6 ;  /* 0x0024580601007387 */ /* 0x000fe80000100800 */
[----:B------:R-:W3:Y:S04]  /*1604f0*/  LDL.LU R25, [R1+0x974] ;  /* 0x0009740001197983 */ /* 0x000ee80000300800 */
[----:B------:R4:W-:Y:S04]  /*160500*/  STL [R1+0x2448], R3 ;  /* 0x0024480301007387 */ /* 0x0009e80000100800 */
[----:B------:R-:W3:Y:S04]  /*160510*/  LDL.LU R28, [R1+0x978] ;  /* 0x00097800011c7983 */ /* 0x000ee80000300800 */
[----:B------:R-:W3:Y:S01]  /*160520*/  LDL.LU R29, [R1+0x97c] ;  /* 0x00097c00011d7983 */ /* 0x000ee20000300800 */
[----:B------:R-:W-:-:S02]  /*160530*/  SHF.R.S32.HI R59, RZ, 0x1f, R58 ;  /* 0x0000001fff3b7819 */ /* 0x000fc4000001143a */
[----:B-1----:R-:W-:Y:S02]  /*160540*/  IADD3 R16, P0, R58, R36, RZ ;  /* 0x000000243a107210 */ /* 0x002fe40007f1e0ff */
[----:B----4-:R-:W-:Y:S02]  /*160550*/  F2FP.SATFINITE.E4M3.F32.PACK_AB_MERGE_C R3, R23, R22, RZ ;  /* 0x000000161703723e */ /* 0x010fe400048070ff */
[----:B------:R-:W4:Y:S04]  /*160560*/  LDL.LU R22, [R1+0x940] ;  /* 0x0009400001167983 */ /* 0x000f280000300800 */
[----:B------:R-:W4:Y:S04]  /*160570*/  LDL.LU R23, [R1+0x944] ;  /* 0x0009440001177983 */ /* 0x000f280000300800 */
[----:B------:R2:W-:Y:S01]  /*160580*/  STL [R1+0x246c], R3 ;  /* 0x00246c0301007387 */ /* 0x0005e20000100800 */
[----:B------:R-:W-:Y:S01]  /*160590*/  IMAD.X R17, R59, 0x1, R37, P0 ;  /* 0x000000013b117824 */ /* 0x000fe200000e0625 */
[----:B--2---:R-:W-:-:S02]  /*1605a0*/  F2FP.SATFINITE.E4M3.F32.PACK_AB_MERGE_C R3, R55, R57, RZ ;  /* 0x000000393703723e */ /* 0x004fc400048070ff */
[----:B------:R-:W2:Y:S04]  /*1605b0*/  LDL.LU R57, [R1+0x948] ;  /* 0x0009480001397983 */ /* 0x000ea80000300800 */
[----:B------:R-:W-:Y:S04]  /*1605c0*/  STL.64 [R1+0x10d8], R16 ;  /* 0x0010d81001007387 */ /* 0x000fe80000100a00 */
[----:B------:R-:W-:Y:S04]  /*1605d0*/  STL [R1+0x2468], R3 ;  /* 0x0024680301007387 */ /* 0x000fe80000100800 */
[----:B------:R-:W2:Y:S01]  /*1605e0*/  LDL.LU R55, [R1+0x94c] ;  /* 0x00094c0001377983 */ /* 0x000ea20000300800 */
[----:B------:R-:W-:-:S05]  /*1605f0*/  F2FP.SATFINITE.E4M3.F32.PACK_AB_MERGE_C R0, R0, R2, RZ ;  /* 0x000000020000723e */ /* 0x000fca00048070ff */
[----:B------:R0:W-:Y:S04]  /*160600*/  STL [R1+0x2488], R0 ;  /* 0x0024880001007387 */ /* 0x0001e80000100800 */
[----:B------:R-:W2:Y:S04]  /*160610*/  LDL.LU R2, [R1+0x920] ;  /* 0x0009200001027983 */ /* 0x000ea80000300800 */
[----:B0-----:R-:W2:Y:S01]  /*160620*/  LDL.LU R0, [R1+0x924] ;  /* 0x0009240001007983 */ /* 0x001ea20000300800 */
[----:B------:R-:W-:Y:S02]  /*160630*/  IADD3 R16, P0, R58, R34, RZ ;  /* 0x000000223a107210 */ /* 0x000fe40007f1e0ff */
[----:B---3--:R-:W-:-:S02]  /*160640*/  F2FP.SATFINITE.E4M3.F32.PACK_AB_MERGE_C R6, R33, R31, RZ ;  /* 0x0000001f2106723e */ /* 0x008fc400048070ff */
[----:B------:R-:W-:Y:S01]  /*160650*/  F2FP.SATFINITE.E4M3.F32.PACK_AB_MERGE_C R3, R43, R42, RZ ;  /* 0x0000002a2b03723e */ /* 0x000fe200048070ff */
[----:B------:R-:W3:Y:S01]  /*160660*/  LDL.LU R31, [R1+0x928] ;  /* 0x00092800011f7983 */ /* 0x000ee20000300800 */
[----:B------:R-:W-:-:S05]  /*160670*/  IMAD.X R17, R59, 0x1, R35, P0 ;  /* 0x000000013b117824 */ /* 0x000fca00000e0623 */
[----:B------:R0:W-:Y:S04]  /*160680*/  STL.64 [R1+0x10d0], R16 ;  /* 0x0010d01001007387 */ /* 0x0001e80000100a00 */
[----:B------:R-:W-:Y:S04]  /*160690*/  STL [R1+0x247c], R6 ;  /* 0x00247c0601007387 */ /* 0x000fe80000100800 */
[----:B------:R-:W3:Y:S04]  /*1606a0*/  LDL.LU R33, [R1+0x92c] ;  /* 0x00092c0001217983 */ /* 0x000ee80000300800 */
[----:B------:R1:W-:Y:S04]  /*1606b0*/  STL [R1+0x2490], R3 ;  /* 0x0024900301007387 */ /* 0x0003e80000100800 */
[----:B------:R-:W3:Y:S04]  /*1606c0*/  LDL.LU R42, [R1+0x8f0] ;  /* 0x0008f000012a7983 */ /* 0x000ee80000300800 */
[----:B------:R-:W3:Y:S01]  /*1606d0*/  LDL.LU R43, [R1+0x8f4] ;  /* 0x0008f400012b7983 */ /* 0x000ee20000300800 */
[----:B0-----:R-:W-:-:S05]  /*1606e0*/  IADD3 R16, P0, R58, R38, RZ ;  /* 0x000000263a107210 */ /* 0x001fca0007f1e0ff */
[----:B------:R-:W-:Y:S01]  /*1606f0*/  IMAD.X R17, R59, 0x1, R39, P0 ;  /* 0x000000013b117824 */ /* 0x000fe200000e0627 */
[----:B-1----:R-:W-:-:S04]  /*160700*/  F2FP.SATFINITE.E4M3.F32.PACK_AB_MERGE_C R3, R56, R44, RZ ;  /* 0x0000002c3803723e */ /* 0x002fc800048070ff */
[----:B------:R0:W-:Y:S04]  /*160710*/  STL.64 [R1+0x10c8], R16 ;  /* 0x0010c81001007387 */ /* 0x0001e80000100a00 */
[----:B------:R1:W-:Y:S04]  /*160720*/  STL [R1+0x248c], R3 ;  /* 0x00248c0301007387 */ /* 0x0003e80000100800 */
[----:B------:R-:W3:Y:S04]  /*160730*/  LDL.LU R44, [R1+0x8f8] ;  /* 0x0008f800012c7983 */ /* 0x000ee80000300800 */
[----:B------:R-:W3:Y:S01]  /*160740*/  LDL.LU R56, [R1+0x8fc] ;  /* 0x0008fc0001387983 */ /* 0x000ee20000300800 */
[----:B0-----:R-:W-:-:S02]  /*160750*/  IADD3 R16, P0, R58, R40, RZ ;  /* 0x000000283a107210 */ /* 0x001fc40007f1e0ff */
[----:B------:R-:W-:-:S03]  /*160760*/  F2FP.SATFINITE.E4M3.F32.PACK_AB_MERGE_C R6, R25, R24, RZ ;  /* 0x000000181906723e */ /* 0x000fc600048070ff */
[----:B------:R-:W-:Y:S01]  /*160770*/  IMAD.X R17, R59, 0x1, R41, P0 ;  /* 0x000000013b117824 */ /* 0x000fe200000e0629 */
[----:B-1----:R-:W-:Y:S01]  /*160780*/  F2FP.SATFINITE.E4M3.F32.PACK_AB_MERGE_C R3, R29, R28, RZ ;  /* 0x0000001c1d03723e */ /* 0x002fe200048070ff */
[----:B------:R-:W-:Y:S01]  /*160790*/  VIADD R58, R58, UR6 ;  /* 0x000000063a3a7c36 */ /* 0x000fe20008000000 */
[----:B------:R-:W-:Y:S02]  /*1607a0*/  ULDC UR6, c[0x0][0x248] ;  /* 0x0000920000067ab9 */ /* 0x000fe40000000800 */
[----:B------:R0:W-:Y:S04]  /*1607b0*/  STL.64 [R1+0x10c0], R16 ;  /* 0x0010c01001007387 */ /* 0x0001e80000100a00 */
[----:B------:R-:W3:Y:S04]  /*1607c0*/  LDL.LU R24, [R1+0x8d0] ;  /* 0x0008d00001187983 */ /* 0x000ee80000300800 */
[----:B------:R-:W-:Y:S04]  /*1607d0*/  STL [R1+0x24a0], R6 ;  /* 0x0024a00601007387 */ /* 0x000fe80000100800 */
[----:B------:R-:W3:Y:S04]  /*1607e0*/  LDL.LU R25, [R1+0x8d4] ;  /* 0x0008d40001197983 */ /* 0x000ee80000300800 */
[----:B------:R4:W-:Y:S04]  /*1607f0*/  STL [R1+0x249c], R3 ;  /* 0x00249c0301007387 */ /* 0x0009e80000100800 */
[----:B------:R-:W3:Y:S04]  /*160800*/  LDL.LU R28, [R1+0x8d8] ;  /* 0x0008d800011c7983 */ /* 0x000ee80000300800 */
[----:B------:R-:W3:Y:S01]  /*160810*/  LDL.LU R29, [R1+0x8dc] ;  /* 0x0008dc00011d7983 */ /* 0x000ee20000300800 */
[----:B------:R-:W-:-:S02]  /*160820*/  SHF.R.S32.HI R59, RZ, 0x1f, R58 ;  /* 0x0000001fff3b7819 */ /* 0x000fc4000001143a */
[----:B0-----:R-:W-:Y:S02]  /*160830*/  IADD3 R16, P0, R58, R36, RZ ;  /* 0x000000243a107210 */ /* 0x001fe40007f1e0ff */
        /* <DEDUP_REMOVED lines=35> */
[----:B-1----:R-:W-:-:S04]  /*160a70*/  F2FP.SATFINITE.E4M3.F32.PACK_AB_MERGE_C R3, R29, R28, RZ ;  /* 0x0000001c1d03723e */ /* 0x002fc800048070ff */
[----:B------:R0:W-:Y:S04]  /*160a80*/  STL.64 [R1+0x10a0], R16 ;  /* 0x0010a01001007387 */ /* 0x0001e80000100a00 */
[----:B------:R-:W3:Y:S04]  /*160a90*/  LDL.LU R24, [R1+0x830] ;  /* 0x0008300001187983 */ /* 0x000ee80000300800 */
[----:B------:R-:W-:Y:S04]  /*160aa0*/  STL [R1+0x24dc], R6 ;  /* 0x0024dc0601007387 */ /* 0x000fe80000100800 */
[----:B------:R-:W3:Y:S04]  /*160ab0*/  LDL.LU R25, [R1+0x834] ;  /* 0x0008340001197983 */ /* 0x000ee80000300800 */
[----:B------:R4:W-:Y:S01]  /*160ac0*/  STL [R1+0x24d8], R3 ;  /* 0x0024d80301007387 */ /* 0x0009e20000100800 */
[----:B------:R-:W-:-:S03]  /*160ad0*/  VIADD R58, R58, UR6 ;  /* 0x000000063a3a7c36 */ /* 0x000fc60008000000 */
[----:B------:R-:W3:Y:S04]  /*160ae0*/  LDL.LU R28, [R1+0x838] ;  /* 0x00083800011c7983 */ /* 0x000ee80000300800 */
[----:B------:R-:W3:Y:S01]  /*160af0*/  LDL.LU R29, [R1+0x83c] ;  /* 0x00083c00011d7983 */ /* 0x000ee20000300800 */
[----:B------:R-:W-:Y:S01]  /*160b00*/  ULDC UR6, c[0x0][0x248] ;  /* 0x0000920000067ab9 */ /* 0x000fe20000000800 */
[----:B------:R-:W-:Y:S02]  /*160b10*/  SHF.R.S32.HI R59, RZ, 0x1f, R58 ;  /* 0x0000001fff3b7819 */ /* 0x000fe4000001143a */
[----:B0-----:R-:W-:Y:S02]  /*160b20*/  IADD3 R16, P0, R58, R36, RZ ;  /* 0x000000243a107210 */ /* 0x001fe40007f1e0ff */
[----:B----4-:R-:W-:-:S02]  /*160b30*/  F2FP.SATFINITE.E4M3.F32.PACK_AB_MERGE_C R3, R23, R22, RZ ;  /* 0x000000161703723e */ /* 0x010fc400048070ff */
[----:B------:R-:W4:Y:S04]  /*160b40*/  LDL.LU R22, [R1+0x800] ;  /* 0x0008000001167983 */ /* 0x000f280000300800 */
[----:B------:R-:W4:Y:S04]  /*160b50*/  LDL.LU R23, [R1+0x804] ;  /* 0x0008040001177983 */ /* 0x000f280000300800 */
[----:B------:R2:W-:Y:S01]  /*160b60*/  STL [R1+0x24e4], R3 ;  /* 0x0024e40301007387 */ /* 0x0005e20000100800 */
[----:B------:R-:W-:Y:S01]  /*160b70*/  IMAD.X R17, R59, 0x1, R37, P0 ;  /* 0x000000013b117824 */ /* 0x000fe200000e0625 */
[----:B--2---:R-:W-:-:S02]  /*160b80*/  F2FP.SATFINITE.E4M3.F32.PACK_AB_MERGE_C R3, R55, R57, RZ ;  /* 0x000000393703723e */ /* 0x004fc400048070ff */
[----:B------:R-:W2:Y:S04]  /*160b90*/  LDL.LU R57, [R1+0x808] ;  /* 0x0008080001397983 */ /* 0x000ea80000300800 */
[----:B------:R-:W-:Y:S04]  /*160ba0*/  STL.64 [R1+0x1098], R16 ;  /* 0x0010981001007387 */ /* 0x000fe80000100a00 */
[----:B------:R0:W-:Y:S04]  /*160bb0*/  STL [R1+0x24e0], R3 ;  /* 0x0024e00301007387 */ /* 0x0001e80000100800 */
[----:B------:R-:W2:Y:S01]  /*160bc0*/  LDL.LU R55, [R1+0x80c] ;  /* 0x00080c0001377983 */ /* 0x000ea20000300800 */
[----:B------:R-:W-:-:S02]  /*160bd0*/  F2FP.SATFINITE.E4M3.F32.PACK_AB_MERGE_C R0, R0, R2, RZ ;  /* 0x000000020000723e */ /* 0x000fc400048070ff */
[----:B------:R-:W-:-:S05]  /*160be0*/  IADD3 R2, P0, R58, R34, RZ ;  /* 0x000000223a027210 */ /* 0x000fca0007f1e0ff */
[----:B0-----:R-:W-:Y:S01]  /*160bf0*/  IMAD.X R3, R59, 0x1, R35, P0 ;  /* 0x000000013b037824 */ /* 0x001fe200000e0623 */
[----:B------:R-:W-:Y:S04]  /*160c00*/  STL [R1+0x24f0], R0 ;  /* 0x0024f00001007387 */ /* 0x000fe80000100800 */
[----:B------:R0:W-:Y:S04]  /*160c10*/  STL.64 [R1+0x1090], R2 ;  /* 0x0010900201007387 */ /* 0x0001e80000100a00 */
[----:B0-----:R-:W2:Y:S04]  /*160c20*/  LDL.LU R2, [R1+0x7e0] ;  /* 0x0007e00001027983 */ /* 0x001ea80000300800 */
[----:B------:R-:W2:Y:S01]  /*160c30*/  LDL.LU R0, [R1+0x7e4] ;  /* 0x0007e40001007983 */ /* 0x000ea20000300800 */
        /* <DEDUP_REMOVED lines=8> */
[----:B------:R-:W-:-:S05]  /*160cc0*/  IADD3 R16, P0, R58, R38, RZ ;  /* 0x000000263a107210 */ /* 0x000fca0007f1e0ff */
[----:B------:R-:W-:Y:S01]  /*160cd0*/  IMAD.X R17, R59, 0x1, R39, P0 ;  /* 0x000000013b117824 */ /* 0x000fe200000e0627 */
[----:B0-----:R-:W-:-:S04]  /*160ce0*/  F2FP.SATFINITE.E4M3.F32.PACK_AB_MERGE_C R3, R56, R44, RZ ;  /* 0x0000002c3803723e */ /* 0x001fc800048070ff */
        /* <DEDUP_REMOVED lines=26> */
[----:B------:R-:W2:Y:S04]  /*160e90*/  LDL.LU R55, [R1+0x76c] ;  /* 0x00076c0001377983 */ /* 0x000ea80000300800 */
[----:B------:R0:W-:Y:S04]  /*160ea0*/  STL.64 [R1+0x1078], R16 ;  /* 0x0010781001007387 */ /* 0x0001e80000100a00 */
[----:B------:R1:W-:Y:S01]  /*160eb0*/  STL [R1+0x2520], R3 ;  /* 0x0025200301007387 */ /* 0x0003e20000100800 */
[----:B0-----:R-:W-:-:S05]  /*160ec0*/  IADD3 R16, P0, R58, R34, RZ ;  /* 0x000000223a107210 */ /* 0x001fca0007f1e0ff */
[----:B------:R-:W-:Y:S01]  /*160ed0*/  IMAD.X R17, R59, 0x1, R35, P0 ;  /* 0x000000013b117824 */ /* 0x000fe200000e0623 */
[----:B-1----:R-:W-:Y:S02]  /*160ee0*/  F2FP.SATFINITE.E4M3.F32.PACK_AB_MERGE_C R3, R0, R2, RZ ;  /* 0x000000020003723e */ /* 0x002fe400048070ff */
[----:B------:R-:W2:Y:S04]  /*160ef0*/  LDL.LU R2, [R1+0x740] ;  /* 0x0007400001027983 */ /* 0x000ea80000300800 */
[----:B------:R-:W2:Y:S04]  /*160f00*/  LDL.LU R0, [R1+0x744] ;  /* 0x0007440001007983 */ /* 0x000ea80000300800 */
[----:B------:R0:W-:Y:S01]  /*160f10*/  STL [R1+0x2538], R3 ;  /* 0x0025380301007387 */ /* 0x0001e20000100800 */
[----:B---3--:R-:W-:-:S03]  /*160f20*/  F2FP.SATFINITE.E4M3.F32.PACK_AB_MERGE_C R6, R33, R31, RZ ;  /* 0x0000001f2106723e */ /* 0x008fc600048070ff */
[----:B------:R-:W3:Y:S04]  /*160f30*/  LDL.LU R31, [R1+0x748] ;  /* 0x00074800011f7983 */ /* 0x000ee80000300800 */
[----:B------:R1:W-:Y:S04]  /*160f40*/  STL.64 [R1+0x1070], R16 ;  /* 0x0010701001007387 */ /* 0x0003e80000100a00 */
[----:B------:R-:W-:Y:S04]  /*160f50*/  STL [R1+0x2534], R6 ;  /* 0x0025340601007387 */ /* 0x000fe80000100800 */
[----:B------:R-:W3:Y:S01]  /*160f60*/  LDL.LU R33, [R1+0x74c] ;  /* 0x00074c0001217983 */ /* 0x000ee20000300800 */
[----:B0-----:R-:W-:-:S05]  /*160f70*/  F2FP.SATFINITE.E4M3.F32.PACK_AB_MERGE_C R3, R43, R42, RZ ;  /* 0x0000002a2b03723e */ /* 0x001fca00048070ff */
[----:B------:R0:W-:Y:S04]  /*160f80*/  STL [R1+0x2550], R3 ;  /* 0x0025500301007387 */ /* 0x0001e80000100800 */
[----:B------:R-:W3:Y:S04]  /*160f90*/  LDL.LU R42, [R1+0x710] ;  /* 0x00071000012a7983 */ /* 0x000ee80000300800 */
[----:B------:R-:W3:Y:S01]  /*160fa0*/  LDL.LU R43, [R1+0x714] ;  /* 0x00071400012b7983 */ /* 0x000ee20000300800 */
[----:B-1----:R-:W-:-:S05]  /*160fb0*/  IADD3 R16, P0, R58, R38, RZ ;  /* 0x000000263a107210 */ /* 0x002fca0007f1e0ff */
        /* <DEDUP_REMOVED lines=14> */
[----:B------:R4:W-:Y:S04]  /*1610a0*/  STL [R1+0x255c], R3 ;  /* 0x00255c0301007387 */ /* 0x0009e80000100800 */
[----:B------:R-:W3:Y:S01]  /*1610b0*/  LDL.LU R28, [R1+0x6f8] ;  /* 0x0006f800011c7983 */ /* 0x000ee20000300800 */
[----:B------:R-:W-:-:S03]  /*1610c0*/  VIADD R58, R58, UR6 ;  /* 0x000000063a3a7c36 */ /* 0x000fc60008000000 */
[----:B------:R-:W3:Y:S01]  /*1610d0*/  LDL.LU R29, [R1+0x6fc] ;  /* 0x0006fc00011d7983 */ /* 0x000ee20000300800 */
[----:B------:R-:W-:Y:S01]  /*1610e0*/  ULDC UR6, c[0x0][0x248] ;  /* 0x0000920000067ab9 */ /* 0x000fe20000000800 */
[----:B------:R-:W-:Y:S02]  /*1610f0*/  SHF.R.S32.HI R59, RZ, 0x1f, R58 ;  /* 0x0000001fff3b7819 */ /* 0x000fe4000001143a */
[----:B0-----:R-:W-:Y:S02]  /*161100*/  IADD3 R16, P0, R58, R36, RZ ;  /* 0x000000243a107210 */ /* 0x001fe40007f1e0ff */
[----:B----4-:R-:W-:-:S03]  /*161110*/  F2FP.SATFINITE.E4M3.F32.PACK_AB_MERGE_C R3, R23, R22, RZ ;  /* 0x000000161703723e */ /* 0x010fc600048070ff */
[----:B------:R-:W-:Y:S02]  /*161120*/  IMAD.X R17, R59, 0x1, R37, P0 ;  /* 0x000000013b117824 */ /* 0x000fe400000e0625 */
[----:B------:R2:W-:Y:S04]  /*161130*/  STL [R1+0x2574], R3 ;  /* 0x0025740301007387 */ /* 0x0005e80000100800 */
[----:B------:R-:W4:Y:S04]  /*161140*/  LDL.LU R50, [R1+0x6c0] ;  /* 0x0006c00001327983 */ /* 0x000f280000300800 */
[----:B------:R-:W4:Y:S04]  /*161150*/  LDL.LU R51, [R1+0x6c4] ;  /* 0x0006c40001337983 */ /* 0x000f280000300800 */
[----:B------:R-:W-:Y:S01]  /*161160*/  STL.64 [R1+0x1058], R16 ;  /* 0x0010581001007387 */ /* 0x000fe20000100a00 */
[----:B--2---:R-:W-:-:S05]  /*161170*/  F2FP.SATFINITE.E4M3.F32.PACK_AB_MERGE_C R3, R55, R57, RZ ;  /* 0x000000393703723e */ /* 0x004fca00048070ff */
[----:B------:R0:W-:Y:S04]  /*161180*/  STL [R1+0x2570], R3 ;  /* 0x0025700301007387 */ /* 0x0001e80000100800 */
[----:B------:R-:W2:Y:S04]  /*161190*/  LDL.LU R57, [R1+0x6c8] ;  /* 0x0006c80001397983 */ /* 0x000ea80000300800 */
[----:B------:R-:W2:Y:S01]  /*1611a0*/  LDL.LU R55, [R1+0x6cc] ;  /* 0x0006cc0001377983 */ /* 0x000ea20000300800 */
[----:B------:R-:W-:Y:S02]  /*1611b0*/  F2FP.SATFINITE.E4M3.F32.PACK_AB_MERGE_C R0, R0, R2, RZ ;  /* 0x000000020000723e */ /* 0x000fe400048070ff */
[----:B------:R-:W-:-:S05]  /*1611c0*/  IADD3 R2, P0, R58, R34, RZ ;  /* 0x000000223a027210 */ /* 0x000fca0007f1e0ff */
[----:B0-----:R-:W-:Y:S01]  /*1611d0*/  IMAD.X R3, R59, 0x1, R35, P0 ;  /* 0x000000013b037824 */ /* 0x001fe200000e0623 */
[----:B------:R-:W-:Y:S04]  /*1611e0*/  STL [R1+0x2590], R0 ;  /* 0x0025900001007387 */ /* 0x000fe80000100800 */
[----:B------:R0:W-:Y:S01]  /*1611f0*/  STL.64 [R1+0x1050], R2 ;  /* 0x0010500201007387 */ /* 0x0001e20000100a00 */
[----:B---3--:R-:W-:-:S03]  /*161200*/  F2FP.SATFINITE.E4M3.F32.PACK_AB_MERGE_C R6, R33, R31, RZ ;  /* 0x0000001f2106723e */ /* 0x008fc600048070ff */
[----:B0-----:R-:W3:Y:S04]  /*161210*/  LDL.LU R2, [R1+0x6a0] ;  /* 0x0006a00001027983 */ /* 0x001ee80000300800 */
[----:B------:R-:W3:Y:S01]  /*161220*/  LDL.LU R0, [R1+0x6a4] ;  /* 0x0006a40001007983 */ /* 0x000ee20000300800 */
[----:B------:R-:W-:-:S03]  /*161230*/  F2FP.SATFINITE.E4M3.F32.PACK_AB_MERGE_C R3, R43, R42, RZ ;  /* 0x0000002a2b03723e */ /* 0x000fc600048070ff */
        /* <DEDUP_REMOVED lines=24> */
[----:B------:R-:W3:Y:S04]  /*1613c0*/  LDL.LU R25, [R1+0x65c] ;  /* 0x00065c0001197983 */ /* 0x000ee80000300800 */
[----:B------:R-:W3:Y:S04]  /*1613d0*/  LDL.LU R28, [R1+0x2310] ;  /* 0x00231000011c7983 */ /* 0x000ee80000300800 */
[----:B------:R-:W3:Y:S01]  /*1613e0*/  LDL.LU R29, [R1+0x2314] ;  /* 0x00231400011d7983 */ /* 0x000ee20000300800 */
[----:B------:R-:W-:Y:S01]  /*1613f0*/  ULDC UR6, c[0x0][0x248] ;  /* 0x0000920000067ab9 */ /* 0x000fe20000000800 */
[----:B------:R-:W-:-:S02]  /*161400*/  SHF.R.S32.HI R59, RZ, 0x1f, R58 ;  /* 0x0000001fff3b7819 */ /* 0x000fc4000001143a */
[----:B0-----:R-:W-:Y:S02]  /*161410*/  IADD3 R16, P0, R58, R36, RZ ;  /* 0x000000243a107210 */ /* 0x001fe40007f1e0ff */
[----:B----4-:R-:W-:-:S03]  /*161420*/  F2FP.SATFINITE.E4M3.F32.PACK_AB_MERGE_C R3, R51, R50, RZ ;  /* 0x000000323303723e */ /* 0x010fc600048070ff */
[----:B------:R-:W-:Y:S02]  /*161430*/  IMAD.X R17, R59, 0x1, R37, P0 ;  /* 0x000000013b117824 */ /* 0x000fe400000e0625 */
[----:B------:R2:W-:Y:S02]  /*161440*/  STL [R1+0x25d4], R3 ;  /* 0x0025d40301007387 */ /* 0x0005e40000100800 */
[----:B--2---:R-:W-:Y:S02]  /*161450*/  F2FP.SATFINITE.E4M3.F32.PACK_AB_MERGE_C R3, R55, R57, RZ ;  /* 0x000000393703723e */ /* 0x004fe400048070ff */
[----:B------:R-:W2:Y:S04]  /*161460*/  LDL.LU R57, [R1+0x2318] ;  /* 0x0023180001397983 */ /* 0x000ea80000300800 */
[----:B------:R-:W2:Y:S04]  /*161470*/  LDL.LU R55, [R1+0x231c] ;  /* 0x00231c0001377983 */ /* 0x000ea80000300800 */
[----:B------:R0:W-:Y:S04]  /*161480*/  STL.64 [R1+0x1038], R16 ;  /* 0x0010381001007387 */ /* 0x0001e80000100a00 */
[----:B------:R3:W-:Y:S01]  /*161490*/  STL [R1+0x25d0], R3 ;  /* 0x0025d00301007387 */ /* 0x0007e20000100800 */
[----:B0-----:R-:W-:-:S05]  /*1614a0*/  IADD3 R16, P0, R58, R34, RZ ;  /* 0x000000223a107210 */ /* 0x001fca0007f1e0ff */
[----:B------:R-:W-:Y:S01]  /*1614b0*/  IMAD.X R17, R59, 0x1, R35, P0 ;  /* 0x000000013b117824 */ /* 0x000fe200000e0623 */
[----:B---3--:R-:W-:Y:S02]  /*1614c0*/  F2FP.SATFINITE.E4M3.F32.PACK_AB_MERGE_C R3, R0, R2, RZ ;  /* 0x000000020003723e */ /* 0x008fe400048070ff */
[----:B------:R-:W3:Y:S04]  /*1614d0*/  LDL.LU R2, [R1+0x600] ;  /* 0x0006000001027983 */ /* 0x000ee80000300800 */
[----:B------:R-:W3:Y:S01]  /*1614e0*/  LDL.LU R0, [R1+0x604] ;  /* 0x0006040001007983 */ /* 0x000ee20000300800 */
[----:B------:R-:W-:-:S03]  /*1614f0*/  F2FP.SATFINITE.E4M3.F32.PACK_AB_MERGE_C R6, R33, R31, RZ ;  /* 0x0000001f2106723e */ /* 0x000fc600048070ff */
[----:B------:R0:W-:Y:S04]  /*161500*/  STL [R1+0x25f0], R3 ;  /* 0x0025f00301007387 */ /* 0x0001e80000100800 */
[----:B------:R-:W4:Y:S04]  /*161510*/  LDL.LU R31, [R1+0x608] ;  /* 0x00060800011f7983 */ /* 0x000f280000300800 */
[----:B------:R1:W-:Y:S04]  /*161520*/  STL.64 [R1+0x1030], R16 ;  /* 0x0010301001007387 */ /* 0x0003e80000100a00 */
[----:B------:R-:W-:Y:S04]  /*161530*/  STL [R1+0x25ec], R6 ;  /* 0x0025ec0601007387 */ /* 0x000fe80000100800 */
[----:B------:R-:W4:Y:S01]  /*161540*/  LDL.LU R33, [R1+0x60c] ;  /* 0x00060c0001217983 */ /* 0x000f220000300800 */
[----:B0-----:R-:W-:-:S05]  /*161550*/  F2FP.SATFINITE.E4M3.F32.PACK_AB_MERGE_C R3, R43, R42, RZ ;  /* 0x0000002a2b03723e */ /* 0x001fca00048070ff */
[----:B------:R0:W-:Y:S04]  /*161560*/  STL [R1+0x2608], R3 ;  /* 0x0026080301007387 */ /* 0x0001e80000100800 */
[----:B------:R-:W4:Y:S04]  /*161570*/  LDL.LU R42, [R1+0x5e0] ;  /* 0x0005e000012a7983 */ /* 0x000f280000300800 */
[----:B------:R-:W4:Y:S01]  /*161580*/  LDL.LU R43, [R1+0x5e4] ;  /* 0x0005e400012b7983 */ /* 0x000f220000300800 */
[----:B-1----:R-:W-:-:S05]  /*161590*/  IADD3 R16, P0, R58, R38, RZ ;  /* 0x000000263a107210 */ /* 0x002fca0007f1e0ff */
[----:B------:R-:W-:Y:S01]  /*1615a0*/  IMAD.X R17, R59, 0x1, R39, P0 ;  /* 0x000000013b117824 */ /* 0x000fe200000e0627 */
[----:B0-----:R-:W-:-:S04]  /*1615b0*/  F2FP.SATFINITE.E4M3.F32.PACK_AB_MERGE_C R3, R56, R44, RZ ;  /* 0x0000002c3803723e */ /* 0x001fc800048070ff */
[----:B------:R0:W-:Y:S04]  /*1615c0*/  STL.64 [R1+0x1028], R16 ;  /* 0x0010281001007387 */ /* 0x0001e80000100a00 */
[----:B------:R1:W-:Y:S04]  /*1615d0*/  STL [R1+0x2604], R3 ;  /* 0x0026040301007387 */ /* 0x0003e80000100800 */
[----:B------:R-:W4:Y:S04]  /*1615e0*/  LDL.LU R44, [R1+0x5e8] ;  /* 0x0005e800012c7983 */ /* 0x000f280000300800 */
[----:B------:R-:W4:Y:S01]  /*1615f0*/  LDL.LU R56, [R1+0x5ec] ;  /* 0x0005ec0001387983 */ /* 0x000f220000300800 */
[----:B0-----:R-:W-:-:S02]  /*161600*/  IADD3 R16, P0, R58, R40, RZ ;  /* 0x000000283a107210 */ /* 0x001fc40007f1e0ff */
[----:B------:R-:W-:Y:S02]  /*161610*/  F2FP.SATFINITE.E4M3.F32.PACK_AB_MERGE_C R6, R23, R22, RZ ;  /* 0x000000161706723e */ /* 0x000fe400048070ff */
[----:B-1----:R-:W-:Y:S01]  /*161620*/  F2FP.SATFINITE.E4M3.F32.PACK_AB_MERGE_C R3, R25, R24, RZ ;  /* 0x000000181903723e */ /* 0x002fe200048070ff */
[----:B------:R-:W-:Y:S02]  /*161630*/  IMAD.X R17, R59, 0x1, R41, P0 ;  /* 0x000000013b117824 */ /* 0x000fe400000e0629 */
[----:B------:R-:W-:Y:S01]  /*161640*/  VIADD R58, R58, UR6 ;  /* 0x000000063a3a7c36 */ /* 0x000fe20008000000 */
[----:B------:R-:W-:Y:S02]  /*161650*/  ULDC UR6, c[0x0][0x248] ;  /* 0x0000920000067ab9 */ /* 0x000fe40000000800 */
[----:B------:R-:W-:Y:S04]  /*161660*/  STL.64 [R1+0x1020], R16 ;  /* 0x0010201001007387 */ /* 0x000fe80000100a00 */
[----:B------:R-:W-:Y:S04]  /*161670*/  STL [R1+0x261c], R6 ;  /* 0x00261c0601007387 */ /* 0x000fe80000100800 */
[----:B------:R0:W-:Y:S04]  /*161680*/  STL [R1+0x2618], R3 ;  /* 0x0026180301007387 */ /* 0x0001e80000100800 */
[----:B------:R-:W4:Y:S01]  /*161690*/  LDL.LU R18, [R1+0x5c0] ;  /* 0x0005c00001127983 */ /* 0x000f220000300800 */
[----:B------:R-:W-:-:S03]  /*1616a0*/  SHF.R.S32.HI R59, RZ, 0x1f, R58 ;  /* 0x0000001fff3b7819 */ /* 0x000fc6000001143a */
[----:B------:R-:W4:Y:S01]  /*1616b0*/  LDL.LU R19, [R1+0x5c4] ;  /* 0x0005c40001137983 */ /* 0x000f220000300800 */
[----:B0-----:R-:W-:Y:S02]  /*1616c0*/  F2FP.SATFINITE.E4M3.F32.PACK_AB_MERGE_C R3, R29, R28, RZ ;  /* 0x0000001c1d03723e */ /* 0x001fe400048070ff */
[----:B------:R-:W-:-:S03]  /*1616d0*/  IADD3 R16, P0, R58, R36, RZ ;  /* 0x000000243a107210 */ /* 0x000fc60007f1e0ff */
[----:B------:R-:W-:Y:S04]  /*1616e0*/  STL [R1+0x2638], R3 ;  /* 0x0026380301007387 */ /* 0x000fe80000100800 */
[----:B------:R-:W4:Y:S04]  /*1616f0*/  LDL.LU R28, [R1+0x5c8] ;  /* 0x0005c800011c7983 */ /* 0x000f280000300800 */
[----:B------:R-:W4:Y:S01]  /*161700*/  LDL.LU R29, [R1+0x5cc] ;  /* 0x0005cc00011d7983 */ /* 0x000f220000300800 */
[----:B------:R-:W-:-:S03]  /*161710*/  IMAD.X R17, R59, 0x1, R37, P0 ;  /* 0x000000013b117824 */ /* 0x000fc600000e0625 */
[----:B------:R-:W4:Y:S04]  /*161720*/  LDL.LU R50, [R1+0x590] ;  /* 0x0005900001327983 */ /* 0x000f280000300800 */
[----:B------:R-:W4:Y:S04]  /*161730*/  LDL.LU R51, [R1+0x594] ;  /* 0x0005940001337983 */ /* 0x000f280000300800 */
[----:B------:R0:W-:Y:S02]  /*161740*/  STL.64 [R1+0x1018], R16 ;  /* 0x0010181001007387 */ /* 0x0001e40000100a00 */
[----:B0-----:R-:W-:-:S05]  /*161750*/  IADD3 R16, P0, R58, R34, RZ ;  /* 0x000000223a107210 */ /* 0x001fca0007f1e0ff */
[----:B------:R-:W-:Y:S01]  /*161760*/  IMAD.X R17, R59, 0x1, R35, P0 ;  /* 0x000000013b117824 */ /* 0x000fe200000e0623 */
[----:B--2---:R-:W-:-:S05]  /*161770*/  F2FP.SATFINITE.E4M3.F32.PACK_AB_MERGE_C R3, R55, R57, RZ ;  /* 0x000000393703723e */ /* 0x004fca00048070ff */
[----:B------:R-:W-:Y:S04]  /*161780*/  STL [R1+0x2634], R3 ;  /* 0x0026340301007387 */ /* 0x000fe80000100800 */
[----:B------:R-:W2:Y:S04]  /*161790*/  LDL.LU R57, [R1+0x598] ;  /* 0x0005980001397983 */ /* 0x000ea80000300800 */
[----:B------:R-:W2:Y:S01]  /*1617a0*/  LDL.LU R55, [R1+0x59c] ;  /* 0x00059c0001377983 */ /* 0x000ea20000300800 */
[----:B---3--:R-:W-:-:S05]  /*1617b0*/  F2FP.SATFINITE.E4M3.F32.PACK_AB_MERGE_C R0, R0, R2, RZ ;  /* 0x000000020000723e */ /* 0x008fca00048070ff */
[----:B------:R0:W-:Y:S04]  /*1617c0*/  STL [R1+0x2650], R0 ;  /* 0x0026500001007387 */ /* 0x0001e80000100800 */
[----:B------:R-:W3:Y:S04]  /*1617d0*/  LDL.LU R2, [R1+0x570] ;  /* 0x0005700001027983 */ /* 0x000ee80000300800 */
[----:B0-----:R-:W3:Y:S01]  /*1617e0*/  LDL.LU R0, [R1+0x574] ;  /* 0x0005740001007983 */ /* 0x001ee20000300800 */
[----:B----4-:R-:W-:-:S03]  /*1617f0*/  F2FP.SATFINITE.E4M3.F32.PACK_AB_MERGE_C R6, R33, R31, RZ ;  /* 0x0000001f2106723e */ /* 0x010fc600048070ff */
[----:B------:R-:W4:Y:S01]  /*161800*/  LDL.LU R31, [R1+0x578] ;  /* 0x00057800011f7983 */ /* 0x000f220000300800 */
[----:B------:R-:W-:-:S03]  /*161810*/  F2FP.SATFINITE.E4M3.F32.PACK_AB_MERGE_C R3, R43, R42, RZ ;  /* 0x0000002a2b03723e */ /* 0x000fc600048070ff */
[----:B------:R0:W-:Y:S04]  /*161820*/  STL.64 [R1+0x1010], R16 ;  /* 0x0010101001007387 */ /* 0x0001e80000100a00 */
[----:B------:R-:W-:Y:S04]  /*161830*/  STL [R1+0x264c], R6 ;  /* 0x00264c0601007387 */ /* 0x000fe80000100800 */
[----:B------:R-:W4:Y:S04]  /*161840*/  LDL.LU R33, [R1+0x57c] ;  /* 0x00057c0001217983 */ /* 0x000f280000300800 */
[----:B------:R1:W-:Y:S04]  /*161850*/  STL [R1+0x2664], R3 ;  /* 0x0026640301007387 */ /* 0x0003e80000100800 */
[----:B------:R-:W4:Y:S04]  /*161860*/  LDL.LU R42, [R1+0x550] ;  /* 0x00055000012a7983 */ /* 0x000f280000300800 */
[----:B------:R-:W4:Y:S01]  /*161870*/  LDL.LU R43, [R1+0x554] ;  /* 0x00055400012b7983 */ /* 0x000f220000300800 */
[----:B0-----:R-:W-:-:S05]  /*161880*/  IADD3 R16, P0, R58, R38, RZ ;  /* 0x000000263a107210 */ /* 0x001fca0007f1e0ff */
[----:B------:R-:W-:Y:S01]  /*161890*/  IMAD.X R17, R59, 0x1, R39, P0 ;  /* 0x000000013b117824 */ /* 0x000fe200000e0627 */
[----:B-1----:R-:W-:-:S04]  /*1618a0*/  F2FP.SATFINITE.E4M3.F32.PACK_AB_MERGE_C R3, R56, R44, RZ ;  /* 0x0000002c3803723e */ /* 0x002fc800048070ff */
[----:B------:R0:W-:Y:S04]  /*1618b0*/  STL.64 [R1+0x1008], R16 ;  /* 0x0010081001007387 */ /* 0x0001e80000100a00 */
[----:B------:R1:W-:Y:S04]  /*1618c0*/  STL [R1+0x2660], R3 ;  /* 0x0026600301007387 */ /* 0x0003e80000100800 */
[----:B------:R-:W4:Y:S04]  /*1618d0*/  LDL.LU R22, [R1+0x558] ;  /* 0x0005580001167983 */ /* 0x000f280000300800 */
        /* <DEDUP_REMOVED lines=8> */
[----:B------:R-:W4:Y:S01]  /*161960*/  LDL.LU R56, [R1+0x230c] ;  /* 0x00230c0001387983 */ /* 0x000f220000300800 */
[----:B------:R-:W-:Y:S01]  /*161970*/  VIADD R58, R58, UR6 ;  /* 0x000000063a3a7c36 */ /* 0x000fe20008000000 */
[----:B------:R-:W-:Y:S01]  /*161980*/  ULDC UR6, c[0x0][0x248] ;  /* 0x0000920000067ab9 */ /* 0x000fe20000000800 */
[----:B-1----:R-:W-:-:S02]  /*161990*/  F2FP.SATFINITE.E4M3.F32.PACK_AB_MERGE_C R3, R29, R28, RZ ;  /* 0x0000001c1d03723e */ /* 0x002fc400048070ff */
[----:B------:R-:W4:Y:S04]  /*1619a0*/  LDL.LU R28, [R1+0x500] ;  /* 0x00050000011c7983 */ /* 0x000f280000300800 */
[----:B------:R-:W-:Y:S04]  /*1619b0*/  STL [R1+0x2680], R6 ;  /* 0x0026800601007387 */ /* 0x000fe80000100800 */
[----:B------:R-:W4:Y:S04]  /*1619c0*/  LDL.LU R29, [R1+0x504] ;  /* 0x00050400011d7983 */ /* 0x000f280000300800 */
[----:B------:R1:W-:Y:S01]  /*1619d0*/  STL [R1+0x267c], R3 ;  /* 0x00267c0301007387 */ /* 0x0003e20000100800 */
[----:B------:R-:W-:-:S02]  /*1619e0*/  SHF.R.S32.HI R59, RZ, 0x1f, R58 ;  /* 0x0000001fff3b7819 */ /* 0x000fc4000001143a */
[----:B0-----:R-:W-:Y:S02]  /*1619f0*/  IADD3 R16, P0, R58, R36, RZ ;  /* 0x000000243a107210 */ /* 0x001fe40007f1e0ff */
[----:B-1----:R-:W-:-:S03]  /*161a00*/  F2FP.SATFINITE.E4M3.F32.PACK_AB_MERGE_C R3, R51, R50, RZ ;  /* 0x000000323303723e */ /* 0x002fc600048070ff */
[----:B------:R-:W-:Y:S02]  /*161a10*/  IMAD.X R17, R59, 0x1, R37, P0 ;  /* 0x000000013b117824 */ /* 0x000fe400000e0625 */
[----:B------:R2:W-:Y:S02]  /*161a20*/  STL [R1+0x269c], R3 ;  /* 0x00269c0301007387 */ /* 0x0005e40000100800 */
[----:B--2---:R-:W-:Y:S02]  /*161a30*/  F2FP.SATFINITE.E4M3.F32.PACK_AB_MERGE_C R3, R55, R57, RZ ;  /* 0x000000393703723e */ /* 0x004fe400048070ff */
[----:B------:R-:W2:Y:S04]  /*161a40*/  LDL.LU R57, [R1+0x508] ;  /* 0x0005080001397983 */ /* 0x000ea80000300800 */
[----:B------:R-:W-:Y:S04]  /*161a50*/  STL.64 [R1+0xff8], R16 ;  /* 0x000ff81001007387 */ /* 0x000fe80000100a00 */
[----:B------:R0:W-:Y:S04]  /*161a60*/  STL [R1+0x2698], R3 ;  /* 0x0026980301007387 */ /* 0x0001e80000100800 */
[----:B------:R-:W2:Y:S01]  /*161a70*/  LDL.LU R55, [R1+0x50c] ;  /* 0x00050c0001377983 */ /* 0x000ea20000300800 */
[----:B---3--:R-:W-:-:S02]  /*161a80*/  F2FP.SATFINITE.E4M3.F32.PACK_AB_MERGE_C R0, R0, R2, RZ ;  /* 0x000000020000723e */ /* 0x008fc400048070ff */
[----:B------:R-:W-:-:S05]  /*161a90*/  IADD3 R2, P0, R58, R34, RZ ;  /* 0x000000223a027210 */ /* 0x000fca0007f1e0ff */
[----:B0-----:R-:W-:Y:S01]  /*161aa0*/  IMAD.X R3, R59, 0x1, R35, P0 ;  /* 0x000000013b037824 */ /* 0x001fe200000e0623 */
[----:B------:R-:W-:Y:S04]  /*161ab0*/  STL [R1+0x26b0], R0 ;  /* 0x0026b00001007387 */ /* 0x000fe80000100800 */
[----:B------:R0:W-:Y:S01]  /*161ac0*/  STL.64 [R1+0xff0], R2 ;  /* 0x000ff00201007387 */ /* 0x0001e20000100a00 */
[----:B----4-:R-:W-:-:S03]  /*161ad0*/  F2FP.SATFINITE.E4M3.F32.PACK_AB_MERGE_C R6, R33, R31, RZ ;  /* 0x0000001f2106723e */ /* 0x010fc600048070ff */
[----:B0-----:R-:W3:Y:S04]  /*161ae0*/  LDL.LU R2, [R1+0x22f0] ;  /* 0x0022f00001027983 */ /* 0x001ee80000300800 */
[----:B------:R-:W3:Y:S01]  /*161af0*/  LDL.LU R0, [R1+0x22f4] ;  /* 0x0022f40001007983 */ /* 0x000ee20000300800 */
[----:B------:R-:W-:-:S03]  /*161b00*/  F2FP.SATFINITE.E4M3.F32.PACK_AB_MERGE_C R3, R43, R42, RZ ;  /* 0x0000002a2b03723e */ /* 0x000fc600048070ff */
[----:B------:R-:W4:Y:S04]  /*161b10*/  LDL.LU R31, [R1+0x22f8] ;  /* 0x0022f800011f7983 */ /* 0x000f280000300800 */
[----:B------:R-:W-:Y:S04]  /*161b20*/  STL [R1+0x26ac], R6 ;  /* 0x0026ac0601007387 */ /* 0x000fe80000100800 */
[----:B------:R-:W4:Y:S04]  /*161b30*/  LDL.LU R33, [R1+0x22fc] ;  /* 0x0022fc0001217983 */ /* 0x000f280000300800 */
[----:B------:R0:W-:Y:S04]  /*161b40*/  STL [R1+0x26c8], R3 ;  /* 0x0026c80301007387 */ /* 0x0001e80000100800 */
[----:B------:R-:W4:Y:S04]  /*161b50*/  LDL.LU R42, [R1+0x4c0] ;  /* 0x0004c000012a7983 */ /* 0x000f280000300800 */
[----:B------:R-:W4:Y:S01]  /*161b60*/  LDL.LU R43, [R1+0x4c4] ;  /* 0x0004c400012b7983 */ /* 0x000f220000300800 */
[----:B------:R-:W-:-:S05]  /*161b70*/  IADD3 R16, P0, R58, R38, RZ ;  /* 0x000000263a107210 */ /* 0x000fca0007f1e0ff */
[----:B------:R-:W-:Y:S01]  /*161b80*/  IMAD.X R17, R59, 0x1, R39, P0 ;  /* 0x000000013b117824 */ /* 0x000fe200000e0627 */
[----:B0-----:R-:W-:-:S04]  /*161b90*/  F2FP.SATFINITE.E4M3.F32.PACK_AB_MERGE_C R3, R23, R22, RZ ;  /* 0x000000161703723e */ /* 0x001fc800048070ff */
[----:B------:R0:W-:Y:S04]  /*161ba0*/  STL.64 [R1+0xfe8], R16 ;  /* 0x000fe81001007387 */ /* 0x0001e80000100a00 */
[----:B------:R1:W-:Y:S01]  /*161bb0*/  STL [R1+0x26c0], R3 ;  /* 0x0026c00301007387 */ /* 0x0003e20000100800 */
[----:B0-----:R-:W-:Y:S02]  /*161bc0*/  IADD3 R16, P0, R58, R40, RZ ;  /* 0x000000283a107210 */ /* 0x001fe40007f1e0ff */
[----:B------:R-:W-:Y:S02]  /*161bd0*/  F2FP.SATFINITE.E4M3.F32.PACK_AB_MERGE_C R6, R25, R24, RZ ;  /* 0x000000181906723e */ /* 0x000fe400048070ff */
[----:B-1----:R-:W-:Y:S02]  /*161be0*/  F2FP.SATFINITE.E4M3.F32.PACK_AB_MERGE_C R3, R56, R44, RZ ;  /* 0x0000002c3803723e */ /* 0x002fe400048070ff */
[----:B------:R-:W4:Y:S01]  /*161bf0*/  LDL.LU R44, [R1+0x4c8] ;  /* 0x0004c800012c7983 */ /* 0x000f220000300800 */
[----:B------:R-:W-:-:S05]  /*161c00*/  IMAD.X R17, R59, 0x1, R41, P0 ;  /* 0x000000013b117824 */ /* 0x000fca00000e0629 */
[----:B------:R-:W-:Y:S04]  /*161c10*/  STL.64 [R1+0xfe0], R16 ;  /* 0x000fe01001007387 */ /* 0x000fe80000100a00 */
[----:B------:R-:W-:Y:S04]  /*161c20*/  STL [R1+0x26e0], R6 ;  /* 0x0026e00601007387 */ /* 0x000fe80000100800 */
[----:B------:R-:W4:Y:S04]  /*161c30*/  LDL.LU R56, [R1+0x4cc] ;  /* 0x0004cc0001387983 */ /* 0x000f280000300800 */
[----:B------:R0:W-:Y:S04]  /*161c40*/  STL [R1+0x26dc], R3 ;  /* 0x0026dc0301007387 */ /* 0x0001e80000100800 */
[----:B------:R-:W4:Y:S04]  /*161c50*/  LDL.LU R18, [R1+0xa90] ;  /* 0x000a900001127983 */ /* 0x000f280000300800 */
[----:B------:R-:W4:Y:S01]  /*161c60*/  LDL.LU R19, [R1+0xa94] ;  /* 0x000a940001137983 */ /* 0x000f220000300800 */
[----:B------:R-:W-:Y:S01]  /*161c70*/  VIADD R58, R58, UR6 ;  /* 0x000000063a3a7c36 */ /* 0x000fe20008000000 */
[----:B------:R-:W-:Y:S01]  /*161c80*/  ULDC UR6, c[0x0][0x248] ;  /* 0x0000920000067ab9 */ /* 0x000fe20000000800 */
[----:B0-----:R-:W-:-:S05]  /*161c90*/  F2FP.SATFINITE.E4M3.F32.PACK_AB_MERGE_C R3, R29, R28, RZ ;  /* 0x0000001c1d03723e */ /* 0x001fca00048070ff */
[----:B------:R2:W-:Y:S04]  /*161ca0*/  STL [R1+0x2708], R3 ;  /* 0x0027080301007387 */ /* 0x0005e80000100800 */
[----:B------:R-:W4:Y:S04]  /*161cb0*/  LDL.LU R50, [R1+0xa98] ;  /* 0x000a980001327983 */ /* 0x000f280000300800 */
[----:B------:R-:W4:Y:S01]  /*161cc0*/  LDL.LU R51, [R1+0xa9c] ;  /* 0x000a9c0001337983 */ /* 0x000f220000300800 */
[----:B------:R-:W-:Y:S02]  /*161cd0*/  SHF.R.S32.HI R59, RZ, 0x1f, R58 ;  /* 0x0000001fff3b7819 */ /* 0x000fe4000001143a */
[----:B------:R-:W-:Y:S01]  /*161ce0*/  IADD3 R16, P0, R58, R36, RZ ;  /* 0x000000243a107210 */ /* 0x000fe20007f1e0ff */
[----:B------:R-:W4:Y:S04]  /*161cf0*/  LDL.LU R28, [R1+0xa70] ;  /* 0x000a7000011c7983 */ /* 0x000f280000300800 */
[----:B------:R-:W4:Y:S01]  /*161d00*/  LDL.LU R29, [R1+0xa74] ;  /* 0x000a7400011d7983 */ /* 0x000f220000300800 */
        /* <DEDUP_REMOVED lines=11> */
[----:B----4-:R-:W-:-:S03]  /*161dc0*/  F2FP.SATFINITE.E4M3.F32.PACK_AB_MERGE_C R6, R33, R31, RZ ;  /* 0x0000001f2106723e */ /* 0x010fc600048070ff */
        /* <DEDUP_REMOVED lines=8> */
[----:B------:R-:W4:Y:S04]  /*161e50*/  LDL.LU R25, [R1+0xa44] ;  /* 0x000a440001197983 */ /* 0x000f280000300800 */
[----:B------:R-:W4:Y:S04]  /*161e60*/  LDL.LU R31, [R1+0xa48] ;  /* 0x000a4800011f7983 */ /* 0x000f280000300800 */
[----:B------:R-:W4:Y:S01]  /*161e70*/  LDL.LU R33, [R1+0xa4c] ;  /* 0x000a4c0001217983 */ /* 0x000f220000300800 */
[----:B-1----:R-:W-:-:S03]  /*161e80*/  IADD3 R16, P0, R58, R38, RZ ;  /* 0x000000263a107210 */ /* 0x002fc60007f1e0ff */
[----:B------:R-:W4:Y:S04]  /*161e90*/  LDL.LU R42, [R1+0xa10] ;  /* 0x000a1000012a7983 */ /* 0x000f280000300800 */
[----:B------:R-:W4:Y:S01]  /*161ea0*/  LDL.LU R43, [R1+0xa14] ;  /* 0x000a1400012b7983 */ /* 0x000f220000300800 */
[----:B------:R-:W-:-:S05]  /*161eb0*/  IMAD.X R17, R59, 0x1, R39, P0 ;  /* 0x000000013b117824 */ /* 0x000fca00000e0627 */
[----:B------:R1:W-:Y:S01]  /*161ec0*/  STL.64 [R1+0xfc8], R16 ;  /* 0x000fc81001007387 */ /* 0x0003e20000100a00 */
[----:B0-----:R-:W-:Y:S02]  /*161ed0*/  F2FP.SATFINITE.E4M3.F32.PACK_AB_MERGE_C R3, R56, R44, RZ ;  /* 0x0000002c3803723e */ /* 0x001fe400048070ff */
[----:B-1----:R-:W-:Y:S02]  /*161ee0*/  IADD3 R16, P0, R58, R40, RZ ;  /* 0x000000283a107210 */ /* 0x002fe40007f1e0ff */
[----:B------:R-:W-:Y:S01]  /*161ef0*/  F2FP.SATFINITE.E4M3.F32.PACK_AB_MERGE_C R6, R19, R18, RZ ;  /* 0x000000121306723e */ /* 0x000fe200048070ff */
[----:B------:R0:W-:Y:S04]  /*161f00*/  STL [R1+0x275c], R3 ;  /* 0x00275c0301007387 */ /* 0x0001e80000100800 */
[----:B------:R-:W4:Y:S01]  /*161f10*/  LDL.LU R44, [R1+0xa18] ;  /* 0x000a1800012c7983 */ /* 0x000f220000300800 */
[----:B------:R-:W-:-:S03]  /*161f20*/  IMAD.X R17, R59, 0x1, R41, P0 ;  /* 0x000000013b117824 */ /* 0x000fc600000e0629 */
[----:B------:R-:W4:Y:S01]  /*161f30*/  LDL.LU R56, [R1+0xa1c] ;  /* 0x000a1c0001387983 */ /* 0x000f220000300800 */
[----:B------:R-:W-:Y:S01]  /*161f40*/  VIADD R58, R58, UR6 ;  /* 0x000000063a3a7c36 */ /* 0x000fe20008000000 */
[----:B------:R-:W-:Y:S02]  /*161f50*/  ULDC UR6, c[0x0][0x248] ;  /* 0x0000920000067ab9 */ /* 0x000fe40000000800 */
[----:B------:R1:W-:Y:S04]  /*161f60*/  STL.64 [R1+0xfc0], R16 ;  /* 0x000fc01001007387 */ /* 0x0003e80000100a00 */
[----:B------:R-:W-:Y:S01]  /*161f70*/  STL [R1+0x27a8], R6 ;  /* 0x0027a80601007387 */ /* 0x000fe20000100800 */
[----:B0-----:R-:W-:Y:S02]  /*161f80*/  F2FP.SATFINITE.E4M3.F32.PACK_AB_MERGE_C R3, R51, R50, RZ ;  /* 0x000000323303723e */ /* 0x001fe400048070ff */
[----:B------:R-:W-:-:S03]  /*161f90*/  SHF.R.S32.HI R59, RZ, 0x1f, R58 ;  /* 0x0000001fff3b7819 */ /* 0x000fc6000001143a */
[----:B------:R0:W-:Y:S01]  /*161fa0*/  STL [R1+0x279c], R3 ;  /* 0x00279c0301007387 */ /* 0x0001e20000100800 */
[----:B-1----:R-:W-:Y:S02]  /*161fb0*/  IADD3 R16, P0, R58, R36, RZ ;  /* 0x000000243a107210 */ /* 0x002fe40007f1e0ff */
[----:B0-----:R-:W-:-:S03]  /*161fc0*/  F2FP.SATFINITE.E4M3.F32.PACK_AB_MERGE_C R3, R29, R28, RZ ;  /* 0x0000001c1d03723e */ /* 0x001fc600048070ff */
[----:B------:R-:W-:Y:S02]  /*161fd0*/  IMAD.X R17, R59, 0x1, R37, P0 ;  /* 0x000000013b117824 */ /* 0x000fe400000e0625 */
[----:B------:R-:W-:Y:S04]  /*161fe0*/  STL [R1+0x27cc], R3 ;  /* 0x0027cc0301007387 */ /* 0x000fe80000100800 */
[----:B------:R-:W4:Y:S04]  /*161ff0*/  LDL.LU R28, [R1+0x9e0] ;  /* 0x0009e000011c7983 */ /* 0x000f280000300800 */
[----:B------:R-:W4:Y:S04]  /*162000*/  LDL.LU R29, [R1+0x9e4] ;  /* 0x0009e400011d7983 */ /* 0x000f280000300800 */
[----:B------:R0:W-:Y:S02]  /*162010*/  STL.64 [R1+0xfb8], R16 ;  /* 0x000fb81001007387 */ /* 0x0001e40000100a00 */
[----:B0-----:R-:W-:-:S05]  /*162020*/  IADD3 R16, P0, R58, R34, RZ ;  /* 0x000000223a107210 */ /* 0x001fca0007f1e0ff */
[----:B------:R-:W-:Y:S01]  /*162030*/  IMAD.X R17, R59, 0x1, R35, P0 ;  /* 0x000000013b117824 */ /* 0x000fe200000e0623 */
[----:B--2---:R-:W-:-:S05]  /*162040*/  F2FP.SATFINITE.E4M3.F32.PACK_AB_MERGE_C R3, R55, R57, RZ ;  /* 0x000000393703723e */ /* 0x004fca00048070ff */
[----:B------:R-:W-:Y:S04]  /*162050*/  STL [R1+0x27c8], R3 ;  /* 0x0027c80301007387 */ /* 0x000fe80000100800 */
[----:B------:R-:W2:Y:S01]  /*162060*/  LDL.LU R55, [R1+0x9e8] ;  /* 0x0009e80001377983 */ /* 0x000ea20000300800 */
[----:B---3--:R-:W-:-:S03]  /*162070*/  F2FP.SATFINITE.E4M3.F32.PACK_AB_MERGE_C R0, R0, R2, RZ ;  /* 0x000000020000723e */ /* 0x008fc600048070ff */
[----:B------:R-:W2:Y:S04]  /*162080*/  LDL.LU R2, [R1+0x9ec] ;  /* 0x0009ec0001027983 */ /* 0x000ea80000300800 */
[----:B------:R0:W-:Y:S04]  /*162090*/  STL [R1+0x28f8], R0 ;  /* 0x0028f80001007387 */ /* 0x0001e80000100800 */
[----:B------:R-:W3:Y:S04]  /*1620a0*/  LDL.LU R57, [R1+0x9b0] ;  /* 0x0009b00001397983 */ /* 0x000ee80000300800 */
[----:B0-----:R-:W3:Y:S01]  /*1620b0*/  LDL.LU R0, [R1+0x9b4] ;  /* 0x0009b40001007983 */ /* 0x001ee20000300800 */
[----:B----4-:R-:W-:-:S03]  /*1620c0*/  F2FP.SATFINITE.E4M3.F32.PACK_AB_MERGE_C R6, R23, R22, RZ ;  /* 0x000000161706723e */ /* 0x010fc600048070ff */
[----:B------:R0:W-:Y:S01]  /*1620d0*/  STL.64 [R1+0xfb0], R16 ;  /* 0x000fb01001007387 */ /* 0x0001e20000100a00 */
[----:B------:R-:W-:-:S03]  /*1620e0*/  F2FP.SATFINITE.E4M3.F32.PACK_AB_MERGE_C R3, R25, R24, RZ ;  /* 0x000000181903723e */ /* 0x000fc600048070ff */
[----:B------:R-:W-:Y:S01]  /*1620f0*/  STL [R1+0x28ec], R6 ;  /* 0x0028ec0601007387 */ /* 0x000fe20000100800 */
[----:B0-----:R-:W-:-:S03]  /*162100*/  IADD3 R16, P0, R58, R38, RZ ;  /* 0x000000263a107210 */ /* 0x001fc60007f1e0ff */
[----:B------:R0:W-:Y:S02]  /*162110*/  STL [R1+0x5220], R3 ;  /* 0x0052200301007387 */ /* 0x0001e40000100800 */
[----:B------:R-:W-:Y:S01]  /*162120*/  IMAD.X R17, R59, 0x1, R39, P0 ;  /* 0x000000013b117824 */ /* 0x000fe200000e0627 */
[----:B0-----:R-:W-:-:S04]  /*162130*/  F2FP.SATFINITE.E4M3.F32.PACK_AB_MERGE_C R3, R33, R31, RZ ;  /* 0x0000001f2103723e */ /* 0x001fc800048070ff */
[----:B------:R0:W-:Y:S04]  /*162140*/  STL.64 [R1+0xfa8], R16 ;  /* 0x000fa81001007387 */ /* 0x0001e80000100a00 */
[----:B------:R1:W-:Y:S04]  /*162150*/  STL [R1+0x521c], R3 ;  /* 0x00521c0301007387 */ /* 0x0003e80000100800 */
[----:B------:R-:W4:Y:S04]  /*162160*/  LDL.LU R31, [R1+0x9b8] ;  /* 0x0009b800011f7983 */ /* 0x000f280000300800 */
[----:B------:R-:W4:Y:S01]  /*162170*/  LDL.LU R33, [R1+0x9bc] ;  /* 0x0009bc0001217983 */ /* 0x000f220000300800 */
[----:B0-----:R-:W-:-:S05]  /*162180*/  IADD3 R16, P0, R58, R40, RZ ;  /* 0x000000283a107210 */ /* 0x001fca0007f1e0ff */
[----:B------:R-:W-:Y:S01]  /*162190*/  IMAD.X R17, R59, 0x1, R41, P0 ;  /* 0x000000013b117824 */ /* 0x000fe200000e0629 */
[----:B-1----:R-:W-:-:S04]  /*1621a0*/  F2FP.SATFINITE.E4M3.F32.PACK_AB_MERGE_C R3, R43, R42, RZ ;  /* 0x0000002a2b03723e */ /* 0x002fc800048070ff */
[----:B------:R-:W-:Y:S04]  /*1621b0*/  STL.64 [R1+0xfa0], R16 ;  /* 0x000fa01001007387 */ /* 0x000fe80000100a00 */
[----:B------:R-:W4:Y:S04]  /*1621c0*/  LDL.LU R18, [R1+0x960] ;  /* 0x0009600001127983 */ /* 0x000f280000300800 */
[----:B------:R-:W4:Y:S04]  /*1621d0*/  LDL.LU R19, [R1+0x964] ;  /* 0x0009640001137983 */ /* 0x000f280000300800 */
        /* <DEDUP_REMOVED lines=8> */
[----:B------:R-:W4:Y:S04]  /*162260*/  LDL.LU R23, [R1+0x8c4] ;  /* 0x0008c40001177983 */ /* 0x000f280000300800 */
[----:B------:R-:W4:Y:S04]  /*162270*/  LDL.LU R42, [R1+0x8c8] ;  /* 0x0008c800012a7983 */ /* 0x000f280000300800 */
[----:B------:R-:W4:Y:S04]  /*162280*/  LDL.LU R43, [R1+0x8cc] ;  /* 0x0008cc00012b7983 */ /* 0x000f280000300800 */
[----:B------:R-:W4:Y:S01]  /*162290*/  LDL.LU R44, [R1+0x910] ;  /* 0x00091000012c7983 */ /* 0x000f220000300800 */
[----:B------:R-:W-:-:S02]  /*1622a0*/  SHF.R.S32.HI R59, RZ, 0x1f, R58 ;  /* 0x0000001fff3b7819 */ /* 0x000fc4000001143a */
[----:B------:R-:W-:Y:S01]  /*1622b0*/  IADD3 R16, P0, R58, R36, RZ ;  /* 0x000000243a107210 */ /* 0x000fe20007f1e0ff */
[----:B------:R-:W4:Y:S01]  /*1622c0*/  LDL.LU R56, [R1+0x914] ;  /* 0x0009140001387983 */ /* 0x000f220000300800 */
[----:B0-----:R-:W-:-:S03]  /*1622d0*/  F2FP.SATFINITE.E4M3.F32.PACK_AB_MERGE_C R3, R29, R28, RZ ;  /* 0x0000001c1d03723e */ /* 0x001fc600048070ff */
[----:B------:R-:W-:Y:S02]  /*1622e0*/  IMAD.X R17, R59, 0x1, R37, P0 ;  /* 0x000000013b117824 */ /* 0x000fe400000e0625 */
[----:B------:R2:W-:Y:S02]  /*1622f0*/  STL [R1+0x5264], R3 ;  /* 0x0052640301007387 */ /* 0x0005e40000100800 */
[----:B--2---:R-:W-:Y:S02]  /*162300*/  F2FP.SATFINITE.E4M3.F32.PACK_AB_MERGE_C R3, R2, R55, RZ ;  /* 0x000000370203723e */ /* 0x004fe400048070ff */
[----:B------:R-:W2:Y:S04]  /*162310*/  LDL.LU R55, [R1+0x918] ;  /* 0x0009180001377983 */ /* 0x000ea80000300800 */
[----:B------:R-:W2:Y:S04]  /*162320*/  LDL.LU R2, [R1+0x91c] ;  /* 0x00091c0001027983 */ /* 0x000ea80000300800 */
[----:B------:R-:W-:Y:S04]  /*162330*/  STL.64 [R1+0xf98], R16 ;  /* 0x000f981001007387 */ /* 0x000fe80000100a00 */
[----:B------:R-:W-:Y:S04]  /*162340*/  STL [R1+0x5260], R3 ;  /* 0x0052600301007387 */ /* 0x000fe80000100800 */
[----:B------:R-:W2:Y:S04]  /*162350*/  LDL.LU R24, [R1+0x870] ;  /* 0x0008700001187983 */ /* 0x000ea80000300800 */
[----:B------:R-:W2:Y:S01]  /*162360*/  LDL.LU R25, [R1+0x874] ;  /* 0x0008740001197983 */ /* 0x000ea20000300800 */
[----:B---3--:R-:W-:-:S05]  /*162370*/  F2FP.SATFINITE.E4M3.F32.PACK_AB_MERGE_C R0, R0, R57, RZ ;  /* 0x000000390000723e */ /* 0x008fca00048070ff */
[----:B------:R0:W-:Y:S04]  /*162380*/  STL [R1+0x5288], R0 ;  /* 0x0052880001007387 */ /* 0x0001e80000100800 */
[----:B------:R-:W3:Y:S04]  /*162390*/  LDL.LU R28, [R1+0x878] ;  /* 0x00087800011c7983 */ /* 0x000ee80000300800 */
[----:B------:R-:W3:Y:S04]  /*1623a0*/  LDL.LU R29, [R1+0x87c] ;  /* 0x00087c00011d7983 */ /* 0x000ee80000300800 */
[----:B------:R-:W3:Y:S04]  /*1623b0*/  LDL.LU R57, [R1+0x310] ;  /* 0x0003100001397983 */ /* 0x000ee80000300800 */
[----:B0-----:R-:W3:Y:S01]  /*1623c0*/  LDL.LU R0, [R1+0x314] ;  /* 0x0003140001007983 */ /* 0x001ee20000300800 */
[----:B----4-:R-:W-:-:S03]  /*1623d0*/  F2FP.SATFINITE.E4M3.F32.PACK_AB_MERGE_C R3, R33, R31, RZ ;  /* 0x0000001f2103723e */ /* 0x010fc600048070ff */
[----:B------:R-:W4:Y:S04]  /*1623e0*/  LDL.LU R31, [R1+0x318] ;  /* 0x00031800011f7983 */ /* 0x000f280000300800 */
[----:B------:R-:W4:Y:S01]  /*1623f0*/  LDL.LU R33, [R1+0x31c] ;  /* 0x00031c0001217983 */ /* 0x000f220000300800 */
[----:B------:R-:W-:-:S05]  /*162400*/  IADD3 R16, P0, R58, R34, RZ ;  /* 0x000000223a107210 */ /* 0x000fca0007f1e0ff */
[----:B------:R-:W-:-:S05]  /*162410*/  IMAD.X R17, R59, 0x1, R35, P0 ;  /* 0x000000013b117824 */ /* 0x000fca00000e0623 */
[----:B------:R0:W-:Y:S04]  /*162420*/  STL.64 [R1+0xf90], R16 ;  /* 0x000f901001007387 */ /* 0x0001e80000100a00 */
[----:B------:R1:W-:Y:S01]  /*162430*/  STL [R1+0x5284], R3 ;  /* 0x0052840301007387 */ /* 0x0003e20000100800 */
[----:B0-----:R-:W-:Y:S02]  /*162440*/  IADD3 R16, P0, R58, R38, RZ ;  /* 0x000000263a107210 */ /* 0x001fe40007f1e0ff */
[----:B-1----:R-:W-:-:S03]  /*162450*/  F2FP.SATFINITE.E4M3.F32.PACK_AB_MERGE_C R3, R19, R18, RZ ;  /* 0x000000121303723e */ /* 0x002fc600048070ff */
[----:B------:R-:W-:Y:S02]  /*162460*/  IMAD.X R17, R59, 0x1, R39, P0 ;  /* 0x000000013b117824 */ /* 0x000fe400000e0627 */
[----:B------:R0:W-:Y:S04]  /*162470*/  STL [R1+0x52a8], R3 ;  /* 0x0052a80301007387 */ /* 0x0001e80000100800 */
[----:B------:R1:W-:Y:S01]  /*162480*/  STL.64 [R1+0xf88], R16 ;  /* 0x000f881001007387 */ /* 0x0003e20000100a00 */
[----:B------:R-:W-:Y:S02]  /*162490*/  F2FP.SATFINITE.E4M3.F32.PACK_AB_MERGE_C R6, R23, R22, RZ ;  /* 0x000000161706723e */ /* 0x000fe400048070ff */
[----:B0-----:R-:W-:Y:S02]  /*1624a0*/  F2FP.SATFINITE.E4M3.F32.PACK_AB_MERGE_C R3, R51, R50, RZ ;  /* 0x000000323303723e */ /* 0x001fe400048070ff */
[----:B-1----:R-:W-:-:S03]  /*1624b0*/  IADD3 R16, P0, R58, R40, RZ ;  /* 0x000000283a107210 */ /* 0x002fc60007f1e0ff */
[----:B------:R0:W-:Y:S01]  /*1624c0*/  STL [R1+0x52a4], R3 ;  /* 0x0052a40301007387 */ /* 0x0001e20000100800 */
[----:B------:R-:W-:Y:S01]  /*1624d0*/  VIADD R58, R58, UR6 ;  /* 0x000000063a3a7c36 */ /* 0x000fe20008000000 */
[----:B------:R-:W-:Y:S01]  /*1624e0*/  ULDC UR6, c[0x0][0x248] ;  /* 0x0000920000067ab9 */ /* 0x000fe20000000800 */
[----:B------:R-:W-:-:S03]  /*1624f0*/  IMAD.X R17, R59, 0x1, R41, P0 ;  /* 0x000000013b117824 */ /* 0x000fc600000e0629 */
[----:B------:R-:W-:Y:S02]  /*162500*/  SHF.R.S32.HI R59, RZ, 0x1f, R58 ;  /* 0x0000001fff3b7819 */ /* 0x000fe4000001143a */
[----:B0-----:R-:W-:Y:S01]  /*162510*/  F2FP.SATFINITE.E4M3.F32.PACK_AB_MERGE_C R3, R43, R42, RZ ;  /* 0x0000002a2b03723e */ /* 0x001fe200048070ff */
[----:B------:R0:W-:Y:S04]  /*162520*/  STL.64 [R1+0xf80], R16 ;  /* 0x000f801001007387 */ /* 0x0001e80000100a00 */
[----:B------:R-:W-:Y:S04]  /*162530*/  STL [R1+0x2990], R6 ;  /* 0x0029900601007387 */ /* 0x000fe80000100800 */
[----:B------:R1:W-:Y:S04]  /*162540*/  STL [R1+0x52b0], R3 ;  /* 0x0052b00301007387 */ /* 0x0003e80000100800 */
[----:B------:R-:W4:Y:S04]  /*162550*/  LDL.LU R42, [R1+0x2c0] ;  /* 0x0002c000012a7983 */ /* 0x000f280000300800 */
[----:B------:R-:W4:Y:S01]  /*162560*/  LDL.LU R43, [R1+0x2c4] ;  /* 0x0002c400012b7983 */ /* 0x000f220000300800 */
[----:B0-----:R-:W-:-:S02]  /*162570*/  IADD3 R16, P0, R58, R36, RZ ;  /* 0x000000243a107210 */ /* 0x001fc40007f1e0ff */
[----:B-1----:R-:W-:-:S03]  /*162580*/  F2FP.SATFINITE.E4M3.F32.PACK_AB_MERGE_C R3, R56, R44, RZ ;  /* 0x0000002c3803723e */ /* 0x002fc600048070ff */
[----:B------:R-:W-:Y:S02]  /*162590*/  IMAD.X R17, R59, 0x1, R37, P0 ;  /* 0x000000013b117824 */ /* 0x000fe400000e0625 */
[----:B------:R-:W-:Y:S04]  /*1625a0*/  STL [R1+0x2984], R3 ;  /* 0x0029840301007387 */ /* 0x000fe80000100800 */
[----:B------:R-:W4:Y:S04]  /*1625b0*/  LDL.LU R44, [R1+0x2c8] ;  /* 0x0002c800012c7983 */ /* 0x000f280000300800 */
[----:B------:R-:W4:Y:S04]  /*1625c0*/  LDL.LU R56, [R1+0x2cc] ;  /* 0x0002cc0001387983 */ /* 0x000f280000300800 */
[----:B------:R0:W-:Y:S02]  /*1625d0*/  STL.64 [R1+0xf78], R16 ;  /* 0x000f781001007387 */ /* 0x0001e40000100a00 */
[----:B0-----:R-:W-:-:S05]  /*1625e0*/  IADD3 R16, P0, R58, R34, RZ ;  /* 0x000000223a107210 */ /* 0x001fca0007f1e0ff */
[----:B------:R-:W-:Y:S01]  /*1625f0*/  IMAD.X R17, R59, 0x1, R35, P0 ;  /* 0x000000013b117824 */ /* 0x000fe200000e0623 */
[----:B--2---:R-:W-:Y:S02]  /*162600*/  F2FP.SATFINITE.E4M3.F32.PACK_AB_MERGE_C R3, R2, R55, RZ ;  /* 0x000000370203723e */ /* 0x004fe400048070ff */
[----:B------:R-:W2:Y:S04]  /*162610*/  LDL.LU R55, [R1+0x820] ;  /* 0x0008200001377983 */ /* 0x000ea80000300800 */
[----:B------:R-:W2:Y:S04]  /*162620*/  LDL.LU R2, [R1+0x824] ;  /* 0x0008240001027983 */ /* 0x000ea80000300800 */
[----:B------:R0:W-:Y:S02]  /*162630*/  STL [R1+0x52bc], R3 ;  /* 0x0052bc0301007387 */ /* 0x0001e40000100800 */
[----:B0-----:R-:W-:-:S05]  /*162640*/  F2FP.SATFINITE.E4M3.F32.PACK_AB_MERGE_C R3, R25, R24, RZ ;  /* 0x000000181903723e */ /* 0x001fca00048070ff */
[----:B------:R0:W-:Y:S01]  /*162650*/  STL [R1+0x2974], R3 ;  /* 0x0029740301007387 */ /* 0x0001e20000100800 */
[----:B---3--:R-:W-:Y:S02]  /*162660*/  F2FP.SATFINITE.E4M3.F32.PACK_AB_MERGE_C R6, R29, R28, RZ ;  /* 0x0000001c1d06723e */ /* 0x008fe400048070ff */
[----:B0-----:R-:W-:Y:S02]  /*162670*/  F2FP.SATFINITE.E4M3.F32.PACK_AB_MERGE_C R3, R0, R57, RZ ;  /* 0x000000390003723e */ /* 0x001fe400048070ff */
[----:B------:R-:W3:Y:S04]  /*162680*/  LDL.LU R57, [R1+0x828] ;  /* 0x0008280001397983 */ /* 0x000ee80000300800 */
[----:B------:R0:W-:Y:S04]  /*162690*/  STL.64 [R1+0xf70], R16 ;  /* 0x000f701001007387 */ /* 0x0001e80000100a00 */
[----:B------:R-:W-:Y:S04]  /*1626a0*/  STL [R1+0x52c0], R6 ;  /* 0x0052c00601007387 */ /* 0x000fe80000100800 */
[----:B------:R-:W3:Y:S04]  /*1626b0*/  LDL.LU R0, [R1+0x82c] ;  /* 0x00082c0001007983 */ /* 0x000ee80000300800 */
[----:B------:R4:W-:Y:S01]  /*1626c0*/  STL [R1+0x294c], R3 ;  /* 0x00294c0301007387 */ /* 0x0009e20000100800 */
[----:B0-----:R-:W-:-:S05]  /*1626d0*/  IADD3 R16, P0, R58, R38, RZ ;  /* 0x000000263a107210 */ /* 0x001fca0007f1e0ff */
[----:B------:R-:W-:-:S05]  /*1626e0*/  IMAD.X R17, R59, 0x1, R39, P0 ;  /* 0x000000013b117824 */ /* 0x000fca00000e0627 */
[----:B------:R0:W-:Y:S01]  /*1626f0*/  STL.64 [R1+0xf68], R16 ;  /* 0x000f681001007387 */ /* 0x0001e20000100a00 */
[----:B----4-:R-:W-:-:S03]  /*162700*/  F2FP.SATFINITE.E4M3.F32.PACK_AB_MERGE_C R3, R33, R31, RZ ;  /* 0x0000001f2103723e */ /* 0x010fc600048070ff */
[----:B0-----:R-:W4:Y:S04]  /*162710*/  LDL.LU R16, [R1+0x7d0] ;  /* 0x0007d00001107983 */ /* 0x001f280000300800 */
[----:B------:R-:W4:Y:S04]  /*162720*/  LDL.LU R17, [R1+0x7d4] ;  /* 0x0007d40001117983 */ /* 0x000f280000300800 */
[----:B------:R-:W-:Y:S04]  /*162730*/  STL [R1+0x52d0], R3 ;  /* 0x0052d00301007387 */ /* 0x000fe80000100800 */
[----:B------:R-:W4:Y:S04]  /*162740*/  LDL.LU R18, [R1+0x7d8] ;  /* 0x0007d80001127983 */ /* 0x000f280000300800 */
[----:B------:R-:W4:Y:S01]  /*162750*/  LDL.LU R19, [R1+0x7dc] ;  /* 0x0007dc0001137983 */ /* 0x000f220000300800 */
        /* <DEDUP_REMOVED lines=9> */
[----:B------:R-:W4:Y:S04]  /*1627f0*/  LDL.LU R28, [R1+0x258] ;  /* 0x00025800011c7983 */ /* 0x000f280000300800 */
[----:B------:R-:W4:Y:S04]  /*162800*/  LDL.LU R29, [R1+0x25c] ;  /* 0x00025c00011d7983 */ /* 0x000f280000300800 */
[----:B------:R-:W4:Y:S04]  /*162810*/  LDL.LU R31, [R1+0x730] ;  /* 0x00073000011f7983 */ /* 0x000f280000300800 */
[----:B------:R-:W4:Y:S01]  /*162820*/  LDL.LU R33, [R1+0x734] ;  /* 0x0007340001217983 */ /* 0x000f220000300800 */
[----:B------:R-:W-:Y:S01]  /*162830*/  VIADD R58, R58, UR6 ;  /* 0x000000063a3a7c36 */ /* 0x000fe20008000000 */
[----:B------:R-:W-:Y:S01]  /*162840*/  ULDC UR6, c[0x0][0x248] ;  /* 0x0000920000067ab9 */ /* 0x000fe20000000800 */
[----:B------:R-:W-:-:S03]  /*162850*/  F2FP.SATFINITE.E4M3.F32.PACK_AB_MERGE_C R3, R43, R42, RZ ;  /* 0x0000002a2b03723e */ /* 0x000fc600048070ff */
[----:B------:R-:W-:Y:S02]  /*162860*/  SHF.R.S32.HI R59, RZ, 0x1f, R58 ;  /* 0x0000001fff3b7819 */ /* 0x000fe4000001143a */
[----:B------:R-:W-:Y:S01]  /*162870*/  IADD3 R48, P0, R58, R36, RZ ;  /* 0x000000243a307210 */ /* 0x000fe20007f1e0ff */
[----:B------:R0:W-:Y:S04]  /*162880*/  STL [R1+0x2940], R3 ;  /* 0x0029400301007387 */ /* 0x0001e80000100800 */
[----:B------:R-:W-:Y:S01]  /*162890*/  IMAD.X R49, R59, 0x1, R37, P0 ;  /* 0x000000013b317824 */ /* 0x000fe200000e0625 */
[----:B0-----:R-:W-:-:S05]  /*1628a0*/  F2FP.SATFINITE.E4M3.F32.PACK_AB_MERGE_C R3, R56, R44, RZ ;  /* 0x0000002c3803723e */ /* 0x001fca00048070ff */
[----:B------:R-:W-:Y:S04]  /*1628b0*/  STL [R1+0x52d8], R3 ;  /* 0x0052d80301007387 */ /* 0x000fe80000100800 */
[----:B------:R-:W4:Y:S04]  /*1628c0*/  LDL.LU R42, [R1+0x738] ;  /* 0x00073800012a7983 */ /* 0x000f280000300800 */
[----:B------:R-:W4:Y:S01]  /*1628d0*/  LDL.LU R44, [R1+0x73c] ;  /* 0x00073c00012c7983 */ /* 0x000f220000300800 */
[----:B--2---:R-:W-:-:S05]  /*1628e0*/  F2FP.SATFINITE.E4M3.F32.PACK_AB_MERGE_C R2, R2, R55, RZ ;  /* 0x000000370202723e */ /* 0x004fca00048070ff */
[----:B------:R0:W-:Y:S04]  /*1628f0*/  STL [R1+0x293c], R2 ;  /* 0x00293c0201007387 */ /* 0x0001e80000100800 */
[----:B------:R-:W2:Y:S04]  /*162900*/  LDL.LU R55, [R1+0x520] ;  /* 0x0005200001377983 */ /* 0x000ea80000300800 */
[----:B0-----:R-:W2:Y:S04]  /*162910*/  LDL.LU R2, [R1+0x524] ;  /* 0x0005240001027983 */ /* 0x001ea80000300800 */
[----:B------:R-:W2:Y:S04]  /*162920*/  LDL.LU R43, [R1+0x6e0] ;  /* 0x0006e000012b7983 */ /* 0x000ea80000300800 */
[----:B------:R-:W2:Y:S04]  /*162930*/  LDL.LU R56, [R1+0x6e4] ;  /* 0x0006e40001387983 */ /* 0x000ea80000300800 */
[----:B------:R-:W-:Y:S01]  /*162940*/  STL.64 [R1+0xf58], R48 ;  /* 0x000f583001007387 */ /* 0x000fe20000100a00 */
[----:B---3--:R-:W-:-:S05]  /*162950*/  F2FP.SATFINITE.E4M3.F32.PACK_AB_MERGE_C R0, R0, R57, RZ ;  /* 0x000000390000723e */ /* 0x008fca00048070ff */
[----:B------:R0:W-:Y:S04]  /*162960*/  STL [R1+0x52e4], R0 ;  /* 0x0052e40001007387 */ /* 0x0001e80000100800 */
[----:B------:R-:W3:Y:S04]  /*162970*/  LDL.LU R57, [R1+0x6e8] ;  /* 0x0006e80001397983 */ /* 0x000ee80000300800 */
[----:B0-----:R-:W3:Y:S01]  /*162980*/  LDL.LU R0, [R1+0x6ec] ;  /* 0x0006ec0001007983 */ /* 0x001ee20000300800 */
[----:B----4-:R-:W-:Y:S02]  /*162990*/  F2FP.SATFINITE.E4M3.F32.PACK_AB_MERGE_C R3, R17, R16, RZ ;  /* 0x000000101103723e */ /* 0x010fe400048070ff */
[----:B------:R-:W-:-:S05]  /*1629a0*/  IADD3 R16, P0, R58, R34, RZ ;  /* 0x000000223a107210 */ /* 0x000fca0007f1e0ff */
[----:B------:R-:W-:Y:S01]  /*1629b0*/  IMAD.X R17, R59, 0x1, R35, P0 ;  /* 0x000000013b117824 */ /* 0x000fe200000e0623 */
[----:B------:R0:W-:Y:S04]  /*1629c0*/  STL [R1+0x2930], R3 ;  /* 0x0029300301007387 */ /* 0x0001e80000100800 */
[----:B------:R1:W-:Y:S01]  /*1629d0*/  STL.64 [R1+0xf50], R16 ;  /* 0x000f501001007387 */ /* 0x0003e20000100a00 */
[----:B------:R-:W-:Y:S02]  /*1629e0*/  F2FP.SATFINITE.E4M3.F32.PACK_AB_MERGE_C R6, R19, R18, RZ ;  /* 0x000000121306723e */ /* 0x000fe400048070ff */
[----:B0-----:R-:W-:Y:S02]  /*1629f0*/  F2FP.SATFINITE.E4M3.F32.PACK_AB_MERGE_C R3, R51, R50, RZ ;  /* 0x000000323303723e */ /* 0x001fe400048070ff */
[----:B-1----:R-:W-:Y:S01]  /*162a00*/  IADD3 R16, P0, R58, R38, RZ ;  /* 0x000000263a107210 */ /* 0x002fe20007f1e0ff */
[----:B------:R0:W-:Y:S04]  /*162a10*/  STL [R1+0x52ec], R6 ;  /* 0x0052ec0601007387 */ /* 0x0001e80000100800 */
[----:B------:R-:W-:Y:S01]  /*162a20*/  IMAD.X R17, R59, 0x1, R39, P0 ;  /* 0x000000013b117824 */ /* 0x000fe200000e0627 */
[----:B------:R1:W-:Y:S04]  /*162a30*/  STL [R1+0x292c], R3 ;  /* 0x00292c0301007387 */ /* 0x0003e80000100800 */
[----:B------:R4:W-:Y:S01]  /*162a40*/  STL.64 [R1+0xf48], R16 ;  /* 0x000f481001007387 */ /* 0x0009e20000100a00 */
[----:B0-----:R-:W-:-:S02]  /*162a50*/  F2FP.SATFINITE.E4M3.F32.PACK_AB_MERGE_C R6, R25, R24, RZ ;  /* 0x000000181906723e */ /* 0x001fc400048070ff */
[----:B-1----:R-:W-:Y:S02]  /*162a60*/  F2FP.SATFINITE.E4M3.F32.PACK_AB_MERGE_C R3, R23, R22, RZ ;  /* 0x000000161703723e */ /* 0x002fe400048070ff */
[C---:B----4-:R-:W-:Y:S01]  /*162a70*/  IADD3 R16, P0, R58.reuse, R40, RZ ;  /* 0x000000283a107210 */ /* 0x050fe20007f1e0ff */
[----:B------:R-:W-:Y:S02]  /*162a80*/  VIADD R58, R58, UR6 ;  /* 0x000000063a3a7c36 */ /* 0x000fe40008000000 */
[----:B------:R0:W-:Y:S01]  /*162a90*/  STL [R1+0x52fc], R3 ;  /* 0x0052fc0301007387 */ /* 0x0001e20000100800 */
[----:B------:R-:W-:Y:S01]  /*162aa0*/  ULDC UR6, c[0x0][0x248] ;  /* 0x0000920000067ab9 */ /* 0x000fe20000000800 */
[----:B------:R-:W-:Y:S01]  /*162ab0*/  IMAD.X R17, R59, 0x1, R41, P0 ;  /* 0x000000013b117824 */ /* 0x000fe200000e0629 */
[----:B------:R-:W-:-:S04]  /*162ac0*/  SHF.R.S32.HI R59, RZ, 0x1f, R58 ;  /* 0x0000001fff3b7819 */ /* 0x000fc8000001143a */
[----:B------:R1:W-:Y:S01]  /*162ad0*/  STL.64 [R1+0xf40], R16 ;  /* 0x000f401001007387 */ /* 0x0003e20000100a00 */
[----:B0-----:R-:W-:-:S03]  /*162ae0*/  F2FP.SATFINITE.E4M3.F32.PACK_AB_MERGE_C R3, R29, R28, RZ ;  /* 0x0000001c1d03723e */ /* 0x001fc600048070ff */
[----:B------:R-:W-:Y:S04]  /*162af0*/  STL [R1+0x290c], R6 ;  /* 0x00290c0601007387 */ /* 0x000fe80000100800 */
[----:B------:R0:W-:Y:S01]  /*162b00*/  STL [R1+0x5304], R3 ;  /* 0x0053040301007387 */ /* 0x0001e20000100800 */
[----:B-1----:R-:W-:Y:S02]  /*162b10*/  IADD3 R16, P0, R58, R36, RZ ;  /* 0x000000243a107210 */ /* 0x002fe40007f1e0ff */
[----:B0-----:R-:W-:-:S03]  /*162b20*/  F2FP.SATFINITE.E4M3.F32.PACK_AB_MERGE_C R3, R33, R31, RZ ;  /* 0x0000001f2103723e */ /* 0x001fc600048070ff */
[----:B------:R-:W-:Y:S02]  /*162b30*/  IMAD.X R17, R59, 0x1, R37, P0 ;  /* 0x000000013b117824 */ /* 0x000fe400000e0625 */
[----:B------:R-:W-:Y:S04]  /*162b40*/  STL [R1+0x28e8], R3 ;  /* 0x0028e80301007387 */ /* 0x000fe80000100800 */
[----:B------:R0:W-:Y:S04]  /*162b50*/  STL.64 [R1+0xf38], R16 ;  /* 0x000f381001007387 */ /* 0x0001e80000100a00 */
[----:B0-----:R-:W4:Y:S04]  /*162b60*/  LDL.LU R16, [R1+0x690] ;  /* 0x0006900001107983 */ /* 0x001f280000300800 */
[----:B------:R-:W4:Y:S01]  /*162b70*/  LDL.LU R17, [R1+0x694] ;  /* 0x0006940001117983 */ /* 0x000f220000300800 */
[----:B------:R-:W-:-:S03]  /*162b80*/  F2FP.SATFINITE.E4M3.F32.PACK_AB_MERGE_C R3, R44, R42, RZ ;  /* 0x0000002a2c03723e */ /* 0x000fc600048070ff */
[----:B------:R-:W4:Y:S04]  /*162b90*/  LDL.LU R18, [R1+0x69c] ;  /* 0x00069c0001127983 */ /* 0x000f280000300800 */
[----:B------:R-:W4:Y:S04]  /*162ba0*/  LDL.LU R19, [R1+0x1c0] ;  /* 0x0001c00001137983 */ /* 0x000f280000300800 */
[----:B------:R2:W-:Y:S01]  /*162bb0*/  STL [R1+0x5314], R3 ;  /* 0x0053140301007387 */ /* 0x0005e20000100800 */
[----:B------:R-:W-:-:S03]  /*162bc0*/  IADD3 R22, P0, R58, R34, RZ ;  /* 0x000000223a167210 */ /* 0x000fc60007f1e0ff */
[----:B------:R-:W4:Y:S02]  /*162bd0*/  LDL.LU R44, [R1+0x1c4] ;  /* 0x0001c400012c7983 */ /* 0x000f240000300800 */
[----:B------:R-:W-:Y:S01]  /*162be0*/  IMAD.X R23, R59, 0x1, R35, P0 ;  /* 0x000000013b177824 */ /* 0x000fe200000e0623 */
[----:B------:R-:W-:-:S05]  /*162bf0*/  IADD3 R48, P0, R58, R38, RZ ;  /* 0x000000263a307210 */ /* 0x000fca0007f1e0ff */
[----:B------:R-:W-:Y:S01]  /*162c00*/  IMAD.X R49, R59, 0x1, R39, P0 ;  /* 0x000000013b317824 */ /* 0x000fe200000e0627 */
[----:B--2---:R-:W-:Y:S02]  /*162c10*/  F2FP.SATFINITE.E4M3.F32.PACK_AB_MERGE_C R3, R2, R55, RZ ;  /* 0x000000370203723e */ /* 0x004fe400048070ff */
[----:B------:R-:W2:Y:S04]  /*162c20*/  LDL.LU R55, [R1+0x1c8] ;  /* 0x0001c80001377983 */ /* 0x000ea80000300800 */
[----:B------:R-:W2:Y:S04]  /*162c30*/  LDL.LU R2, [R1+0x1cc] ;  /* 0x0001cc0001027983 */ /* 0x000ea80000300800 */
[----:B------:R0:W-:Y:S02]  /*162c40*/  STL [R1+0x537c], R3 ;  /* 0x00537c0301007387 */ /* 0x0001e40000100800 */
[----:B0-----:R-:W-:-:S02]  /*162c50*/  F2FP.SATFINITE.E4M3.F32.PACK_AB_MERGE_C R3, R56, R43, RZ ;  /* 0x0000002b3803723e */ /* 0x001fc400048070ff */
[----:B---3--:R-:W-:Y:S02]  /*162c60*/  F2FP.SATFINITE.E4M3.F32.PACK_AB_MERGE_C R6, R0, R57, RZ ;  /* 0x000000390006723e */ /* 0x008fe400048070ff */
[----:B------:R-:W3:Y:S04]  /*162c70*/  LDL.LU R0, [R1+0x620] ;  /* 0x0006200001007983 */ /* 0x000ee80000300800 */
[----:B------:R-:W-:Y:S04]  /*162c80*/  STL.64 [R1+0xf30], R22 ;  /* 0x000f301601007387 */ /* 0x000fe80000100a00 */
[----:B------:R0:W-:Y:S04]  /*162c90*/  STL [R1+0x27bc], R3 ;  /* 0x0027bc0301007387 */ /* 0x0001e80000100800 */
[----:B0-----:R-:W3:Y:S04]  /*162ca0*/  LDL.LU R3, [R1+0x624] ;  /* 0x0006240001037983 */ /* 0x001ee80000300800 */
[----:B------:R0:W-:Y:S04]  /*162cb0*/  STL [R1+0x531c], R6 ;  /* 0x00531c0601007387 */ /* 0x0001e80000100800 */
        /* <DEDUP_REMOVED lines=15> */
[----:B------:R0:W-:Y:S04]  /*162db0*/  STL.64 [R1+0xf28], R48 ;  /* 0x000f283001007387 */ /* 0x0001e80000100a00 */
[----:B0-----:R-:W2:Y:S01]  /*162dc0*/  LDL.LU.64 R48, [R1+0x6e98] ;  /* 0x006e980001307983 */ /* 0x001ea20000300a00 */
[----:B----4-:R-:W-:-:S02]  /*162dd0*/  F2FP.SATFINITE.E4M3.F32.PACK_AB_MERGE_C R17, R17, R16, RZ ;  /* 0x000000101111723e */ /* 0x010fc400048070ff */
[----:B------:R-:W-:-:S03]  /*162de0*/  IADD3 R16, P0, R58, R40, RZ ;  /* 0x000000283a107210 */ /* 0x000fc60007f1e0ff */
[----:B------:R0:W-:Y:S02]  /*162df0*/  STL [R1+0x2798], R17 ;  /* 0x0027981101007387 */ /* 0x0001e40000100800 */
[----:B0-----:R-:W-:-:S05]  /*162e00*/  IMAD.X R17, R59, 0x1, R41, P0 ;  /* 0x000000013b117824 */ /* 0x001fca00000e0629 */
[----:B------:R0:W-:Y:S04]  /*162e10*/  STL.64 [R1+0xf20], R16 ;  /* 0x000f201001007387 */ /* 0x0001e80000100a00 */
[----:B0-----:R-:W4:Y:S04]  /*162e20*/  LDL.LU.64 R16, [R1+0x6e90] ;  /* 0x006e900001107983 */ /* 0x001f280000300a00 */
[----:B------:R-:W4:Y:S01]  /*162e30*/  LDL.LU R59, [R1+0x698] ;  /* 0x00069800013b7983 */ /* 0x000f220000300800 */
[----:B------:R-:W-:Y:S01]  /*162e40*/  VIADD R58, R58, UR6 ;  /* 0x000000063a3a7c36 */ /* 0x000fe20008000000 */
[----:B------:R-:W-:Y:S01]  /*162e50*/  ULDC UR6, c[0x0][0x248] ;  /* 0x0000920000067ab9 */ /* 0x000fe20000000800 */
[----:B---3--:R-:W-:-:S02]  /*162e60*/  F2FP.SATFINITE.E4M3.F32.PACK_AB_MERGE_C R3, R3, R0, RZ ;  /* 0x000000000303723e */ /* 0x008fc400048070ff */
[----:B--2---:R-:W-:Y:S02]  /*162e70*/  F2FP.SATFINITE.E4M3.F32.PACK_AB_MERGE_C R6, R22, R6, RZ ;  /* 0x000000061606723e */ /* 0x004fe400048070ff */
[----:B----4-:R-:W-:Y:S02]  /*162e80*/  F2FP.SATFINITE.E4M3.F32.PACK_AB_MERGE_C R59, R18, R59, RZ ;  /* 0x0000003b123b723e */ /* 0x010fe400048070ff */
[----:B------:R-:W-:-:S03]  /*162e90*/  F2FP.SATFINITE.E4M3.F32.PACK_AB_MERGE_C R18, R44, R19, RZ ;  /* 0x000000132c12723e */ /* 0x000fc600048070ff */
[----:B------:R-:W-:Y:S04]  /*162ea0*/  STL [R1+0x5320], R59 ;  /* 0x0053203b01007387 */ /* 0x000fe80000100800 */
[----:B------:R0:W-:Y:S02]  /*162eb0*/  STL [R1+0x2768], R18 ;  /* 0x0027681201007387 */ /* 0x0001e40000100800 */
[----:B0-----:R-:W-:Y:S02]  /*162ec0*/  F2FP.SATFINITE.E4M3.F32.PACK_AB_MERGE_C R18, R2, R55, RZ ;  /* 0x000000370212723e */ /* 0x001fe400048070ff */
[----:B------:R-:W2:Y:S04]  /*162ed0*/  LDL.LU R2, [R1+0x80] ;  /* 0x0000800001027983 */ /* 0x000ea80000300800 */
[----:B------:R-:W3:Y:S04]  /*162ee0*/  LDL.LU R44, [R1+0x540] ;  /* 0x00054000012c7983 */ /* 0x000ee80000300800 */
[----:B------:R0:W-:Y:S01]  /*162ef0*/  STL [R1+0x532c], R18 ;  /* 0x00532c1201007387 */ /* 0x0001e20000100800 */
[----:B------:R-:W-:-:S03]  /*162f00*/  SHF.R.S32.HI R59, RZ, 0x1f, R58 ;  /* 0x0000001fff3b7819 */ /* 0x000fc6000001143a */
[----:B------:R-:W4:Y:S01]  /*162f10*/  LDL.LU R55, [R1+0x2e0] ;  /* 0x0002e00001377983 */ /* 0x000f220000300800 */
[----:B0-----:R-:W-:-:S05]  /*162f20*/  IADD3 R18, P0, R58, R36, RZ ;  /* 0x000000243a127210 */ /* 0x001fca0007f1e0ff */
[----:B------:R-:W-:-:S05]  /*162f30*/  IMAD.X R19, R59, 0x1, R37, P0 ;  /* 0x000000013b137824 */ /* 0x000fca00000e0625 */
[----:B------:R0:W-:Y:S04]  /*162f40*/  STL.64 [R1+0xf18], R18 ;  /* 0x000f181201007387 */ /* 0x0001e80000100a00 */
[----:B0-----:R-:W4:Y:S04]  /*162f50*/  LDL.LU.64 R18, [R1+0x6e88] ;  /* 0x006e880001127983 */ /* 0x001f280000300a00 */
[----:B------:R-:W4:Y:S04]  /*162f60*/  LDL.LU R0, [R1+0x6e80] ;  /* 0x006e800001007983 */ /* 0x000f280000300800 */
[----:B------:R0:W-:Y:S02]  /*162f70*/  STL [R1+0x273c], R3 ;  /* 0x00273c0301007387 */ /* 0x0001e40000100800 */
[----:B0-----:R-:W-:-:S02]  /*162f80*/  F2FP.SATFINITE.E4M3.F32.PACK_AB_MERGE_C R3, R51, R50, RZ ;  /* 0x000000323303723e */ /* 0x001fc400048070ff */
[----:B------:R-:W-:-:S05]  /*162f90*/  IADD3 R50, P0, R58, R34, RZ ;  /* 0x000000223a327210 */ /* 0x000fca0007f1e0ff */
[C---:B------:R-:W-:Y:S01]  /*162fa0*/  IMAD.X R51, R59.reuse, 0x1, R35, P0 ;  /* 0x000000013b337824 */ /* 0x040fe200000e0623 */
[----:B------:R-:W-:Y:S01]  /*162fb0*/  IADD3 R22, P0, R58, R38, RZ ;  /* 0x000000263a167210 */ /* 0x000fe20007f1e0ff */
[----:B------:R0:W-:Y:S04]  /*162fc0*/  STL [R1+0x5330], R3 ;  /* 0x0053300301007387 */ /* 0x0001e80000100800 */
[----:B------:R1:W-:Y:S01]  /*162fd0*/  STL.64 [R1+0xf10], R50 ;  /* 0x000f103201007387 */ /* 0x0003e20000100a00 */
[----:B0-----:R-:W-:Y:S01]  /*162fe0*/  F2FP.SATFINITE.E4M3.F32.PACK_AB_MERGE_C R3, R24, R23, RZ ;  /* 0x000000171803723e */ /* 0x001fe200048070ff */
[C---:B------:R-:W-:Y:S01]  /*162ff0*/  IMAD.X R23, R59.reuse, 0x1, R39, P0 ;  /* 0x000000013b177824 */ /* 0x040fe200000e0627 */
[----:B------:R-:W-:Y:S01]  /*163000*/  IADD3 R24, P0, R58, R40, RZ ;  /* 0x000000283a187210 */ /* 0x000fe20007f1e0ff */
[----:B-1----:R-:W4:Y:S04]  /*163010*/  LDL.LU.64 R50, [R1+0x6e78] ;  /* 0x006e780001327983 */ /* 0x002f280000300a00 */
[----:B------:R-:W-:Y:S04]  /*163020*/  STL [R1+0x5348], R6 ;  /* 0x0053480601007387 */ /* 0x000fe80000100800 */
[----:B------:R0:W-:Y:S04]  /*163030*/  STL [R1+0x5344], R3 ;  /* 0x0053440301007387 */ /* 0x0001e80000100800 */
[----:B------:R1:W-:Y:S01]  /*163040*/  STL.64 [R1+0xf08], R22 ;  /* 0x000f081601007387 */ /* 0x0003e20000100a00 */
[----:B0-----:R-:W-:Y:S01]  /*163050*/  F2FP.SATFINITE.E4M3.F32.PACK_AB_MERGE_C R3, R28, R25, RZ ;  /* 0x000000191c03723e */ /* 0x001fe200048070ff */
[----:B------:R-:W-:Y:S01]  /*163060*/  IMAD.X R25, R59, 0x1, R41, P0 ;  /* 0x000000013b197824 */ /* 0x000fe200000e0629 */
[----:B------:R-:W-:Y:S01]  /*163070*/  F2FP.SATFINITE.E4M3.F32.PACK_AB_MERGE_C R28, R31, R29, RZ ;  /* 0x0000001d1f1c723e */ /* 0x000fe200048070ff */
[----:B-1----:R-:W4:Y:S04]  /*163080*/  LDL.LU.64 R22, [R1+0x6e70] ;  /* 0x006e700001167983 */ /* 0x002f280000300a00 */
[----:B------:R0:W-:Y:S04]  /*163090*/  STL [R1+0x5360], R3 ;  /* 0x0053600301007387 */ /* 0x0001e80000100800 */
[----:B------:R1:W-:Y:S01]  /*1630a0*/  STL.64 [R1+0xf00], R24 ;  /* 0x000f001801007387 */ /* 0x0003e20000100a00 */
[----:B------:R-:W-:-:S02]  /*1630b0*/  LOP3.LUT R59, R56, 0xffff, RZ, 0xc0, !PT ;  /* 0x0000ffff383b7812 */ /* 0x000fc400078ec0ff */
[----:B0-----:R-:W-:Y:S01]  /*1630c0*/  F2FP.SATFINITE.E4M3.F32.PACK_AB_MERGE_C R3, R42, R33, RZ ;  /* 0x000000212a03723e */ /* 0x001fe200048070ff */
[----:B-1----:R-:W4:Y:S04]  /*1630d0*/  LDL.LU.64 R24, [R1+0x6e68] ;  /* 0x006e680001187983 */ /* 0x002f280000300a00 */
[----:B------:R0:W-:Y:S04]  /*1630e0*/  STL [R1+0x535c], R28 ;  /* 0x00535c1c01007387 */ /* 0x0001e80000100800 */
[----:B------:R1:W-:Y:S04]  /*1630f0*/  STL [R1+0x536c], R3 ;  /* 0x00536c0301007387 */ /* 0x0003e80000100800 */
[----:B------:R-:W4:Y:S01]  /*163100*/  LDL.LU R56, [R1+0x378] ;  /* 0x0003780001387983 */ /* 0x000f220000300800 */
[----:B0-----:R-:W-:-:S03]  /*163110*/  LOP3.LUT R28, R57, 0xffff, RZ, 0xc0, !PT ;  /* 0x0000ffff391c7812 */ /* 0x001fc600078ec0ff */
[----:B------:R-:W4:Y:S01]  /*163120*/  LDL.LU R57, [R1+0x198] ;  /* 0x0001980001397983 */ /* 0x000f220000300800 */
[----:B------:R-:W-:-:S04]  /*163130*/  LOP3.LUT R6, R43, 0xffff, RZ, 0xc0, !PT ;  /* 0x0000ffff2b067812 */ /* 0x000fc800078ec0ff */
[----:B-1----:R-:W-:Y:S02]  /*163140*/  SHF.R.U32.HI R3, RZ, 0x8, R6 ;  /* 0x00000008ff037819 */ /* 0x002fe40000011606 */
[--C-:B------:R-:W-:Y:S02]  /*163150*/  PRMT R29, R6, 0x3340, R59.reuse ;  /* 0x00003340061d7816 */ /* 0x100fe4000000003b */
[----:B------:R-:W-:Y:S02]  /*163160*/  SHF.R.U32.HI R6, RZ, 0x8, R59 ;  /* 0x00000008ff067819 */ /* 0x000fe4000001163b */
[----:B------:R-:W-:Y:S02]  /*163170*/  LOP3.LUT R3, R3, 0xffff, RZ, 0xc0, !PT ;  /* 0x0000ffff03037812 */ /* 0x000fe400078ec0ff */
[----:B------:R-:W-:-:S04]  /*163180*/  LOP3.LUT R6, R6, 0xffff, RZ, 0xc0, !PT ;  /* 0x0000ffff06067812 */ /* 0x000fc800078ec0ff */
[----:B------:R-:W-:Y:S01]  /*163190*/  PRMT R6, R3, 0x3340, R6 ;  /* 0x0000334003067816 */ /* 0x000fe20000000006 */
[----:B------:R-:W-:Y:S01]  /*1631a0*/  VIADD R58, R58, UR6 ;  /* 0x000000063a3a7c36 */ /* 0x000fe20008000000 */
[----:B------:R-:W-:Y:S01]  /*1631b0*/  LOP3.LUT R30, R30, 0xffff, RZ, 0xc0, !PT ;  /* 0x0000ffff1e1e7812 */ /* 0x000fe200078ec0ff */
[----:B------:R-:W-:-:S03]  /*1631c0*/  ULDC UR6, c[0x0][0x248] ;  /* 0x0000920000067ab9 */ /* 0x000fc60000000800 */
[----:B------:R-:W-:Y:S02]  /*1631d0*/  IADD3 R42, P0, R58, R36, RZ ;  /* 0x000000243a2a7210 */ /* 0x000fe40007f1e0ff */
[----:B--2---:R-:W-:Y:S02]  /*1631e0*/  LOP3.LUT R2, R2, 0xffff, RZ, 0xc0, !PT ;  /* 0x0000ffff02027812 */ /* 0x004fe400078ec0ff */
[----:B---3--:R-:W-:Y:S02]  /*1631f0*/  LOP3.LUT R3, R44, 0xffff, RZ, 0xc0, !PT ;  /* 0x0000ffff2c037812 */ /* 0x008fe400078ec0ff */
[----:B----4-:R-:W-:-:S04]  /*163200*/  PRMT R59, R28, 0x3340, R0 ;  /* 0x000033401c3b7816 */ /* 0x010fc80000000000 */
[----:B------:R-:W-:-:S05]  /*163210*/  PRMT R29, R29, 0x5410, R59 ;  /* 0x000054101d1d7816 */ /* 0x000fca000000003b */
[----:B------:R-:W-:Y:S04]  /*163220*/  STL [R1+0x55d4], R29 ;  /* 0x0055d41d01007387 */ /* 0x000fe80000100800 */
[----:B------:R0:W-:Y:S01]  /*163230*/  STL [R1+0x5478], R6 ;  /* 0x0054780601007387 */ /* 0x0001e20000100800 */
[----:B------:R-:W-:Y:S02]  /*163240*/  PRMT R59, R2, 0x3340, R0 ;  /* 0x00003340023b7816 */ /* 0x000fe40000000000 */
[----:B0-----:R-:W-:-:S04]  /*163250*/  LOP3.LUT R6, R55, 0xffff, RZ, 0xc0, !PT ;  /* 0x0000ffff37067812 */ /* 0x001fc800078ec0ff */
[----:B------:R-:W-:-:S04]  /*163260*/  PRMT R29, R3, 0x3340, R6 ;  /* 0x00003340031d7816 */ /* 0x000fc80000000006 */
[----:B------:R-:W-:Y:S02]  /*163270*/  PRMT R29, R29, 0x5410, R59 ;  /* 0x000054101d1d7816 */ /* 0x000fe4000000003b */
[----:B------:R-:W-:Y:S02]  /*163280*/  SHF.R.S32.HI R59, RZ, 0x1f, R58 ;  /* 0x0000001fff3b7819 */ /* 0x000fe4000001143a */
[----:B------:R-:W-:Y:S02]  /*163290*/  SHF.R.U32.HI R28, RZ, 0x8, R28 ;  /* 0x00000008ff1c7819 */ /* 0x000fe4000001161c */
[----:B------:R-:W-:Y:S01]  /*1632a0*/  SHF.R.U32.HI R3, RZ, 0x8, R3 ;  /* 0x00000008ff037819 */ /* 0x000fe20000011603 */
[----:B------:R-:W-:Y:S01]  /*1632b0*/  IMAD.X R43, R59, 0x1, R37, P0 ;  /* 0x000000013b2b7824 */ /* 0x000fe200000e0625 */
[----:B------:R-:W-:Y:S01]  /*1632c0*/  SHF.R.U32.HI R6, RZ, 0x8, R6 ;  /* 0x00000008ff067819 */ /* 0x000fe20000011606 */
[----:B------:R0:W-:Y:S04]  /*1632d0*/  STL [R1+0x55d0], R29 ;  /* 0x0055d01d01007387 */ /* 0x0001e80000100800 */
[----:B------:R1:W-:Y:S04]  /*1632e0*/  STL.64 [R1+0xef8], R42 ;  /* 0x000ef82a01007387 */ /* 0x0003e80000100a00 */
[----:B------:R-:W2:Y:S01]  /*1632f0*/  LDL.LU R55, [R1+0x37c] ;  /* 0x00037c0001377983 */ /* 0x000ea20000300800 */
[----:B------:R-:W-:-:S02]  /*163300*/  LOP3.LUT R28, R28, 0xffff, RZ, 0xc0, !PT ;  /* 0x0000ffff1c1c7812 */ /* 0x000fc400078ec0ff */
[----:B------:R-:W-:Y:S02]  /*163310*/  LOP3.LUT R3, R3, 0xffff, RZ, 0xc0, !PT ;  /* 0x0000ffff03037812 */ /* 0x000fe400078ec0ff */
[----:B------:R-:W-:Y:S02]  /*163320*/  LOP3.LUT R6, R6, 0xffff, RZ, 0xc0, !PT ;  /* 0x0000ffff06067812 */ /* 0x000fe400078ec0ff */
[----:B0-----:R-:W-:Y:S02]  /*163330*/  PRMT R29, R28, 0x3340, R0 ;  /* 0x000033401c1d7816 */ /* 0x001fe40000000000 */
[----:B------:R-:W-:Y:S01]  /*163340*/  PRMT R28, R3, 0x3340, R6 ;  /* 0x00003340031c7816 */ /* 0x000fe20000000006 */
[----:B-1----:R-:W3:Y:S04]  /*163350*/  LDL.LU R42, [R1+0x1a8] ;  /* 0x0001a800012a7983 */ /* 0x002ee80000300800 */
[----:B------:R-:W-:Y:S04]  /*163360*/  STL [R1+0x608], R29 ;  /* 0x0006081d01007387 */ /* 0x000fe80000100800 */
[----:B------:R0:W-:Y:S01]  /*163370*/  STL [R1+0x5474], R28 ;  /* 0x0054741c01007387 */ /* 0x0001e20000100800 */
[----:B------:R-:W-:-:S04]  /*163380*/  LOP3.LUT R3, R60, 0xffff, RZ, 0xc0, !PT ;  /* 0x0000ffff3c037812 */ /* 0x000fc800078ec0ff */
[----:B------:R-:W-:Y:S02]  /*163390*/  PRMT R60, R3, 0x3340, R0 ;  /* 0x00003340033c7816 */ /* 0x000fe40000000000 */
[----:B------:R-:W-:Y:S02]  /*1633a0*/  LOP3.LUT R6, R56, 0xffff, RZ, 0xc0, !PT ;  /* 0x0000ffff38067812 */ /* 0x000fe400078ec0ff */
[----:B------:R-:W-:Y:S02]  /*1633b0*/  IADD3 R56, P0, R58, R34, RZ ;  /* 0x000000223a387210 */ /* 0x000fe40007f1e0ff */
[----:B0-----:R-:W-:-:S04]  /*1633c0*/  LOP3.LUT R28, R57, 0xffff, RZ, 0xc0, !PT ;  /* 0x0000ffff391c7812 */ /* 0x001fc800078ec0ff */
[----:B------:R-:W-:Y:S01]  /*1633d0*/  PRMT R29, R6, 0x3340, R28 ;  /* 0x00003340061d7816 */ /* 0x000fe2000000001c */
[----:B------:R-:W-:-:S03]  /*1633e0*/  IMAD.X R57, R59, 0x1, R35, P0 ;  /* 0x000000013b397824 */ /* 0x000fc600000e0623 */
[----:B------:R-:W-:Y:S02]  /*1633f0*/  PRMT R29, R29, 0x5410, R60 ;  /* 0x000054101d1d7816 */ /* 0x000fe4000000003c */
[----:B------:R-:W-:-:S03]  /*163400*/  SHF.R.U32.HI R60, RZ, 0x8, R2 ;  /* 0x00000008ff3c7819 */ /* 0x000fc60000011602 */
[----:B------:R-:W-:Y:S04]  /*163410*/  STL [R1+0x55cc], R29 ;  /* 0x0055cc1d01007387 */ /* 0x000fe80000100800 */
[----:B------:R-:W4:Y:S04]  /*163420*/  LDL.LU R2, [R1+0x564] ;  /* 0x0005640001027983 */ /* 0x000f280000300800 */
[----:B------:R-:W4:Y:S04]  /*163430*/  LDL.LU R43, [R1+0x94] ;  /* 0x00009400012b7983 */ /* 0x000f280000300800 */
[----:B------:R0:W-:Y:S04]  /*163440*/  STL.64 [R1+0xef0], R56 ;  /* 0x000ef03801007387 */ /* 0x0001e80000100a00 */
[----:B0-----:R-:W4:Y:S01]  /*163450*/  LDL.LU R57, [R1+0x2f4] ;  /* 0x0002f40001397983 */ /* 0x001f220000300800 */
[----:B------:R-:W-:-:S02]  /*163460*/  SHF.R.U32.HI R6, RZ, 0x8, R6 ;  /* 0x00000008ff067819 */ /* 0x000fc40000011606 */
[----:B------:R-:W-:Y:S02]  /*163470*/  SHF.R.U32.HI R29, RZ, 0x8, R28 ;  /* 0x00000008ff1d7819 */ /* 0x000fe4000001161c */
[----:B------:R-:W-:Y:S02]  /*163480*/  LOP3.LUT R28, R60, 0xffff, RZ, 0xc0, !PT ;  /* 0x0000ffff3c1c7812 */ /* 0x000fe400078ec0ff */
[----:B------:R-:W-:Y:S02]  /*163490*/  LOP3.LUT R6, R6, 0xffff, RZ, 0xc0, !PT ;  /* 0x0000ffff06067812 */ /* 0x000fe400078ec0ff */
[----:B------:R-:W-:Y:S02]  /*1634a0*/  LOP3.LUT R60, R29, 0xffff, RZ, 0xc0, !PT ;  /* 0x0000ffff1d3c7812 */ /* 0x000fe400078ec0ff */
[----:B------:R-:W-:Y:S02]  /*1634b0*/  PRMT R31, R28, 0x3340, R0 ;  /* 0x000033401c1f7816 */ /* 0x000fe40000000000 */
[----:B------:R-:W-:-:S02]  /*1634c0*/  IADD3 R28, P0, R58, R38, RZ ;  /* 0x000000263a1c7210 */ /* 0x000fc40007f1e0ff */
[----:B------:R-:W-:Y:S02]  /*1634d0*/  PRMT R6, R6, 0x3340, R60 ;  /* 0x0000334006067816 */ /* 0x000fe4000000003c */
[----:B------:R-:W-:Y:S01]  /*1634e0*/  SHF.R.U32.HI R60, RZ, 0x8, R3 ;  /* 0x00000008ff3c7819 */ /* 0x000fe20000011603 */
[----:B------:R-:W-:-:S03]  /*1634f0*/  IMAD.X R29, R59, 0x1, R39, P0 ;  /* 0x000000013b1d7824 */ /* 0x000fc600000e0627 */
[----:B------:R-:W-:Y:S01]  /*163500*/  LOP3.LUT R60, R60, 0xffff, RZ, 0xc0, !PT ;  /* 0x0000ffff3c3c7812 */ /* 0x000fe200078ec0ff */
[----:B------:R-:W-:Y:S04]  /*163510*/  STL [R1+0x600], R31 ;  /* 0x0006001f01007387 */ /* 0x000fe80000100800 */
[----:B------:R-:W-:Y:S01]  /*163520*/  STL [R1+0x5468], R6 ;  /* 0x0054680601007387 */ /* 0x000fe20000100800 */
[----:B------:R-:W-:-:S03]  /*163530*/  PRMT R3, R60, 0x3340, R0 ;  /* 0x000033403c037816 */ /* 0x000fc60000000000 */
[----:B------:R0:W-:Y:S04]  /*163540*/  STL.64 [R1+0xee8], R28 ;  /* 0x000ee81c01007387 */ /* 0x0001e80000100a00 */
[----:B0-----:R-:W4:Y:S04]  /*163550*/  LDL.LU.64 R28, [R1+0x6e60] ;  /* 0x006e6000011c7983 */ /* 0x001f280000300a00 */
[----:B------:R-:W4:Y:S04]  /*163560*/  LDL.LU R44, [R1+0x90] ;  /* 0x00009000012c7983 */ /* 0x000f280000300800 */
[----:B------:R3:W-:Y:S04]  /*163570*/  STL [R1+0x604], R3 ;  /* 0x0006040301007387 */ /* 0x0007e80000100800 */
[----:B------:R-:W4:Y:S01]  /*163580*/  LDL.LU R56, [R1+0x560] ;  /* 0x0005600001387983 */ /* 0x000f220000300800 */
[----:B------:R-:W-:-:S02]  /*163590*/  PRMT R60, R30, 0x3340, R0 ;  /* 0x000033401e3c7816 */ /* 0x000fc40000000000 */
[----:B--2---:R-:W-:Y:S02]  /*1635a0*/  LOP3.LUT R6, R55, 0xffff, RZ, 0xc0, !PT ;  /* 0x0000ffff37067812 */ /* 0x004fe400078ec0ff */
[----:B------:R-:W2:Y:S04]  /*1635b0*/  LDL.LU R55, [R1+0x2f0] ;  /* 0x0002f00001377983 */ /* 0x000ea80000300800 */
[----:B------:R0:W-:Y:S01]  /*1635c0*/  STL [R1+0x55e8], R30 ;  /* 0x0055e81e01007387 */ /* 0x0001e20000100800 */
[----:B---3--:R-:W-:-:S04]  /*1635d0*/  LOP3.LUT R3, R42, 0xffff, RZ, 0xc0, !PT ;  /* 0x0000ffff2a037812 */ /* 0x008fc800078ec0ff */
[----:B0-----:R-:W-:-:S04]  /*1635e0*/  PRMT R30, R6, 0x3340, R3 ;  /* 0x00003340061e7816 */ /* 0x001fc80000000003 */
[----:B------:R-:W-:Y:S02]  /*1635f0*/  PRMT R33, R30, 0x5410, R60 ;  /* 0x000054101e217816 */ /* 0x000fe4000000003c */
[----:B------:R-:W-:Y:S02]  /*163600*/  IADD3 R30, P0, R58, R40, RZ ;  /* 0x000000283a1e7210 */ /* 0x000fe40007f1e0ff */
[----:B------:R-:W-:-:S03]  /*163610*/  SHF.R.U32.HI R60, RZ, 0x8, R6 ;  /* 0x00000008ff3c7819 */ /* 0x000fc60000011606 */
[----:B------:R-:W-:Y:S01]  /*163620*/  IMAD.X R31, R59, 0x1, R41, P0 ;  /* 0x000000013b1f7824 */ /* 0x000fe200000e0629 */
[----:B------:R-:W-:Y:S01]  /*163630*/  SHF.R.U32.HI R59, RZ, 0x8, R3 ;  /* 0x00000008ff3b7819 */ /* 0x000fe20000011603 */
[----:B------:R-:W-:Y:S01]  /*163640*/  STL [R1+0x55c4], R33 ;  /* 0x0055c42101007387 */ /* 0x000fe20000100800 */
[----:B------:R-:W-:-:S03]  /*163650*/  LOP3.LUT R60, R60, 0xffff, RZ, 0xc0, !PT ;  /* 0x0000ffff3c3c7812 */ /* 0x000fc600078ec0ff */
[----:B------:R0:W-:Y:S01]  /*163660*/  STL.64 [R1+0xee0], R30 ;  /* 0x000ee01e01007387 */ /* 0x0001e20000100a00 */
[----:B------:R-:W-:-:S04]  /*163670*/  LOP3.LUT R59, R59, 0xffff, RZ, 0xc0, !PT ;  /* 0x0000ffff3b3b7812 */ /* 0x000fc800078ec0ff */
[----:B------:R-:W-:-:S05]  /*163680*/  PRMT R3, R60, 0x3340, R59 ;  /* 0x000033403c037816 */ /* 0x000fca000000003b */
[----:B------:R1:W-:Y:S01]  /*163690*/  STL [R1+0x54b0], R3 ;  /* 0x0054b00301007387 */ /* 0x0003e20000100800 */
[----:B----4-:R-:W-:Y:S02]  /*1636a0*/  LOP3.LUT R2, R2, 0xffff, RZ, 0xc0, !PT ;  /* 0x0000ffff02027812 */ /* 0x010fe400078ec0ff */
[----:B------:R-:W-:-:S04]  /*1636b0*/  LOP3.LUT R6, R43, 0xffff, RZ, 0xc0, !PT ;  /* 0x0000ffff2b067812 */ /* 0x000fc800078ec0ff */
[----:B------:R-:W-:Y:S02]  /*1636c0*/  PRMT R59, R6, 0x3340, R0 ;  /* 0x00003340063b7816 */ /* 0x000fe40000000000 */
[----:B0-----:R-:W-:Y:S02]  /*1636d0*/  LOP3.LUT R30, R57, 0xffff, RZ, 0xc0, !PT ;  /* 0x0000ffff391e7812 */ /* 0x001fe400078ec0ff */
[----:B-1----:R-:W-:Y:S01]  /*1636e0*/  SHF.R.U32.HI R3, RZ, 0x8, R2 ;  /* 0x00000008ff037819 */ /* 0x002fe20000011602 */
[----:B------:R-:W3:Y:S01]  /*1636f0*/  LDL.LU R57, [R1+0x384] ;  /* 0x0003840001397983 */ /* 0x000ee20000300800 */
[----:B------:R-:W-:-:S04]  /*163700*/  PRMT R60, R2, 0x3340, R30 ;  /* 0x00003340023c7816 */ /* 0x000fc8000000001e */
[----:B------:R-:W-:-:S05]  /*163710*/  PRMT R31, R60, 0x5410, R59 ;  /* 0x000054103c1f7816 */ /* 0x000fca000000003b */
[----:B------:R-:W-:Y:S04]  /*163720*/  STL [R1+0x55c0], R31 ;  /* 0x0055c01f01007387 */ /* 0x000fe80000100800 */
[----:B------:R-:W4:Y:S01]  /*163730*/  LDL.LU R2, [R1+0x1b4] ;  /* 0x0001b40001027983 */ /* 0x000f220000300800 */
[----:B------:R-:W-:Y:S02]  /*163740*/  SHF.R.U32.HI R60, RZ, 0x8, R30 ;  /* 0x00000008ff3c7819 */ /* 0x000fe4000001161e */
[----:B------:R-:W-:Y:S02]  /*163750*/  SHF.R.U32.HI R59, RZ, 0x8, R6 ;  /* 0x00000008ff3b7819 */ /* 0x000fe40000011606 */
[----:B------:R-:W-:Y:S02]  /*163760*/  LOP3.LUT R3, R3, 0xffff, RZ, 0xc0, !PT ;  /* 0x0000ffff03037812 */ /* 0x000fe400078ec0ff */
[----:B------:R-:W-:-:S02]  /*163770*/  LOP3.LUT R60, R60, 0xffff, RZ, 0xc0, !PT ;  /* 0x0000ffff3c3c7812 */ /* 0x000fc400078ec0ff */
[----:B------:R-:W-:Y:S02]  /*163780*/  LOP3.LUT R59, R59, 0xffff, RZ, 0xc0, !PT ;  /* 0x0000ffff3b3b7812 */ /* 0x000fe400078ec0ff */
[----:B------:R-:W-:Y:S02]  /*163790*/  PRMT R3, R3, 0x3340, R60 ;  /* 0x0000334003037816 */ /* 0x000fe4000000003c */
[----:B------:R-:W-:-:S03]  /*1637a0*/  PRMT R6, R59, 0x3340, R0 ;  /* 0x000033403b067816 */ /* 0x000fc60000000000 */
[----:B------:R0:W-:Y:S04]  /*1637b0*/  STL [R1+0x545c], R3 ;  /* 0x00545c0301007387 */ /* 0x0001e80000100800 */
[----:B------:R2:W-:Y:S01]  /*1637c0*/  STL [R1+0x5ec], R6 ;  /* 0x0005ec0601007387 */ /* 0x0005e20000100800 */
[----:B------:R-:W-:Y:S01]  /*1637d0*/  LOP3.LUT R30, R44, 0xffff, RZ, 0xc0, !PT ;  /* 0x0000ffff2c1e7812 */ /* 0x000fe200078ec0ff */
[----:B------:R-:W-:Y:S01]  /*1637e0*/  VIADD R58, R58, UR6 ;  /* 0x000000063a3a7c36 */ /* 0x000fe20008000000 */
[----:B------:R-:W-:Y:S02]  /*1637f0*/  LOP3.LUT R20, R20, 0xffff, RZ, 0xc0, !PT ;  /* 0x0000ffff14147812 */ /* 0x000fe400078ec0ff */
[----:B------:R-:W-:Y:S02]  /*163800*/  LOP3.LUT R32, R32, 0xffff, RZ, 0xc0, !PT ;  /* 0x0000ffff20207812 */ /* 0x000fe400078ec0ff */
[----:B0-----:R-:W-:-:S02]  /*163810*/  LOP3.LUT R3, R56, 0xffff, RZ, 0xc0, !PT ;  /* 0x0000ffff38037812 */ /* 0x001fc400078ec0ff */
[----:B------:R-:W-:Y:S02]  /*163820*/  PRMT R59, R30, 0x3340, R0 ;  /* 0x000033401e3b7816 */ /* 0x000fe40000000000 */
[----:B------:R-:W-:Y:S01]  /*163830*/  IADD3 R42, P0, R58, R36, RZ ;  /* 0x000000243a2a7210 */ /* 0x000fe20007f1e0ff */
[----:B------:R-:W-:Y:S01]  /*163840*/  ULDC UR6, c[0x0][0x248] ;  /* 0x0000920000067ab9 */ /* 0x000fe20000000800 */
[----:B--2---:R-:W-:-:S04]  /*163850*/  LOP3.LUT R6, R55, 0xffff, RZ, 0xc0, !PT ;  /* 0x0000ffff37067812 */ /* 0x004fc800078ec0ff */
[----:B------:R-:W-:-:S04]  /*163860*/  PRMT R60, R3, 0x3340, R6 ;  /* 0x00003340033c7816 */ /* 0x000fc80000000006 */
[----:B------:R-:W-:Y:S02]  /*163870*/  PRMT R31, R60, 0x5410, R59 ;  /* 0x000054103c1f7816 */ /* 0x000fe4000000003b */
[----:B------:R-:W-:-:S05]  /*163880*/  SHF.R.S32.HI R59, RZ, 0x1f, R58 ;  /* 0x0000001fff3b7819 */ /* 0x000fca000001143a */
[----:B------:R-:W-:Y:S01]  /*163890*/  IMAD.X R43, R59, 0x1, R37, P0 ;  /* 0x000000013b2b7824 */ /* 0x000fe200000e0625 */
[----:B------:R-:W-:Y:S04]  /*1638a0*/  STL [R1+0x55bc], R31 ;  /* 0x0055bc1f01007387 */ /* 0x000fe80000100800 */
[----:B------:R-:W2:Y:S04]  /*1638b0*/  LDL.LU R33, [R1+0x380] ;  /* 0x0003800001217983 */ /* 0x000ea80000300800 */
[----:B------:R-:W-:Y:S04]  /*1638c0*/  STL.64 [R1+0xed8], R42 ;  /* 0x000ed82a01007387 */ /* 0x000fe80000100a00 */
[----:B------:R-:W2:Y:S01]  /*1638d0*/  LDL.LU R55, [R1+0x1b8] ;  /* 0x0001b80001377983 */ /* 0x000ea20000300800 */
[----:B------:R-:W-:-:S02]  /*1638e0*/  SHF.R.U32.HI R3, RZ, 0x8, R3 ;  /* 0x00000008ff037819 */ /* 0x000fc40000011603 */
[----:B------:R-:W-:Y:S02]  /*1638f0*/  SHF.R.U32.HI R6, RZ, 0x8, R6 ;  /* 0x00000008ff067819 */ /* 0x000fe40000011606 */
[----:B------:R-:W-:Y:S02]  /*163900*/  SHF.R.U32.HI R60, RZ, 0x8, R30 ;  /* 0x00000008ff3c7819 */ /* 0x000fe4000001161e */
[----:B------:R-:W-:Y:S02]  /*163910*/  LOP3.LUT R3, R3, 0xffff, RZ, 0xc0, !PT ;  /* 0x0000ffff03037812 */ /* 0x000fe400078ec0ff */
[----:B------:R-:W-:Y:S02]  /*163920*/  LOP3.LUT R6, R6, 0xffff, RZ, 0xc0, !PT ;  /* 0x0000ffff06067812 */ /* 0x000fe400078ec0ff */
[----:B------:R-:W-:Y:S02]  /*163930*/  LOP3.LUT R60, R60, 0xffff, RZ, 0xc0, !PT ;  /* 0x0000ffff3c3c7812 */ /* 0x000fe400078ec0ff */
[----:B------:R-:W-:-:S02]  /*163940*/  PRMT R30, R3, 0x3340, R6 ;  /* 0x00003340031e7816 */ /* 0x000fc40000000006 */
[----:B------:R-:W-:-:S03]  /*163950*/  PRMT R6, R60, 0x3340, R0 ;  /* 0x000033403c067816 */ /* 0x000fc60000000000 */
[----:B------:R-:W-:Y:S04]  /*163960*/  STL [R1+0x5458], R30 ;  /* 0x0054581e01007387 */ /* 0x000fe80000100800 */
[----:B------:R4:W-:Y:S02]  /*163970*/  STL [R1+0x5e8], R6 ;  /* 0x0005e80601007387 */ /* 0x0009e40000100800 */
[----:B----4-:R-:W-:Y:S02]  /*163980*/  LOP3.LUT R6, R2, 0xffff, RZ, 0xc0, !PT ;  /* 0x0000ffff02067812 */ /* 0x010fe400078ec0ff */
[----:B------:R-:W4:Y:S01]  /*163990*/  LDL.LU R2, [R1+0x568] ;  /* 0x0005680001027983 */ /* 0x000f220000300800 */
[----:B---3--:R-:W-:Y:S02]  /*1639a0*/  LOP3.LUT R3, R57, 0xffff, RZ, 0xc0, !PT ;  /* 0x0000ffff39037812 */ /* 0x008fe400078ec0ff */
[----:B------:R-:W-:Y:S01]  /*1639b0*/  PRMT R60, R20, 0x3340, R0 ;  /* 0x00003340143c7816 */ /* 0x000fe20000000000 */
[----:B------:R-:W3:Y:S04]  /*1639c0*/  LDL.LU R42, [R1+0x9c] ;  /* 0x00009c00012a7983 */ /* 0x000ee80000300800 */
[----:B------:R-:W3:Y:S01]  /*1639d0*/  LDL.LU R43, [R1+0x2fc] ;  /* 0x0002fc00012b7983 */ /* 0x000ee20000300800 */
[----:B------:R-:W-:-:S04]  /*1639e0*/  PRMT R30, R3, 0x3340, R6 ;  /* 0x00003340031e7816 */ /* 0x000fc80000000006 */
[----:B------:R-:W-:Y:S02]  /*1639f0*/  PRMT R30, R30, 0x5410, R60 ;  /* 0x000054101e1e7816 */ /* 0x000fe4000000003c */
[----:B------:R-:W-:Y:S02]  /*163a00*/  SHF.R.U32.HI R3, RZ, 0x8, R3 ;  /* 0x00000008ff037819 */ /* 0x000fe40000011603 */
[----:B------:R-:W-:Y:S02]  /*163a10*/  SHF.R.U32.HI R6, RZ, 0x8, R6 ;  /* 0x00000008ff067819 */ /* 0x000fe40000011606 */
[----:B------:R-:W-:Y:S01]  /*163a20*/  SHF.R.U32.HI R60, RZ, 0x8, R20 ;  /* 0x00000008ff3c7819 */ /* 0x000fe20000011614 */
[----:B------:R0:W-:Y:S01]  /*163a30*/  STL [R1+0x55b8], R30 ;  /* 0x0055b81e01007387 */ /* 0x0001e20000100800 */
[----:B------:R-:W-:Y:S02]  /*163a40*/  LOP3.LUT R3, R3, 0xffff, RZ, 0xc0, !PT ;  /* 0x0000ffff03037812 */ /* 0x000fe400078ec0ff */
[----:B------:R-:W-:-:S02]  /*163a50*/  LOP3.LUT R6, R6, 0xffff, RZ, 0xc0, !PT ;  /* 0x0000ffff06067812 */ /* 0x000fc400078ec0ff */
[----:B------:R-:W-:Y:S02]  /*163a60*/  LOP3.LUT R60, R60, 0xffff, RZ, 0xc0, !PT ;  /* 0x0000ffff3c3c7812 */ /* 0x000fe400078ec0ff */
[----:B0-----:R-:W-:Y:S02]  /*163a70*/  IADD3 R30, P0, R58, R34, RZ ;  /* 0x000000223a1e7210 */ /* 0x001fe40007f1e0ff */
[----:B------:R-:W-:-:S03]  /*163a80*/  PRMT R6, R3, 0x3340, R6 ;  /* 0x0000334003067816 */ /* 0x000fc60000000006 */
[----:B------:R-:W-:Y:S01]  /*163a90*/  IMAD.X R31, R59, 0x1, R35, P0 ;  /* 0x000000013b1f7824 */ /* 0x000fe200000e0623 */
[----:B------:R-:W-:-:S04]  /*163aa0*/  PRMT R3, R60, 0x3340, R0 ;  /* 0x000033403c037816 */ /* 0x000fc80000000000 */
[----:B------:R-:W-:Y:S04]  /*163ab0*/  STL.64 [R1+0xed0], R30 ;  /* 0x000ed01e01007387 */ /* 0x000fe80000100a00 */
[----:B------:R-:W3:Y:S04]  /*163ac0*/  LDL.LU R44, [R1+0x56c] ;  /* 0x00056c00012c7983 */ /* 0x000ee80000300800 */
[----:B------:R0:W-:Y:S04]  /*163ad0*/  STL [R1+0x5450], R6 ;  /* 0x0054500601007387 */ /* 0x0001e80000100800 */
[----:B------:R-:W3:Y:S04]  /*163ae0*/  LDL.LU R56, [R1+0xa0] ;  /* 0x0000a00001387983 */ /* 0x000ee80000300800 */
[----:B------:R2:W-:Y:S04]  /*163af0*/  STL [R1+0x5e4], R3 ;  /* 0x0005e40301007387 */ /* 0x0005e80000100800 */
[----:B------:R-:W3:Y:S01]  /*163b00*/  LDL.LU R57, [R1+0x300] ;  /* 0x0003000001397983 */ /* 0x000ee20000300800 */
[----:B0-----:R-:W-:-:S04]  /*163b10*/  LOP3.LUT R6, R5, 0xffff, RZ, 0xc0, !PT ;  /* 0x0000ffff05067812 */ /* 0x001fc800078ec0ff */
[----:B------:R-:W-:Y:S01]  /*163b20*/  PRMT R60, R6, 0x3340, R0 ;  /* 0x00003340063c7816 */ /* 0x000fe20000000000 */
[----:B------:R0:W-:Y:S01]  /*163b30*/  STL [R1+0x55e4], R6 ;  /* 0x0055e40601007387 */ /* 0x0001e20000100800 */
[----:B------:R-:W-:-:S05]  /*163b40*/  IADD3 R30, P0, R58, R38, RZ ;  /* 0x000000263a1e7210 */ /* 0x000fca0007f1e0ff */
[----:B------:R-:W-:Y:S01]  /*163b50*/  IMAD.X R31, R59, 0x1, R39, P0 ;  /* 0x000000013b1f7824 */ /* 0x000fe200000e0627 */
[----:B--2---:R-:W-:Y:S02]  /*163b60*/  LOP3.LUT R3, R33, 0xffff, RZ, 0xc0, !PT ;  /* 0x0000ffff21037812 */ /* 0x004fe400078ec0ff */
[----:B------:R-:W-:-:S04]  /*163b70*/  LOP3.LUT R5, R55, 0xffff, RZ, 0xc0, !PT ;  /* 0x0000ffff37057812 */ /* 0x000fc800078ec0ff */
[----:B0-----:R-:W-:Y:S02]  /*163b80*/  PRMT R6, R3, 0x3340, R5 ;  /* 0x0000334003067816 */ /* 0x001fe40000000005 */
[----:B------:R-:W-:Y:S02]  /*163b90*/  SHF.R.U32.HI R3, RZ, 0x8, R3 ;  /* 0x00000008ff037819 */ /* 0x000fe40000011603 */
[----:B------:R-:W-:Y:S02]  /*163ba0*/  PRMT R6, R6, 0x5410, R60 ;  /* 0x0000541006067816 */ /* 0x000fe4000000003c */
[----:B------:R-:W-:Y:S02]  /*163bb0*/  SHF.R.U32.HI R60, RZ, 0x8, R5 ;  /* 0x00000008ff3c7819 */ /* 0x000fe40000011605 */
[----:B------:R-:W-:Y:S02]  /*163bc0*/  LOP3.LUT R3, R3, 0xffff, RZ, 0xc0, !PT ;  /* 0x0000ffff03037812 */ /* 0x000fe400078ec0ff */
[----:B------:R-:W-:Y:S01]  /*163bd0*/  LOP3.LUT R60, R60, 0xffff, RZ, 0xc0, !PT ;  /* 0x0000ffff3c3c7812 */ /* 0x000fe200078ec0ff */
[----:B------:R-:W-:Y:S04]  /*163be0*/  STL [R1+0x55b4], R6 ;  /* 0x0055b40601007387 */ /* 0x000fe80000100800 */
[----:B------:R0:W-:Y:S01]  /*163bf0*/  STL.64 [R1+0xec8], R30 ;  /* 0x000ec81e01007387 */ /* 0x0001e20000100a00 */
[----:B------:R-:W-:-:S03]  /*163c00*/  PRMT R3, R3, 0x3340, R60 ;  /* 0x0000334003037816 */ /* 0x000fc6000000003c */
[----:B0-----:R-:W2:Y:S04]  /*163c10*/  LDL.LU.64 R30, [R1+0x6e58] ;  /* 0x006e5800011e7983 */ /* 0x001ea80000300a00 */
[----:B------:R-:W2:Y:S04]  /*163c20*/  LDL.LU R55, [R1+0x388] ;  /* 0x0003880001377983 */ /* 0x000ea80000300800 */
[----:B------:R0:W-:Y:S01]  /*163c30*/  STL [R1+0x54a4], R3 ;  /* 0x0054a40301007387 */ /* 0x0001e20000100800 */
[----:B----4-:R-:W-:-:S03]  /*163c40*/  LOP3.LUT R5, R2, 0xffff, RZ, 0xc0, !PT ;  /* 0x0000ffff02057812 */ /* 0x010fc600078ec0ff */
[----:B------:R-:W4:Y:S01]  /*163c50*/  LDL.LU R2, [R1+0x1d4] ;  /* 0x0001d40001027983 */ /* 0x000f220000300800 */
[----:B---3--:R-:W-:Y:S02]  /*163c60*/  LOP3.LUT R20, R42, 0xffff, RZ, 0xc0, !PT ;  /* 0x0000ffff2a147812 */ /* 0x008fe400078ec0ff */
[----:B0-----:R-:W-:Y:S02]  /*163c70*/  LOP3.LUT R3, R43, 0xffff, RZ, 0xc0, !PT ;  /* 0x0000ffff2b037812 */ /* 0x001fe400078ec0ff */
[----:B------:R-:W-:Y:S02]  /*163c80*/  IADD3 R42, P0, R58, R40, RZ ;  /* 0x000000283a2a7210 */ /* 0x000fe40007f1e0ff */
[----:B------:R-:W-:Y:S02]  /*163c90*/  PRMT R60, R20, 0x3340, R0 ;  /* 0x00003340143c7816 */ /* 0x000fe40000000000 */
[----:B------:R-:W-:Y:S01]  /*163ca0*/  PRMT R6, R5, 0x3340, R3 ;  /* 0x0000334005067816 */ /* 0x000fe20000000003 */
[----:B------:R-:W-:Y:S01]  /*163cb0*/  IMAD.X R43, R59, 0x1, R41, P0 ;  /* 0x000000013b2b7824 */ /* 0x000fe200000e0629 */
[----:B------:R-:W-:-:S02]  /*163cc0*/  SHF.R.U32.HI R59, RZ, 0x8, R3 ;  /* 0x00000008ff3b7819 */ /* 0x000fc40000011603 */
[----:B------:R-:W-:Y:S02]  /*163cd0*/  PRMT R6, R6, 0x5410, R60 ;  /* 0x0000541006067816 */ /* 0x000fe4000000003c */
[----:B------:R-:W-:Y:S02]  /*163ce0*/  SHF.R.U32.HI R60, RZ, 0x8, R5 ;  /* 0x00000008ff3c7819 */ /* 0x000fe40000011605 */
[----:B------:R-:W-:Y:S02]  /*163cf0*/  LOP3.LUT R59, R59, 0xffff, RZ, 0xc0, !PT ;  /* 0x0000ffff3b3b7812 */ /* 0x000fe400078ec0ff */
[----:B------:R-:W-:Y:S01]  /*163d00*/  LOP3.LUT R60, R60, 0xffff, RZ, 0xc0, !PT ;  /* 0x0000ffff3c3c7812 */ /* 0x000fe200078ec0ff */
[----:B------:R0:W-:Y:S03]  /*163d10*/  STL [R1+0x5594], R6 ;  /* 0x0055940601007387 */ /* 0x0001e60000100800 */
[----:B------:R-:W-:Y:S01]  /*163d20*/  PRMT R5, R60, 0x3340, R59 ;  /* 0x000033403c057816 */ /* 0x000fe2000000003b */
[----:B------:R-:W-:Y:S04]  /*163d30*/  STL.64 [R1+0xec0], R42 ;  /* 0x000ec02a01007387 */ /* 0x000fe80000100a00 */
[----:B------:R1:W-:Y:S01]  /*163d40*/  STL [R1+0x5444], R5 ;  /* 0x0054440501007387 */ /* 0x0003e20000100800 */
[----:B0-----:R-:W-:-:S02]  /*163d50*/  LOP3.LUT R6, R44, 0xffff, RZ, 0xc0, !PT ;  /* 0x0000ffff2c067812 */ /* 0x001fc400078ec0ff */
[----:B------:R-:W-:Y:S02]  /*163d60*/  LOP3.LUT R3, R56, 0xffff, RZ, 0xc0, !PT ;  /* 0x0000ffff38037812 */ /* 0x000fe400078ec0ff */
[----:B-1----:R-:W-:Y:S02]  /*163d70*/  LOP3.LUT R5, R57, 0xffff, RZ, 0xc0, !PT ;  /* 0x0000ffff39057812 */ /* 0x002fe400078ec0ff */
[----:B------:R-:W-:Y:S02]  /*163d80*/  PRMT R59, R3, 0x3340, R0 ;  /* 0x00003340033b7816 */ /* 0x000fe40000000000 */
[----:B------:R-:W-:-:S04]  /*163d90*/  PRMT R60, R6, 0x3340, R5 ;  /* 0x00003340063c7816 */ /* 0x000fc80000000005 */
[----:B------:R-:W-:Y:S02]  /*163da0*/  PRMT R33, R60, 0x5410, R59 ;  /* 0x000054103c217816 */ /* 0x000fe4000000003b */
[----:B------:R-:W-:-:S03]  /*163db0*/  SHF.R.U32.HI R59, RZ, 0x8, R20 ;  /* 0x00000008ff3b7819 */ /* 0x000fc60000011614 */
[----:B------:R0:W-:Y:S04]  /*163dc0*/  STL [R1+0x5590], R33 ;  /* 0x0055902101007387 */ /* 0x0001e80000100800 */
[----:B------:R-:W3:Y:S01]  /*163dd0*/  LDL.LU R20, [R1+0x38c] ;  /* 0x00038c0001147983 */ /* 0x000ee20000300800 */
[----:B------:R-:W-:Y:S02]  /*163de0*/  SHF.R.U32.HI R60, RZ, 0x8, R6 ;  /* 0x00000008ff3c7819 */ /* 0x000fe40000011606 */
[----:B------:R-:W-:Y:S02]  /*163df0*/  LOP3.LUT R6, R59, 0xffff, RZ, 0xc0, !PT ;  /* 0x0000ffff3b067812 */ /* 0x000fe400078ec0ff */
[----:B0-----:R-:W-:Y:S02]  /*163e00*/  SHF.R.U32.HI R33, RZ, 0x8, R5 ;  /* 0x00000008ff217819 */ /* 0x001fe40000011605 */
[----:B------:R-:W3:Y:S01]  /*163e10*/  LDL.LU R5, [R1+0x1e0] ;  /* 0x0001e00001057983 */ /* 0x000ee20000300800 */
[----:B------:R-:W-:-:S02]  /*163e20*/  LOP3.LUT R60, R60, 0xffff, RZ, 0xc0, !PT ;  /* 0x0000ffff3c3c7812 */ /* 0x000fc400078ec0ff */
[----:B------:R-:W-:Y:S02]  /*163e30*/  LOP3.LUT R59, R33, 0xffff, RZ, 0xc0, !PT ;  /* 0x0000ffff213b7812 */ /* 0x000fe400078ec0ff */
[----:B------:R-:W-:Y:S02]  /*163e40*/  PRMT R6, R6, 0x3340, R0 ;  /* 0x0000334006067816 */ /* 0x000fe40000000000 */
[----:B------:R-:W-:-:S03]  /*163e50*/  PRMT R33, R60, 0x3340, R59 ;  /* 0x000033403c217816 */ /* 0x000fc6000000003b */
[----:B------:R2:W-:Y:S04]  /*163e60*/  STL [R1+0x5e0], R6 ;  /* 0x0005e00601007387 */ /* 0x0005e80000100800 */
[----:B------:R0:W-:Y:S04]  /*163e70*/  STL [R1+0x5440], R33 ;  /* 0x0054402101007387 */ /* 0x0001e80000100800 */
[----:B------:R-:W3:Y:S04]  /*163e80*/  LDL.LU R42, [R1+0x584] ;  /* 0x00058400012a7983 */ /* 0x000ee80000300800 */
[----:B------:R-:W3:Y:S04]  /*163e90*/  LDL.LU R43, [R1+0xa8] ;  /* 0x0000a800012b7983 */ /* 0x000ee80000300800 */
[----:B------:R-:W3:Y:S01]  /*163ea0*/  LDL.LU R56, [R1+0x30c] ;  /* 0x00030c0001387983 */ /* 0x000ee20000300800 */
[----:B--2---:R-:W-:-:S03]  /*163eb0*/  LOP3.LUT R6, R55, 0xffff, RZ, 0xc0, !PT ;  /* 0x0000ffff37067812 */ /* 0x004fc600078ec0ff */
[----:B------:R-:W2:Y:S01]  /*163ec0*/  LDL.LU R55, [R1+0x580] ;  /* 0x0005800001377983 */ /* 0x000ea20000300800 */
[----:B----4-:R-:W-:-:S03]  /*163ed0*/  LOP3.LUT R44, R2, 0xffff, RZ, 0xc0, !PT ;  /* 0x0000ffff022c7812 */ /* 0x010fc600078ec0ff */
[----:B------:R-:W4:Y:S04]  /*163ee0*/  LDL.LU R2, [R1+0xa4] ;  /* 0x0000a40001027983 */ /* 0x000f280000300800 */
[----:B------:R-:W4:Y:S01]  /*163ef0*/  LDL.LU R57, [R1+0x308] ;  /* 0x0003080001397983 */ /* 0x000f220000300800 */
[----:B------:R-:W-:Y:S02]  /*163f00*/  PRMT R59, R32, 0x3340, R0 ;  /* 0x00003340203b7816 */ /* 0x000fe40000000000 */
[----:B------:R-:W-:Y:S01]  /*163f10*/  PRMT R60, R6, 0x3340, R44 ;  /* 0x00003340063c7816 */ /* 0x000fe2000000002c */
[----:B------:R-:W-:Y:S01]  /*163f20*/  VIADD R58, R58, UR6 ;  /* 0x000000063a3a7c36 */ /* 0x000fe20008000000 */
[----:B------:R-:W-:Y:S02]  /*163f30*/  SHF.R.U32.HI R6, RZ, 0x8, R6 ;  /* 0x00000008ff067819 */ /* 0x000fe40000011606 */
[----:B------:R-:W-:-:S02]  /*163f40*/  SHF.R.U32.HI R44, RZ, 0x8, R44 ;  /* 0x00000008ff2c7819 */ /* 0x000fc4000001162c */
[----:B0-----:R-:W-:Y:S01]  /*163f50*/  PRMT R33, R60, 0x5410, R59 ;  /* 0x000054103c217816 */ /* 0x001fe2000000003b */
[----:B------:R-:W-:Y:S01]  /*163f60*/  IMAD.MOV.U32 R60, RZ, RZ, R32 ;  /* 0x000000ffff3c7224 */ /* 0x000fe200078e0020 */
[----:B------:R-:W-:Y:S02]  /*163f70*/  SHF.R.S32.HI R59, RZ, 0x1f, R58 ;  /* 0x0000001fff3b7819 */ /* 0x000fe4000001143a */
[----:B------:R-:W-:Y:S02]  /*163f80*/  IADD3 R32, P0, R58, R36, RZ ;  /* 0x000000243a207210 */ /* 0x000fe40007f1e0ff */
[----:B------:R-:W-:Y:S01]  /*163f90*/  LOP3.LUT R6, R6, 0xffff, RZ, 0xc0, !PT ;  /* 0x0000ffff06067812 */ /* 0x000fe200078ec0ff */
[----:B------:R0:W-:Y:S01]  /*163fa0*/  STL [R1+0x55b0], R33 ;  /* 0x0055b02101007387 */ /* 0x0001e20000100800 */
[----:B------:R-:W-:Y:S02]  /*163fb0*/  LOP3.LUT R44, R44, 0xffff, RZ, 0xc0, !PT ;  /* 0x0000ffff2c2c7812 */ /* 0x000fe400078ec0ff */
[----:B------:R-:W-:Y:S01]  /*163fc0*/  SHF.R.U32.HI R60, RZ, 0x8, R60 ;  /* 0x00000008ff3c7819 */ /* 0x000fe2000001163c */
[----:B------:R-:W-:Y:S01]  /*163fd0*/  ULDC UR6, c[0x0][0x248] ;  /* 0x0000920000067ab9 */ /* 0x000fe20000000800 */
[----:B------:R-:W-:Y:S01]  /*163fe0*/  PRMT R6, R6, 0x3340, R44 ;  /* 0x0000334006067816 */ /* 0x000fe2000000002c */
[----:B0-----:R-:W-:Y:S01]  /*163ff0*/  IMAD.X R33, R59, 0x1, R37, P0 ;  /* 0x000000013b217824 */ /* 0x001fe200000e0625 */
[----:B------:R-:W-:-:S04]  /*164000*/  LOP3.LUT R60, R60, 0xffff, RZ, 0xc0, !PT ;  /* 0x0000ffff3c3c7812 */ /* 0x000fc800078ec0ff */
[----:B------:R0:W-:Y:S04]  /*164010*/  STL.64 [R1+0xeb8], R32 ;  /* 0x000eb82001007387 */ /* 0x0001e80000100a00 */
[----:B0-----:R-:W4:Y:S04]  /*164020*/  LDL.LU.64 R32, [R1+0x6e50] ;  /* 0x006e500001207983 */ /* 0x001f280000300a00 */
[----:B------:R-:W4:Y:S04]  /*164030*/  LDL.LU R44, [R1+0x6e48] ;  /* 0x006e4800012c7983 */ /* 0x000f280000300800 */
[----:B------:R0:W-:Y:S01]  /*164040*/  STL [R1+0x5428], R6 ;  /* 0x0054280601007387 */ /* 0x0001e20000100800 */
[----:B---3--:R-:W-:-:S02]  /*164050*/  LOP3.LUT R20, R20, 0xffff, RZ, 0xc0, !PT ;  /* 0x0000ffff14147812 */ /* 0x008fc400078ec0ff */
[----:B0-----:R-:W-:Y:S02]  /*164060*/  PRMT R6, R60, 0x3340, R0 ;  /* 0x000033403c067816 */ /* 0x001fe40000000000 */
[----:B------:R-:W-:Y:S02]  /*164070*/  SHF.R.U32.HI R60, RZ, 0x8, R3 ;  /* 0x00000008ff3c7819 */ /* 0x000fe40000011603 */
[----:B------:R-:W-:Y:S01]  /*164080*/  SHF.R.U32.HI R3, RZ, 0x8, R20 ;  /* 0x00000008ff037819 */ /* 0x000fe20000011614 */
[----:B------:R0:W-:Y:S01]  /*164090*/  STL [R1+0x5c8], R6 ;  /* 0x0005c80601007387 */ /* 0x0001e20000100800 */
[----:B------:R-:W-:Y:S02]  /*1640a0*/  LOP3.LUT R5, R5, 0xffff, RZ, 0xc0, !PT ;  /* 0x0000ffff05057812 */ /* 0x000fe400078ec0ff */
[----:B------:R-:W-:Y:S02]  /*1640b0*/  LOP3.LUT R3, R3, 0xffff, RZ, 0xc0, !PT ;  /* 0x0000ffff03037812 */ /* 0x000fe400078ec0ff */
[----:B0-----:R-:W-:Y:S01]  /*1640c0*/  SHF.R.U32.HI R6, RZ, 0x8, R5 ;  /* 0x00000008ff067819 */ /* 0x001fe20000011605 */
[----:B------:R0:W-:Y:S04]  /*1640d0*/  STL [R1+0x134], R5 ;  /* 0x0001340501007387 */ /* 0x0001e80000100800 */
[----:B------:R1:W-:Y:S01]  /*1640e0*/  STL [R1+0x6cd0], R20 ;  /* 0x006cd01401007387 */ /* 0x0003e20000100800 */
[----:B0-----:R-:W-:-:S02]  /*1640f0*/  LOP3.LUT R5, R60, 0xffff, RZ, 0xc0, !PT ;  /* 0x0000ffff3c057812 */ /* 0x001fc400078ec0ff */
[----:B------:R-:W-:Y:S02]  /*164100*/  LOP3.LUT R60, R6, 0xffff, RZ, 0xc0, !PT ;  /* 0x0000ffff063c7812 */ /* 0x000fe400078ec0ff */
[----:B------:R-:W-:Y:S02]  /*164110*/  PRMT R5, R5, 0x3340, R0 ;  /* 0x0000334005057816 */ /* 0x000fe40000000000 */
[----:B------:R-:W-:Y:S02]  /*164120*/  PRMT R3, R3, 0x3340, R60 ;  /* 0x0000334003037816 */ /* 0x000fe4000000003c */
[----:B-1----:R-:W-:Y:S02]  /*164130*/  LOP3.LUT R20, R42, 0xffff, RZ, 0xc0, !PT ;  /* 0x0000ffff2a147812 */ /* 0x002fe400078ec0ff */
[----:B------:R-:W-:Y:S01]  /*164140*/  LOP3.LUT R42, R56, 0xffff, RZ, 0xc0, !PT ;  /* 0x0000ffff382a7812 */ /* 0x000fe200078ec0ff */
[----:B------:R-:W-:Y:S04]  /*164150*/  STL [R1+0x5c0], R5 ;  /* 0x0005c00501007387 */ /* 0x000fe80000100800 */
[----:B------:R0:W-:Y:S02]  /*164160*/  STL [R1+0x5494], R3 ;  /* 0x0054940301007387 */ /* 0x0001e40000100800 */
[----:B0-----:R-:W-:-:S04]  /*164170*/  LOP3.LUT R3, R43, 0xffff, RZ, 0xc0, !PT ;  /* 0x0000ffff2b037812 */ /* 0x001fc800078ec0ff */
[----:B------:R-:W-:Y:S02]  /*164180*/  PRMT R60, R3, 0x3340, R0 ;  /* 0x00003340033c7816 */ /* 0x000fe40000000000 */
[----:B--2---:R-:W-:Y:S02]  /*164190*/  LOP3.LUT R6, R55, 0xffff, RZ, 0xc0, !PT ;  /* 0x0000ffff37067812 */ /* 0x004fe400078ec0ff */
[----:B------:R-:W2:Y:S01]  /*1641a0*/  LDL.LU R55, [R1+0x394] ;  /* 0x0003940001377983 */ /* 0x000ea20000300800 */
[----:B----4-:R-:W-:Y:S02]  /*1641b0*/  LOP3.LUT R5, R2, 0xffff, RZ, 0xc0, !PT ;  /* 0x0000ffff02057812 */ /* 0x010fe400078ec0ff */
[----:B------:R-:W-:Y:S02]  /*1641c0*/  PRMT R2, R20, 0x3340, R42 ;  /* 0x0000334014027816 */ /* 0x000fe4000000002a */
[----:B------:R-:W-:Y:S02]  /*1641d0*/  LOP3.LUT R43, R57, 0xffff, RZ, 0xc0, !PT ;  /* 0x0000ffff392b7812 */ /* 0x000fe400078ec0ff */
[----:B------:R-:W-:-:S02]  /*1641e0*/  PRMT R56, R2, 0x5410, R60 ;  /* 0x0000541002387816 */ /* 0x000fc4000000003c */
[----:B------:R-:W3:Y:S04]  /*1641f0*/  LDL.LU R2, [R1+0x1f0] ;  /* 0x0001f00001027983 */ /* 0x000ee80000300800 */
[----:B------:R0:W-:Y:S01]  /*164200*/  STL [R1+0x558c], R56 ;  /* 0x00558c3801007387 */ /* 0x0001e20000100800 */
[----:B------:R-:W-:Y:S02]  /*164210*/  PRMT R60, R5, 0x3340, R0 ;  /* 0x00003340053c7816 */ /* 0x000fe40000000000 */
[----:B0-----:R-:W-:-:S04]  /*164220*/  PRMT R56, R6, 0x3340, R43 ;  /* 0x0000334006387816 */ /* 0x001fc8000000002b */
[----:B------:R-:W-:Y:S02]  /*164230*/  PRMT R60, R56, 0x5410, R60 ;  /* 0x00005410383c7816 */ /* 0x000fe4000000003c */
[----:B------:R-:W-:-:S05]  /*164240*/  IADD3 R56, P0, R58, R34, RZ ;  /* 0x000000223a387210 */ /* 0x000fca0007f1e0ff */
[----:B------:R-:W-:Y:S01]  /*164250*/  IMAD.X R57, R59, 0x1, R35, P0 ;  /* 0x000000013b397824 */ /* 0x000fe200000e0623 */
[----:B------:R-:W-:Y:S04]  /*164260*/  STL [R1+0x5588], R60 ;  /* 0x0055883c01007387 */ /* 0x000fe80000100800 */
[----:B------:R0:W-:Y:S04]  /*164270*/  STL.64 [R1+0xea0], R56 ;  /* 0x000ea03801007387 */ /* 0x0001e80000100a00 */
[----:B0-----:R-:W4:Y:S04]  /*164280*/  LDL.LU R56, [R1+0x390] ;  /* 0x0003900001387983 */ /* 0x001f280000300800 */
[----:B------:R-:W4:Y:S01]  /*164290*/  LDL.LU R57, [R1+0x1ec] ;  /* 0x0001ec0001397983 */ /* 0x000f220000300800 */
[----:B------:R-:W-:-:S02]  /*1642a0*/  SHF.R.U32.HI R20, RZ, 0x8, R20 ;  /* 0x00000008ff147819 */ /* 0x000fc40000011614 */
[----:B------:R-:W-:Y:S02]  /*1642b0*/  SHF.R.U32.HI R42, RZ, 0x8, R42 ;  /* 0x00000008ff2a7819 */ /* 0x000fe4000001162a */
[----:B------:R-:W-:Y:S02]  /*1642c0*/  SHF.R.U32.HI R6, RZ, 0x8, R6 ;  /* 0x00000008ff067819 */ /* 0x000fe40000011606 */
[----:B------:R-:W-:Y:S02]  /*1642d0*/  SHF.R.U32.HI R60, RZ, 0x8, R43 ;  /* 0x00000008ff3c7819 */ /* 0x000fe4000001162b */
[----:B------:R-:W-:Y:S02]  /*1642e0*/  LOP3.LUT R20, R20, 0xffff, RZ, 0xc0, !PT ;  /* 0x0000ffff14147812 */ /* 0x000fe400078ec0ff */
[----:B------:R-:W-:Y:S02]  /*1642f0*/  LOP3.LUT R42, R42, 0xffff, RZ, 0xc0, !PT ;  /* 0x0000ffff2a2a7812 */ /* 0x000fe400078ec0ff */
[----:B------:R-:W-:-:S02]  /*164300*/  LOP3.LUT R6, R6, 0xffff, RZ, 0xc0, !PT ;  /* 0x0000ffff06067812 */ /* 0x000fc400078ec0ff */
[----:B------:R-:W-:Y:S02]  /*164310*/  LOP3.LUT R60, R60, 0xffff, RZ, 0xc0, !PT ;  /* 0x0000ffff3c3c7812 */ /* 0x000fe400078ec0ff */
[----:B------:R-:W-:Y:S02]  /*164320*/  PRMT R20, R20, 0x3340, R42 ;  /* 0x0000334014147816 */ /* 0x000fe4000000002a */
[----:B------:R-:W-:Y:S02]  /*164330*/  IADD3 R42, P0, R58, R38, RZ ;  /* 0x000000263a2a7210 */ /* 0x000fe40007f1e0ff */
[----:B------:R-:W-:-:S03]  /*164340*/  PRMT R6, R6, 0x3340, R60 ;  /* 0x0000334006067816 */ /* 0x000fc6000000003c */
[----:B------:R-:W-:Y:S01]  /*164350*/  IMAD.X R43, R59, 0x1, R39, P0 ;  /* 0x000000013b2b7824 */ /* 0x000fe200000e0627 */
[----:B------:R-:W-:Y:S04]  /*164360*/  STL [R1+0x541c], R20 ;  /* 0x00541c1401007387 */ /* 0x000fe80000100800 */
[----:B------:R-:W-:Y:S04]  /*164370*/  STL [R1+0x5418], R6 ;  /* 0x0054180601007387 */ /* 0x000fe80000100800 */
[----:B------:R0:W-:Y:S01]  /*164380*/  STL.64 [R1+0xeb0], R42 ;  /* 0x000eb02a01007387 */ /* 0x0001e20000100a00 */
[----:B------:R-:W-:-:S04]  /*164390*/  SHF.R.U32.HI R60, RZ, 0x8, R5 ;  /* 0x00000008ff3c7819 */ /* 0x000fc80000011605 */
[----:B------:R-:W-:Y:S02]  /*1643a0*/  LOP3.LUT R60, R60, 0xffff, RZ, 0xc0, !PT ;  /* 0x0000ffff3c3c7812 */ /* 0x000fe400078ec0ff */
[----:B0-----:R-:W-:-:S05]  /*1643b0*/  IADD3 R42, P0, R58, R40, RZ ;  /* 0x000000283a2a7210 */ /* 0x001fca0007f1e0ff */
[----:B------:R-:W-:Y:S01]  /*1643c0*/  IMAD.X R43, R59, 0x1, R41, P0 ;  /* 0x000000013b2b7824 */ /* 0x000fe200000e0629 */
[----:B------:R-:W-:Y:S02]  /*1643d0*/  SHF.R.U32.HI R59, RZ, 0x8, R3 ;  /* 0x00000008ff3b7819 */ /* 0x000fe40000011603 */
[----:B------:R-:W-:Y:S02]  /*1643e0*/  PRMT R5, R60, 0x3340, R0 ;  /* 0x000033403c057816 */ /* 0x000fe40000000000 */
[----:B------:R-:W-:-:S03]  /*1643f0*/  LOP3.LUT R59, R59, 0xffff, RZ, 0xc0, !PT ;  /* 0x0000ffff3b3b7812 */ /* 0x000fc600078ec0ff */
[----:B------:R-:W-:Y:S01]  /*164400*/  STL [R1+0x5c4], R5 ;  /* 0x0005c40501007387 */ /* 0x000fe20000100800 */
[----:B------:R-:W-:-:S03]  /*164410*/  PRMT R3, R59, 0x3340, R0 ;  /* 0x000033403b037816 */ /* 0x000fc60000000000 */
[----:B------:R0:W-:Y:S04]  /*164420*/  STL.64 [R1+0xea8], R42 ;  /* 0x000ea82a01007387 */ /* 0x0001e80000100a00 */
[----:B0-----:R-:W4:Y:S04]  /*164430*/  LDL.LU R42, [R1+0xb4] ;  /* 0x0000b400012a7983 */ /* 0x001f280000300800 */
[----:B------:R0:W-:Y:S04]  /*164440*/  STL [R1+0x5cc], R3 ;  /* 0x0005cc0301007387 */ /* 0x0001e80000100800 */
[----:B------:R-:W4:Y:S01]  /*164450*/  LDL.LU R43, [R1+0x5a0] ;  /* 0x0005a000012b7983 */ /* 0x000f220000300800 */
[----:B0-----:R-:W-:-:S04]  /*164460*/  LOP3.LUT R3, R46, 0xffff, RZ, 0xc0, !PT ;  /* 0x0000ffff2e037812 */ /* 0x001fc800078ec0ff */
[----:B------:R-:W-:Y:S02]  /*164470*/  PRMT R59, R3, 0x3340, R0 ;  /* 0x00003340033b7816 */ /* 0x000fe40000000000 */
[----:B--2---:R-:W-:Y:S02]  /*164480*/  LOP3.LUT R5, R55, 0xffff, RZ, 0xc0, !PT ;  /* 0x0000ffff37057812 */ /* 0x004fe400078ec0ff */
[----:B------:R-:W2:Y:S04]  /*164490*/  LDL.LU R55, [R1+0x328] ;  /* 0x0003280001377983 */ /* 0x000ea80000300800 */
[----:B------:R-:W2:Y:S01]  /*1644a0*/  LDL.LU R46, [R1+0x6e44] ;  /* 0x006e4400012e7983 */ /* 0x000ea20000300800 */
[----:B------:R-:W-:Y:S02]  /*1644b0*/  SHF.R.U32.HI R20, RZ, 0x8, R5 ;  /* 0x00000008ff147819 */ /* 0x000fe40000011605 */
[----:B---3--:R-:W-:-:S04]  /*1644c0*/  LOP3.LUT R2, R2, 0xffff, RZ, 0xc0, !PT ;  /* 0x0000ffff02027812 */ /* 0x008fc800078ec0ff */
[----:B------:R-:W-:-:S04]  /*1644d0*/  PRMT R60, R5, 0x3340, R2 ;  /* 0x00003340053c7816 */ /* 0x000fc80000000002 */
[----:B------:R-:W-:-:S05]  /*1644e0*/  PRMT R6, R60, 0x5410, R59 ;  /* 0x000054103c067816 */ /* 0x000fca000000003b */
[----:B------:R0:W-:Y:S02]  /*1644f0*/  STL [R1+0x5584], R6 ;  /* 0x0055840601007387 */ /* 0x0001e40000100800 */
[----:B0-----:R-:W-:Y:S02]  /*164500*/  SHF.R.U32.HI R6, RZ, 0x8, R2 ;  /* 0x00000008ff067819 */ /* 0x001fe40000011602 */
[----:B----4-:R-:W-:Y:S02]  /*164510*/  LOP3.LUT R60, R56, 0xffff, RZ, 0xc0, !PT ;  /* 0x0000ffff383c7812 */ /* 0x010fe400078ec0ff */
[----:B------:R-:W-:-:S04]  /*164520*/  LOP3.LUT R59, R57, 0xffff, RZ, 0xc0, !PT ;  /* 0x0000ffff393b7812 */ /* 0x000fc800078ec0ff */
[----:B------:R-:W-:Y:S02]  /*164530*/  PRMT R2, R60, 0x3340, R59 ;  /* 0x000033403c027816 */ /* 0x000fe4000000003b */
[----:B------:R-:W-:Y:S02]  /*164540*/  SHF.R.U32.HI R5, RZ, 0x8, R60 ;  /* 0x00000008ff057819 */ /* 0x000fe4000001163c */
[----:B------:R-:W-:Y:S01]  /*164550*/  LOP3.LUT R60, R6, 0xffff, RZ, 0xc0, !PT ;  /* 0x0000ffff063c7812 */ /* 0x000fe200078ec0ff */
[----:B------:R0:W-:Y:S04]  /*164560*/  STL [R1+0x6cb4], R2 ;  /* 0x006cb40201007387 */ /* 0x0001e80000100800 */
[----:B------:R-:W3:Y:S04]  /*164570*/  LDL.LU R56, [R1+0x5a4] ;  /* 0x0005a40001387983 */ /* 0x000ee80000300800 */
[----:B------:R-:W4:Y:S01]  /*164580*/  LDL.LU R57, [R1+0x32c] ;  /* 0x00032c0001397983 */ /* 0x000f220000300800 */
[----:B0-----:R-:W-:-:S04]  /*164590*/  LOP3.LUT R2, R20, 0xffff, RZ, 0xc0, !PT ;  /* 0x0000ffff14027812 */ /* 0x001fc800078ec0ff */
[----:B------:R-:W-:-:S05]  /*1645a0*/  PRMT R2, R2, 0x3340, R60 ;  /* 0x0000334002027816 */ /* 0x000fca000000003c */
[----:B------:R0:W-:Y:S02]  /*1645b0*/  STL [R1+0x5414], R2 ;  /* 0x0054140201007387 */ /* 0x0001e40000100800 */
[----:B0-----:R-:W-:Y:S02]  /*1645c0*/  LOP3.LUT R2, R7, 0xffff, RZ, 0xc0, !PT ;  /* 0x0000ffff07027812 */ /* 0x001fe400078ec0ff */
[----:B------:R-:W3:Y:S01]  /*1645d0*/  LDL.LU R7, [R1+0x6e40] ;  /* 0x006e400001077983 */ /* 0x000ee20000300800 */
[----:B------:R-:W-:Y:S02]  /*1645e0*/  SHF.R.U32.HI R59, RZ, 0x8, R59 ;  /* 0x00000008ff3b7819 */ /* 0x000fe4000001163b */
[----:B------:R-:W-:Y:S02]  /*1645f0*/  LOP3.LUT R5, R5, 0xffff, RZ, 0xc0, !PT ;  /* 0x0000ffff05057812 */ /* 0x000fe400078ec0ff */
[----:B------:R-:W-:Y:S02]  /*164600*/  LOP3.LUT R59, R59, 0xffff, RZ, 0xc0, !PT ;  /* 0x0000ffff3b3b7812 */ /* 0x000fe400078ec0ff */
[----:B------:R-:W-:-:S02]  /*164610*/  SHF.R.U32.HI R60, RZ, 0x8, R2 ;  /* 0x00000008ff3c7819 */ /* 0x000fc40000011602 */
[----:B------:R-:W-:Y:S02]  /*164620*/  PRMT R5, R5, 0x3340, R59 ;  /* 0x0000334005057816 */ /* 0x000fe4000000003b */
[----:B------:R-:W-:Y:S02]  /*164630*/  SHF.R.U32.HI R59, RZ, 0x8, R3 ;  /* 0x00000008ff3b7819 */ /* 0x000fe40000011603 */
[----:B------:R-:W-:Y:S02]  /*164640*/  LOP3.LUT R60, R60, 0xffff, RZ, 0xc0, !PT ;  /* 0x0000ffff3c3c7812 */ /* 0x000fe400078ec0ff */
[----:B------:R-:W-:Y:S01]  /*164650*/  LOP3.LUT R59, R59, 0xffff, RZ, 0xc0, !PT ;  /* 0x0000ffff3b3b7812 */ /* 0x000fe200078ec0ff */
[----:B------:R-:W-:Y:S04]  /*164660*/  STL [R1+0x5410], R5 ;  /* 0x0054100501007387 */ /* 0x000fe80000100800 */
[----:B------:R0:W-:Y:S01]  /*164670*/  STL [R1+0x130], R2 ;  /* 0x0001300201007387 */ /* 0x0001e20000100800 */
[----:B------:R-:W-:-:S02]  /*164680*/  PRMT R3, R59, 0x3340, R0 ;  /* 0x000033403b037816 */ /* 0x000fc40000000000 */
[----:B0-----:R-:W-:Y:S02]  /*164690*/  PRMT R2, R60, 0x3340, R0 ;  /* 0x000033403c027816 */ /* 0x001fe40000000000 */
[----:B------:R-:W-:-:S03]  /*1646a0*/  LOP3.LUT R5, R42, 0xffff, RZ, 0xc0, !PT ;  /* 0x0000ffff2a057812 */ /* 0x000fc600078ec0ff */
[----:B------:R0:W-:Y:S04]  /*1646b0*/  STL [R1+0x568], R2 ;  /* 0x0005680201007387 */ /* 0x0001e80000100800 */
[----:B------:R2:W-:Y:S01]  /*1646c0*/  STL [R1+0x56c], R3 ;  /* 0x00056c0301007387 */ /* 0x0005e20000100800 */
[----:B------:R-:W-:Y:S01]  /*1646d0*/  PRMT R59, R5, 0x3340, R0 ;  /* 0x00003340053b7816 */ /* 0x000fe20000000000 */
[----:B------:R-:W-:Y:S01]  /*1646e0*/  VIADD R58, R58, UR6 ;  /* 0x000000063a3a7c36 */ /* 0x000fe20008000000 */
[----:B------:R-:W-:Y:S01]  /*1646f0*/  ULDC UR6, c[0x0][0x248] ;  /* 0x0000920000067ab9 */ /* 0x000fe20000000800 */
[----:B0-----:R-:W-:-:S03]  /*164700*/  LOP3.LUT R2, R43, 0xffff, RZ, 0xc0, !PT ;  /* 0x0000ffff2b027812 */ /* 0x001fc600078ec0ff */
[----:B------:R-:W-:Y:S02]  /*164710*/  IADD3 R42, P0, R58, R36, RZ ;  /* 0x000000243a2a7210 */ /* 0x000fe40007f1e0ff */
[----:B--2---:R-:W-:Y:S02]  /*164720*/  LOP3.LUT R3, R55, 0xffff, RZ, 0xc0, !PT ;  /* 0x0000ffff37037812 */ /* 0x004fe400078ec0ff */
[----:B------:R-:W2:Y:S02]  /*164730*/  LDL.LU R55, [R1+0x398] ;  /* 0x0003980001377983 */ /* 0x000ea40000300800 */
[--C-:B------:R-:W-:Y:S02]  /*164740*/  PRMT R60, R2, 0x3340, R3.reuse ;  /* 0x00003340023c7816 */ /* 0x100fe40000000003 */
[----:B------:R-:W-:Y:S02]  /*164750*/  SHF.R.U32.HI R2, RZ, 0x8, R2 ;  /* 0x00000008ff027819 */ /* 0x000fe40000011602 */
[----:B------:R-:W-:-:S02]  /*164760*/  SHF.R.U32.HI R3, RZ, 0x8, R3 ;  /* 0x00000008ff037819 */ /* 0x000fc40000011603 */
[----:B------:R-:W-:Y:S02]  /*164770*/  PRMT R6, R60, 0x5410, R59 ;  /* 0x000054103c067816 */ /* 0x000fe4000000003b */
[----:B------:R-:W-:Y:S02]  /*164780*/  SHF.R.S32.HI R59, RZ, 0x1f, R58 ;  /* 0x0000001fff3b7819 */ /* 0x000fe4000001143a */
[----:B------:R-:W-:Y:S02]  /*164790*/  SHF.R.U32.HI R60, RZ, 0x8, R5 ;  /* 0x00000008ff3c7819 */ /* 0x000fe40000011605 */
[----:B------:R-:W-:Y:S02]  /*1647a0*/  LOP3.LUT R2, R2, 0xffff, RZ, 0xc0, !PT ;  /* 0x0000ffff02027812 */ /* 0x000fe400078ec0ff */
[----:B------:R-:W-:Y:S02]  /*1647b0*/  LOP3.LUT R3, R3, 0xffff, RZ, 0xc0, !PT ;  /* 0x0000ffff03037812 */ /* 0x000fe400078ec0ff */
[----:B------:R-:W-:Y:S01]  /*1647c0*/  LOP3.LUT R60, R60, 0xffff, RZ, 0xc0, !PT ;  /* 0x0000ffff3c3c7812 */ /* 0x000fe200078ec0ff */
[----:B------:R-:W-:Y:S01]  /*1647d0*/  IMAD.X R43, R59, 0x1, R37, P0 ;  /* 0x000000013b2b7824 */ /* 0x000fe200000e0625 */
[----:B------:R-:W-:Y:S01]  /*1647e0*/  PRMT R5, R2, 0x3340, R3 ;  /* 0x0000334002057816 */ /* 0x000fe20000000003 */
[----:B------:R-:W-:Y:S01]  /*1647f0*/  STL [R1+0x557c], R6 ;  /* 0x00557c0601007387 */ /* 0x000fe20000100800 */
[----:B------:R-:W-:-:S03]  /*164800*/  PRMT R3, R60, 0x3340, R0 ;  /* 0x000033403c037816 */ /* 0x000fc60000000000 */
[----:B------:R0:W-:Y:S04]  /*164810*/  STL.64 [R1+0xe98], R42 ;  /* 0x000e982a01007387 */ /* 0x0001e80000100a00 */
[----:B0-----:R-:W2:Y:S04]  /*164820*/  LDL.LU.64 R42, [R1+0x6e38] ;  /* 0x006e3800012a7983 */ /* 0x001ea80000300a00 */
[----:B------:R3:W-:Y:S04]  /*164830*/  STL [R1+0x540c], R5 ;  /* 0x00540c0501007387 */ /* 0x0007e80000100800 */
[----:B------:R4:W-:Y:S01]  /*164840*/  STL [R1+0x564], R3 ;  /* 0x0005640301007387 */ /* 0x0009e20000100800 */
[----:B---3--:R-:W-:-:S03]  /*164850*/  LOP3.LUT R5, R7, 0xffff, RZ, 0xc0, !PT ;  /* 0x0000ffff07057812 */ /* 0x008fc600078ec0ff */
[----:B------:R-:W3:Y:S01]  /*164860*/  LDL.LU R7, [R1+0x6e30] ;  /* 0x006e300001077983 */ /* 0x000ee20000300800 */
[----:B------:R-:W-:Y:S02]  /*164870*/  LOP3.LUT R2, R56, 0xffff, RZ, 0xc0, !PT ;  /* 0x0000ffff38027812 */ /* 0x000fe400078ec0ff */
[----:B----4-:R-:W-:Y:S02]  /*164880*/  LOP3.LUT R3, R57, 0xffff, RZ, 0xc0, !PT ;  /* 0x0000ffff39037812 */ /* 0x010fe400078ec0ff */
[----:B------:R-:W-:Y:S02]  /*164890*/  PRMT R60, R5, 0x3340, R0 ;  /* 0x00003340053c7816 */ /* 0x000fe40000000000 */
[----:B------:R-:W-:Y:S02]  /*1648a0*/  IADD3 R56, P0, R58, R34, RZ ;  /* 0x000000223a387210 */ /* 0x000fe40007f1e0ff */
[----:B------:R-:W-:Y:S02]  /*1648b0*/  PRMT R6, R2, 0x3340, R3 ;  /* 0x0000334002067816 */ /* 0x000fe40000000003 */
[----:B------:R-:W-:-:S02]  /*1648c0*/  SHF.R.U32.HI R2, RZ, 0x8, R2 ;  /* 0x00000008ff027819 */ /* 0x000fc40000011602 */
[----:B------:R-:W-:Y:S02]  /*1648d0*/  SHF.R.U32.HI R3, RZ, 0x8, R3 ;  /* 0x00000008ff037819 */ /* 0x000fe40000011603 */
[----:B------:R-:W-:Y:S02]  /*1648e0*/  PRMT R6, R6, 0x5410, R60 ;  /* 0x0000541006067816 */ /* 0x000fe4000000003c */
[----:B------:R-:W-:Y:S01]  /*1648f0*/  SHF.R.U32.HI R60, RZ, 0x8, R5 ;  /* 0x00000008ff3c7819 */ /* 0x000fe20000011605 */
[----:B------:R-:W-:Y:S01]  /*164900*/  IMAD.X R57, R59, 0x1, R35, P0 ;  /* 0x000000013b397824 */ /* 0x000fe200000e0623 */
[----:B------:R-:W-:Y:S02]  /*164910*/  LOP3.LUT R2, R2, 0xffff, RZ, 0xc0, !PT ;  /* 0x0000ffff02027812 */ /* 0x000fe400078ec0ff */
[----:B------:R-:W-:Y:S02]  /*164920*/  LOP3.LUT R3, R3, 0xffff, RZ, 0xc0, !PT ;  /* 0x0000ffff03037812 */ /* 0x000fe400078ec0ff */
[----:B------:R-:W-:Y:S01]  /*164930*/  LOP3.LUT R60, R60, 0xffff, RZ, 0xc0, !PT ;  /* 0x0000ffff3c3c7812 */ /* 0x000fe200078ec0ff */
[----:B------:R0:W-:Y:S04]  /*164940*/  STL [R1+0x5578], R6 ;  /* 0x0055780601007387 */ /* 0x0001e80000100800 */
[----:B------:R1:W-:Y:S01]  /*164950*/  STL.64 [R1+0xe90], R56 ;  /* 0x000e903801007387 */ /* 0x0003e20000100a00 */
[----:B------:R-:W-:-:S03]  /*164960*/  PRMT R2, R2, 0x3340, R3 ;  /* 0x0000334002027816 */ /* 0x000fc60000000003 */
[----:B------:R-:W4:Y:S01]  /*164970*/  LDL.LU R5, [R1+0x208] ;  /* 0x0002080001057983 */ /* 0x000f220000300800 */
[----:B------:R-:W-:-:S03]  /*164980*/  PRMT R20, R60, 0x3340, R0 ;  /* 0x000033403c147816 */ /* 0x000fc60000000000 */
[----:B0-----:R-:W4:Y:S04]  /*164990*/  LDL.LU R6, [R1+0x5d0] ;  /* 0x0005d00001067983 */ /* 0x001f280000300800 */
[----:B-1----:R-:W4:Y:S04]  /*1649a0*/  LDL.LU R56, [R1+0xc8] ;  /* 0x0000c80001387983 */ /* 0x002f280000300800 */
[----:B------:R-:W4:Y:S04]  /*1649b0*/  LDL.LU R57, [R1+0x334] ;  /* 0x0003340001397983 */ /* 0x000f280000300800 */
[----:B------:R0:W-:Y:S04]  /*1649c0*/  STL [R1+0x5404], R2 ;  /* 0x0054040201007387 */ /* 0x0001e80000100800 */
[----:B------:R3:W-:Y:S01]  /*1649d0*/  STL [R1+0x560], R20 ;  /* 0x0005601401007387 */ /* 0x0007e20000100800 */
[----:B0-----:R-:W-:-:S04]  /*1649e0*/  LOP3.LUT R2, R54, 0xffff, RZ, 0xc0, !PT ;  /* 0x0000ffff36027812 */ /* 0x001fc800078ec0ff */
[----:B------:R-:W-:Y:S02]  /*1649f0*/  PRMT R60, R2, 0x3340, R0 ;  /* 0x00003340023c7816 */ /* 0x000fe40000000000 */
[----:B--2---:R-:W-:Y:S02]  /*164a00*/  LOP3.LUT R3, R55, 0xffff, RZ, 0xc0, !PT ;  /* 0x0000ffff37037812 */ /* 0x004fe400078ec0ff */
[----:B---3--:R-:W-:Y:S02]  /*164a10*/  LOP3.LUT R20, R7, 0xffff, RZ, 0xc0, !PT ;  /* 0x0000ffff07147812 */ /* 0x008fe400078ec0ff */
[----:B------:R-:W2:Y:S02]  /*164a20*/  LDL.LU R7, [R1+0x6e2c] ;  /* 0x006e2c0001077983 */ /* 0x000ea40000300800 */
[----:B------:R-:W-:-:S04]  /*164a30*/  PRMT R54, R3, 0x3340, R20 ;  /* 0x0000334003367816 */ /* 0x000fc80000000014 */
[----:B------:R-:W-:Y:S02]  /*164a40*/  PRMT R60, R54, 0x5410, R60 ;  /* 0x00005410363c7816 */ /* 0x000fe4000000003c */
[----:B------:R-:W-:-:S05]  /*164a50*/  IADD3 R54, P0, R58, R38, RZ ;  /* 0x000000263a367210 */ /* 0x000fca0007f1e0ff */
[----:B------:R-:W-:Y:S01]  /*164a60*/  IMAD.X R55, R59, 0x1, R39, P0 ;  /* 0x000000013b377824 */ /* 0x000fe200000e0627 */
[----:B------:R0:W-:Y:S01]  /*164a70*/  STL [R1+0x5574], R60 ;  /* 0x0055743c01007387 */ /* 0x0001e20000100800 */
[----:B------:R-:W-:-:S03]  /*164a80*/  SHF.R.U32.HI R3, RZ, 0x8, R3 ;  /* 0x00000008ff037819 */ /* 0x000fc60000011603 */
[----:B------:R1:W-:Y:S01]  /*164a90*/  STL.64 [R1+0xe80], R54 ;  /* 0x000e803601007387 */ /* 0x0003e20000100a00 */
[----:B------:R-:W-:Y:S02]  /*164aa0*/  LOP3.LUT R3, R3, 0xffff, RZ, 0xc0, !PT ;  /* 0x0000ffff03037812 */ /* 0x000fe400078ec0ff */
[----:B0-----:R-:W-:Y:S02]  /*164ab0*/  SHF.R.U32.HI R60, RZ, 0x8, R20 ;  /* 0x00000008ff3c7819 */ /* 0x001fe40000011614 */
[----:B-1----:R-:W-:Y:S02]  /*164ac0*/  IADD3 R54, P0, R58, R40, RZ ;  /* 0x000000283a367210 */ /* 0x002fe40007f1e0ff */
[----:B------:R-:W-:-:S03]  /*164ad0*/  LOP3.LUT R60, R60, 0xffff, RZ, 0xc0, !PT ;  /* 0x0000ffff3c3c7812 */ /* 0x000fc600078ec0ff */
[----:B------:R-:W-:Y:S01]  /*164ae0*/  IMAD.X R55, R59, 0x1, R41, P0 ;  /* 0x000000013b377824 */ /* 0x000fe200000e0629 */
[----:B------:R-:W-:Y:S02]  /*164af0*/  SHF.R.U32.HI R59, RZ, 0x8, R2 ;  /* 0x00000008ff3b7819 */ /* 0x000fe40000011602 */
[----:B------:R-:W-:Y:S02]  /*164b00*/  PRMT R3, R3, 0x3340, R60 ;  /* 0x0000334003037816 */ /* 0x000fe4000000003c */
[----:B------:R-:W-:-:S03]  /*164b10*/  LOP3.LUT R59, R59, 0xffff, RZ, 0xc0, !PT ;  /* 0x0000ffff3b3b7812 */ /* 0x000fc600078ec0ff */
[----:B------:R0:W-:Y:S04]  /*164b20*/  STL [R1+0x5400], R3 ;  /* 0x0054000301007387 */ /* 0x0001e80000100800 */
[----:B------:R1:W-:Y:S01]  /*164b30*/  STL.64 [R1+0xe88], R54 ;  /* 0x000e883601007387 */ /* 0x0003e20000100a00 */
[----:B------:R-:W-:Y:S02]  /*164b40*/  LOP3.LUT R2, R8, 0xffff, RZ, 0xc0, !PT ;  /* 0x0000ffff08027812 */ /* 0x000fe400078ec0ff */
[----:B0-----:R-:W-:Y:S01]  /*164b50*/  PRMT R3, R59, 0x3340, R0 ;  /* 0x000033403b037816 */ /* 0x001fe20000000000 */
[----:B-1----:R-:W3:Y:S04]  /*164b60*/  LDL.LU R54, [R1+0x5ac] ;  /* 0x0005ac0001367983 */ /* 0x002ee80000300800 */
[----:B------:R-:W3:Y:S04]  /*164b70*/  LDL.LU R55, [R1+0x330] ;  /* 0x0003300001377983 */ /* 0x000ee80000300800 */
[----:B------:R0:W-:Y:S04]  /*164b80*/  STL [R1+0x55c], R3 ;  /* 0x00055c0301007387 */ /* 0x0001e80000100800 */
[----:B------:R-:W3:Y:S01]  /*164b90*/  LDL.LU R8, [R1+0x6e28] ;  /* 0x006e280001087983 */ /* 0x000ee20000300800 */
[----:B----4-:R-:W-:-:S02]  /*164ba0*/  LOP3.LUT R5, R5, 0xffff, RZ, 0xc0, !PT ;  /* 0x0000ffff05057812 */ /* 0x010fc400078ec0ff */
[----:B------:R-:W-:Y:S01]  /*164bb0*/  PRMT R59, R2, 0x3340, R0 ;  /* 0x00003340023b7816 */ /* 0x000fe20000000000 */
[----:B------:R1:W-:Y:S01]  /*164bc0*/  STL [R1+0x55e0], R2 ;  /* 0x0055e00201007387 */ /* 0x0003e20000100800 */
[----:B0-----:R-:W-:Y:S02]  /*164bd0*/  LOP3.LUT R3, R6, 0xffff, RZ, 0xc0, !PT ;  /* 0x0000ffff06037812 */ /* 0x001fe400078ec0ff */
[----:B------:R-:W-:Y:S02]  /*164be0*/  LOP3.LUT R6, R56, 0xffff, RZ, 0xc0, !PT ;  /* 0x0000ffff38067812 */ /* 0x000fe400078ec0ff */
[----:B-1----:R-:W-:Y:S01]  /*164bf0*/  LOP3.LUT R2, R57, 0xffff, RZ, 0xc0, !PT ;  /* 0x0000ffff39027812 */ /* 0x002fe200078ec0ff */
[----:B------:R-:W-:Y:S01]  /*164c00*/  VIADD R58, R58, UR6 ;  /* 0x000000063a3a7c36 */ /* 0x000fe20008000000 */
[----:B------:R-:W-:Y:S01]  /*164c10*/  ULDC UR6, c[0x0][0x248] ;  /* 0x0000920000067ab9 */ /* 0x000fe20000000800 */
[----:B--2---:R-:W-:-:S04]  /*164c20*/  LOP3.LUT R7, R7, 0xffff, RZ, 0xc0, !PT ;  /* 0x0000ffff07077812 */ /* 0x004fc800078ec0ff */
[----:B------:R-:W-:-:S04]  /*164c30*/  PRMT R60, R7, 0x3340, R5 ;  /* 0x00003340073c7816 */ /* 0x000fc80000000005 */
[----:B------:R-:W-:Y:S02]  /*164c40*/  PRMT R20, R60, 0x5410, R59 ;  /* 0x000054103c147816 */ /* 0x000fe4000000003b */
[----:B------:R-:W-:Y:S02]  /*164c50*/  PRMT R59, R6, 0x3340, R0 ;  /* 0x00003340063b7816 */ /* 0x000fe40000000000 */
[----:B------:R-:W-:Y:S01]  /*164c60*/  PRMT R60, R3, 0x3340, R2 ;  /* 0x00003340033c7816 */ /* 0x000fe20000000002 */
[----:B------:R0:W-:Y:S03]  /*164c70*/  STL [R1+0x55a4], R20 ;  /* 0x0055a41401007387 */ /* 0x0001e60000100800 */
[----:B0-----:R-:W-:Y:S02]  /*164c80*/  PRMT R20, R60, 0x5410, R59 ;  /* 0x000054103c147816 */ /* 0x001fe4000000003b */
[----:B------:R-:W-:-:S03]  /*164c90*/  SHF.R.U32.HI R60, RZ, 0x8, R7 ;  /* 0x00000008ff3c7819 */ /* 0x000fc60000011607 */
[----:B------:R-:W-:Y:S04]  /*164ca0*/  STL [R1+0x5570], R20 ;  /* 0x0055701401007387 */ /* 0x000fe80000100800 */
[----:B------:R-:W2:Y:S04]  /*164cb0*/  LDL.LU R56, [R1+0x498] ;  /* 0x0004980001387983 */ /* 0x000ea80000300800 */
[----:B------:R-:W4:Y:S01]  /*164cc0*/  LDL.LU R57, [R1+0x214] ;  /* 0x0002140001397983 */ /* 0x000f220000300800 */
[----:B------:R-:W-:Y:S02]  /*164cd0*/  SHF.R.U32.HI R59, RZ, 0x8, R5 ;  /* 0x00000008ff3b7819 */ /* 0x000fe40000011605 */
[----:B------:R-:W-:-:S02]  /*164ce0*/  SHF.R.U32.HI R7, RZ, 0x8, R3 ;  /* 0x00000008ff077819 */ /* 0x000fc40000011603 */
[----:B------:R-:W-:Y:S02]  /*164cf0*/  SHF.R.U32.HI R5, RZ, 0x8, R2 ;  /* 0x00000008ff057819 */ /* 0x000fe40000011602 */
[----:B------:R-:W-:Y:S02]  /*164d00*/  LOP3.LUT R2, R60, 0xffff, RZ, 0xc0, !PT ;  /* 0x0000ffff3c027812 */ /* 0x000fe400078ec0ff */
[----:B------:R-:W-:Y:S02]  /*164d10*/  LOP3.LUT R3, R59, 0xffff, RZ, 0xc0, !PT ;  /* 0x0000ffff3b037812 */ /* 0x000fe400078ec0ff */
[----:B------:R-:W-:Y:S02]  /*164d20*/  LOP3.LUT R60, R7, 0xffff, RZ, 0xc0, !PT ;  /* 0x0000ffff073c7812 */ /* 0x000fe400078ec0ff */
[----:B------:R-:W-:Y:S02]  /*164d30*/  LOP3.LUT R59, R5, 0xffff, RZ, 0xc0, !PT ;  /* 0x0000ffff053b7812 */ /* 0x000fe400078ec0ff */
[----:B------:R-:W-:-:S02]  /*164d40*/  PRMT R7, R2, 0x3340, R3 ;  /* 0x0000334002077816 */ /* 0x000fc40000000003 */
[----:B------:R-:W-:-:S03]  /*164d50*/  PRMT R3, R60, 0x3340, R59 ;  /* 0x000033403c037816 */ /* 0x000fc6000000003b */
[----:B------:R-:W-:Y:S01]  /*164d60*/  STL [R1+0x6a64], R7 ;  /* 0x006a640701007387 */ /* 0x000fe20000100800 */
[----:B---3--:R-:W-:-:S03]  /*164d70*/  LOP3.LUT R2, R8, 0xffff, RZ, 0xc0, !PT ;  /* 0x0000ffff08027812 */ /* 0x008fc600078ec0ff */
[----:B------:R-:W3:Y:S04]  /*164d80*/  LDL.LU R8, [R1+0x6e24] ;  /* 0x006e240001087983 */ /* 0x000ee80000300800 */
[----:B------:R0:W-:Y:S01]  /*164d90*/  STL [R1+0x53e8], R3 ;  /* 0x0053e80301007387 */ /* 0x0001e20000100800 */
[----:B------:R-:W-:Y:S02]  /*164da0*/  LOP3.LUT R5, R55, 0xffff, RZ, 0xc0, !PT ;  /* 0x0000ffff37057812 */ /* 0x000fe400078ec0ff */
[----:B------:R-:W-:Y:S02]  /*164db0*/  PRMT R59, R2, 0x3340, R0 ;  /* 0x00003340023b7816 */ /* 0x000fe40000000000 */
[----:B0-----:R-:W-:-:S04]  /*164dc0*/  LOP3.LUT R3, R54, 0xffff, RZ, 0xc0, !PT ;  /* 0x0000ffff36037812 */ /* 0x001fc800078ec0ff */
[----:B------:R-:W-:Y:S02]  /*164dd0*/  PRMT R60, R3, 0x3340, R5 ;  /* 0x00003340033c7816 */ /* 0x000fe40000000005 */
[----:B------:R-:W-:Y:S02]  /*164de0*/  IADD3 R54, P0, R58, R36, RZ ;  /* 0x000000243a367210 */ /* 0x000fe40007f1e0ff */
[----:B------:R-:W-:Y:S02]  /*164df0*/  PRMT R7, R60, 0x5410, R59 ;  /* 0x000054103c077816 */ /* 0x000fe4000000003b */
[----:B------:R-:W-:-:S05]  /*164e00*/  SHF.R.S32.HI R59, RZ, 0x1f, R58 ;  /* 0x0000001fff3b7819 */ /* 0x000fca000001143a */
[----:B------:R-:W-:Y:S01]  /*164e10*/  IMAD.X R55, R59, 0x1, R37, P0 ;  /* 0x000000013b377824 */ /* 0x000fe200000e0625 */
[----:B------:R-:W-:Y:S04]  /*164e20*/  STL [R1+0x556c], R7 ;  /* 0x00556c0701007387 */ /* 0x000fe80000100800 */
[----:B------:R0:W-:Y:S04]  /*164e30*/  STL.64 [R1+0xe78], R54 ;  /* 0x000e783601007387 */ /* 0x0001e80000100a00 */
[----:B0-----:R-:W3:Y:S01]  /*164e40*/  LDL.LU R55, [R1+0x49c] ;  /* 0x00049c0001377983 */ /* 0x001ee20000300800 */
        /* <DEDUP_REMOVED lines=8> */
[----:B------:R0:W-:Y:S04]  /*164ed0*/  STL [R1+0x558], R5 ;  /* 0x0005580501007387 */ /* 0x0001e80000100800 */
[----:B------:R4:W-:Y:S01]  /*164ee0*/  STL [R1+0x53e4], R6 ;  /* 0x0053e40601007387 */ /* 0x0009e20000100800 */
[----:B0-----:R-:W-:-:S04]  /*164ef0*/  LOP3.LUT R5, R52, 0xffff, RZ, 0xc0, !PT ;  /* 0x0000ffff34057812 */ /* 0x001fc800078ec0ff */
[----:B------:R-:W-:Y:S02]  /*164f00*/  PRMT R60, R5, 0x3340, R0 ;  /* 0x00003340053c7816 */ /* 0x000fe40000000000 */
[----:B--2---:R-:W-:Y:S02]  /*164f10*/  LOP3.LUT R3, R56, 0xffff, RZ, 0xc0, !PT ;  /* 0x0000ffff38037812 */ /* 0x004fe400078ec0ff */
[----:B----4-:R-:W-:-:S04]  /*164f20*/  LOP3.LUT R6, R57, 0xffff, RZ, 0xc0, !PT ;  /* 0x0000ffff39067812 */ /* 0x010fc800078ec0ff */
[----:B------:R-:W-:-:S04]  /*164f30*/  PRMT R7, R3, 0x3340, R6 ;  /* 0x0000334003077816 */ /* 0x000fc80000000006 */
[----:B------:R-:W-:Y:S02]  /*164f40*/  PRMT R7, R7, 0x5410, R60 ;  /* 0x0000541007077816 */ /* 0x000fe4000000003c */
[----:B------:R-:W-:Y:S02]  /*164f50*/  IADD3 R56, P0, R58, R34, RZ ;  /* 0x000000223a387210 */ /* 0x000fe40007f1e0ff */
[----:B------:R-:W-:Y:S02]  /*164f60*/  SHF.R.U32.HI R3, RZ, 0x8, R3 ;  /* 0x00000008ff037819 */ /* 0x000fe40000011603 */
[----:B------:R-:W-:Y:S01]  /*164f70*/  SHF.R.U32.HI R60, RZ, 0x8, R5 ;  /* 0x00000008ff3c7819 */ /* 0x000fe20000011605 */
[----:B------:R0:W-:Y:S01]  /*164f80*/  STL [R1+0x5568], R7 ;  /* 0x0055680701007387 */ /* 0x0001e20000100800 */
[----:B------:R-:W-:Y:S01]  /*164f90*/  LOP3.LUT R3, R3, 0xffff, RZ, 0xc0, !PT ;  /* 0x0000ffff03037812 */ /* 0x000fe200078ec0ff */
[----:B------:R-:W-:Y:S01]  /*164fa0*/  IMAD.X R57, R59, 0x1, R35, P0 ;  /* 0x000000013b397824 */ /* 0x000fe200000e0623 */
[----:B------:R-:W-:-:S02]  /*164fb0*/  LOP3.LUT R60, R60, 0xffff, RZ, 0xc0, !PT ;  /* 0x0000ffff3c3c7812 */ /* 0x000fc400078ec0ff */
[----:B0-----:R-:W-:-:S04]  /*164fc0*/  SHF.R.U32.HI R7, RZ, 0x8, R6 ;  /* 0x00000008ff077819 */ /* 0x001fc80000011606 */
[----:B------:R-:W-:Y:S01]  /*164fd0*/  LOP3.LUT R7, R7, 0xffff, RZ, 0xc0, !PT ;  /* 0x0000ffff07077812 */ /* 0x000fe200078ec0ff */
[----:B------:R0:W-:Y:S04]  /*164fe0*/  STL.64 [R1+0xe70], R56 ;  /* 0x000e703801007387 */ /* 0x0001e80000100a00 */
[----:B------:R-:W2:Y:S04]  /*164ff0*/  LDL.LU R6, [R1+0x5f0] ;  /* 0x0005f00001067983 */ /* 0x000ea80000300800 */
[----:B------:R-:W4:Y:S01]  /*165000*/  LDL.LU R5, [R1+0xd8] ;  /* 0x0000d80001057983 */ /* 0x000f220000300800 */
[----:B------:R-:W-:-:S02]  /*165010*/  PRMT R7, R3, 0x3340, R7 ;  /* 0x0000334003077816 */ /* 0x000fc40000000007 */
[----:B------:R-:W-:Y:S02]  /*165020*/  PRMT R3, R60, 0x3340, R0 ;  /* 0x000033403c037816 */ /* 0x000fe40000000000 */
[----:B------:R-:W-:Y:S01]  /*165030*/  SHF.R.U32.HI R60, RZ, 0x8, R2 ;  /* 0x00000008ff3c7819 */ /* 0x000fe20000011602 */
[----:B------:R-:W4:Y:S03]  /*165040*/  LDL.LU R54, [R1+0x33c] ;  /* 0x00033c0001367983 */ /* 0x000f260000300800 */
[----:B------:R-:W-:Y:S02]  /*165050*/  LOP3.LUT R60, R60, 0xffff, RZ, 0xc0, !PT ;  /* 0x0000ffff3c3c7812 */ /* 0x000fe400078ec0ff */
[----:B0-----:R-:W-:Y:S02]  /*165060*/  IADD3 R56, P0, R58, R38, RZ ;  /* 0x000000263a387210 */ /* 0x001fe40007f1e0ff */
[----:B------:R-:W-:Y:S01]  /*165070*/  PRMT R2, R60, 0x3340, R0 ;  /* 0x000033403c027816 */ /* 0x000fe20000000000 */
[----:B------:R0:W-:Y:S02]  /*165080*/  STL [R1+0x53cc], R7 ;  /* 0x0053cc0701007387 */ /* 0x0001e40000100800 */
[----:B------:R-:W-:-:S02]  /*165090*/  IMAD.X R57, R59, 0x1, R39, P0 ;  /* 0x000000013b397824 */ /* 0x000fc400000e0627 */
[----:B------:R-:W-:Y:S04]  /*1650a0*/  STL [R1+0x554], R3 ;  /* 0x0005540301007387 */ /* 0x000fe80000100800 */
[----:B------:R1:W-:Y:S04]  /*1650b0*/  STL.64 [R1+0xe68], R56 ;  /* 0x000e683801007387 */ /* 0x0003e80000100a00 */
[----:B------:R-:W4:Y:S01]  /*1650c0*/  LDL.LU R52, [R1+0x5dc] ;  /* 0x0005dc0001347983 */ /* 0x000f220000300800 */
[----:B0-----:R-:W-:-:S03]  /*1650d0*/  LOP3.LUT R7, R9, 0xffff, RZ, 0xc0, !PT ;  /* 0x0000ffff09077812 */ /* 0x001fc600078ec0ff */
[----:B------:R3:W-:Y:S01]  /*1650e0*/  STL [R1+0x550], R2 ;  /* 0x0005500201007387 */ /* 0x0007e20000100800 */
[----:B------:R-:W-:-:S03]  /*1650f0*/  PRMT R60, R7, 0x3340, R0 ;  /* 0x00003340073c7816 */ /* 0x000fc60000000000 */
[----:B-1----:R-:W4:Y:S01]  /*165100*/  LDL.LU R56, [R1+0x338] ;  /* 0x0003380001387983 */ /* 0x002f220000300800 */
[----:B---3--:R-:W-:-:S03]  /*165110*/  LOP3.LUT R2, R8, 0xffff, RZ, 0xc0, !PT ;  /* 0x0000ffff08027812 */ /* 0x008fc600078ec0ff */
[----:B------:R0:W-:Y:S01]  /*165120*/  STL [R1+0x55dc], R7 ;  /* 0x0055dc0701007387 */ /* 0x0001e20000100800 */
[----:B------:R-:W-:-:S03]  /*165130*/  IADD3 R8, P0, R58, R40, RZ ;  /* 0x000000283a087210 */ /* 0x000fc60007f1e0ff */
[----:B------:R-:W3:Y:S01]  /*165140*/  LDL.LU R57, [R1+0x4a4] ;  /* 0x0004a40001397983 */ /* 0x000ee20000300800 */
[----:B------:R-:W-:Y:S01]  /*165150*/  LOP3.LUT R3, R55, 0xffff, RZ, 0xc0, !PT ;  /* 0x0000ffff37037812 */ /* 0x000fe200078ec0ff */
[----:B------:R-:W-:Y:S02]  /*165160*/  IMAD.X R9, R59, 0x1, R41, P0 ;  /* 0x000000013b097824 */ /* 0x000fe400000e0629 */
[----:B------:R-:W3:Y:S01]  /*165170*/  LDL.LU R55, [R1+0x228] ;  /* 0x0002280001377983 */ /* 0x000ee20000300800 */
[----:B0-----:R-:W-:-:S04]  /*165180*/  PRMT R7, R3, 0x3340, R2 ;  /* 0x0000334003077816 */ /* 0x001fc80000000002 */
[----:B------:R-:W-:-:S05]  /*165190*/  PRMT R7, R7, 0x5410, R60 ;  /* 0x0000541007077816 */ /* 0x000fca000000003c */
[----:B------:R-:W-:Y:S04]  /*1651a0*/  STL [R1+0x55a0], R7 ;  /* 0x0055a00701007387 */ /* 0x000fe80000100800 */
[----:B------:R0:W-:Y:S04]  /*1651b0*/  STL.64 [R1+0xe60], R8 ;  /* 0x000e600801007387 */ /* 0x0001e80000100a00 */
[----:B0-----:R-:W3:Y:S01]  /*1651c0*/  LDL.LU R9, [R1+0x6e20] ;  /* 0x006e200001097983 */ /* 0x001ee20000300800 */
[----:B------:R-:W-:Y:S02]  /*1651d0*/  SHF.R.U32.HI R60, RZ, 0x8, R3 ;  /* 0x00000008ff3c7819 */ /* 0x000fe40000011603 */
[----:B------:R-:W-:-:S02]  /*1651e0*/  SHF.R.U32.HI R59, RZ, 0x8, R2 ;  /* 0x00000008ff3b7819 */ /* 0x000fc40000011602 */
[----:B------:R-:W-:Y:S02]  /*1651f0*/  LOP3.LUT R60, R60, 0xffff, RZ, 0xc0, !PT ;  /* 0x0000ffff3c3c7812 */ /* 0x000fe400078ec0ff */
[----:B------:R-:W-:-:S04]  /*165200*/  LOP3.LUT R59, R59, 0xffff, RZ, 0xc0, !PT ;  /* 0x0000ffff3b3b7812 */ /* 0x000fc800078ec0ff */
[----:B------:R-:W-:-:S05]  /*165210*/  PRMT R8, R60, 0x3340, R59 ;  /* 0x000033403c087816 */ /* 0x000fca000000003b */
[----:B------:R0:W-:Y:S01]  /*165220*/  STL [R1+0x6a68], R8 ;  /* 0x006a680801007387 */ /* 0x0001e20000100800 */
[----:B--2---:R-:W-:Y:S02]  /*165230*/  LOP3.LUT R2, R6, 0xffff, RZ, 0xc0, !PT ;  /* 0x0000ffff06027812 */ /* 0x004fe400078ec0ff */
[----:B----4-:R-:W-:Y:S02]  /*165240*/  LOP3.LUT R3, R5, 0xffff, RZ, 0xc0, !PT ;  /* 0x0000ffff05037812 */ /* 0x010fe400078ec0ff */
[----:B------:R-:W-:Y:S02]  /*165250*/  LOP3.LUT R5, R54, 0xffff, RZ, 0xc0, !PT ;  /* 0x0000ffff36057812 */ /* 0x000fe400078ec0ff */
[----:B------:R-:W-:Y:S02]  /*165260*/  PRMT R59, R3, 0x3340, R0 ;  /* 0x00003340033b7816 */ /* 0x000fe40000000000 */
[----:B------:R-:W-:Y:S02]  /*165270*/  PRMT R60, R2, 0x3340, R5 ;  /* 0x00003340023c7816 */ /* 0x000fe40000000005 */
[----:B------:R-:W-:-:S02]  /*165280*/  SHF.R.U32.HI R2, RZ, 0x8, R2 ;  /* 0x00000008ff027819 */ /* 0x000fc40000011602 */
[----:B------:R-:W-:Y:S02]  /*165290*/  PRMT R6, R60, 0x5410, R59 ;  /* 0x000054103c067816 */ /* 0x000fe4000000003b */
[----:B------:R-:W-:Y:S02]  /*1652a0*/  SHF.R.U32.HI R60, RZ, 0x8, R5 ;  /* 0x00000008ff3c7819 */ /* 0x000fe40000011605 */
[----:B------:R-:W-:Y:S02]  /*1652b0*/  LOP3.LUT R2, R2, 0xffff, RZ, 0xc0, !PT ;  /* 0x0000ffff02027812 */ /* 0x000fe400078ec0ff */
[----:B------:R-:W-:Y:S02]  /*1652c0*/  LOP3.LUT R60, R60, 0xffff, RZ, 0xc0, !PT ;  /* 0x0000ffff3c3c7812 */ /* 0x000fe400078ec0ff */
[----:B------:R-:W-:Y:S02]  /*1652d0*/  SHF.R.U32.HI R59, RZ, 0x8, R3 ;  /* 0x00000008ff3b7819 */ /* 0x000fe40000011603 */
[----:B------:R-:W-:Y:S01]  /*1652e0*/  PRMT R2, R2, 0x3340, R60 ;  /* 0x0000334002027816 */ /* 0x000fe2000000003c */
[----:B------:R-:W-:Y:S01]  /*1652f0*/  STL [R1+0x5564], R6 ;  /* 0x0055640601007387 */ /* 0x000fe20000100800 */
[----:B------:R-:W-:-:S02]  /*165300*/  LOP3.LUT R59, R59, 0xffff, RZ, 0xc0, !PT ;  /* 0x0000ffff3b3b7812 */ /* 0x000fc400078ec0ff */
[----:B0-----:R-:W-:Y:S01]  /*165310*/  LOP3.LUT R8, R52, 0xffff, RZ, 0xc0, !PT ;  /* 0x0000ffff34087812 */ /* 0x001fe200078ec0ff */
[----:B------:R0:W-:Y:S01]  /*165320*/  STL [R1+0x53a8], R2 ;  /* 0x0053a80201007387 */ /* 0x0001e20000100800 */
[----:B------:R-:W-:Y:S02]  /*165330*/  PRMT R3, R59, 0x3340, R0 ;  /* 0x000033403b037816 */ /* 0x000fe40000000000 */
[----:B------:R-:W-:-:S03]  /*165340*/  LOP3.LUT R52, R56, 0xffff, RZ, 0xc0, !PT ;  /* 0x0000ffff38347812 */ /* 0x000fc600078ec0ff */
[----:B------:R1:W-:Y:S01]  /*165350*/  STL [R1+0x50c], R3 ;  /* 0x00050c0301007387 */ /* 0x0003e20000100800 */
[----:B------:R-:W-:Y:S02]  /*165360*/  PRMT R60, R8, 0x3340, R52 ;  /* 0x00003340083c7816 */ /* 0x000fe40000000034 */
[----:B---3--:R-:W-:Y:S02]  /*165370*/  LOP3.LUT R5, R57, 0xffff, RZ, 0xc0, !PT ;  /* 0x0000ffff39057812 */ /* 0x008fe400078ec0ff */
[----:B0-----:R-:W-:Y:S02]  /*165380*/  LOP3.LUT R2, R9, 0xffff, RZ, 0xc0, !PT ;  /* 0x0000ffff09027812 */ /* 0x001fe400078ec0ff */
[----:B------:R-:W2:Y:S02]  /*165390*/  LDL.LU R9, [R1+0x6e1c] ;  /* 0x006e1c0001097983 */ /* 0x000ea40000300800 */
[----:B------:R-:W-:-:S04]  /*1653a0*/  PRMT R59, R2, 0x3340, R0 ;  /* 0x00003340023b7816 */ /* 0x000fc80000000000 */
[----:B-1----:R-:W-:-:S05]  /*1653b0*/  PRMT R3, R60, 0x5410, R59 ;  /* 0x000054103c037816 */ /* 0x002fca000000003b */
[----:B------:R0:W-:Y:S04]  /*1653c0*/  STL [R1+0x5560], R3 ;  /* 0x0055600301007387 */ /* 0x0001e80000100800 */
[----:B------:R-:W3:Y:S04]  /*1653d0*/  LDL.LU R20, [R1+0x5f8] ;  /* 0x0005f80001147983 */ /* 0x000ee80000300800 */
[----:B------:R-:W4:Y:S04]  /*1653e0*/  LDL.LU R6, [R1+0xe8] ;  /* 0x0000e80001067983 */ /* 0x000f280000300800 */
[----:B0-----:R-:W2:Y:S04]  /*1653f0*/  LDL.LU R3, [R1+0x344] ;  /* 0x0003440001037983 */ /* 0x001ea80000300800 */
[----:B------:R-:W2:Y:S01]  /*165400*/  LDL.LU R57, [R1+0x4ac] ;  /* 0x0004ac0001397983 */ /* 0x000ea20000300800 */
[----:B------:R-:W-:-:S02]  /*165410*/  LOP3.LUT R7, R53, 0xffff, RZ, 0xc0, !PT ;  /* 0x0000ffff35077812 */ /* 0x000fc400078ec0ff */
[----:B------:R-:W-:Y:S02]  /*165420*/  LOP3.LUT R53, R55, 0xffff, RZ, 0xc0, !PT ;  /* 0x0000ffff37357812 */ /* 0x000fe400078ec0ff */
[----:B------:R-:W-:Y:S02]  /*165430*/  PRMT R59, R7, 0x3340, R0 ;  /* 0x00003340073b7816 */ /* 0x000fe40000000000 */
[----:B------:R-:W-:Y:S01]  /*165440*/  PRMT R60, R5, 0x3340, R53 ;  /* 0x00003340053c7816 */ /* 0x000fe20000000035 */
[----:B------:R-:W-:Y:S01]  /*165450*/  VIADD R58, R58, UR6 ;  /* 0x000000063a3a7c36 */ /* 0x000fe20008000000 */
[----:B------:R-:W-:Y:S02]  /*165460*/  SHF.R.U32.HI R8, RZ, 0x8, R8 ;  /* 0x00000008ff087819 */ /* 0x000fe40000011608 */
[----:B------:R-:W-:Y:S02]  /*165470*/  SHF.R.U32.HI R52, RZ, 0x8, R52 ;  /* 0x00000008ff347819 */ /* 0x000fe40000011634 */
[----:B------:R-:W-:-:S02]  /*165480*/  PRMT R54, R60, 0x5410, R59 ;  /* 0x000054103c367816 */ /* 0x000fc4000000003b */
[----:B------:R-:W-:Y:S02]  /*165490*/  SHF.R.U32.HI R5, RZ, 0x8, R5 ;  /* 0x00000008ff057819 */ /* 0x000fe40000011605 */
[----:B------:R-:W-:Y:S01]  /*1654a0*/  SHF.R.S32.HI R59, RZ, 0x1f, R58 ;  /* 0x0000001fff3b7819 */ /* 0x000fe2000001143a */
[----:B------:R-:W-:Y:S01]  /*1654b0*/  ULDC UR6, c[0x0][0x248] ;  /* 0x0000920000067ab9 */ /* 0x000fe20000000800 */
[----:B------:R0:W-:Y:S01]  /*1654c0*/  STL [R1+0x555c], R54 ;  /* 0x00555c3601007387 */ /* 0x0001e20000100800 */
[----:B------:R-:W-:Y:S02]  /*1654d0*/  SHF.R.U32.HI R60, RZ, 0x8, R53 ;  /* 0x00000008ff3c7819 */ /* 0x000fe40000011635 */
[----:B------:R-:W-:Y:S02]  /*1654e0*/  LOP3.LUT R8, R8, 0xffff, RZ, 0xc0, !PT ;  /* 0x0000ffff08087812 */ /* 0x000fe400078ec0ff */
[----:B------:R-:W-:Y:S02]  /*1654f0*/  LOP3.LUT R52, R52, 0xffff, RZ, 0xc0, !PT ;  /* 0x0000ffff34347812 */ /* 0x000fe400078ec0ff */
[----:B------:R-:W-:-:S02]  /*165500*/  LOP3.LUT R5, R5, 0xffff, RZ, 0xc0, !PT ;  /* 0x0000ffff05057812 */ /* 0x000fc400078ec0ff */
[----:B0-----:R-:W-:Y:S02]  /*165510*/  IADD3 R54, P0, R58, R36, RZ ;  /* 0x000000243a367210 */ /* 0x001fe40007f1e0ff */
[----:B------:R-:W-:Y:S02]  /*165520*/  LOP3.LUT R60, R60, 0xffff, RZ, 0xc0, !PT ;  /* 0x0000ffff3c3c7812 */ /* 0x000fe400078ec0ff */
[----:B------:R-:W-:Y:S01]  /*165530*/  PRMT R52, R8, 0x3340, R52 ;  /* 0x0000334008347816 */ /* 0x000fe20000000034 */
[----:B------:R-:W-:Y:S01]  /*165540*/  IMAD.X R55, R59, 0x1, R37, P0 ;  /* 0x000000013b377824 */ /* 0x000fe200000e0625 */
[----:B------:R-:W-:-:S04]  /*165550*/  PRMT R8, R5, 0x3340, R60 ;  /* 0x0000334005087816 */ /* 0x000fc8000000003c */
[----:B------:R0:W-:Y:S04]  /*165560*/  STL.64 [R1+0xe50], R54 ;  /* 0x000e503601007387 */ /* 0x0001e80000100a00 */
[----:B0-----:R-:W2:Y:S04]  /*165570*/  LDL.LU R54, [R1+0x6e18] ;  /* 0x006e180001367983 */ /* 0x001ea80000300800 */
[----:B------:R-:W2:Y:S04]  /*165580*/  LDL.LU R5, [R1+0x5f4] ;  /* 0x0005f40001057983 */ /* 0x000ea80000300800 */
[----:B------:R0:W-:Y:S04]  /*165590*/  STL [R1+0x5390], R52 ;  /* 0x0053903401007387 */ /* 0x0001e80000100800 */
[----:B------:R-:W2:Y:S04]  /*1655a0*/  LDL.LU R56, [R1+0xe0] ;  /* 0x0000e00001387983 */ /* 0x000ea80000300800 */
[----:B------:R1:W-:Y:S04]  /*1655b0*/  STL [R1+0x5f0], R8 ;  /* 0x0005f00801007387 */ /* 0x0003e80000100800 */
[----:B------:R-:W2:Y:S01]  /*1655c0*/  LDL.LU R55, [R1+0x340] ;  /* 0x0003400001377983 */ /* 0x000ea20000300800 */
[----:B------:R-:W-:-:S02]  /*1655d0*/  SHF.R.U32.HI R60, RZ, 0x8, R7 ;  /* 0x00000008ff3c7819 */ /* 0x000fc40000011607 */
[----:B------:R-:W-:Y:S02]  /*1655e0*/  SHF.R.U32.HI R7, RZ, 0x8, R2 ;  /* 0x00000008ff077819 */ /* 0x000fe40000011602 */
[----:B0-----:R-:W-:Y:S02]  /*1655f0*/  IADD3 R52, P0, R58, R34, RZ ;  /* 0x000000223a347210 */ /* 0x001fe40007f1e0ff */
[----:B------:R-:W-:Y:S02]  /*165600*/  LOP3.LUT R2, R60, 0xffff, RZ, 0xc0, !PT ;  /* 0x0000ffff3c027812 */ /* 0x000fe400078ec0ff */
[----:B------:R-:W-:Y:S01]  /*165610*/  LOP3.LUT R60, R7, 0xffff, RZ, 0xc0, !PT ;  /* 0x0000ffff073c7812 */ /* 0x000fe200078ec0ff */
[----:B------:R-:W-:Y:S01]  /*165620*/  IMAD.X R53, R59, 0x1, R35, P0 ;  /* 0x000000013b357824 */ /* 0x000fe200000e0623 */
[--C-:B-1----:R-:W-:Y:S02]  /*165630*/  PRMT R8, R2, 0x3340, R0.reuse ;  /* 0x0000334002087816 */ /* 0x102fe40000000000 */
[----:B------:R-:W-:-:S02]  /*165640*/  PRMT R7, R60, 0x3340, R0 ;  /* 0x000033403c077816 */ /* 0x000fc40000000000 */
[----:B------:R0:W-:Y:S04]  /*165650*/  STL.64 [R1+0xe58], R52 ;  /* 0x000e583401007387 */ /* 0x0001e80000100a00 */
[----:B0-----:R-:W2:Y:S04]  /*165660*/  LDL.LU.64 R52, [R1+0x6e10] ;  /* 0x006e100001347983 */ /* 0x001ea80000300a00 */
[----:B------:R-:W-:Y:S04]  /*165670*/  STL [R1+0x508], R8 ;  /* 0x0005080801007387 */ /* 0x000fe80000100800 */
[----:B------:R0:W-:Y:S01]  /*165680*/  STL [R1+0x504], R7 ;  /* 0x0005040701007387 */ /* 0x0001e20000100800 */
[----:B---3--:R-:W-:-:S02]  /*165690*/  LOP3.LUT R2, R20, 0xffff, RZ, 0xc0, !PT ;  /* 0x0000ffff14027812 */ /* 0x008fc400078ec0ff */
[----:B----4-:R-:W-:-:S04]  /*1656a0*/  LOP3.LUT R6, R6, 0xffff, RZ, 0xc0, !PT ;  /* 0x0000ffff06067812 */ /* 0x010fc800078ec0ff */
[----:B------:R-:W-:Y:S02]  /*1656b0*/  PRMT R60, R6, 0x3340, R0 ;  /* 0x00003340063c7816 */ /* 0x000fe40000000000 */
[----:B--2---:R-:W-:-:S04]  /*1656c0*/  LOP3.LUT R3, R3, 0xffff, RZ, 0xc0, !PT ;  /* 0x0000ffff03037812 */ /* 0x004fc800078ec0ff */
[----:B0-----:R-:W-:Y:S02]  /*1656d0*/  PRMT R7, R2, 0x3340, R3 ;  /* 0x0000334002077816 */ /* 0x001fe40000000003 */
[----:B------:R-:W-:Y:S02]  /*1656e0*/  LOP3.LUT R8, R57, 0xffff, RZ, 0xc0, !PT ;  /* 0x0000ffff39087812 */ /* 0x000fe400078ec0ff */
[----:B------:R-:W-:-:S05]  /*1656f0*/  PRMT R20, R7, 0x5410, R60 ;  /* 0x0000541007147816 */ /* 0x000fca000000003c */
[----:B------:R0:W-:Y:S04]  /*165700*/  STL [R1+0x5558], R20 ;  /* 0x0055581401007387 */ /* 0x0001e80000100800 */
[----:B------:R1:W-:Y:S04]  /*165710*/  STL [R1+0xb4], R8 ;  /* 0x0000b40801007387 */ /* 0x0003e80000100800 */
[----:B------:R-:W2:Y:S01]  /*165720*/  LDL.LU R57, [R1+0x4b8] ;  /* 0x0004b80001397983 */ /* 0x000ea20000300800 */
[----:B------:R-:W-:Y:S02]  /*165730*/  LOP3.LUT R7, R9, 0xffff, RZ, 0xc0, !PT ;  /* 0x0000ffff09077812 */ /* 0x000fe400078ec0ff */
[----:B------:R-:W-:-:S02]  /*165740*/  SHF.R.U32.HI R60, RZ, 0x8, R8 ;  /* 0x00000008ff3c7819 */ /* 0x000fc40000011608 */
[----:B------:R-:W-:Y:S01]  /*165750*/  SHF.R.U32.HI R2, RZ, 0x8, R2 ;  /* 0x00000008ff027819 */ /* 0x000fe20000011602 */
[----:B------:R3:W-:Y:S04]  /*165760*/  STL [R1+0xa8], R7 ;  /* 0x0000a80701007387 */ /* 0x0007e80000100800 */
[----:B0-----:R-:W4:Y:S01]  /*165770*/  LDL.LU R20, [R1+0x240] ;  /* 0x0002400001147983 */ /* 0x001f220000300800 */
[----:B-1----:R-:W-:Y:S02]  /*165780*/  SHF.R.U32.HI R8, RZ, 0x8, R3 ;  /* 0x00000008ff087819 */ /* 0x002fe40000011603 */
[----:B------:R-:W-:Y:S02]  /*165790*/  LOP3.LUT R3, R60, 0xffff, RZ, 0xc0, !PT ;  /* 0x0000ffff3c037812 */ /* 0x000fe400078ec0ff */
[----:B------:R-:W-:-:S02]  /*1657a0*/  LOP3.LUT R2, R2, 0xffff, RZ, 0xc0, !PT ;  /* 0x0000ffff02027812 */ /* 0x000fc400078ec0ff */
[----:B---3--:R-:W-:Y:S02]  /*1657b0*/  SHF.R.U32.HI R7, RZ, 0x8, R7 ;  /* 0x00000008ff077819 */ /* 0x008fe40000011607 */
[----:B------:R-:W-:Y:S02]  /*1657c0*/  LOP3.LUT R60, R8, 0xffff, RZ, 0xc0, !PT ;  /* 0x0000ffff083c7812 */ /* 0x000fe400078ec0ff */
[----:B------:R-:W-:-:S04]  /*1657d0*/  LOP3.LUT R7, R7, 0xffff, RZ, 0xc0, !PT ;  /* 0x0000ffff07077812 */ /* 0x000fc800078ec0ff */
[----:B------:R-:W-:Y:S02]  /*1657e0*/  PRMT R9, R3, 0x3340, R7 ;  /* 0x0000334003097816 */ /* 0x000fe40000000007 */
[----:B------:R-:W-:Y:S02]  /*1657f0*/  PRMT R7, R2, 0x3340, R60 ;  /* 0x0000334002077816 */ /* 0x000fe4000000003c */
[----:B------:R-:W-:Y:S01]  /*165800*/  IADD3 R8, P0, R58, R38, RZ ;  /* 0x000000263a087210 */ /* 0x000fe20007f1e0ff */
[----:B------:R0:W-:Y:S04]  /*165810*/  STL [R1+0x6a6c], R9 ;  /* 0x006a6c0901007387 */ /* 0x0001e80000100800 */
[----:B------:R1:W-:Y:S01]  /*165820*/  STL [R1+0x5374], R7 ;  /* 0x0053740701007387 */ /* 0x0003e20000100800 */
[----:B------:R-:W-:-:S02]  /*165830*/  LOP3.LUT R3, R5, 0xffff, RZ, 0xc0, !PT ;  /* 0x0000ffff05037812 */ /* 0x000fc400078ec0ff */
[----:B------:R-:W-:Y:S02]  /*165840*/  LOP3.LUT R2, R56, 0xffff, RZ, 0xc0, !PT ;  /* 0x0000ffff38027812 */ /* 0x000fe400078ec0ff */
[----:B------:R-:W-:Y:S01]  /*165850*/  LOP3.LUT R5, R55, 0xffff, RZ, 0xc0, !PT ;  /* 0x0000ffff37057812 */ /* 0x000fe200078ec0ff */
[----:B0-----:R-:W-:Y:S01]  /*165860*/  IMAD.X R9, R59, 0x1, R39, P0 ;  /* 0x000000013b097824 */ /* 0x001fe200000e0627 */
[----:B------:R-:W-:Y:S01]  /*165870*/  PRMT R60, R2, 0x3340, R0 ;  /* 0x00003340023c7816 */ /* 0x000fe20000000000 */
[----:B------:R-:W3:Y:S01]  /*165880*/  LDL.LU R56, [R1+0x4b4] ;  /* 0x0004b40001387983 */ /* 0x000ee20000300800 */
[----:B-1----:R-:W-:-:S03]  /*165890*/  PRMT R7, R3, 0x3340, R5 ;  /* 0x0000334003077816 */ /* 0x002fc60000000005 */
[----:B------:R-:W3:Y:S01]  /*1658a0*/  LDL.LU R55, [R1+0x23c] ;  /* 0x00023c0001377983 */ /* 0x000ee20000300800 */
[----:B------:R-:W-:-:S05]  /*1658b0*/  PRMT R7, R7, 0x5410, R60 ;  /* 0x0000541007077816 */ /* 0x000fca000000003c */
[----:B------:R-:W-:Y:S04]  /*1658c0*/  STL [R1+0x5554], R7 ;  /* 0x0055540701007387 */ /* 0x000fe80000100800 */
[----:B------:R0:W-:Y:S01]  /*1658d0*/  STL.64 [R1+0xe40], R8 ;  /* 0x000e400801007387 */ /* 0x0001e20000100a00 */
[----:B------:R-:W-:Y:S02]  /*1658e0*/  SHF.R.U32.HI R3, RZ, 0x8, R3 ;  /* 0x00000008ff037819 */ /* 0x000fe40000011603 */
[----:B------:R-:W-:Y:S02]  /*1658f0*/  SHF.R.U32.HI R60, RZ, 0x8, R5 ;  /* 0x00000008ff3c7819 */ /* 0x000fe40000011605 */
[----:B0-----:R-:W-:Y:S02]  /*165900*/  IADD3 R8, P0, R58, R40, RZ ;  /* 0x000000283a087210 */ /* 0x001fe40007f1e0ff */
[----:B------:R-:W-:-:S02]  /*165910*/  LOP3.LUT R3, R3, 0xffff, RZ, 0xc0, !PT ;  /* 0x0000ffff03037812 */ /* 0x000fc400078ec0ff */
[----:B------:R-:W-:Y:S01]  /*165920*/  LOP3.LUT R60, R60, 0xffff, RZ, 0xc0, !PT ;  /* 0x0000ffff3c3c7812 */ /* 0x000fe200078ec0ff */
[----:B------:R-:W-:Y:S01]  /*165930*/  IMAD.X R9, R59, 0x1, R41, P0 ;  /* 0x000000013b097824 */ /* 0x000fe200000e0629 */
[----:B------:R-:W-:Y:S02]  /*165940*/  SHF.R.U32.HI R59, RZ, 0x8, R2 ;  /* 0x00000008ff3b7819 */ /* 0x000fe40000011602 */
[----:B------:R-:W-:Y:S02]  /*165950*/  PRMT R3, R3, 0x3340, R60 ;  /* 0x0000334003037816 */ /* 0x000fe4000000003c */
[----:B------:R-:W-:-:S04]  /*165960*/  LOP3.LUT R59, R59, 0xffff, RZ, 0xc0, !PT ;  /* 0x0000ffff3b3b7812 */ /* 0x000fc800078ec0ff */
[----:B------:R-:W-:Y:S01]  /*165970*/  PRMT R2, R59, 0x3340, R0 ;  /* 0x000033403b027816 */ /* 0x000fe20000000000 */
[----:B------:R2:W-:Y:S04]  /*165980*/  STL [R1+0x5f4], R3 ;  /* 0x0005f40301007387 */ /* 0x0005e80000100800 */
[----:B------:R-:W-:Y:S01]  /*165990*/  STL.64 [R1+0xe48], R8 ;  /* 0x000e480801007387 */ /* 0x000fe20000100a00 */
[----:B------:R-:W-:-:S03]  /*1659a0*/  LOP3.LUT R7, R11, 0xffff, RZ, 0xc0, !PT ;  /* 0x0000ffff0b077812 */ /* 0x000fc600078ec0ff */
[----:B------:R4:W-:Y:S04]  /*1659b0*/  STL [R1+0x500], R2 ;  /* 0x0005000201007387 */ /* 0x0009e80000100800 */
[----:B------:R-:W3:Y:S01]  /*1659c0*/  LDL.LU R5, [R1+0xec] ;  /* 0x0000ec0001057983 */ /* 0x000ee20000300800 */
[----:B--2---:R-:W-:-:S03]  /*1659d0*/  LOP3.LUT R3, R57, 0xffff, RZ, 0xc0, !PT ;  /* 0x0000ffff39037812 */ /* 0x004fc600078ec0ff */
[----:B------:R-:W2:Y:S04]  /*1659e0*/  LDL.LU R57, [R1+0x5fc] ;  /* 0x0005fc0001397983 */ /* 0x000ea80000300800 */
[----:B------:R-:W2:Y:S01]  /*1659f0*/  LDL.LU R11, [R1+0x348] ;  /* 0x00034800010b7983 */ /* 0x000ea20000300800 */
[----:B----4-:R-:W-:Y:S02]  /*165a00*/  LOP3.LUT R2, R20, 0xffff, RZ, 0xc0, !PT ;  /* 0x0000ffff14027812 */ /* 0x010fe400078ec0ff */
[----:B------:R-:W-:Y:S02]  /*165a10*/  PRMT R59, R7, 0x3340, R0 ;  /* 0x00003340073b7816 */ /* 0x000fe40000000000 */
[----:B------:R-:W-:-:S04]  /*165a20*/  PRMT R60, R3, 0x3340, R2 ;  /* 0x00003340033c7816 */ /* 0x000fc80000000002 */
[----:B------:R-:W-:Y:S02]  /*165a30*/  PRMT R8, R60, 0x5410, R59 ;  /* 0x000054103c087816 */ /* 0x000fe4000000003b */
[----:B------:R-:W-:Y:S02]  /*165a40*/  SHF.R.U32.HI R59, RZ, 0x8, R6 ;  /* 0x00000008ff3b7819 */ /* 0x000fe40000011606 */
[----:B------:R-:W-:Y:S02]  /*165a50*/  SHF.R.U32.HI R60, RZ, 0x8, R3 ;  /* 0x00000008ff3c7819 */ /* 0x000fe40000011603 */
[----:B------:R-:W-:Y:S02]  /*165a60*/  SHF.R.U32.HI R3, RZ, 0x8, R2 ;  /* 0x00000008ff037819 */ /* 0x000fe40000011602 */
[----:B------:R-:W-:Y:S02]  /*165a70*/  LOP3.LUT R2, R59, 0xffff, RZ, 0xc0, !PT ;  /* 0x0000ffff3b027812 */ /* 0x000fe400078ec0ff */
[----:B------:R-:W-:-:S02]  /*165a80*/  LOP3.LUT R60, R60, 0xffff, RZ, 0xc0, !PT ;  /* 0x0000ffff3c3c7812 */ /* 0x000fc400078ec0ff */
[----:B------:R-:W-:Y:S02]  /*165a90*/  LOP3.LUT R59, R3, 0xffff, RZ, 0xc0, !PT ;  /* 0x0000ffff033b7812 */ /* 0x000fe400078ec0ff */
[----:B------:R-:W-:Y:S02]  /*165aa0*/  PRMT R3, R2, 0x3340, R0 ;  /* 0x0000334002037816 */ /* 0x000fe40000000000 */
[----:B------:R-:W-:Y:S01]  /*165ab0*/  PRMT R2, R60, 0x3340, R59 ;  /* 0x000033403c027816 */ /* 0x000fe2000000003b */
[----:B------:R-:W-:Y:S04]  /*165ac0*/  STL [R1+0x5550], R8 ;  /* 0x0055500801007387 */ /* 0x000fe80000100800 */
[----:B------:R0:W-:Y:S04]  /*165ad0*/  STL [R1+0x4cc], R3 ;  /* 0x0004cc0301007387 */ /* 0x0001e80000100800 */
[----:B------:R1:W-:Y:S04]  /*165ae0*/  STL [R1+0x5358], R2 ;  /* 0x0053580201007387 */ /* 0x0003e80000100800 */
[----:B------:R-:W4:Y:S01]  /*165af0*/  LDL.LU R6, [R1+0x610] ;  /* 0x0006100001067983 */ /* 0x000f220000300800 */
[----:B0-----:R-:W-:-:S03]  /*165b00*/  LOP3.LUT R3, R14, 0xffff, RZ, 0xc0, !PT ;  /* 0x0000ffff0e037812 */ /* 0x001fc600078ec0ff */
[----:B------:R-:W4:Y:S01]  /*165b10*/  LDL.LU R14, [R1+0xf0] ;  /* 0x0000f000010e7983 */ /* 0x000f220000300800 */
[----:B---3--:R-:W-:-:S03]  /*165b20*/  LOP3.LUT R60, R56, 0xffff, RZ, 0xc0, !PT ;  /* 0x0000ffff383c7812 */ /* 0x008fc600078ec0ff */
[----:B------:R-:W3:Y:S01]  /*165b30*/  LDL.LU R56, [R1+0x34c] ;  /* 0x00034c0001387983 */ /* 0x000ee20000300800 */
[----:B------:R-:W-:Y:S02]  /*165b40*/  LOP3.LUT R59, R55, 0xffff, RZ, 0xc0, !PT ;  /* 0x0000ffff373b7812 */ /* 0x000fe400078ec0ff */
[----:B-1----:R-:W-:Y:S02]  /*165b50*/  SHF.R.U32.HI R2, RZ, 0x8, R60 ;  /* 0x00000008ff027819 */ /* 0x002fe4000001163c */
[--C-:B------:R-:W-:Y:S02]  /*165b60*/  PRMT R55, R60, 0x3340, R59.reuse ;  /* 0x000033403c377816 */ /* 0x100fe4000000003b */
[----:B------:R-:W-:Y:S02]  /*165b70*/  SHF.R.U32.HI R60, RZ, 0x8, R59 ;  /* 0x00000008ff3c7819 */ /* 0x000fe4000001163b */
[----:B------:R-:W-:Y:S02]  /*165b80*/  SHF.R.U32.HI R59, RZ, 0x8, R3 ;  /* 0x00000008ff3b7819 */ /* 0x000fe40000011603 */
[----:B------:R-:W-:-:S02]  /*165b90*/  LOP3.LUT R2, R2, 0xffff, RZ, 0xc0, !PT ;  /* 0x0000ffff02027812 */ /* 0x000fc400078ec0ff */
[----:B------:R-:W-:Y:S02]  /*165ba0*/  LOP3.LUT R60, R60, 0xffff, RZ, 0xc0, !PT ;  /* 0x0000ffff3c3c7812 */ /* 0x000fe400078ec0ff */
[----:B------:R-:W-:Y:S01]  /*165bb0*/  LOP3.LUT R59, R59, 0xffff, RZ, 0xc0, !PT ;  /* 0x0000ffff3b3b7812 */ /* 0x000fe200078ec0ff */
[----:B------:R0:W-:Y:S01]  /*165bc0*/  STL [R1+0xa4], R3 ;  /* 0x0000a40301007387 */ /* 0x0001e20000100800 */
[----:B------:R-:W-:-:S03]  /*165bd0*/  PRMT R2, R2, 0x3340, R60 ;  /* 0x0000334002027816 */ /* 0x000fc6000000003c */
[----:B------:R-:W-:Y:S01]  /*165be0*/  STL [R1+0x6cc0], R55 ;  /* 0x006cc03701007387 */ /* 0x000fe20000100800 */
[----:B0-----:R-:W-:-:S03]  /*165bf0*/  PRMT R3, R59, 0x3340, R0 ;  /* 0x000033403b037816 */ /* 0x001fc60000000000 */
[----:B------:R2:W-:Y:S04]  /*165c00*/  STL [R1+0x5338], R2 ;  /* 0x0053380201007387 */ /* 0x0005e80000100800 */
[----:B------:R0:W-:Y:S01]  /*165c10*/  STL [R1+0x4c8], R3 ;  /* 0x0004c80301007387 */ /* 0x0001e20000100800 */
[----:B--2---:R-:W-:Y:S02]  /*165c20*/  LOP3.LUT R2, R57, 0xffff, RZ, 0xc0, !PT ;  /* 0x0000ffff39027812 */ /* 0x004fe400078ec0ff */
[----:B0-----:R-:W-:Y:S01]  /*165c30*/  LOP3.LUT R3, R11, 0xffff, RZ, 0xc0, !PT ;  /* 0x0000ffff0b037812 */ /* 0x001fe200078ec0ff */
[----:B------:R-:W2:Y:S04]  /*165c40*/  LDL.LU R57, [R1+0x4d0] ;  /* 0x0004d00001397983 */ /* 0x000ea80000300800 */
[----:B------:R-:W2:Y:S01]  /*165c50*/  LDL.LU R11, [R1+0x248] ;  /* 0x00024800010b7983 */ /* 0x000ea20000300800 */
[----:B------:R-:W-:-:S02]  /*165c60*/  LOP3.LUT R5, R5, 0xffff, RZ, 0xc0, !PT ;  /* 0x0000ffff05057812 */ /* 0x000fc400078ec0ff */
[----:B------:R-:W-:Y:S02]  /*165c70*/  PRMT R60, R2, 0x3340, R3 ;  /* 0x00003340023c7816 */ /* 0x000fe40000000003 */
[----:B------:R-:W-:Y:S01]  /*165c80*/  PRMT R59, R5, 0x3340, R0 ;  /* 0x00003340053b7816 */ /* 0x000fe20000000000 */
[----:B------:R-:W-:Y:S01]  /*165c90*/  VIADD R58, R58, UR6 ;  /* 0x000000063a3a7c36 */ /* 0x000fe20008000000 */
[----:B------:R-:W-:Y:S02]  /*165ca0*/  SHF.R.U32.HI R2, RZ, 0x8, R2 ;  /* 0x00000008ff027819 */ /* 0x000fe40000011602 */
[----:B------:R-:W-:Y:S02]  /*165cb0*/  LOP3.LUT R12, R12, 0xffff, RZ, 0xc0, !PT ;  /* 0x0000ffff0c0c7812 */ /* 0x000fe400078ec0ff */
[----:B------:R-:W-:Y:S02]  /*165cc0*/  PRMT R8, R60, 0x5410, R59 ;  /* 0x000054103c087816 */ /* 0x000fe4000000003b */
[----:B------:R-:W-:-:S02]  /*165cd0*/  SHF.R.U32.HI R60, RZ, 0x8, R7 ;  /* 0x00000008ff3c7819 */ /* 0x000fc40000011607 */
[----:B------:R-:W-:Y:S02]  /*165ce0*/  SHF.R.U32.HI R7, RZ, 0x8, R3 ;  /* 0x00000008ff077819 */ /* 0x000fe40000011603 */
[----:B------:R-:W-:Y:S01]  /*165cf0*/  SHF.R.S32.HI R59, RZ, 0x1f, R58 ;  /* 0x0000001fff3b7819 */ /* 0x000fe2000001143a */
[----:B------:R-:W-:Y:S01]  /*165d00*/  ULDC UR6, c[0x0][0x248] ;  /* 0x0000920000067ab9 */ /* 0x000fe20000000800 */
[----:B------:R0:W-:Y:S01]  /*165d10*/  STL [R1+0x5548], R8 ;  /* 0x0055480801007387 */ /* 0x0001e20000100800 */
[----:B------:R-:W-:Y:S02]  /*165d20*/  LOP3.LUT R3, R60, 0xffff, RZ, 0xc0, !PT ;  /* 0x0000ffff3c037812 */ /* 0x000fe400078ec0ff */
[----:B------:R-:W-:Y:S02]  /*165d30*/  LOP3.LUT R2, R2, 0xffff, RZ, 0xc0, !PT ;  /* 0x0000ffff02027812 */ /* 0x000fe400078ec0ff */
[----:B------:R-:W-:Y:S02]  /*165d40*/  LOP3.LUT R60, R7, 0xffff, RZ, 0xc0, !PT ;  /* 0x0000ffff073c7812 */ /* 0x000fe400078ec0ff */
[----:B0-----:R-:W-:-:S02]  /*165d50*/  IADD3 R8, P0, R58, R36, RZ ;  /* 0x000000243a087210 */ /* 0x001fc40007f1e0ff */
[----:B------:R-:W-:Y:S02]  /*165d60*/  PRMT R7, R3, 0x3340, R0 ;  /* 0x0000334003077816 */ /* 0x000fe40000000000 */
[----:B------:R-:W-:Y:S01]  /*165d70*/  PRMT R3, R2, 0x3340, R60 ;  /* 0x0000334002037816 */ /* 0x000fe2000000003c */
[----:B------:R-:W-:Y:S01]  /*165d80*/  IMAD.X R9, R59, 0x1, R37, P0 ;  /* 0x000000013b097824 */ /* 0x000fe200000e0625 */
[----:B----4-:R-:W-:-:S04]  /*165d90*/  LOP3.LUT R2, R6, 0xffff, RZ, 0xc0, !PT ;  /* 0x0000ffff06027812 */ /* 0x010fc800078ec0ff */
[----:B------:R-:W-:Y:S04]  /*165da0*/  STL.64 [R1+0xe38], R8 ;  /* 0x000e380801007387 */ /* 0x000fe80000100a00 */
[----:B------:R0:W-:Y:S04]  /*165db0*/  STL [R1+0x4c4], R7 ;  /* 0x0004c40701007387 */ /* 0x0001e80000100800 */
[----:B------:R3:W-:Y:S01]  /*165dc0*/  STL [R1+0x5318], R3 ;  /* 0x0053180301007387 */ /* 0x0007e20000100800 */
[----:B0-----:R-:W-:Y:S02]  /*165dd0*/  LOP3.LUT R7, R14, 0xffff, RZ, 0xc0, !PT ;  /* 0x0000ffff0e077812 */ /* 0x001fe400078ec0ff */
[----:B---3--:R-:W-:-:S02]  /*165de0*/  LOP3.LUT R3, R56, 0xffff, RZ, 0xc0, !PT ;  /* 0x0000ffff38037812 */ /* 0x008fc400078ec0ff */
[----:B------:R-:W-:Y:S01]  /*165df0*/  IADD3 R8, P0, R58, R34, RZ ;  /* 0x000000223a087210 */ /* 0x000fe20007f1e0ff */
[----:B------:R-:W3:Y:S01]  /*165e00*/  LDL.LU R56, [R1+0x4d4] ;  /* 0x0004d40001387983 */ /* 0x000ee20000300800 */
[----:B------:R-:W-:Y:S02]  /*165e10*/  PRMT R60, R7, 0x3340, R0 ;  /* 0x00003340073c7816 */ /* 0x000fe40000000000 */
[----:B------:R-:W-:Y:S02]  /*165e20*/  PRMT R6, R2, 0x3340, R3 ;  /* 0x0000334002067816 */ /* 0x000fe40000000003 */
[----:B------:R-:W-:Y:S02]  /*165e30*/  SHF.R.U32.HI R2, RZ, 0x8, R2 ;  /* 0x00000008ff027819 */ /* 0x000fe40000011602 */
[----:B------:R-:W-:Y:S02]  /*165e40*/  PRMT R6, R6, 0x5410, R60 ;  /* 0x0000541006067816 */ /* 0x000fe4000000003c */
[----:B------:R-:W-:-:S02]  /*165e50*/  SHF.R.U32.HI R60, RZ, 0x8, R5 ;  /* 0x00000008ff3c7819 */ /* 0x000fc40000011605 */
[----:B------:R-:W-:Y:S01]  /*165e60*/  SHF.R.U32.HI R5, RZ, 0x8, R3 ;  /* 0x00000008ff057819 */ /* 0x000fe20000011603 */
[----:B------:R-:W-:Y:S01]  /*165e70*/  IMAD.X R9, R59, 0x1, R35, P0 ;  /* 0x000000013b097824 */ /* 0x000fe200000e0623 */
[----:B------:R-:W-:Y:S02]  /*165e80*/  LOP3.LUT R2, R2, 0xffff, RZ, 0xc0, !PT ;  /* 0x0000ffff02027812 */ /* 0x000fe400078ec0ff */
[----:B------:R-:W-:Y:S02]  /*165e90*/  LOP3.LUT R3, R60, 0xffff, RZ, 0xc0, !PT ;  /* 0x0000ffff3c037812 */ /* 0x000fe400078ec0ff */
[----:B------:R-:W-:Y:S01]  /*165ea0*/  LOP3.LUT R60, R5, 0xffff, RZ, 0xc0, !PT ;  /* 0x0000ffff053c7812 */ /* 0x000fe200078ec0ff */
[----:B------:R0:W-:Y:S04]  /*165eb0*/  STL [R1+0x5544], R6 ;  /* 0x0055440601007387 */ /* 0x0001e80000100800 */
[----:B------:R1:W-:Y:S01]  /*165ec0*/  STL.64 [R1+0xe30], R8 ;  /* 0x000e300801007387 */ /* 0x0003e20000100a00 */
[----:B------:R-:W-:-:S02]  /*165ed0*/  PRMT R5, R2, 0x3340, R60 ;  /* 0x0000334002057816 */ /* 0x000fc4000000003c */
[----:B------:R-:W-:Y:S02]  /*165ee0*/  LOP3.LUT R2, R10, 0xffff, RZ, 0xc0, !PT ;  /* 0x0000ffff0a027812 */ /* 0x000fe400078ec0ff */
[--C-:B0-----:R-:W-:Y:S02]  /*165ef0*/  PRMT R6, R3, 0x3340, R0.reuse ;  /* 0x0000334003067816 */ /* 0x101fe40000000000 */
[----:B------:R-:W-:Y:S02]  /*165f00*/  PRMT R60, R2, 0x3340, R0 ;  /* 0x00003340023c7816 */ /* 0x000fe40000000000 */
[----:B------:R-:W-:Y:S01]  /*165f10*/  IADD3 R10, P0, R58, R38, RZ ;  /* 0x000000263a0a7210 */ /* 0x000fe20007f1e0ff */
[----:B------:R-:W-:Y:S04]  /*165f20*/  STL [R1+0x4c0], R6 ;  /* 0x0004c00601007387 */ /* 0x000fe80000100800 */
[----:B------:R0:W-:Y:S01]  /*165f30*/  STL [R1+0x52e8], R5 ;  /* 0x0052e80501007387 */ /* 0x0001e20000100800 */
[----:B--2---:R-:W-:-:S02]  /*165f40*/  LOP3.LUT R3, R57, 0xffff, RZ, 0xc0, !PT ;  /* 0x0000ffff39037812 */ /* 0x004fc400078ec0ff */
[----:B-1----:R-:W-:-:S04]  /*165f50*/  LOP3.LUT R8, R11, 0xffff, RZ, 0xc0, !PT ;  /* 0x0000ffff0b087812 */ /* 0x002fc800078ec0ff */
[----:B0-----:R-:W-:Y:S01]  /*165f60*/  PRMT R5, R3, 0x3340, R8 ;  /* 0x0000334003057816 */ /* 0x001fe20000000008 */
[----:B------:R-:W-:-:S03]  /*165f70*/  IMAD.X R11, R59, 0x1, R39, P0 ;  /* 0x000000013b0b7824 */ /* 0x000fc600000e0627 */
[----:B------:R-:W-:-:S05]  /*165f80*/  PRMT R5, R5, 0x5410, R60 ;  /* 0x0000541005057816 */ /* 0x000fca000000003c */
[----:B------:R-:W-:Y:S04]  /*165f90*/  STL [R1+0x5540], R5 ;  /* 0x0055400501007387 */ /* 0x000fe80000100800 */
[----:B------:R0:W-:Y:S04]  /*165fa0*/  STL.64 [R1+0xe20], R10 ;  /* 0x000e200a01007387 */ /* 0x0001e80000100a00 */
[----:B0-----:R-:W2:Y:S04]  /*165fb0*/  LDL.LU.64 R10, [R1+0x6e08] ;  /* 0x006e0800010a7983 */ /* 0x001ea80000300a00 */
[----:B------:R-:W4:Y:S04]  /*165fc0*/  LDL.LU R5, [R1+0xfc] ;  /* 0x0000fc0001057983 */ /* 0x000f280000300800 */
[----:B------:R-:W4:Y:S04]  /*165fd0*/  LDL.LU R6, [R1+0x614] ;  /* 0x0006140001067983 */ /* 0x000f280000300800 */
[----:B------:R-:W4:Y:S01]  /*165fe0*/  LDL.LU R57, [R1+0x350] ;  /* 0x0003500001397983 */ /* 0x000f220000300800 */
[----:B------:R-:W-:-:S02]  /*165ff0*/  SHF.R.U32.HI R60, RZ, 0x8, R8 ;  /* 0x00000008ff3c7819 */ /* 0x000fc40000011608 */
[----:B------:R-:W-:Y:S02]  /*166000*/  IADD3 R8, P0, R58, R40, RZ ;  /* 0x000000283a087210 */ /* 0x000fe40007f1e0ff */
[----:B------:R-:W-:-:S03]  /*166010*/  SHF.R.U32.HI R3, RZ, 0x8, R3 ;  /* 0x00000008ff037819 */ /* 0x000fc60000011603 */
[----:B------:R-:W-:Y:S01]  /*166020*/  IMAD.X R9, R59, 0x1, R41, P0 ;  /* 0x000000013b097824 */ /* 0x000fe200000e0629 */
[----:B------:R-:W-:Y:S02]  /*166030*/  SHF.R.U32.HI R59, RZ, 0x8, R2 ;  /* 0x00000008ff3b7819 */ /* 0x000fe40000011602 */
[----:B------:R-:W-:Y:S02]  /*166040*/  LOP3.LUT R3, R3, 0xffff, RZ, 0xc0, !PT ;  /* 0x0000ffff03037812 */ /* 0x000fe400078ec0ff */
[----:B------:R-:W-:Y:S02]  /*166050*/  LOP3.LUT R60, R60, 0xffff, RZ, 0xc0, !PT ;  /* 0x0000ffff3c3c7812 */ /* 0x000fe400078ec0ff */
[----:B------:R-:W-:Y:S02]  /*166060*/  LOP3.LUT R59, R59, 0xffff, RZ, 0xc0, !PT ;  /* 0x0000ffff3b3b7812 */ /* 0x000fe400078ec0ff */
[----:B------:R-:W-:Y:S02]  /*166070*/  PRMT R3, R3, 0x3340, R60 ;  /* 0x0000334003037816 */ /* 0x000fe4000000003c */
[----:B------:R-:W-:-:S03]  /*166080*/  PRMT R2, R59, 0x3340, R0 ;  /* 0x000033403b027816 */ /* 0x000fc60000000000 */
[----:B------:R3:W-:Y:S04]  /*166090*/  STL [R1+0x52cc], R3 ;  /* 0x0052cc0301007387 */ /* 0x0007e80000100800 */
[----:B------:R-:W-:Y:S04]  /*1660a0*/  STL.64 [R1+0xe28], R8 ;  /* 0x000e280801007387 */ /* 0x000fe80000100a00 */
[----:B------:R2:W-:Y:S01]  /*1660b0*/  STL [R1+0x4b8], R2 ;  /* 0x0004b80201007387 */ /* 0x0005e20000100800 */
[----:B------:R-:W-:Y:S02]  /*1660c0*/  PRMT R59, R12, 0x3340, R0 ;  /* 0x000033400c3b7816 */ /* 0x000fe40000000000 */
[----:B---3--:R-:W-:Y:S01]  /*1660d0*/  LOP3.LUT R3, R56, 0xffff, RZ, 0xc0, !PT ;  /* 0x0000ffff38037812 */ /* 0x008fe200078ec0ff */
[----:B------:R-:W-:Y:S04]  /*1660e0*/  STL [R1+0x6c30], R12 ;  /* 0x006c300c01007387 */ /* 0x000fe80000100800 */
[----:B------:R-:W3:Y:S01]  /*1660f0*/  LDL.LU R14, [R1+0x618] ;  /* 0x00061800010e7983 */ /* 0x000ee20000300800 */
[----:B------:R-:W-:Y:S01]  /*166100*/  VIADD R58, R58, UR6 ;  /* 0x000000063a3a7c36 */ /* 0x000fe20008000000 */
[----:B------:R-:W-:Y:S01]  /*166110*/  ULDC UR6, c[0x0][0x248] ;  /* 0x0000920000067ab9 */ /* 0x000fe20000000800 */
[----:B--2---:R-:W-:-:S04]  /*166120*/  LOP3.LUT R2, R10, 0xffff, RZ, 0xc0, !PT ;  /* 0x0000ffff0a027812 */ /* 0x004fc800078ec0ff */
[----:B------:R-:W-:-:S04]  /*166130*/  PRMT R60, R3, 0x3340, R2 ;  /* 0x00003340033c7816 */ /* 0x000fc80000000002 */
[----:B------:R-:W-:Y:S02]  /*166140*/  PRMT R8, R60, 0x5410, R59 ;  /* 0x000054103c087816 */ /* 0x000fe4000000003b */
[----:B------:R-:W-:Y:S02]  /*166150*/  SHF.R.U32.HI R59, RZ, 0x8, R7 ;  /* 0x00000008ff3b7819 */ /* 0x000fe40000011607 */
[----:B------:R-:W-:Y:S02]  /*166160*/  SHF.R.U32.HI R60, RZ, 0x8, R3 ;  /* 0x00000008ff3c7819 */ /* 0x000fe40000011603 */
[----:B------:R-:W-:Y:S02]  /*166170*/  SHF.R.U32.HI R3, RZ, 0x8, R2 ;  /* 0x00000008ff037819 */ /* 0x000fe40000011602 */
[----:B------:R-:W-:Y:S02]  /*166180*/  LOP3.LUT R2, R59, 0xffff, RZ, 0xc0, !PT ;  /* 0x0000ffff3b027812 */ /* 0x000fe400078ec0ff */
[----:B------:R-:W-:-:S02]  /*166190*/  LOP3.LUT R60, R60, 0xffff, RZ, 0xc0, !PT ;  /* 0x0000ffff3c3c7812 */ /* 0x000fc400078ec0ff */
[----:B------:R-:W-:Y:S01]  /*1661a0*/  LOP3.LUT R59, R3, 0xffff, RZ, 0xc0, !PT ;  /* 0x0000ffff033b7812 */ /* 0x000fe200078ec0ff */
[----:B------:R-:W-:Y:S04]  /*1661b0*/  STL [R1+0x5598], R8 ;  /* 0x0055980801007387 */ /* 0x000fe80000100800 */
[----:B------:R-:W2:Y:S01]  /*1661c0*/  LDL.LU R56, [R1+0x354] ;  /* 0x0003540001387983 */ /* 0x000ea20000300800 */
[----:B------:R-:W-:Y:S02]  /*1661d0*/  PRMT R2, R2, 0x3340, R0 ;  /* 0x0000334002027816 */ /* 0x000fe40000000000 */
[----:B------:R-:W-:Y:S02]  /*1661e0*/  PRMT R10, R60, 0x3340, R59 ;  /* 0x000033403c0a7816 */ /* 0x000fe4000000003b */
[----:B----4-:R-:W-:-:S02]  /*1661f0*/  LOP3.LUT R5, R5, 0xffff, RZ, 0xc0, !PT ;  /* 0x0000ffff05057812 */ /* 0x010fc400078ec0ff */
[----:B------:R-:W-:Y:S01]  /*166200*/  LOP3.LUT R3, R57, 0xffff, RZ, 0xc0, !PT ;  /* 0x0000ffff39037812 */ /* 0x000fe200078ec0ff */
[----:B------:R-:W-:Y:S04]  /*166210*/  STL [R1+0x6a70], R10 ;  /* 0x006a700a01007387 */ /* 0x000fe80000100800 */
[----:B------:R0:W-:Y:S01]  /*166220*/  STL [R1+0x4b4], R2 ;  /* 0x0004b40201007387 */ /* 0x0001e20000100800 */
[----:B------:R-:W-:-:S03]  /*166230*/  PRMT R59, R5, 0x3340, R0 ;  /* 0x00003340053b7816 */ /* 0x000fc60000000000 */
[----:B------:R-:W4:Y:S01]  /*166240*/  LDL.LU R57, [R1+0x4e0] ;  /* 0x0004e00001397983 */ /* 0x000f220000300800 */
[----:B0-----:R-:W-:-:S04]  /*166250*/  LOP3.LUT R2, R6, 0xffff, RZ, 0xc0, !PT ;  /* 0x0000ffff06027812 */ /* 0x001fc800078ec0ff */
[----:B------:R-:W-:-:S04]  /*166260*/  PRMT R60, R2, 0x3340, R3 ;  /* 0x00003340023c7816 */ /* 0x000fc80000000003 */
[----:B------:R-:W-:Y:S02]  /*166270*/  PRMT R6, R60, 0x5410, R59 ;  /* 0x000054103c067816 */ /* 0x000fe4000000003b */
[----:B------:R-:W-:Y:S02]  /*166280*/  SHF.R.U32.HI R2, RZ, 0x8, R2 ;  /* 0x00000008ff027819 */ /* 0x000fe40000011602 */
[----:B------:R-:W-:Y:S02]  /*166290*/  SHF.R.U32.HI R3, RZ, 0x8, R3 ;  /* 0x00000008ff037819 */ /* 0x000fe40000011603 */
[----:B------:R-:W-:Y:S02]  /*1662a0*/  SHF.R.U32.HI R60, RZ, 0x8, R5 ;  /* 0x00000008ff3c7819 */ /* 0x000fe40000011605 */
[----:B------:R-:W-:Y:S01]  /*1662b0*/  SHF.R.S32.HI R59, RZ, 0x1f, R58 ;  /* 0x0000001fff3b7819 */ /* 0x000fe2000001143a */
[----:B------:R0:W-:Y:S01]  /*1662c0*/  STL [R1+0x5538], R6 ;  /* 0x0055380601007387 */ /* 0x0001e20000100800 */
[----:B------:R-:W-:-:S02]  /*1662d0*/  LOP3.LUT R2, R2, 0xffff, RZ, 0xc0, !PT ;  /* 0x0000ffff02027812 */ /* 0x000fc400078ec0ff */
[----:B------:R-:W-:Y:S02]  /*1662e0*/  LOP3.LUT R3, R3, 0xffff, RZ, 0xc0, !PT ;  /* 0x0000ffff03037812 */ /* 0x000fe400078ec0ff */
[----:B------:R-:W-:Y:S02]  /*1662f0*/  LOP3.LUT R60, R60, 0xffff, RZ, 0xc0, !PT ;  /* 0x0000ffff3c3c7812 */ /* 0x000fe400078ec0ff */
[----:B0-----:R-:W-:Y:S02]  /*166300*/  IADD3 R6, P0, R58, R36, RZ ;  /* 0x000000243a067210 */ /* 0x001fe40007f1e0ff */
[----:B------:R-:W-:Y:S02]  /*166310*/  PRMT R5, R2, 0x3340, R3 ;  /* 0x0000334002057816 */ /* 0x000fe40000000003 */
[----:B------:R-:W-:Y:S01]  /*166320*/  PRMT R2, R60, 0x3340, R0 ;  /* 0x000033403c027816 */ /* 0x000fe20000000000 */
[----:B------:R-:W-:-:S05]  /*166330*/  IMAD.X R7, R59, 0x1, R37, P0 ;  /* 0x000000013b077824 */ /* 0x000fca00000e0625 */
[----:B------:R-:W-:Y:S04]  /*166340*/  STL.64 [R1+0xe18], R6 ;  /* 0x000e180601007387 */ /* 0x000fe80000100a00 */
[----:B------:R0:W-:Y:S04]  /*166350*/  STL [R1+0x60c], R5 ;  /* 0x00060c0501007387 */ /* 0x0001e80000100800 */
[----:B------:R2:W-:Y:S01]  /*166360*/  STL [R1+0x45c], R2 ;  /* 0x00045c0201007387 */ /* 0x0005e20000100800 */
[----:B0-----:R-:W-:-:S03]  /*166370*/  LOP3.LUT R5, R11, 0xffff, RZ, 0xc0, !PT ;  /* 0x0000ffff0b057812 */ /* 0x001fc600078ec0ff */
[----:B------:R-:W4:Y:S01]  /*166380*/  LDL.LU R11, [R1+0x6e04] ;  /* 0x006e0400010b7983 */ /* 0x000f220000300800 */
[----:B---3--:R-:W-:Y:S02]  /*166390*/  LOP3.LUT R3, R14, 0xffff, RZ, 0xc0, !PT ;  /* 0x0000ffff0e037812 */ /* 0x008fe400078ec0ff */
[----:B------:R-:W-:Y:S02]  /*1663a0*/  PRMT R60, R5, 0x3340, R0 ;  /* 0x00003340053c7816 */ /* 0x000fe40000000000 */
[----:B--2---:R-:W-:-:S04]  /*1663b0*/  LOP3.LUT R2, R56, 0xffff, RZ, 0xc0, !PT ;  /* 0x0000ffff38027812 */ /* 0x004fc800078ec0ff */
[----:B------:R-:W-:-:S04]  /*1663c0*/  PRMT R6, R3, 0x3340, R2 ;  /* 0x0000334003067816 */ /* 0x000fc80000000002 */
[----:B------:R-:W-:Y:S02]  /*1663d0*/  PRMT R8, R6, 0x5410, R60 ;  /* 0x0000541006087816 */ /* 0x000fe4000000003c */
[----:B------:R-:W-:-:S05]  /*1663e0*/  IADD3 R6, P0, R58, R34, RZ ;  /* 0x000000223a067210 */ /* 0x000fca0007f1e0ff */
[----:B------:R-:W-:Y:S01]  /*1663f0*/  IMAD.X R7, R59, 0x1, R35, P0 ;  /* 0x000000013b077824 */ /* 0x000fe200000e0623 */
[----:B------:R-:W-:Y:S01]  /*166400*/  STL [R1+0x5530], R8 ;  /* 0x0055300801007387 */ /* 0x000fe20000100800 */
[----:B------:R-:W-:Y:S02]  /*166410*/  SHF.R.U32.HI R3, RZ, 0x8, R3 ;  /* 0x00000008ff037819 */ /* 0x000fe40000011603 */
[----:B------:R-:W-:Y:S01]  /*166420*/  SHF.R.U32.HI R60, RZ, 0x8, R5 ;  /* 0x00000008ff3c7819 */ /* 0x000fe20000011605 */
[----:B------:R0:W-:Y:S01]  /*166430*/  STL.64 [R1+0xe10], R6 ;  /* 0x000e100601007387 */ /* 0x0001e20000100a00 */
[----:B------:R-:W-:Y:S02]  /*166440*/  LOP3.LUT R3, R3, 0xffff, RZ, 0xc0, !PT ;  /* 0x0000ffff03037812 */ /* 0x000fe400078ec0ff */
[----:B------:R-:W-:Y:S02]  /*166450*/  LOP3.LUT R60, R60, 0xffff, RZ, 0xc0, !PT ;  /* 0x0000ffff3c3c7812 */ /* 0x000fe400078ec0ff */
[----:B0-----:R-:W-:-:S02]  /*166460*/  SHF.R.U32.HI R7, RZ, 0x8, R2 ;  /* 0x00000008ff077819 */ /* 0x001fc40000011602 */
[----:B------:R-:W-:Y:S01]  /*166470*/  PRMT R8, R60, 0x3340, R0 ;  /* 0x000033403c087816 */ /* 0x000fe20000000000 */
[----:B------:R-:W2:Y:S04]  /*166480*/  LDL.LU R2, [R1+0x4e4] ;  /* 0x0004e40001027983 */ /* 0x000ea80000300800 */
[----:B------:R-:W3:Y:S01]  /*166490*/  LDL.LU R5, [R1+0x26c] ;  /* 0x00026c0001057983 */ /* 0x000ee20000300800 */
[----:B------:R-:W-:-:S03]  /*1664a0*/  LOP3.LUT R7, R7, 0xffff, RZ, 0xc0, !PT ;  /* 0x0000ffff07077812 */ /* 0x000fc600078ec0ff */
[----:B------:R-:W3:Y:S04]  /*1664b0*/  LDL.LU R6, [R1+0x61c] ;  /* 0x00061c0001067983 */ /* 0x000ee80000300800 */
[----:B------:R-:W3:Y:S01]  /*1664c0*/  LDL.LU R14, [R1+0x110] ;  /* 0x00011000010e7983 */ /* 0x000ee20000300800 */
[----:B------:R-:W-:-:S05]  /*1664d0*/  PRMT R7, R3, 0x3340, R7 ;  /* 0x0000334003077816 */ /* 0x000fca0000000007 */
[----:B------:R0:W-:Y:S04]  /*1664e0*/  STL [R1+0x5250], R7 ;  /* 0x0052500701007387 */ /* 0x0001e80000100800 */
[----:B------:R1:W-:Y:S01]  /*1664f0*/  STL [R1+0x458], R8 ;  /* 0x0004580801007387 */ /* 0x0003e20000100800 */
[----:B----4-:R-:W-:Y:S02]  /*166500*/  LOP3.LUT R3, R57, 0xffff, RZ, 0xc0, !PT ;  /* 0x0000ffff39037812 */ /* 0x010fe400078ec0ff */
[----:B0-----:R-:W-:Y:S02]  /*166510*/  LOP3.LUT R7, R26, 0xffff, RZ, 0xc0, !PT ;  /* 0x0000ffff1a077812 */ /* 0x001fe400078ec0ff */
[----:B-1----:R-:W-:Y:S02]  /*166520*/  LOP3.LUT R8, R11, 0xffff, RZ, 0xc0, !PT ;  /* 0x0000ffff0b087812 */ /* 0x002fe400078ec0ff */
[----:B------:R-:W4:Y:S01]  /*166530*/  LDL.LU R11, [R1+0x6e00] ;  /* 0x006e0000010b7983 */ /* 0x000f220000300800 */
[----:B------:R-:W-:-:S02]  /*166540*/  PRMT R60, R7, 0x3340, R0 ;  /* 0x00003340073c7816 */ /* 0x000fc40000000000 */
[----:B------:R-:W-:Y:S02]  /*166550*/  PRMT R9, R3, 0x3340, R8 ;  /* 0x0000334003097816 */ /* 0x000fe40000000008 */
[----:B------:R-:W-:Y:S02]  /*166560*/  SHF.R.U32.HI R3, RZ, 0x8, R3 ;  /* 0x00000008ff037819 */ /* 0x000fe40000011603 */
[----:B------:R-:W-:Y:S02]  /*166570*/  IADD3 R56, P0, R58, R38, RZ ;  /* 0x000000263a387210 */ /* 0x000fe40007f1e0ff */
[----:B------:R-:W-:Y:S02]  /*166580*/  PRMT R9, R9, 0x5410, R60 ;  /* 0x0000541009097816 */ /* 0x000fe4000000003c */
[----:B------:R-:W-:Y:S02]  /*166590*/  SHF.R.U32.HI R60, RZ, 0x8, R8 ;  /* 0x00000008ff3c7819 */ /* 0x000fe40000011608 */
[----:B------:R-:W-:Y:S01]  /*1665a0*/  LOP3.LUT R3, R3, 0xffff, RZ, 0xc0, !PT ;  /* 0x0000ffff03037812 */ /* 0x000fe200078ec0ff */
[----:B------:R-:W-:Y:S01]  /*1665b0*/  IMAD.X R57, R59, 0x1, R39, P0 ;  /* 0x000000013b397824 */ /* 0x000fe200000e0627 */
[----:B------:R-:W-:Y:S01]  /*1665c0*/  LOP3.LUT R60, R60, 0xffff, RZ, 0xc0, !PT ;  /* 0x0000ffff3c3c7812 */ /* 0x000fe200078ec0ff */
[----:B------:R-:W-:Y:S03]  /*1665d0*/  STL [R1+0x552c], R9 ;  /* 0x00552c0901007387 */ /* 0x000fe60000100800 */
[----:B------:R-:W-:Y:S01]  /*1665e0*/  PRMT R3, R3, 0x3340, R60 ;  /* 0x0000334003037816 */ /* 0x000fe2000000003c */
[----:B------:R0:W-:Y:S04]  /*1665f0*/  STL.64 [R1+0xe00], R56 ;  /* 0x000e003801007387 */ /* 0x0001e80000100a00 */
[----:B0-----:R-:W4:Y:S04]  /*166600*/  LDL.LU.64 R56, [R1+0x6df8] ;  /* 0x006df80001387983 */ /* 0x001f280000300a00 */
[----:B------:R0:W-:Y:S04]  /*166610*/  STL [R1+0x62c], R3 ;  /* 0x00062c0301007387 */ /* 0x0001e80000100800 */
[----:B------:R-:W4:Y:S04]  /*166620*/  LDL.LU R20, [R1+0x10c] ;  /* 0x00010c0001147983 */ /* 0x000f280000300800 */
[----:B0-----:R-:W4:Y:S04]  /*166630*/  LDL.LU R3, [R1+0x630] ;  /* 0x0006300001037983 */ /* 0x001f280000300800 */
[----:B------:R-:W4:Y:S01]  /*166640*/  LDL.LU R26, [R1+0x358] ;  /* 0x00035800011a7983 */ /* 0x000f220000300800 */
[----:B------:R-:W-:-:S05]  /*166650*/  IADD3 R8, P0, R58, R40, RZ ;  /* 0x000000283a087210 */ /* 0x000fca0007f1e0ff */
[----:B------:R-:W-:Y:S01]  /*166660*/  IMAD.X R9, R59, 0x1, R41, P0 ;  /* 0x000000013b097824 */ /* 0x000fe200000e0629 */
[----:B------:R-:W-:-:S04]  /*166670*/  SHF.R.U32.HI R59, RZ, 0x8, R7 ;  /* 0x00000008ff3b7819 */ /* 0x000fc80000011607 */
[----:B------:R-:W-:Y:S01]  /*166680*/  LOP3.LUT R59, R59, 0xffff, RZ, 0xc0, !PT ;  /* 0x0000ffff3b3b7812 */ /* 0x000fe200078ec0ff */
[----:B------:R2:W-:Y:S03]  /*166690*/  STL.64 [R1+0xe08], R8 ;  /* 0x000e080801007387 */ /* 0x0005e60000100a00 */
[----:B------:R-:W-:-:S05]  /*1666a0*/  PRMT R7, R59, 0x3340, R0 ;  /* 0x000033403b077816 */ /* 0x000fca0000000000 */
[----:B------:R0:W-:Y:S01]  /*1666b0*/  STL [R1+0x454], R7 ;  /* 0x0004540701007387 */ /* 0x0001e20000100800 */
[----:B------:R-:W-:Y:S01]  /*1666c0*/  VIADD R58, R58, UR6 ;  /* 0x000000063a3a7c36 */ /* 0x000fe20008000000 */
[----:B------:R-:W-:Y:S01]  /*1666d0*/  ULDC UR6, c[0x0][0x248] ;  /* 0x0000920000067ab9 */ /* 0x000fe20000000800 */
[----:B--2---:R-:W-:Y:S02]  /*1666e0*/  LOP3.LUT R8, R2, 0xffff, RZ, 0xc0, !PT ;  /* 0x0000ffff02087812 */ /* 0x004fe400078ec0ff */
[----:B------:R-:W-:Y:S02]  /*1666f0*/  LOP3.LUT R2, R45, 0xffff, RZ, 0xc0, !PT ;  /* 0x0000ffff2d027812 */ /* 0x000fe400078ec0ff */
[----:B---3--:R-:W-:Y:S01]  /*166700*/  LOP3.LUT R5, R5, 0xffff, RZ, 0xc0, !PT ;  /* 0x0000ffff05057812 */ /* 0x008fe200078ec0ff */
[----:B------:R-:W2:Y:S01]  /*166710*/  LDL.LU R45, [R1+0x6df0] ;  /* 0x006df000012d7983 */ /* 0x000ea20000300800 */
[----:B0-----:R-:W-:Y:S02]  /*166720*/  LOP3.LUT R7, R6, 0xffff, RZ, 0xc0, !PT ;  /* 0x0000ffff06077812 */ /* 0x001fe400078ec0ff */
[----:B------:R-:W-:-:S02]  /*166730*/  PRMT R59, R2, 0x3340, R0 ;  /* 0x00003340023b7816 */ /* 0x000fc40000000000 */
[----:B------:R-:W-:Y:S01]  /*166740*/  PRMT R60, R8, 0x3340, R5 ;  /* 0x00003340083c7816 */ /* 0x000fe20000000005 */
[----:B------:R4:W-:Y:S01]  /*166750*/  STL [R1+0x55c8], R2 ;  /* 0x0055c80201007387 */ /* 0x0009e20000100800 */
[----:B------:R-:W-:Y:S02]  /*166760*/  LOP3.LUT R6, R14, 0xffff, RZ, 0xc0, !PT ;  /* 0x0000ffff0e067812 */ /* 0x000fe400078ec0ff */
[----:B------:R-:W-:Y:S02]  /*166770*/  PRMT R9, R60, 0x5410, R59 ;  /* 0x000054103c097816 */ /* 0x000fe4000000003b */
[----:B------:R-:W-:-:S03]  /*166780*/  PRMT R59, R6, 0x3340, R0 ;  /* 0x00003340063b7816 */ /* 0x000fc60000000000 */
[----:B------:R0:W-:Y:S01]  /*166790*/  STL [R1+0x5580], R9 ;  /* 0x0055800901007387 */ /* 0x0001e20000100800 */
[----:B----4-:R-:W-:-:S04]  /*1667a0*/  LOP3.LUT R2, R11, 0xffff, RZ, 0xc0, !PT ;  /* 0x0000ffff0b027812 */ /* 0x010fc800078ec0ff */
[----:B------:R-:W-:-:S04]  /*1667b0*/  PRMT R60, R7, 0x3340, R2 ;  /* 0x00003340073c7816 */ /* 0x000fc80000000002 */
[----:B0-----:R-:W-:Y:S02]  /*1667c0*/  PRMT R9, R60, 0x5410, R59 ;  /* 0x000054103c097816 */ /* 0x001fe4000000003b */
[----:B------:R-:W-:-:S03]  /*1667d0*/  SHF.R.U32.HI R59, RZ, 0x8, R5 ;  /* 0x00000008ff3b7819 */ /* 0x000fc60000011605 */
[----:B------:R0:W-:Y:S04]  /*1667e0*/  STL [R1+0x5528], R9 ;  /* 0x0055280901007387 */ /* 0x0001e80000100800 */
[----:B------:R-:W3:Y:S04]  /*1667f0*/  LDL.LU R5, [R1+0x4f0] ;  /* 0x0004f00001057983 */ /* 0x000ee80000300800 */
[----:B------:R-:W4:Y:S01]  /*166800*/  LDL.LU R14, [R1+0x278] ;  /* 0x00027800010e7983 */ /* 0x000f220000300800 */
[----:B------:R-:W-:Y:S02]  /*166810*/  SHF.R.U32.HI R60, RZ, 0x8, R8 ;  /* 0x00000008ff3c7819 */ /* 0x000fe40000011608 */
[----:B------:R-:W-:-:S02]  /*166820*/  SHF.R.U32.HI R8, RZ, 0x8, R2 ;  /* 0x00000008ff087819 */ /* 0x000fc40000011602 */
[----:B------:R-:W-:Y:S02]  /*166830*/  LOP3.LUT R2, R60, 0xffff, RZ, 0xc0, !PT ;  /* 0x0000ffff3c027812 */ /* 0x000fe400078ec0ff */
[----:B0-----:R-:W-:Y:S02]  /*166840*/  SHF.R.U32.HI R9, RZ, 0x8, R7 ;  /* 0x00000008ff097819 */ /* 0x001fe40000011607 */
[----:B------:R-:W-:Y:S02]  /*166850*/  LOP3.LUT R7, R59, 0xffff, RZ, 0xc0, !PT ;  /* 0x0000ffff3b077812 */ /* 0x000fe400078ec0ff */
[----:B------:R-:W-:Y:S02]  /*166860*/  LOP3.LUT R59, R8, 0xffff, RZ, 0xc0, !PT ;  /* 0x0000ffff083b7812 */ /* 0x000fe400078ec0ff */
[----:B------:R-:W-:Y:S02]  /*166870*/  LOP3.LUT R60, R9, 0xffff, RZ, 0xc0, !PT ;  /* 0x0000ffff093c7812 */ /* 0x000fe400078ec0ff */
[----:B------:R-:W-:-:S02]  /*166880*/  PRMT R11, R2, 0x3340, R7 ;  /* 0x00003340020b7816 */ /* 0x000fc40000000007 */
[----:B------:R-:W-:Y:S02]  /*166890*/  LOP3.LUT R7, R20, 0xffff, RZ, 0xc0, !PT ;  /* 0x0000ffff14077812 */ /* 0x000fe400078ec0ff */
[----:B------:R-:W-:Y:S02]  /*1668a0*/  PRMT R8, R60, 0x3340, R59 ;  /* 0x000033403c087816 */ /* 0x000fe4000000003b */
[----:B------:R-:W-:Y:S02]  /*1668b0*/  PRMT R59, R7, 0x3340, R0 ;  /* 0x00003340073b7816 */ /* 0x000fe40000000000 */
[----:B------:R-:W-:Y:S02]  /*1668c0*/  LOP3.LUT R2, R3, 0xffff, RZ, 0xc0, !PT ;  /* 0x0000ffff03027812 */ /* 0x000fe400078ec0ff */
[----:B------:R-:W-:-:S04]  /*1668d0*/  LOP3.LUT R3, R26, 0xffff, RZ, 0xc0, !PT ;  /* 0x0000ffff1a037812 */ /* 0x000fc800078ec0ff */
[----:B------:R-:W-:Y:S01]  /*1668e0*/  PRMT R60, R2, 0x3340, R3 ;  /* 0x00003340023c7816 */ /* 0x000fe20000000003 */
[----:B------:R-:W-:Y:S04]  /*1668f0*/  STL [R1+0x6a74], R11 ;  /* 0x006a740b01007387 */ /* 0x000fe80000100800 */
[----:B------:R0:W-:Y:S01]  /*166900*/  STL [R1+0x29ec], R8 ;  /* 0x0029ec0801007387 */ /* 0x0001e20000100800 */
[----:B------:R-:W-:Y:S02]  /*166910*/  PRMT R10, R60, 0x5410, R59 ;  /* 0x000054103c0a7816 */ /* 0x000fe4000000003b */
[----:B------:R-:W-:Y:S02]  /*166920*/  SHF.R.U32.HI R60, RZ, 0x8, R6 ;  /* 0x00000008ff3c7819 */ /* 0x000fe40000011606 */
[----:B------:R-:W-:-:S02]  /*166930*/  SHF.R.U32.HI R2, RZ, 0x8, R2 ;  /* 0x00000008ff027819 */ /* 0x000fc40000011602 */
[----:B------:R-:W-:Y:S02]  /*166940*/  SHF.R.U32.HI R6, RZ, 0x8, R3 ;  /* 0x00000008ff067819 */ /* 0x000fe40000011603 */
[----:B------:R-:W-:Y:S02]  /*166950*/  SHF.R.S32.HI R59, RZ, 0x1f, R58 ;  /* 0x0000001fff3b7819 */ /* 0x000fe4000001143a */
[----:B------:R-:W-:Y:S02]  /*166960*/  LOP3.LUT R3, R60, 0xffff, RZ, 0xc0, !PT ;  /* 0x0000ffff3c037812 */ /* 0x000fe400078ec0ff */
[----:B0-----:R-:W-:Y:S02]  /*166970*/  IADD3 R8, P0, R58, R36, RZ ;  /* 0x000000243a087210 */ /* 0x001fe40007f1e0ff */
[----:B------:R-:W-:Y:S02]  /*166980*/  LOP3.LUT R2, R2, 0xffff, RZ, 0xc0, !PT ;  /* 0x0000ffff02027812 */ /* 0x000fe400078ec0ff */
[----:B------:R-:W-:-:S02]  /*166990*/  LOP3.LUT R60, R6, 0xffff, RZ, 0xc0, !PT ;  /* 0x0000ffff063c7812 */ /* 0x000fc400078ec0ff */
[----:B------:R-:W-:Y:S01]  /*1669a0*/  PRMT R3, R3, 0x3340, R0 ;  /* 0x0000334003037816 */ /* 0x000fe20000000000 */
[----:B------:R-:W-:Y:S01]  /*1669b0*/  IMAD.X R9, R59, 0x1, R37, P0 ;  /* 0x000000013b097824 */ /* 0x000fe200000e0625 */
[----:B------:R-:W-:Y:S01]  /*1669c0*/  PRMT R2, R2, 0x3340, R60 ;  /* 0x0000334002027816 */ /* 0x000fe2000000003c */
[----:B------:R-:W-:Y:S04]  /*1669d0*/  STL [R1+0x5524], R10 ;  /* 0x0055240a01007387 */ /* 0x000fe80000100800 */
[----:B------:R-:W2:Y:S04]  /*1669e0*/  LDL.LU R26, [R1+0x4f4] ;  /* 0x0004f400011a7983 */ /* 0x000ea80000300800 */
[----:B------:R0:W-:Y:S04]  /*1669f0*/  STL.64 [R1+0xdf8], R8 ;  /* 0x000df80801007387 */ /* 0x0001e80000100a00 */
[----:B------:R-:W-:Y:S04]  /*166a00*/  STL [R1+0x450], R3 ;  /* 0x0004500301007387 */ /* 0x000fe80000100800 */
[----:B------:R1:W-:Y:S01]  /*166a10*/  STL [R1+0x29c0], R2 ;  /* 0x0029c00201007387 */ /* 0x0003e20000100800 */
[----:B0-----:R-:W-:-:S03]  /*166a20*/  LOP3.LUT R9, R13, 0xffff, RZ, 0xc0, !PT ;  /* 0x0000ffff0d097812 */ /* 0x001fc600078ec0ff */
[----:B------:R-:W2:Y:S04]  /*166a30*/  LDL.LU R13, [R1+0x6dec] ;  /* 0x006dec00010d7983 */ /* 0x000ea80000300800 */
[----:B-1----:R-:W2:Y:S04]  /*166a40*/  LDL.LU R2, [R1+0x634] ;  /* 0x0006340001027983 */ /* 0x002ea80000300800 */
[----:B------:R-:W2:Y:S04]  /*166a50*/  LDL.LU R3, [R1+0x118] ;  /* 0x0001180001037983 */ /* 0x000ea80000300800 */
[----:B------:R-:W2:Y:S01]  /*166a60*/  LDL.LU R6, [R1+0x360] ;  /* 0x0003600001067983 */ /* 0x000ea20000300800 */
[----:B------:R-:W-:-:S02]  /*166a70*/  PRMT R60, R9, 0x3340, R0 ;  /* 0x00003340093c7816 */ /* 0x000fc40000000000 */
[----:B---3--:R-:W-:Y:S02]  /*166a80*/  LOP3.LUT R8, R5, 0xffff, RZ, 0xc0, !PT ;  /* 0x0000ffff05087812 */ /* 0x008fe400078ec0ff */
[----:B----4-:R-:W-:-:S04]  /*166a90*/  LOP3.LUT R5, R14, 0xffff, RZ, 0xc0, !PT ;  /* 0x0000ffff0e057812 */ /* 0x010fc800078ec0ff */
[----:B------:R-:W-:-:S04]  /*166aa0*/  PRMT R10, R8, 0x3340, R5 ;  /* 0x00003340080a7816 */ /* 0x000fc80000000005 */
[----:B------:R-:W-:Y:S02]  /*166ab0*/  PRMT R12, R10, 0x5410, R60 ;  /* 0x000054100a0c7816 */ /* 0x000fe4000000003c */
[----:B------:R-:W-:Y:S02]  /*166ac0*/  IADD3 R10, P0, R58, R34, RZ ;  /* 0x000000223a0a7210 */ /* 0x000fe40007f1e0ff */
[----:B------:R-:W-:-:S03]  /*166ad0*/  SHF.R.U32.HI R5, RZ, 0x8, R5 ;  /* 0x00000008ff057819 */ /* 0x000fc60000011605 */
[----:B------:R-:W-:Y:S01]  /*166ae0*/  IMAD.X R11, R59, 0x1, R35, P0 ;  /* 0x000000013b0b7824 */ /* 0x000fe200000e0623 */
[----:B------:R-:W-:Y:S01]  /*166af0*/  STL [R1+0x5520], R12 ;  /* 0x0055200c01007387 */ /* 0x000fe20000100800 */
[----:B------:R-:W-:Y:S02]  /*166b00*/  SHF.R.U32.HI R60, RZ, 0x8, R9 ;  /* 0x00000008ff3c7819 */ /* 0x000fe40000011609 */
[----:B------:R-:W-:Y:S01]  /*166b10*/  LOP3.LUT R9, R5, 0xffff, RZ, 0xc0, !PT ;  /* 0x0000ffff05097812 */ /* 0x000fe200078ec0ff */
[----:B------:R-:W-:Y:S04]  /*166b20*/  STL.64 [R1+0xdf0], R10 ;  /* 0x000df00a01007387 */ /* 0x000fe80000100a00 */
[----:B------:R-:W3:Y:S04]  /*166b30*/  LDL.LU R5, [R1+0x638] ;  /* 0x0006380001057983 */ /* 0x000ee80000300800 */
[----:B------:R-:W4:Y:S04]  /*166b40*/  LDL.LU R20, [R1+0x120] ;  /* 0x0001200001147983 */ /* 0x000f280000300800 */
[----:B------:R-:W4:Y:S01]  /*166b50*/  LDL.LU R14, [R1+0x364] ;  /* 0x00036400010e7983 */ /* 0x000f220000300800 */
[----:B------:R-:W-:-:S02]  /*166b60*/  SHF.R.U32.HI R8, RZ, 0x8, R8 ;  /* 0x00000008ff087819 */ /* 0x000fc40000011608 */
[----:B------:R-:W-:Y:S02]  /*166b70*/  LOP3.LUT R60, R60, 0xffff, RZ, 0xc0, !PT ;  /* 0x0000ffff3c3c7812 */ /* 0x000fe400078ec0ff */
[----:B------:R-:W-:-:S04]  /*166b80*/  LOP3.LUT R8, R8, 0xffff, RZ, 0xc0, !PT ;  /* 0x0000ffff08087812 */ /* 0x000fc800078ec0ff */
[----:B------:R-:W-:Y:S02]  /*166b90*/  PRMT R9, R8, 0x3340, R9 ;  /* 0x0000334008097816 */ /* 0x000fe40000000009 */
[----:B------:R-:W-:Y:S02]  /*166ba0*/  PRMT R8, R60, 0x3340, R0 ;  /* 0x000033403c087816 */ /* 0x000fe40000000000 */
[----:B------:R-:W-:Y:S01]  /*166bb0*/  SHF.R.U32.HI R60, RZ, 0x8, R7 ;  /* 0x00000008ff3c7819 */ /* 0x000fe20000011607 */
[----:B------:R-:W-:Y:S04]  /*166bc0*/  STL [R1+0x630], R9 ;  /* 0x0006300901007387 */ /* 0x000fe80000100800 */
[----:B------:R0:W-:Y:S01]  /*166bd0*/  STL [R1+0x39c], R8 ;  /* 0x00039c0801007387 */ /* 0x0001e20000100800 */
[----:B--2---:R-:W-:-:S04]  /*166be0*/  LOP3.LUT R55, R26, 0xffff, RZ, 0xc0, !PT ;  /* 0x0000ffff1a377812 */ /* 0x004fc800078ec0ff */
[----:B------:R-:W-:Y:S02]  /*166bf0*/  SHF.R.U32.HI R7, RZ, 0x8, R55 ;  /* 0x00000008ff077819 */ /* 0x000fe40000011637 */
[----:B------:R-:W-:-:S04]  /*166c00*/  LOP3.LUT R26, R13, 0xffff, RZ, 0xc0, !PT ;  /* 0x0000ffff0d1a7812 */ /* 0x000fc800078ec0ff */
[----:B0-----:R-:W-:Y:S02]  /*166c10*/  SHF.R.U32.HI R8, RZ, 0x8, R26 ;  /* 0x00000008ff087819 */ /* 0x001fe4000001161a */
[----:B------:R-:W-:Y:S02]  /*166c20*/  LOP3.LUT R7, R7, 0xffff, RZ, 0xc0, !PT ;  /* 0x0000ffff07077812 */ /* 0x000fe400078ec0ff */
[----:B------:R-:W-:Y:S02]  /*166c30*/  LOP3.LUT R8, R8, 0xffff, RZ, 0xc0, !PT ;  /* 0x0000ffff08087812 */ /* 0x000fe400078ec0ff */
[----:B------:R-:W-:Y:S02]  /*166c40*/  LOP3.LUT R60, R60, 0xffff, RZ, 0xc0, !PT ;  /* 0x0000ffff3c3c7812 */ /* 0x000fe400078ec0ff */
[----:B------:R-:W-:Y:S02]  /*166c50*/  PRMT R13, R7, 0x3340, R8 ;  /* 0x00003340070d7816 */ /* 0x000fe40000000008 */
[----:B------:R-:W-:-:S02]  /*166c60*/  LOP3.LUT R7, R2, 0xffff, RZ, 0xc0, !PT ;  /* 0x0000ffff02077812 */ /* 0x000fc400078ec0ff */
[----:B------:R-:W-:Y:S02]  /*166c70*/  LOP3.LUT R8, R6, 0xffff, RZ, 0xc0, !PT ;  /* 0x0000ffff06087812 */ /* 0x000fe400078ec0ff */
[----:B------:R-:W-:Y:S02]  /*166c80*/  LOP3.LUT R2, R3, 0xffff, RZ, 0xc0, !PT ;  /* 0x0000ffff03027812 */ /* 0x000fe400078ec0ff */
[----:B------:R-:W-:Y:S02]  /*166c90*/  PRMT R9, R60, 0x3340, R0 ;  /* 0x000033403c097816 */ /* 0x000fe40000000000 */
[----:B------:R-:W-:Y:S02]  /*166ca0*/  PRMT R3, R7, 0x3340, R8 ;  /* 0x0000334007037816 */ /* 0x000fe40000000008 */
[----:B------:R-:W-:Y:S01]  /*166cb0*/  PRMT R60, R2, 0x3340, R0 ;  /* 0x00003340023c7816 */ /* 0x000fe20000000000 */
[----:B------:R-:W-:Y:S04]  /*166cc0*/  STL [R1+0x6a78], R13 ;  /* 0x006a780d01007387 */ /* 0x000fe80000100800 */
[----:B------:R0:W-:Y:S04]  /*166cd0*/  STL [R1+0x398], R9 ;  /* 0x0003980901007387 */ /* 0x0001e80000100800 */
[----:B------:R-:W2:Y:S01]  /*166ce0*/  LDL.LU R6, [R1+0x4f8] ;  /* 0x0004f80001067983 */ /* 0x000ea20000300800 */
[----:B0-----:R-:W-:-:S03]  /*166cf0*/  PRMT R9, R3, 0x5410, R60 ;  /* 0x0000541003097816 */ /* 0x001fc6000000003c */
[----:B------:R-:W2:Y:S01]  /*166d00*/  LDL.LU R3, [R1+0x298] ;  /* 0x0002980001037983 */ /* 0x000ea20000300800 */
[----:B------:R-:W-:Y:S02]  /*166d10*/  SHF.R.U32.HI R7, RZ, 0x8, R7 ;  /* 0x00000008ff077819 */ /* 0x000fe40000011607 */
[----:B------:R-:W-:Y:S02]  /*166d20*/  SHF.R.U32.HI R60, RZ, 0x8, R8 ;  /* 0x00000008ff3c7819 */ /* 0x000fe40000011608 */
[----:B------:R-:W-:Y:S02]  /*166d30*/  IADD3 R10, P0, R58, R38, RZ ;  /* 0x000000263a0a7210 */ /* 0x000fe40007f1e0ff */
[----:B------:R-:W-:Y:S02]  /*166d40*/  LOP3.LUT R7, R7, 0xffff, RZ, 0xc0, !PT ;  /* 0x0000ffff07077812 */ /* 0x000fe400078ec0ff */
[----:B------:R-:W-:Y:S01]  /*166d50*/  LOP3.LUT R60, R60, 0xffff, RZ, 0xc0, !PT ;  /* 0x0000ffff3c3c7812 */ /* 0x000fe200078ec0ff */
[----:B------:R-:W-:-:S03]  /*166d60*/  IMAD.X R11, R59, 0x1, R39, P0 ;  /* 0x000000013b0b7824 */ /* 0x000fc600000e0627 */
[----:B------:R-:W-:Y:S01]  /*166d70*/  PRMT R8, R7, 0x3340, R60 ;  /* 0x0000334007087816 */ /* 0x000fe2000000003c */
[----:B------:R-:W-:Y:S04]  /*166d80*/  STL [R1+0x551c], R9 ;  /* 0x00551c0901007387 */ /* 0x000fe80000100800 */
[----:B------:R0:W-:Y:S04]  /*166d90*/  STL.64 [R1+0xde8], R10 ;  /* 0x000de80a01007387 */ /* 0x0001e80000100a00 */
[----:B------:R1:W-:Y:S01]  /*166da0*/  STL [R1+0x2998], R8 ;  /* 0x0029980801007387 */ /* 0x0003e20000100800 */
[----:B0-----:R-:W-:-:S05]  /*166db0*/  IADD3 R10, P0, R58, R40, RZ ;  /* 0x000000283a0a7210 */ /* 0x001fca0007f1e0ff */
[----:B------:R-:W-:Y:S01]  /*166dc0*/  IMAD.X R11, R59, 0x1, R41, P0 ;  /* 0x000000013b0b7824 */ /* 0x000fe200000e0629 */
[----:B---3--:R-:W-:Y:S02]  /*166dd0*/  LOP3.LUT R5, R5, 0xffff, RZ, 0xc0, !PT ;  /* 0x0000ffff05057812 */ /* 0x008fe400078ec0ff */
[----:B----4-:R-:W-:Y:S02]  /*166de0*/  LOP3.LUT R7, R20, 0xffff, RZ, 0xc0, !PT ;  /* 0x0000ffff14077812 */ /* 0x010fe400078ec0ff */
[----:B-1----:R-:W-:Y:S02]  /*166df0*/  LOP3.LUT R8, R14, 0xffff, RZ, 0xc0, !PT ;  /* 0x0000ffff0e087812 */ /* 0x002fe400078ec0ff */
[----:B------:R-:W-:Y:S02]  /*166e00*/  PRMT R60, R7, 0x3340, R0 ;  /* 0x00003340073c7816 */ /* 0x000fe40000000000 */
[----:B------:R-:W-:-:S04]  /*166e10*/  PRMT R9, R5, 0x3340, R8 ;  /* 0x0000334005097816 */ /* 0x000fc80000000008 */
[----:B------:R-:W-:Y:S02]  /*166e20*/  PRMT R9, R9, 0x5410, R60 ;  /* 0x0000541009097816 */ /* 0x000fe4000000003c */
[----:B------:R-:W-:-:S03]  /*166e30*/  SHF.R.U32.HI R60, RZ, 0x8, R5 ;  /* 0x00000008ff3c7819 */ /* 0x000fc60000011605 */
[----:B------:R-:W-:Y:S04]  /*166e40*/  STL [R1+0x5518], R9 ;  /* 0x0055180901007387 */ /* 0x000fe80000100800 */
[----:B------:R-:W3:Y:S04]  /*166e50*/  LDL.LU R5, [R1+0x4fc] ;  /* 0x0004fc0001057983 */ /* 0x000ee80000300800 */
[----:B------:R-:W4:Y:S01]  /*166e60*/  LDL.LU R14, [R1+0x29c] ;  /* 0x00029c00010e7983 */ /* 0x000f220000300800 */
[----:B------:R-:W-:Y:S02]  /*166e70*/  SHF.R.U32.HI R59, RZ, 0x8, R8 ;  /* 0x00000008ff3b7819 */ /* 0x000fe40000011608 */
[----:B------:R-:W-:-:S02]  /*166e80*/  LOP3.LUT R60, R60, 0xffff, RZ, 0xc0, !PT ;  /* 0x0000ffff3c3c7812 */ /* 0x000fc400078ec0ff */
[----:B------:R-:W-:-:S04]  /*166e90*/  LOP3.LUT R59, R59, 0xffff, RZ, 0xc0, !PT ;  /* 0x0000ffff3b3b7812 */ /* 0x000fc800078ec0ff */
[----:B------:R-:W-:Y:S02]  /*166ea0*/  PRMT R8, R60, 0x3340, R59 ;  /* 0x000033403c087816 */ /* 0x000fe4000000003b */
[----:B------:R-:W-:Y:S02]  /*166eb0*/  SHF.R.U32.HI R59, RZ, 0x8, R7 ;  /* 0x00000008ff3b7819 */ /* 0x000fe40000011607 */
[----:B------:R-:W-:Y:S02]  /*166ec0*/  SHF.R.U32.HI R60, RZ, 0x8, R2 ;  /* 0x00000008ff3c7819 */ /* 0x000fe40000011602 */
[----:B------:R-:W-:Y:S02]  /*166ed0*/  LOP3.LUT R59, R59, 0xffff, RZ, 0xc0, !PT ;  /* 0x0000ffff3b3b7812 */ /* 0x000fe400078ec0ff */
[----:B------:R-:W-:Y:S02]  /*166ee0*/  LOP3.LUT R60, R60, 0xffff, RZ, 0xc0, !PT ;  /* 0x0000ffff3c3c7812 */ /* 0x000fe400078ec0ff */
[----:B------:R-:W-:-:S02]  /*166ef0*/  PRMT R7, R59, 0x3340, R0 ;  /* 0x000033403b077816 */ /* 0x000fc40000000000 */
[----:B------:R-:W-:Y:S01]  /*166f00*/  PRMT R2, R60, 0x3340, R0 ;  /* 0x000033403c027816 */ /* 0x000fe20000000000 */
[----:B------:R-:W-:Y:S04]  /*166f10*/  STL.64 [R1+0xde0], R10 ;  /* 0x000de00a01007387 */ /* 0x000fe80000100a00 */
[----:B------:R0:W-:Y:S04]  /*166f20*/  STL [R1+0x638], R8 ;  /* 0x0006380801007387 */ /* 0x0001e80000100800 */
[----:B------:R-:W-:Y:S01]  /*166f30*/  STL [R1+0x394], R7 ;  /* 0x0003940701007387 */ /* 0x000fe20000100800 */
[----:B0-----:R-:W-:-:S03]  /*166f40*/  LOP3.LUT R8, R48, 0xffff, RZ, 0xc0, !PT ;  /* 0x0000ffff30087812 */ /* 0x001fc600078ec0ff */
[----:B------:R-:W4:Y:S04]  /*166f50*/  LDL.LU R48, [R1+0x6de8] ;  /* 0x006de80001307983 */ /* 0x000f280000300800 */
[----:B------:R0:W-:Y:S04]  /*166f60*/  STL [R1+0x390], R2 ;  /* 0x0003900201007387 */ /* 0x0001e80000100800 */
[----:B0-----:R-:W4:Y:S04]  /*166f70*/  LDL.LU R2, [R1+0x63c] ;  /* 0x00063c0001027983 */ /* 0x001f280000300800 */
[----:B------:R-:W4:Y:S01]  /*166f80*/  LDL.LU R7, [R1+0x12c] ;  /* 0x00012c0001077983 */ /* 0x000f220000300800 */
[----:B--2---:R-:W-:-:S03]  /*166f90*/  LOP3.LUT R9, R3, 0xffff, RZ, 0xc0, !PT ;  /* 0x0000ffff03097812 */ /* 0x004fc600078ec0ff */
[----:B------:R-:W2:Y:S01]  /*166fa0*/  LDL.LU R3, [R1+0x368] ;  /* 0x0003680001037983 */ /* 0x000ea20000300800 */
[----:B------:R-:W-:Y:S02]  /*166fb0*/  LOP3.LUT R6, R6, 0xffff, RZ, 0xc0, !PT ;  /* 0x0000ffff06067812 */ /* 0x000fe400078ec0ff */
[----:B------:R-:W-:Y:S01]  /*166fc0*/  PRMT R59, R8, 0x3340, R0 ;  /* 0x00003340083b7816 */ /* 0x000fe20000000000 */
[----:B------:R-:W-:Y:S01]  /*166fd0*/  VIADD R58, R58, UR6 ;  /* 0x000000063a3a7c36 */ /* 0x000fe20008000000 */
[----:B------:R-:W-:Y:S02]  /*166fe0*/  PRMT R60, R6, 0x3340, R9 ;  /* 0x00003340063c7816 */ /* 0x000fe40000000009 */
[----:B------:R-:W-:Y:S02]  /*166ff0*/  SHF.R.U32.HI R6, RZ, 0x8, R6 ;  /* 0x00000008ff067819 */ /* 0x000fe40000011606 */
[----:B------:R-:W-:Y:S02]  /*167000*/  SHF.R.U32.HI R8, RZ, 0x8, R8 ;  /* 0x00000008ff087819 */ /* 0x000fe40000011608 */
[----:B------:R-:W-:-:S02]  /*167010*/  LOP3.LUT R16, R16, 0xffff, RZ, 0xc0, !PT ;  /* 0x0000ffff10107812 */ /* 0x000fc400078ec0ff */
[----:B------:R-:W-:Y:S02]  /*167020*/  PRMT R12, R60, 0x5410, R59 ;  /* 0x000054103c0c7816 */ /* 0x000fe4000000003b */
[----:B------:R-:W-:Y:S02]  /*167030*/  SHF.R.U32.HI R60, RZ, 0x8, R9 ;  /* 0x00000008ff3c7819 */ /* 0x000fe40000011609 */
[----:B------:R-:W-:Y:S02]  /*167040*/  SHF.R.S32.HI R59, RZ, 0x1f, R58 ;  /* 0x0000001fff3b7819 */ /* 0x000fe4000001143a */
[----:B------:R-:W-:Y:S02]  /*167050*/  IADD3 R10, P0, R58, R36, RZ ;  /* 0x000000243a0a7210 */ /* 0x000fe40007f1e0ff */
[----:B------:R-:W-:Y:S02]  /*167060*/  LOP3.LUT R6, R6, 0xffff, RZ, 0xc0, !PT ;  /* 0x0000ffff06067812 */ /* 0x000fe400078ec0ff */
[----:B------:R-:W-:Y:S01]  /*167070*/  LOP3.LUT R60, R60, 0xffff, RZ, 0xc0, !PT ;  /* 0x0000ffff3c3c7812 */ /* 0x000fe200078ec0ff */
[----:B------:R-:W-:Y:S01]  /*167080*/  ULDC UR6, c[0x0][0x248] ;  /* 0x0000920000067ab9 */ /* 0x000fe20000000800 */
[----:B------:R-:W-:-:S02]  /*167090*/  IMAD.X R11, R59, 0x1, R37, P0 ;  /* 0x000000013b0b7824 */ /* 0x000fc400000e0625 */
[----:B------:R-:W-:Y:S01]  /*1670a0*/  PRMT R6, R6, 0x3340, R60 ;  /* 0x0000334006067816 */ /* 0x000fe2000000003c */
[----:B------:R-:W-:Y:S04]  /*1670b0*/  STL [R1+0x5514], R12 ;  /* 0x0055140c01007387 */ /* 0x000fe80000100800 */
[----:B------:R-:W-:Y:S04]  /*1670c0*/  STL.64 [R1+0xdd8], R10 ;  /* 0x000dd80a01007387 */ /* 0x000fe80000100a00 */
[----:B------:R0:W-:Y:S04]  /*1670d0*/  STL [R1+0x2948], R6 ;  /* 0x0029480601007387 */ /* 0x0001e80000100800 */
[----:B0-----:R-:W2:Y:S04]  /*1670e0*/  LDL.LU R6, [R1+0x640] ;  /* 0x0006400001067983 */ /* 0x001ea80000300800 */
[----:B------:R-:W2:Y:S01]  /*1670f0*/  LDL.LU R20, [R1+0x140] ;  /* 0x0001400001147983 */ /* 0x000ea20000300800 */
[----:B------:R-:W-:-:S04]  /*167100*/  LOP3.LUT R8, R8, 0xffff, RZ, 0xc0, !PT ;  /* 0x0000ffff08087812 */ /* 0x000fc800078ec0ff */
[----:B------:R-:W-:Y:S02]  /*167110*/  PRMT R8, R8, 0x3340, R0 ;  /* 0x0000334008087816 */ /* 0x000fe40000000000 */
[----:B---3--:R-:W-:Y:S02]  /*167120*/  LOP3.LUT R5, R5, 0xffff, RZ, 0xc0, !PT ;  /* 0x0000ffff05057812 */ /* 0x008fe400078ec0ff */
[----:B----4-:R-:W-:Y:S02]  /*167130*/  LOP3.LUT R60, R14, 0xffff, RZ, 0xc0, !PT ;  /* 0x0000ffff0e3c7812 */ /* 0x010fe400078ec0ff */
[----:B------:R-:W3:Y:S01]  /*167140*/  LDL.LU R14, [R1+0x36c] ;  /* 0x00036c00010e7983 */ /* 0x000ee20000300800 */
[----:B------:R-:W-:Y:S02]  /*167150*/  SHF.R.U32.HI R9, RZ, 0x8, R5 ;  /* 0x00000008ff097819 */ /* 0x000fe40000011605 */
[--C-:B------:R-:W-:Y:S02]  /*167160*/  PRMT R5, R5, 0x3340, R60.reuse ;  /* 0x0000334005057816 */ /* 0x100fe4000000003c */
[----:B------:R-:W-:-:S02]  /*167170*/  SHF.R.U32.HI R60, RZ, 0x8, R60 ;  /* 0x00000008ff3c7819 */ /* 0x000fc4000001163c */
[----:B------:R-:W-:Y:S01]  /*167180*/  LOP3.LUT R9, R9, 0xffff, RZ, 0xc0, !PT ;  /* 0x0000ffff09097812 */ /* 0x000fe200078ec0ff */
[----:B------:R0:W-:Y:S01]  /*167190*/  STL [R1+0x6cc8], R5 ;  /* 0x006cc80501007387 */ /* 0x0001e20000100800 */
[----:B------:R-:W-:-:S04]  /*1671a0*/  LOP3.LUT R60, R60, 0xffff, RZ, 0xc0, !PT ;  /* 0x0000ffff3c3c7812 */ /* 0x000fc800078ec0ff */
[----:B------:R-:W-:Y:S02]  /*1671b0*/  PRMT R9, R9, 0x3340, R60 ;  /* 0x0000334009097816 */ /* 0x000fe4000000003c */
[----:B0-----:R-:W-:Y:S02]  /*1671c0*/  LOP3.LUT R5, R47, 0xffff, RZ, 0xc0, !PT ;  /* 0x0000ffff2f057812 */ /* 0x001fe400078ec0ff */
[----:B------:R-:W4:Y:S02]  /*1671d0*/  LDL.LU R47, [R1+0x6de4] ;  /* 0x006de400012f7983 */ /* 0x000f240000300800 */
[----:B------:R-:W-:Y:S02]  /*1671e0*/  SHF.R.U32.HI R60, RZ, 0x8, R5 ;  /* 0x00000008ff3c7819 */ /* 0x000fe40000011605 */
[----:B------:R0:W-:Y:S02]  /*1671f0*/  STL [R1+0x2944], R9 ;  /* 0x0029440901007387 */ /* 0x0001e40000100800 */
[----:B------:R-:W-:-:S04]  /*167200*/  LOP3.LUT R60, R60, 0xffff, RZ, 0xc0, !PT ;  /* 0x0000ffff3c3c7812 */ /* 0x000fc800078ec0ff */
[----:B0-----:R-:W-:-:S05]  /*167210*/  PRMT R9, R60, 0x3340, R0 ;  /* 0x000033403c097816 */ /* 0x001fca0000000000 */
[----:B------:R0:W-:Y:S04]  /*167220*/  STL [R1+0x38c], R9 ;  /* 0x00038c0901007387 */ /* 0x0001e80000100800 */
[----:B------:R2:W-:Y:S01]  /*167230*/  STL [R1+0x388], R8 ;  /* 0x0003880801007387 */ /* 0x0005e20000100800 */
[----:B------:R-:W-:Y:S02]  /*167240*/  LOP3.LUT R2, R2, 0xffff, RZ, 0xc0, !PT ;  /* 0x0000ffff02027812 */ /* 0x000fe400078ec0ff */
[----:B0-----:R-:W-:-:S04]  /*167250*/  LOP3.LUT R9, R7, 0xffff, RZ, 0xc0, !PT ;  /* 0x0000ffff07097812 */ /* 0x001fc800078ec0ff */
[----:B------:R-:W-:Y:S02]  /*167260*/  PRMT R60, R9, 0x3340, R0 ;  /* 0x00003340093c7816 */ /* 0x000fe40000000000 */
[----:B--2---:R-:W-:-:S04]  /*167270*/  LOP3.LUT R8, R3, 0xffff, RZ, 0xc0, !PT ;  /* 0x0000ffff03087812 */ /* 0x004fc800078ec0ff */
[----:B------:R-:W-:-:S04]  /*167280*/  PRMT R3, R2, 0x3340, R8 ;  /* 0x0000334002037816 */ /* 0x000fc80000000008 */
[----:B------:R-:W-:-:S05]  /*167290*/  PRMT R3, R3, 0x5410, R60 ;  /* 0x0000541003037816 */ /* 0x000fca000000003c */
[----:B------:R0:W-:Y:S04]  /*1672a0*/  STL [R1+0x5510], R3 ;  /* 0x0055100301007387 */ /* 0x0001e80000100800 */
[----:B0-----:R-:W2:Y:S01]  /*1672b0*/  LDL.LU R3, [R1+0x514] ;  /* 0x0005140001037983 */ /* 0x001ea20000300800 */
[----:B------:R-:W-:Y:S02]  /*1672c0*/  SHF.R.U32.HI R2, RZ, 0x8, R2 ;  /* 0x00000008ff027819 */ /* 0x000fe40000011602 */
[----:B------:R-:W-:Y:S02]  /*1672d0*/  SHF.R.U32.HI R8, RZ, 0x8, R8 ;  /* 0x00000008ff087819 */ /* 0x000fe40000011608 */
[----:B------:R-:W-:Y:S02]  /*1672e0*/  SHF.R.U32.HI R60, RZ, 0x8, R9 ;  /* 0x00000008ff3c7819 */ /* 0x000fe40000011609 */
[----:B------:R-:W-:-:S02]  /*1672f0*/  IADD3 R10, P0, R58, R34, RZ ;  /* 0x000000223a0a7210 */ /* 0x000fc40007f1e0ff */
[----:B------:R-:W-:Y:S02]  /*167300*/  LOP3.LUT R2, R2, 0xffff, RZ, 0xc0, !PT ;  /* 0x0000ffff02027812 */ /* 0x000fe400078ec0ff */
[----:B------:R-:W-:Y:S02]  /*167310*/  LOP3.LUT R8, R8, 0xffff, RZ, 0xc0, !PT ;  /* 0x0000ffff08087812 */ /* 0x000fe400078ec0ff */
[----:B------:R-:W-:Y:S01]  /*167320*/  LOP3.LUT R60, R60, 0xffff, RZ, 0xc0, !PT ;  /* 0x0000ffff3c3c7812 */ /* 0x000fe200078ec0ff */
[----:B------:R-:W4:Y:S01]  /*167330*/  LDL.LU R7, [R1+0x2ac] ;  /* 0x0002ac0001077983 */ /* 0x000f220000300800 */
[----:B------:R-:W-:Y:S01]  /*167340*/  IMAD.X R11, R59, 0x1, R35, P0 ;  /* 0x000000013b0b7824 */ /* 0x000fe200000e0623 */
[----:B------:R-:W-:Y:S02]  /*167350*/  PRMT R2, R2, 0x3340, R8 ;  /* 0x0000334002027816 */ /* 0x000fe40000000008 */
[----:B------:R-:W-:Y:S02]  /*167360*/  PRMT R8, R60, 0x3340, R0 ;  /* 0x000033403c087816 */ /* 0x000fe40000000000 */
[----:B------:R-:W-:Y:S04]  /*167370*/  STL.64 [R1+0xdd0], R10 ;  /* 0x000dd00a01007387 */ /* 0x000fe80000100a00 */
[----:B------:R0:W-:Y:S04]  /*167380*/  STL [R1+0x2934], R2 ;  /* 0x0029340201007387 */ /* 0x0001e80000100800 */
[----:B------:R3:W-:Y:S01]  /*167390*/  STL [R1+0x384], R8 ;  /* 0x0003840801007387 */ /* 0x0007e20000100800 */
[----:B------:R-:W-:-:S02]  /*1673a0*/  LOP3.LUT R6, R6, 0xffff, RZ, 0xc0, !PT ;  /* 0x0000ffff06067812 */ /* 0x000fc400078ec0ff */
[----:B0-----:R-:W-:-:S04]  /*1673b0*/  LOP3.LUT R2, R20, 0xffff, RZ, 0xc0, !PT ;  /* 0x0000ffff14027812 */ /* 0x001fc800078ec0ff */
[----:B------:R-:W-:Y:S02]  /*1673c0*/  PRMT R60, R2, 0x3340, R0 ;  /* 0x00003340023c7816 */ /* 0x000fe40000000000 */
[----:B------:R-:W-:-:S05]  /*1673d0*/  IADD3 R10, P0, R58, R38, RZ ;  /* 0x000000263a0a7210 */ /* 0x000fca0007f1e0ff */
[----:B------:R-:W-:Y:S01]  /*1673e0*/  IMAD.X R11, R59, 0x1, R39, P0 ;  /* 0x000000013b0b7824 */ /* 0x000fe200000e0627 */
[----:B---3--:R-:W-:Y:S02]  /*1673f0*/  LOP3.LUT R8, R14, 0xffff, RZ, 0xc0, !PT ;  /* 0x0000ffff0e087812 */ /* 0x008fe400078ec0ff */
[----:B------:R-:W3:Y:S02]  /*167400*/  LDL.LU R14, [R1+0x510] ;  /* 0x00051000010e7983 */ /* 0x000ee40000300800 */
[----:B------:R-:W-:Y:S02]  /*167410*/  PRMT R9, R6, 0x3340, R8 ;  /* 0x0000334006097816 */ /* 0x000fe40000000008 */
[----:B------:R-:W-:Y:S02]  /*167420*/  SHF.R.U32.HI R6, RZ, 0x8, R6 ;  /* 0x00000008ff067819 */ /* 0x000fe40000011606 */
[----:B------:R-:W-:Y:S02]  /*167430*/  PRMT R9, R9, 0x5410, R60 ;  /* 0x0000541009097816 */ /* 0x000fe4000000003c */
[----:B------:R-:W-:-:S02]  /*167440*/  SHF.R.U32.HI R60, RZ, 0x8, R8 ;  /* 0x00000008ff3c7819 */ /* 0x000fc40000011608 */
[----:B------:R-:W-:Y:S02]  /*167450*/  LOP3.LUT R6, R6, 0xffff, RZ, 0xc0, !PT ;  /* 0x0000ffff06067812 */ /* 0x000fe400078ec0ff */
[----:B------:R-:W-:Y:S01]  /*167460*/  LOP3.LUT R60, R60, 0xffff, RZ, 0xc0, !PT ;  /* 0x0000ffff3c3c7812 */ /* 0x000fe200078ec0ff */
[----:B------:R-:W-:Y:S04]  /*167470*/  STL [R1+0x550c], R9 ;  /* 0x00550c0901007387 */ /* 0x000fe80000100800 */
[----:B------:R-:W-:Y:S04]  /*167480*/  STL.64 [R1+0xdc0], R10 ;  /* 0x000dc00a01007387 */ /* 0x000fe80000100a00 */
[----:B------:R-:W3:Y:S01]  /*167490*/  LDL.LU R20, [R1+0x14c] ;  /* 0x00014c0001147983 */ /* 0x000ee20000300800 */
[----:B------:R-:W-:-:S03]  /*1674a0*/  PRMT R8, R6, 0x3340, R60 ;  /* 0x0000334006087816 */ /* 0x000fc6000000003c */
[----:B------:R-:W3:Y:S04]  /*1674b0*/  LDL.LU R6, [R1+0x644] ;  /* 0x0006440001067983 */ /* 0x000ee80000300800 */
[----:B------:R0:W-:Y:S02]  /*1674c0*/  STL [R1+0x67c], R8 ;  /* 0x00067c0801007387 */ /* 0x0001e40000100800 */
[----:B0-----:R-:W-:-:S05]  /*1674d0*/  IADD3 R8, P0, R58, R40, RZ ;  /* 0x000000283a087210 */ /* 0x001fca0007f1e0ff */
[----:B------:R-:W-:Y:S01]  /*1674e0*/  IMAD.X R9, R59, 0x1, R41, P0 ;  /* 0x000000013b097824 */ /* 0x000fe200000e0629 */
[----:B------:R-:W-:-:S04]  /*1674f0*/  SHF.R.U32.HI R59, RZ, 0x8, R2 ;  /* 0x00000008ff3b7819 */ /* 0x000fc80000011602 */
[----:B------:R-:W-:Y:S01]  /*167500*/  LOP3.LUT R59, R59, 0xffff, RZ, 0xc0, !PT ;  /* 0x0000ffff3b3b7812 */ /* 0x000fe200078ec0ff */
[----:B------:R0:W-:Y:S03]  /*167510*/  STL.64 [R1+0xdc8], R8 ;  /* 0x000dc80801007387 */ /* 0x0001e60000100a00 */
[----:B0-----:R-:W-:-:S05]  /*167520*/  PRMT R8, R59, 0x3340, R0 ;  /* 0x000033403b087816 */ /* 0x001fca0000000000 */
[----:B------:R0:W-:Y:S01]  /*167530*/  STL [R1+0x380], R8 ;  /* 0x0003800801007387 */ /* 0x0001e20000100800 */
[----:B--2---:R-:W-:Y:S02]  /*167540*/  LOP3.LUT R2, R3, 0xffff, RZ, 0xc0, !PT ;  /* 0x0000ffff03027812 */ /* 0x004fe400078ec0ff */
[----:B------:R-:W-:Y:S02]  /*167550*/  LOP3.LUT R3, R15, 0xffff, RZ, 0xc0, !PT ;  /* 0x0000ffff0f037812 */ /* 0x000fe400078ec0ff */
[----:B------:R-:W2:Y:S01]  /*167560*/  LDL.LU R15, [R1+0x6de0] ;  /* 0x006de000010f7983 */ /* 0x000ea20000300800 */
[----:B----4-:R-:W-:Y:S02]  /*167570*/  LOP3.LUT R7, R7, 0xffff, RZ, 0xc0, !PT ;  /* 0x0000ffff07077812 */ /* 0x010fe400078ec0ff */
[----:B------:R-:W-:Y:S02]  /*167580*/  PRMT R59, R3, 0x3340, R0 ;  /* 0x00003340033b7816 */ /* 0x000fe40000000000 */
[----:B------:R-:W-:-:S02]  /*167590*/  PRMT R60, R2, 0x3340, R7 ;  /* 0x00003340023c7816 */ /* 0x000fc40000000007 */
[----:B------:R-:W-:Y:S02]  /*1675a0*/  SHF.R.U32.HI R2, RZ, 0x8, R2 ;  /* 0x00000008ff027819 */ /* 0x000fe40000011602 */
[----:B0-----:R-:W-:Y:S02]  /*1675b0*/  PRMT R8, R60, 0x5410, R59 ;  /* 0x000054103c087816 */ /* 0x001fe4000000003b */
        /* <DEDUP_REMOVED lines=8> */
[----:B------:R-:W-:Y:S04]  /*167640*/  STL [R1+0x650], R3 ;  /* 0x0006500301007387 */ /* 0x000fe80000100800 */
[----:B------:R0:W-:Y:S01]  /*167650*/  STL [R1+0x37c], R2 ;  /* 0x00037c0201007387 */ /* 0x0001e20000100800 */
[----:B---3--:R-:W-:-:S02]  /*167660*/  LOP3.LUT R9, R14, 0xffff, RZ, 0xc0, !PT ;  /* 0x0000ffff0e097812 */ /* 0x008fc400078ec0ff */
[----:B--2---:R-:W-:Y:S02]  /*167670*/  LOP3.LUT R11, R15, 0xffff, RZ, 0xc0, !PT ;  /* 0x0000ffff0f0b7812 */ /* 0x004fe400078ec0ff */
[----:B------:R-:W2:Y:S04]  /*167680*/  LDL.LU R15, [R1+0x6ddc] ;  /* 0x006ddc00010f7983 */ /* 0x000ea80000300800 */
[----:B0-----:R-:W3:Y:S04]  /*167690*/  LDL.LU R2, [R1+0x64c] ;  /* 0x00064c0001027983 */ /* 0x001ee80000300800 */
[----:B------:R-:W4:Y:S04]  /*1676a0*/  LDL.LU R3, [R1+0x160] ;  /* 0x0001600001037983 */ /* 0x000f280000300800 */
[----:B------:R-:W4:Y:S01]  /*1676b0*/  LDL.LU R14, [R1+0x374] ;  /* 0x00037400010e7983 */ /* 0x000f220000300800 */
[----:B------:R-:W-:-:S02]  /*1676c0*/  PRMT R59, R16, 0x3340, R0 ;  /* 0x00003340103b7816 */ /* 0x000fc40000000000 */
[----:B------:R-:W-:-:S04]  /*1676d0*/  PRMT R60, R9, 0x3340, R11 ;  /* 0x00003340093c7816 */ /* 0x000fc8000000000b */
[----:B------:R-:W-:Y:S01]  /*1676e0*/  PRMT R10, R60, 0x5410, R59 ;  /* 0x000054103c0a7816 */ /* 0x000fe2000000003b */
[----:B------:R-:W-:Y:S01]  /*1676f0*/  STL [R1+0x6c34], R16 ;  /* 0x006c341001007387 */ /* 0x000fe20000100800 */
[----:B------:R-:W-:Y:S02]  /*167700*/  LOP3.LUT R8, R20, 0xffff, RZ, 0xc0, !PT ;  /* 0x0000ffff14087812 */ /* 0x000fe400078ec0ff */
[----:B------:R-:W-:Y:S01]  /*167710*/  LOP3.LUT R7, R6, 0xffff, RZ, 0xc0, !PT ;  /* 0x0000ffff06077812 */ /* 0x000fe200078ec0ff */
[----:B------:R2:W-:Y:S01]  /*167720*/  STL [R1+0x554c], R10 ;  /* 0x00554c0a01007387 */ /* 0x0005e20000100800 */
[----:B------:R-:W-:Y:S01]  /*167730*/  PRMT R59, R8, 0x3340, R0 ;  /* 0x00003340083b7816 */ /* 0x000fe20000000000 */
[----:B------:R-:W-:Y:S02]  /*167740*/  VIADD R58, R58, UR6 ;  /* 0x000000063a3a7c36 */ /* 0x000fe40008000000 */
[----:B------:R-:W4:Y:S01]  /*167750*/  LDL.LU R6, [R1+0x518] ;  /* 0x0005180001067983 */ /* 0x000f220000300800 */
[----:B------:R-:W-:-:S02]  /*167760*/  SHF.R.U32.HI R9, RZ, 0x8, R9 ;  /* 0x00000008ff097819 */ /* 0x000fc40000011609 */
[----:B------:R-:W-:Y:S01]  /*167770*/  LOP3.LUT R18, R18, 0xffff, RZ, 0xc0, !PT ;  /* 0x0000ffff12127812 */ /* 0x000fe200078ec0ff */
[----:B------:R-:W-:Y:S01]  /*167780*/  ULDC UR6, c[0x0][0x248] ;  /* 0x0000920000067ab9 */ /* 0x000fe20000000800 */
[----:B------:R-:W-:Y:S02]  /*167790*/  LOP3.LUT R9, R9, 0xffff, RZ, 0xc0, !PT ;  /* 0x0000ffff09097812 */ /* 0x000fe400078ec0ff */
[----:B--2---:R-:W-:-:S04]  /*1677a0*/  LOP3.LUT R10, R15, 0xffff, RZ, 0xc0, !PT ;  /* 0x0000ffff0f0a7812 */ /* 0x004fc800078ec0ff */
        /* <DEDUP_REMOVED lines=9> */
[----:B------:R-:W-:Y:S01]  /*167840*/  LOP3.LUT R60, R11, 0xffff, RZ, 0xc0, !PT ;  /* 0x0000ffff0b3c7812 */ /* 0x000fe200078ec0ff */
[----:B------:R-:W2:Y:S01]  /*167850*/  LDL.LU R20, [R1+0x2b0] ;  /* 0x0002b00001147983 */ /* 0x000ea20000300800 */
[----:B0-----:R-:W-:Y:S02]  /*167860*/  IADD3 R12, P0, R58, R36, RZ ;  /* 0x000000243a0c7210 */ /* 0x001fe40007f1e0ff */
[----:B------:R-:W-:Y:S02]  /*167870*/  PRMT R15, R9, 0x3340, R10 ;  /* 0x00003340090f7816 */ /* 0x000fe4000000000a */
[----:B------:R-:W-:Y:S01]  /*167880*/  PRMT R7, R7, 0x3340, R60 ;  /* 0x0000334007077816 */ /* 0x000fe2000000003c */
[----:B------:R-:W-:Y:S01]  /*167890*/  IMAD.X R13, R59, 0x1, R37, P0 ;  /* 0x000000013b0d7824 */ /* 0x000fe200000e0625 */
[----:B---3--:R-:W-:-:S02]  /*1678a0*/  LOP3.LUT R2, R2, 0xffff, RZ, 0xc0, !PT ;  /* 0x0000ffff02027812 */ /* 0x008fc400078ec0ff */
[----:B----4-:R-:W-:Y:S02]  /*1678b0*/  LOP3.LUT R3, R3, 0xffff, RZ, 0xc0, !PT ;  /* 0x0000ffff03037812 */ /* 0x010fe400078ec0ff */
[----:B------:R-:W-:Y:S04]  /*1678c0*/  STL.64 [R1+0xdb8], R12 ;  /* 0x000db80c01007387 */ /* 0x000fe80000100a00 */
[----:B------:R-:W-:Y:S04]  /*1678d0*/  STL [R1+0x6a7c], R15 ;  /* 0x006a7c0f01007387 */ /* 0x000fe80000100800 */
[----:B------:R0:W-:Y:S01]  /*1678e0*/  STL [R1+0x658], R7 ;  /* 0x0006580701007387 */ /* 0x0001e20000100800 */
[----:B------:R-:W-:-:S02]  /*1678f0*/  PRMT R60, R3, 0x3340, R0 ;  /* 0x00003340033c7816 */ /* 0x000fc40000000000 */
[----:B0-----:R-:W-:Y:S02]  /*167900*/  LOP3.LUT R7, R14, 0xffff, RZ, 0xc0, !PT ;  /* 0x0000ffff0e077812 */ /* 0x001fe400078ec0ff */
[----:B------:R-:W-:Y:S01]  /*167910*/  IADD3 R10, P0, R58, R34, RZ ;  /* 0x000000223a0a7210 */ /* 0x000fe20007f1e0ff */
[----:B------:R-:W3:Y:S01]  /*167920*/  LDL.LU R14, [R1+0x51c] ;  /* 0x00051c00010e7983 */ /* 0x000ee20000300800 */
[--C-:B------:R-:W-:Y:S02]  /*167930*/  PRMT R9, R2, 0x3340, R7.reuse ;  /* 0x0000334002097816 */ /* 0x100fe40000000007 */
[----:B------:R-:W-:Y:S02]  /*167940*/  SHF.R.U32.HI R2, RZ, 0x8, R2 ;  /* 0x00000008ff027819 */ /* 0x000fe40000011602 */
[----:B------:R-:W-:Y:S02]  /*167950*/  SHF.R.U32.HI R7, RZ, 0x8, R7 ;  /* 0x00000008ff077819 */ /* 0x000fe40000011607 */
[----:B------:R-:W-:-:S02]  /*167960*/  PRMT R9, R9, 0x5410, R60 ;  /* 0x0000541009097816 */ /* 0x000fc4000000003c */
[----:B------:R-:W-:Y:S02]  /*167970*/  SHF.R.U32.HI R60, RZ, 0x8, R8 ;  /* 0x00000008ff3c7819 */ /* 0x000fe40000011608 */
[----:B------:R-:W-:Y:S02]  /*167980*/  LOP3.LUT R2, R2, 0xffff, RZ, 0xc0, !PT ;  /* 0x0000ffff02027812 */ /* 0x000fe400078ec0ff */
[----:B------:R-:W-:Y:S02]  /*167990*/  LOP3.LUT R7, R7, 0xffff, RZ, 0xc0, !PT ;  /* 0x0000ffff07077812 */ /* 0x000fe400078ec0ff */
[----:B------:R-:W-:Y:S01]  /*1679a0*/  LOP3.LUT R60, R60, 0xffff, RZ, 0xc0, !PT ;  /* 0x0000ffff3c3c7812 */ /* 0x000fe200078ec0ff */
[----:B------:R-:W-:Y:S01]  /*1679b0*/  IMAD.X R11, R59, 0x1, R35, P0 ;  /* 0x000000013b0b7824 */ /* 0x000fe200000e0623 */
[----:B------:R-:W-:Y:S02]  /*1679c0*/  PRMT R7, R2, 0x3340, R7 ;  /* 0x0000334002077816 */ /* 0x000fe40000000007 */
[----:B------:R-:W-:Y:S01]  /*1679d0*/  PRMT R8, R60, 0x3340, R0 ;  /* 0x000033403c087816 */ /* 0x000fe20000000000 */
[----:B------:R-:W-:Y:S04]  /*1679e0*/  STL [R1+0x54fc], R9 ;  /* 0x0054fc0901007387 */ /* 0x000fe80000100800 */
[----:B------:R-:W-:Y:S01]  /*1679f0*/  STL.64 [R1+0xdb0], R10 ;  /* 0x000db00a01007387 */ /* 0x000fe20000100a00 */
[----:B------:R-:W-:-:S03]  /*167a00*/  LOP3.LUT R2, R17, 0xffff, RZ, 0xc0, !PT ;  /* 0x0000ffff11027812 */ /* 0x000fc600078ec0ff */
[----:B------:R-:W-:Y:S04]  /*167a10*/  STL [R1+0x378], R8 ;  /* 0x0003780801007387 */ /* 0x000fe80000100800 */
[----:B------:R2:W-:Y:S04]  /*167a20*/  STL [R1+0x271c], R7 ;  /* 0x00271c0701007387 */ /* 0x0005e80000100800 */
[----:B------:R-:W4:Y:S01]  /*167a30*/  LDL.LU R17, [R1+0x6dd8] ;  /* 0x006dd80001117983 */ /* 0x000f220000300800 */
[----:B------:R-:W-:Y:S02]  /*167a40*/  LOP3.LUT R6, R6, 0xffff, RZ, 0xc0, !PT ;  /* 0x0000ffff06067812 */ /* 0x000fe400078ec0ff */
[----:B------:R-:W-:-:S02]  /*167a50*/  PRMT R60, R2, 0x3340, R0 ;  /* 0x00003340023c7816 */ /* 0x000fc40000000000 */
[----:B--2---:R-:W-:-:S04]  /*167a60*/  LOP3.LUT R7, R20, 0xffff, RZ, 0xc0, !PT ;  /* 0x0000ffff14077812 */ /* 0x004fc800078ec0ff */
[----:B------:R-:W-:-:S04]  /*167a70*/  PRMT R8, R6, 0x3340, R7 ;  /* 0x0000334006087816 */ /* 0x000fc80000000007 */
[----:B------:R-:W-:Y:S02]  /*167a80*/  PRMT R10, R8, 0x5410, R60 ;  /* 0x00005410080a7816 */ /* 0x000fe4000000003c */
[----:B------:R-:W-:Y:S02]  /*167a90*/  IADD3 R8, P0, R58, R38, RZ ;  /* 0x000000263a087210 */ /* 0x000fe40007f1e0ff */
[----:B------:R-:W-:Y:S02]  /*167aa0*/  SHF.R.U32.HI R6, RZ, 0x8, R6 ;  /* 0x00000008ff067819 */ /* 0x000fe40000011606 */
[----:B------:R-:W-:Y:S01]  /*167ab0*/  SHF.R.U32.HI R60, RZ, 0x8, R7 ;  /* 0x00000008ff3c7819 */ /* 0x000fe20000011607 */
[----:B------:R-:W-:Y:S01]  /*167ac0*/  IMAD.X R9, R59, 0x1, R39, P0 ;  /* 0x000000013b097824 */ /* 0x000fe200000e0627 */
[----:B------:R0:W-:Y:S01]  /*167ad0*/  STL [R1+0x54f8], R10 ;  /* 0x0054f80a01007387 */ /* 0x0001e20000100800 */
[----:B------:R-:W-:Y:S02]  /*167ae0*/  LOP3.LUT R6, R6, 0xffff, RZ, 0xc0, !PT ;  /* 0x0000ffff06067812 */ /* 0x000fe400078ec0ff */
[----:B------:R-:W-:Y:S01]  /*167af0*/  LOP3.LUT R60, R60, 0xffff, RZ, 0xc0, !PT ;  /* 0x0000ffff3c3c7812 */ /* 0x000fe200078ec0ff */
[----:B------:R1:W-:Y:S01]  /*167b00*/  STL.64 [R1+0xda0], R8 ;  /* 0x000da00801007387 */ /* 0x0003e20000100a00 */
[----:B0-----:R-:W-:-:S02]  /*167b10*/  IADD3 R10, P0, R58, R40, RZ ;  /* 0x000000283a0a7210 */ /* 0x001fc40007f1e0ff */
[----:B------:R-:W-:Y:S01]  /*167b20*/  PRMT R6, R6, 0x3340, R60 ;  /* 0x0000334006067816 */ /* 0x000fe2000000003c */
[----:B-1----:R-:W2:Y:S04]  /*167b30*/  LDL.LU R9, [R1+0x164] ;  /* 0x0001640001097983 */ /* 0x002ea80000300800 */
[----:B------:R-:W2:Y:S04]  /*167b40*/  LDL.LU R7, [R1+0x664] ;  /* 0x0006640001077983 */ /* 0x000ea80000300800 */
[----:B------:R-:W2:Y:S01]  /*167b50*/  LDL.LU R8, [R1+0x434] ;  /* 0x0004340001087983 */ /* 0x000ea20000300800 */
[----:B------:R-:W-:Y:S01]  /*167b60*/  IMAD.X R11, R59, 0x1, R41, P0 ;  /* 0x000000013b0b7824 */ /* 0x000fe200000e0629 */
[----:B------:R-:W-:-:S02]  /*167b70*/  SHF.R.U32.HI R59, RZ, 0x8, R2 ;  /* 0x00000008ff3b7819 */ /* 0x000fc40000011602 */
[----:B------:R0:W-:Y:S04]  /*167b80*/  STL [R1+0x654], R6 ;  /* 0x0006540601007387 */ /* 0x0001e80000100800 */
[----:B------:R4:W-:Y:S01]  /*167b90*/  STL.64 [R1+0xda8], R10 ;  /* 0x000da80a01007387 */ /* 0x0009e20000100a00 */
[----:B------:R-:W-:Y:S02]  /*167ba0*/  LOP3.LUT R59, R59, 0xffff, RZ, 0xc0, !PT ;  /* 0x0000ffff3b3b7812 */ /* 0x000fe400078ec0ff */
[----:B---3--:R-:W-:Y:S02]  /*167bb0*/  LOP3.LUT R2, R14, 0xffff, RZ, 0xc0, !PT ;  /* 0x0000ffff0e027812 */ /* 0x008fe400078ec0ff */
[--C-:B0-----:R-:W-:Y:S02]  /*167bc0*/  PRMT R6, R59, 0x3340, R0.reuse ;  /* 0x000033403b067816 */ /* 0x101fe40000000000 */
[----:B------:R-:W-:-:S02]  /*167bd0*/  PRMT R59, R18, 0x3340, R0 ;  /* 0x00003340123b7816 */ /* 0x000fc40000000000 */
[----:B----4-:R-:W-:Y:S01]  /*167be0*/  LOP3.LUT R11, R17, 0xffff, RZ, 0xc0, !PT ;  /* 0x0000ffff110b7812 */ /* 0x010fe200078ec0ff */
[----:B------:R0:W-:Y:S03]  /*167bf0*/  STL [R1+0x374], R6 ;  /* 0x0003740601007387 */ /* 0x0001e60000100800 */
[----:B------:R-:W-:Y:S01]  /*167c00*/  PRMT R60, R2, 0x3340, R11 ;  /* 0x00003340023c7816 */ /* 0x000fe2000000000b */
[----:B------:R-:W-:Y:S01]  /*167c10*/  STL [R1+0x6ccc], R18 ;  /* 0x006ccc1201007387 */ /* 0x000fe20000100800 */
[----:B------:R-:W-:Y:S02]  /*167c20*/  SHF.R.U32.HI R10, RZ, 0x8, R2 ;  /* 0x00000008ff0a7819 */ /* 0x000fe40000011602 */
[----:B0-----:R-:W-:Y:S02]  /*167c30*/  PRMT R6, R60, 0x5410, R59 ;  /* 0x000054103c067816 */ /* 0x001fe4000000003b */
[----:B------:R-:W-:-:S03]  /*167c40*/  SHF.R.U32.HI R59, RZ, 0x8, R3 ;  /* 0x00000008ff3b7819 */ /* 0x000fc60000011603 */
[----:B------:R0:W-:Y:S04]  /*167c50*/  STL [R1+0x553c], R6 ;  /* 0x00553c0601007387 */ /* 0x0001e80000100800 */
[----:B------:R-:W3:Y:S04]  /*167c60*/  LDL.LU R2, [R1+0x668] ;  /* 0x0006680001027983 */ /* 0x000ee80000300800 */
[----:B------:R-:W4:Y:S04]  /*167c70*/  LDL.LU R20, [R1+0x170] ;  /* 0x0001700001147983 */ /* 0x000f280000300800 */
[----:B------:R-:W4:Y:S04]  /*167c80*/  LDL.LU R3, [R1+0x440] ;  /* 0x0004400001037983 */ /* 0x000f280000300800 */
[----:B0-----:R-:W4:Y:S04]  /*167c90*/  LDL.LU R6, [R1+0x530] ;  /* 0x0005300001067983 */ /* 0x001f280000300800 */
[----:B------:R-:W4:Y:S01]  /*167ca0*/  LDL.LU R14, [R1+0x2b8] ;  /* 0x0002b800010e7983 */ /* 0x000f220000300800 */
[----:B------:R-:W-:-:S02]  /*167cb0*/  SHF.R.U32.HI R60, RZ, 0x8, R11 ;  /* 0x00000008ff3c7819 */ /* 0x000fc4000001160b */
[----:B------:R-:W-:Y:S02]  /*167cc0*/  LOP3.LUT R59, R59, 0xffff, RZ, 0xc0, !PT ;  /* 0x0000ffff3b3b7812 */ /* 0x000fe400078ec0ff */
[----:B------:R-:W-:Y:S02]  /*167cd0*/  LOP3.LUT R10, R10, 0xffff, RZ, 0xc0, !PT ;  /* 0x0000ffff0a0a7812 */ /* 0x000fe400078ec0ff */
[----:B------:R-:W-:Y:S02]  /*167ce0*/  LOP3.LUT R60, R60, 0xffff, RZ, 0xc0, !PT ;  /* 0x0000ffff3c3c7812 */ /* 0x000fe400078ec0ff */
[----:B------:R-:W-:Y:S01]  /*167cf0*/  PRMT R11, R59, 0x3340, R0 ;  /* 0x000033403b0b7816 */ /* 0x000fe20000000000 */
[----:B------:R-:W-:Y:S01]  /*167d00*/  VIADD R58, R58, UR6 ;  /* 0x000000063a3a7c36 */ /* 0x000fe20008000000 */
[----:B------:R-:W-:Y:S01]  /*167d10*/  ULDC UR6, c[0x0][0x248] ;  /* 0x0000920000067ab9 */ /* 0x000fe20000000800 */
[----:B------:R-:W-:-:S03]  /*167d20*/  PRMT R17, R10, 0x3340, R60 ;  /* 0x000033400a117816 */ /* 0x000fc6000000003c */
[----:B------:R-:W-:Y:S02]  /*167d30*/  IADD3 R10, P0, R58, R36, RZ ;  /* 0x000000243a0a7210 */ /* 0x000fe40007f1e0ff */
[----:B------:R-:W-:Y:S04]  /*167d40*/  STL [R1+0x6a80], R17 ;  /* 0x006a801101007387 */ /* 0x000fe80000100800 */
[----:B------:R0:W-:Y:S01]  /*167d50*/  STL [R1+0x370], R11 ;  /* 0x0003700b01007387 */ /* 0x0001e20000100800 */
[----:B--2---:R-:W-:Y:S02]  /*167d60*/  LOP3.LUT R9, R9, 0xffff, RZ, 0xc0, !PT ;  /* 0x0000ffff09097812 */ /* 0x004fe400078ec0ff */
[----:B------:R-:W-:Y:S02]  /*167d70*/  LOP3.LUT R7, R7, 0xffff, RZ, 0xc0, !PT ;  /* 0x0000ffff07077812 */ /* 0x000fe400078ec0ff */
[----:B------:R-:W-:-:S02]  /*167d80*/  LOP3.LUT R8, R8, 0xffff, RZ, 0xc0, !PT ;  /* 0x0000ffff08087812 */ /* 0x000fc400078ec0ff */
[----:B------:R-:W-:Y:S02]  /*167d90*/  PRMT R59, R9, 0x3340, R0 ;  /* 0x00003340093b7816 */ /* 0x000fe40000000000 */
[--C-:B------:R-:W-:Y:S02]  /*167da0*/  PRMT R60, R7, 0x3340, R8.reuse ;  /* 0x00003340073c7816 */ /* 0x100fe40000000008 */
[----:B------:R-:W-:Y:S02]  /*167db0*/  SHF.R.U32.HI R7, RZ, 0x8, R7 ;  /* 0x00000008ff077819 */ /* 0x000fe40000011607 */
[----:B------:R-:W-:Y:S02]  /*167dc0*/  SHF.R.U32.HI R8, RZ, 0x8, R8 ;  /* 0x00000008ff087819 */ /* 0x000fe40000011608 */
[----:B------:R-:W-:Y:S02]  /*167dd0*/  PRMT R12, R60, 0x5410, R59 ;  /* 0x000054103c0c7816 */ /* 0x000fe4000000003b */
[----:B------:R-:W-:-:S02]  /*167de0*/  SHF.R.U32.HI R60, RZ, 0x8, R9 ;  /* 0x00000008ff3c7819 */ /* 0x000fc40000011609 */
[----:B------:R-:W-:Y:S02]  /*167df0*/  SHF.R.S32.HI R59, RZ, 0x1f, R58 ;  /* 0x0000001fff3b7819 */ /* 0x000fe4000001143a */
[----:B------:R-:W-:Y:S02]  /*167e00*/  LOP3.LUT R7, R7, 0xffff, RZ, 0xc0, !PT ;  /* 0x0000ffff07077812 */ /* 0x000fe400078ec0ff */
[----:B------:R-:W-:Y:S02]  /*167e10*/  LOP3.LUT R8, R8, 0xffff, RZ, 0xc0, !PT ;  /* 0x0000ffff08087812 */ /* 0x000fe400078ec0ff */
[----:B------:R-:W-:Y:S01]  /*167e20*/  LOP3.LUT R60, R60, 0xffff, RZ, 0xc0, !PT ;  /* 0x0000ffff3c3c7812 */ /* 0x000fe200078ec0ff */
[----:B0-----:R-:W-:Y:S01]  /*167e30*/  IMAD.X R11, R59, 0x1, R37, P0 ;  /* 0x000000013b0b7824 */ /* 0x001fe200000e0625 */
[----:B------:R-:W-:Y:S02]  /*167e40*/  PRMT R8, R7, 0x3340, R8 ;  /* 0x0000334007087816 */ /* 0x000fe40000000008 */
[----:B------:R-:W-:Y:S01]  /*167e50*/  PRMT R7, R60, 0x3340, R0 ;  /* 0x000033403c077816 */ /* 0x000fe20000000000 */
[----:B------:R-:W-:Y:S04]  /*167e60*/  STL [R1+0x54ec], R12 ;  /* 0x0054ec0c01007387 */ /* 0x000fe80000100800 */
[----:B------:R-:W-:Y:S04]  /*167e70*/  STL.64 [R1+0xd98], R10 ;  /* 0x000d980a01007387 */ /* 0x000fe80000100a00 */
[----:B------:R-:W-:Y:S04]  /*167e80*/  STL [R1+0x69c], R8 ;  /* 0x00069c0801007387 */ /* 0x000fe80000100800 */
[----:B------:R4:W-:Y:S01]  /*167e90*/  STL [R1+0x36c], R7 ;  /* 0x00036c0701007387 */ /* 0x0009e20000100800 */
[----:B---3--:R-:W-:-:S02]  /*167ea0*/  LOP3.LUT R9, R2, 0xffff, RZ, 0xc0, !PT ;  /* 0x0000ffff02097812 */ /* 0x008fc400078ec0ff */
[----:B------:R-:W-:Y:S02]  /*167eb0*/  LOP3.LUT R2, R19, 0xffff, RZ, 0xc0, !PT ;  /* 0x0000ffff13027812 */ /* 0x000fe400078ec0ff */
[----:B----4-:R-:W-:Y:S01]  /*167ec0*/  LOP3.LUT R7, R3, 0xffff, RZ, 0xc0, !PT ;  /* 0x0000ffff03077812 */ /* 0x010fe200078ec0ff */
[----:B------:R-:W2:Y:S01]  /*167ed0*/  LDL.LU R19, [R1+0x6dd4] ;  /* 0x006dd40001137983 */ /* 0x000ea20000300800 */
[----:B------:R-:W-:Y:S02]  /*167ee0*/  LOP3.LUT R8, R20, 0xffff, RZ, 0xc0, !PT ;  /* 0x0000ffff14087812 */ /* 0x000fe400078ec0ff */
[----:B------:R-:W-:Y:S02]  /*167ef0*/  LOP3.LUT R3, R6, 0xffff, RZ, 0xc0, !PT ;  /* 0x0000ffff06037812 */ /* 0x000fe400078ec0ff */
[----:B------:R-:W3:Y:S01]  /*167f00*/  LDL.LU R6, [R1+0x534] ;  /* 0x0005340001067983 */ /* 0x000ee20000300800 */
[----:B------:R-:W-:Y:S02]  /*167f10*/  PRMT R60, R8, 0x3340, R0 ;  /* 0x00003340083c7816 */ /* 0x000fe40000000000 */
[----:B------:R-:W-:-:S02]  /*167f20*/  PRMT R10, R9, 0x3340, R7 ;  /* 0x00003340090a7816 */ /* 0x000fc40000000007 */
[----:B------:R-:W-:Y:S02]  /*167f30*/  LOP3.LUT R12, R14, 0xffff, RZ, 0xc0, !PT ;  /* 0x0000ffff0e0c7812 */ /* 0x000fe400078ec0ff */
[----:B------:R-:W-:Y:S02]  /*167f40*/  PRMT R11, R10, 0x5410, R60 ;  /* 0x000054100a0b7816 */ /* 0x000fe4000000003c */
[----:B------:R-:W-:Y:S02]  /*167f50*/  PRMT R60, R2, 0x3340, R0 ;  /* 0x00003340023c7816 */ /* 0x000fe40000000000 */
[----:B------:R-:W-:-:S04]  /*167f60*/  PRMT R10, R3, 0x3340, R12 ;  /* 0x00003340030a7816 */ /* 0x000fc8000000000c */
[----:B------:R-:W-:Y:S01]  /*167f70*/  PRMT R13, R10, 0x5410, R60 ;  /* 0x000054100a0d7816 */ /* 0x000fe2000000003c */
[----:B------:R0:W-:Y:S04]  /*167f80*/  STL [R1+0x54e4], R11 ;  /* 0x0054e40b01007387 */ /* 0x0001e80000100800 */
[----:B------:R-:W-:Y:S04]  /*167f90*/  STL [R1+0x54e0], R13 ;  /* 0x0054e00d01007387 */ /* 0x000fe80000100800 */
[----:B------:R-:W4:Y:S01]  /*167fa0*/  LDL.LU R14, [R1+0x66c] ;  /* 0x00066c00010e7983 */ /* 0x000f220000300800 */
[----:B------:R-:W-:-:S05]  /*167fb0*/  IADD3 R10, P0, R58, R34, RZ ;  /* 0x000000223a0a7210 */ /* 0x000fca0007f1e0ff */
[----:B0-----:R-:W-:-:S05]  /*167fc0*/  IMAD.X R11, R59, 0x1, R35, P0 ;  /* 0x000000013b0b7824 */ /* 0x001fca00000e0623 */
[----:B------:R0:W-:Y:S02]  /*167fd0*/  STL.64 [R1+0xd88], R10 ;  /* 0x000d880a01007387 */ /* 0x0001e40000100a00 */
[----:B0-----:R-:W-:Y:S02]  /*167fe0*/  SHF.R.U32.HI R10, RZ, 0x8, R9 ;  /* 0x00000008ff0a7819 */ /* 0x001fe40000011609 */
[----:B------:R-:W-:Y:S01]  /*167ff0*/  SHF.R.U32.HI R11, RZ, 0x8, R7 ;  /* 0x00000008ff0b7819 */ /* 0x000fe20000011607 */
[----:B------:R-:W4:Y:S04]  /*168000*/  LDL.LU R9, [R1+0x178] ;  /* 0x0001780001097983 */ /* 0x000f280000300800 */
[----:B------:R-:W4:Y:S01]  /*168010*/  LDL.LU R7, [R1+0x448] ;  /* 0x0004480001077983 */ /* 0x000f220000300800 */
[----:B------:R-:W-:-:S02]  /*168020*/  SHF.R.U32.HI R3, RZ, 0x8, R3 ;  /* 0x00000008ff037819 */ /* 0x000fc40000011603 */
[----:B------:R-:W-:Y:S02]  /*168030*/  SHF.R.U32.HI R60, RZ, 0x8, R12 ;  /* 0x00000008ff3c7819 */ /* 0x000fe4000001160c */
[----:B------:R-:W-:Y:S02]  /*168040*/  LOP3.LUT R10, R10, 0xffff, RZ, 0xc0, !PT ;  /* 0x0000ffff0a0a7812 */ /* 0x000fe400078ec0ff */
[----:B------:R-:W-:Y:S02]  /*168050*/  LOP3.LUT R11, R11, 0xffff, RZ, 0xc0, !PT ;  /* 0x0000ffff0b0b7812 */ /* 0x000fe400078ec0ff */
[----:B------:R-:W-:Y:S02]  /*168060*/  LOP3.LUT R3, R3, 0xffff, RZ, 0xc0, !PT ;  /* 0x0000ffff03037812 */ /* 0x000fe400078ec0ff */
[----:B------:R-:W-:Y:S02]  /*168070*/  LOP3.LUT R60, R60, 0xffff, RZ, 0xc0, !PT ;  /* 0x0000ffff3c3c7812 */ /* 0x000fe400078ec0ff */
[----:B------:R-:W-:-:S02]  /*168080*/  PRMT R12, R10, 0x3340, R11 ;  /* 0x000033400a0c7816 */ /* 0x000fc4000000000b */
[----:B------:R-:W-:Y:S02]  /*168090*/  IADD3 R10, P0, R58, R38, RZ ;  /* 0x000000263a0a7210 */ /* 0x000fe40007f1e0ff */
[----:B------:R-:W-:Y:S02]  /*1680a0*/  PRMT R3, R3, 0x3340, R60 ;  /* 0x0000334003037816 */ /* 0x000fe4000000003c */
[----:B------:R-:W-:Y:S01]  /*1680b0*/  SHF.R.U32.HI R60, RZ, 0x8, R2 ;  /* 0x00000008ff3c7819 */ /* 0x000fe20000011602 */
[----:B------:R-:W-:Y:S01]  /*1680c0*/  STL [R1+0x2670], R12 ;  /* 0x0026700c01007387 */ /* 0x000fe20000100800 */
[----:B------:R-:W-:-:S03]  /*1680d0*/  IMAD.X R11, R59, 0x1, R39, P0 ;  /* 0x000000013b0b7824 */ /* 0x000fc600000e0627 */
[----:B------:R0:W-:Y:S04]  /*1680e0*/  STL [R1+0x65c], R3 ;  /* 0x00065c0301007387 */ /* 0x0001e80000100800 */
[----:B------:R-:W4:Y:S04]  /*1680f0*/  LDL.LU R2, [R1+0x680] ;  /* 0x0006800001027983 */ /* 0x000f280000300800 */
[----:B------:R-:W4:Y:S04]  /*168100*/  LDL.LU R20, [R1+0x17c] ;  /* 0x00017c0001147983 */ /* 0x000f280000300800 */
[----:B------:R1:W-:Y:S04]  /*168110*/  STL.64 [R1+0xd90], R10 ;  /* 0x000d900a01007387 */ /* 0x0003e80000100a00 */
[----:B0-----:R-:W4:Y:S01]  /*168120*/  LDL.LU R3, [R1+0x44c] ;  /* 0x00044c0001037983 */ /* 0x001f220000300800 */
[----:B------:R-:W-:-:S02]  /*168130*/  SHF.R.U32.HI R8, RZ, 0x8, R8 ;  /* 0x00000008ff087819 */ /* 0x000fc40000011608 */
[----:B------:R-:W-:Y:S02]  /*168140*/  LOP3.LUT R60, R60, 0xffff, RZ, 0xc0, !PT ;  /* 0x0000ffff3c3c7812 */ /* 0x000fe400078ec0ff */
[----:B------:R-:W-:Y:S02]  /*168150*/  LOP3.LUT R8, R8, 0xffff, RZ, 0xc0, !PT ;  /* 0x0000ffff08087812 */ /* 0x000fe400078ec0ff */
[--C-:B-1----:R-:W-:Y:S02]  /*168160*/  PRMT R10, R60, 0x3340, R0.reuse ;  /* 0x000033403c0a7816 */ /* 0x102fe40000000000 */
[----:B------:R-:W-:-:S03]  /*168170*/  PRMT R8, R8, 0x3340, R0 ;  /* 0x0000334008087816 */ /* 0x000fc60000000000 */
[----:B------:R-:W-:Y:S04]  /*168180*/  STL [R1+0x368], R10 ;  /* 0x0003680a01007387 */ /* 0x000fe80000100800 */
[----:B------:R0:W-:Y:S01]  /*168190*/  STL [R1+0x364], R8 ;  /* 0x0003640801007387 */ /* 0x0001e20000100800 */
[----:B---3--:R-:W-:Y:S02]  /*1681a0*/  LOP3.LUT R18, R6, 0xffff, RZ, 0xc0, !PT ;  /* 0x0000ffff06127812 */ /* 0x008fe400078ec0ff */
[----:B--2---:R-:W-:Y:S02]  /*1681b0*/  LOP3.LUT R6, R19, 0xffff, RZ, 0xc0, !PT ;  /* 0x0000ffff13067812 */ /* 0x004fe400078ec0ff */
[----:B------:R-:W-:Y:S02]  /*1681c0*/  SHF.R.U32.HI R60, RZ, 0x8, R18 ;  /* 0x00000008ff3c7819 */ /* 0x000fe40000011612 */
[----:B0-----:R-:W-:Y:S01]  /*1681d0*/  SHF.R.U32.HI R8, RZ, 0x8, R6 ;  /* 0x00000008ff087819 */ /* 0x001fe20000011606 */
[----:B------:R0:W-:Y:S02]  /*1681e0*/  STL [R1+0x48], R6 ;  /* 0x0000480601007387 */ /* 0x0001e40000100800 */
[----:B0-----:R-:W-:-:S02]  /*1681f0*/  LOP3.LUT R6, R60, 0xffff, RZ, 0xc0, !PT ;  /* 0x0000ffff3c067812 */ /* 0x001fc400078ec0ff */
[----:B------:R-:W-:-:S04]  /*168200*/  LOP3.LUT R60, R8, 0xffff, RZ, 0xc0, !PT ;  /* 0x0000ffff083c7812 */ /* 0x000fc800078ec0ff */
[----:B------:R-:W-:Y:S02]  /*168210*/  PRMT R19, R6, 0x3340, R60 ;  /* 0x0000334006137816 */ /* 0x000fe4000000003c */
[----:B----4-:R-:W-:-:S03]  /*168220*/  LOP3.LUT R8, R14, 0xffff, RZ, 0xc0, !PT ;  /* 0x0000ffff0e087812 */ /* 0x010fc600078ec0ff */
[----:B------:R-:W-:Y:S04]  /*168230*/  STL [R1+0x6a84], R19 ;  /* 0x006a841301007387 */ /* 0x000fe80000100800 */
[----:B------:R-:W2:Y:S04]  /*168240*/  LDL.LU R6, [R1+0x538] ;  /* 0x0005380001067983 */ /* 0x000ea80000300800 */
[----:B------:R-:W3:Y:S01]  /*168250*/  LDL.LU R14, [R1+0x2d0] ;  /* 0x0002d000010e7983 */ /* 0x000ee20000300800 */
[----:B------:R-:W-:Y:S02]  /*168260*/  LOP3.LUT R9, R9, 0xffff, RZ, 0xc0, !PT ;  /* 0x0000ffff09097812 */ /* 0x000fe400078ec0ff */
[----:B------:R-:W-:-:S02]  /*168270*/  LOP3.LUT R7, R7, 0xffff, RZ, 0xc0, !PT ;  /* 0x0000ffff07077812 */ /* 0x000fc400078ec0ff */
[----:B------:R-:W-:Y:S02]  /*168280*/  PRMT R60, R9, 0x3340, R0 ;  /* 0x00003340093c7816 */ /* 0x000fe40000000000 */
[----:B------:R-:W-:-:S04]  /*168290*/  PRMT R10, R8, 0x3340, R7 ;  /* 0x00003340080a7816 */ /* 0x000fc80000000007 */
[----:B------:R-:W-:Y:S02]  /*1682a0*/  PRMT R12, R10, 0x5410, R60 ;  /* 0x000054100a0c7816 */ /* 0x000fe4000000003c */
[----:B------:R-:W-:Y:S02]  /*1682b0*/  IADD3 R10, P0, R58, R40, RZ ;  /* 0x000000283a0a7210 */ /* 0x000fe40007f1e0ff */
[----:B------:R-:W-:-:S03]  /*1682c0*/  SHF.R.U32.HI R60, RZ, 0x8, R8 ;  /* 0x00000008ff3c7819 */ /* 0x000fc60000011608 */
[----:B------:R-:W-:Y:S01]  /*1682d0*/  IMAD.X R11, R59, 0x1, R41, P0 ;  /* 0x000000013b0b7824 */ /* 0x000fe200000e0629 */
[----:B------:R-:W-:Y:S02]  /*1682e0*/  SHF.R.U32.HI R59, RZ, 0x8, R7 ;  /* 0x00000008ff3b7819 */ /* 0x000fe40000011607 */
[----:B------:R-:W-:Y:S02]  /*1682f0*/  LOP3.LUT R60, R60, 0xffff, RZ, 0xc0, !PT ;  /* 0x0000ffff3c3c7812 */ /* 0x000fe400078ec0ff */
[----:B------:R-:W-:Y:S01]  /*168300*/  LOP3.LUT R59, R59, 0xffff, RZ, 0xc0, !PT ;  /* 0x0000ffff3b3b7812 */ /* 0x000fe200078ec0ff */
[----:B------:R-:W-:Y:S03]  /*168310*/  STL [R1+0x54d8], R12 ;  /* 0x0054d80c01007387 */ /* 0x000fe60000100800 */
[----:B------:R-:W-:Y:S01]  /*168320*/  PRMT R8, R60, 0x3340, R59 ;  /* 0x000033403c087816 */ /* 0x000fe2000000003b */
[----:B------:R-:W-:Y:S01]  /*168330*/  STL.64 [R1+0xd80], R10 ;  /* 0x000d800a01007387 */ /* 0x000fe20000100a00 */
[----:B------:R-:W-:-:S02]  /*168340*/  LOP3.LUT R2, R2, 0xffff, RZ, 0xc0, !PT ;  /* 0x0000ffff02027812 */ /* 0x000fc400078ec0ff */
[----:B------:R-:W-:Y:S01]  /*168350*/  LOP3.LUT R7, R20, 0xffff, RZ, 0xc0, !PT ;  /* 0x0000ffff14077812 */ /* 0x000fe200078ec0ff */
[----:B------:R0:W-:Y:S03]  /*168360*/  STL [R1+0x2630], R8 ;  /* 0x0026300801007387 */ /* 0x0001e60000100800 */
[----:B------:R-:W-:Y:S02]  /*168370*/  PRMT R59, R7, 0x3340, R0 ;  /* 0x00003340073b7816 */ /* 0x000fe40000000000 */
[----:B0-----:R-:W-:-:S04]  /*168380*/  LOP3.LUT R8, R3, 0xffff, RZ, 0xc0, !PT ;  /* 0x0000ffff03087812 */ /* 0x001fc800078ec0ff */
[----:B------:R-:W-:Y:S02]  /*168390*/  PRMT R60, R2, 0x3340, R8 ;  /* 0x00003340023c7816 */ /* 0x000fe40000000008 */
[----:B------:R-:W-:Y:S02]  /*1683a0*/  SHF.R.U32.HI R3, RZ, 0x8, R2 ;  /* 0x00000008ff037819 */ /* 0x000fe40000011602 */
[----:B------:R-:W4:Y:S01]  /*1683b0*/  LDL.LU R2, [R1+0x53c] ;  /* 0x00053c0001027983 */ /* 0x000f220000300800 */
[----:B------:R-:W-:-:S05]  /*1683c0*/  PRMT R10, R60, 0x5410, R59 ;  /* 0x000054103c0a7816 */ /* 0x000fca000000003b */
[----:B------:R0:W-:Y:S04]  /*1683d0*/  STL [R1+0x54d4], R10 ;  /* 0x0054d40a01007387 */ /* 0x0001e80000100800 */
[----:B------:R-:W4:Y:S01]  /*1683e0*/  LDL.LU R20, [R1+0x2d4] ;  /* 0x0002d40001147983 */ /* 0x000f220000300800 */
[----:B------:R-:W-:Y:S02]  /*1683f0*/  SHF.R.U32.HI R60, RZ, 0x8, R8 ;  /* 0x00000008ff3c7819 */ /* 0x000fe40000011608 */
[----:B------:R-:W-:Y:S02]  /*168400*/  SHF.R.U32.HI R59, RZ, 0x8, R7 ;  /* 0x00000008ff3b7819 */ /* 0x000fe40000011607 */
[----:B------:R-:W-:Y:S02]  /*168410*/  LOP3.LUT R3, R3, 0xffff, RZ, 0xc0, !PT ;  /* 0x0000ffff03037812 */ /* 0x000fe400078ec0ff */
[----:B------:R-:W-:-:S02]  /*168420*/  LOP3.LUT R60, R60, 0xffff, RZ, 0xc0, !PT ;  /* 0x0000ffff3c3c7812 */ /* 0x000fc400078ec0ff */
[----:B------:R-:W-:Y:S02]  /*168430*/  LOP3.LUT R59, R59, 0xffff, RZ, 0xc0, !PT ;  /* 0x0000ffff3b3b7812 */ /* 0x000fe400078ec0ff */
[----:B------:R-:W-:Y:S02]  /*168440*/  PRMT R7, R3, 0x3340, R60 ;  /* 0x0000334003077816 */ /* 0x000fe4000000003c */
[----:B------:R-:W-:Y:S02]  /*168450*/  PRMT R3, R59, 0x3340, R0 ;  /* 0x000033403b037816 */ /* 0x000fe40000000000 */
[----:B0-----:R-:W-:Y:S01]  /*168460*/  LOP3.LUT R10, R49, 0xffff, RZ, 0xc0, !PT ;  /* 0x0000ffff310a7812 */ /* 0x001fe200078ec0ff */
[----:B------:R-:W-:Y:S04]  /*168470*/  STL [R1+0x6ac], R7 ;  /* 0x0006ac0701007387 */ /* 0x000fe80000100800 */
[----:B------:R-:W4:Y:S04]  /*168480*/  LDL.LU R49, [R1+0x6dd0] ;  /* 0x006dd00001317983 */ /* 0x000f280000300800 */
[----:B------:R0:W-:Y:S04]  /*168490*/  STL [R1+0x360], R3 ;  /* 0x0003600301007387 */ /* 0x0001e80000100800 */
[----:B0-----:R-:W4:Y:S01]  /*1684a0*/  LDL.LU R3, [R1+0x6b4] ;  /* 0x0006b40001037983 */ /* 0x001f220000300800 */
[----:B--2---:R-:W-:-:S02]  /*1684b0*/  LOP3.LUT R7, R6, 0xffff, RZ, 0xc0, !PT ;  /* 0x0000ffff06077812 */ /* 0x004fc400078ec0ff */
[----:B---3--:R-:W-:Y:S01]  /*1684c0*/  LOP3.LUT R8, R14, 0xffff, RZ, 0xc0, !PT ;  /* 0x0000ffff0e087812 */ /* 0x008fe200078ec0ff */
[----:B------:R-:W2:Y:S04]  /*1684d0*/  LDL.LU R6, [R1+0x184] ;  /* 0x0001840001067983 */ /* 0x000ea80000300800 */
[----:B------:R-:W3:Y:S01]  /*1684e0*/  LDL.LU R14, [R1+0x464] ;  /* 0x00046400010e7983 */ /* 0x000ee20000300800 */
[----:B------:R-:W-:Y:S02]  /*1684f0*/  PRMT R59, R10, 0x3340, R0 ;  /* 0x000033400a3b7816 */ /* 0x000fe40000000000 */
[----:B------:R-:W-:Y:S01]  /*168500*/  PRMT R60, R7, 0x3340, R8 ;  /* 0x00003340073c7816 */ /* 0x000fe20000000008 */
[----:B------:R-:W-:Y:S01]  /*168510*/  VIADD R58, R58, UR6 ;  /* 0x000000063a3a7c36 */ /* 0x000fe20008000000 */
[----:B------:R-:W-:-:S02]  /*168520*/  SHF.R.U32.HI R7, RZ, 0x8, R7 ;  /* 0x00000008ff077819 */ /* 0x000fc40000011607 */
[----:B------:R-:W-:Y:S02]  /*168530*/  SHF.R.U32.HI R8, RZ, 0x8, R8 ;  /* 0x00000008ff087819 */ /* 0x000fe40000011608 */
[----:B------:R-:W-:Y:S02]  /*168540*/  PRMT R11, R60, 0x5410, R59 ;  /* 0x000054103c0b7816 */ /* 0x000fe4000000003b */
[----:B------:R-:W-:Y:S02]  /*168550*/  SHF.R.U32.HI R60, RZ, 0x8, R9 ;  /* 0x00000008ff3c7819 */ /* 0x000fe40000011609 */
[----:B------:R-:W-:Y:S02]  /*168560*/  SHF.R.S32.HI R59, RZ, 0x1f, R58 ;  /* 0x0000001fff3b7819 */ /* 0x000fe4000001143a */
[----:B------:R-:W-:Y:S02]  /*168570*/  IADD3 R12, P0, R58, R36, RZ ;  /* 0x000000243a0c7210 */ /* 0x000fe40007f1e0ff */
[----:B------:R-:W-:-:S02]  /*168580*/  LOP3.LUT R7, R7, 0xffff, RZ, 0xc0, !PT ;  /* 0x0000ffff07077812 */ /* 0x000fc400078ec0ff */
[----:B------:R-:W-:Y:S02]  /*168590*/  LOP3.LUT R60, R60, 0xffff, RZ, 0xc0, !PT ;  /* 0x0000ffff3c3c7812 */ /* 0x000fe400078ec0ff */
[----:B------:R-:W-:Y:S02]  /*1685a0*/  LOP3.LUT R8, R8, 0xffff, RZ, 0xc0, !PT ;  /* 0x0000ffff08087812 */ /* 0x000fe400078ec0ff */
[----:B------:R-:W-:Y:S01]  /*1685b0*/  LOP3.LUT R22, R22, 0xffff, RZ, 0xc0, !PT ;  /* 0x0000ffff16167812 */ /* 0x000fe200078ec0ff */
[----:B------:R-:W-:Y:S01]  /*1685c0*/  IMAD.X R13, R59, 0x1, R37, P0 ;  /* 0x000000013b0d7824 */ /* 0x000fe200000e0625 */
[----:B------:R-:W-:Y:S02]  /*1685d0*/  PRMT R9, R60, 0x3340, R0 ;  /* 0x000033403c097816 */ /* 0x000fe40000000000 */
[----:B------:R-:W-:Y:S01]  /*1685e0*/  PRMT R7, R7, 0x3340, R8 ;  /* 0x0000334007077816 */ /* 0x000fe20000000008 */
[----:B------:R-:W-:Y:S04]  /*1685f0*/  STL [R1+0x54cc], R11 ;  /* 0x0054cc0b01007387 */ /* 0x000fe80000100800 */
[----:B------:R-:W-:Y:S04]  /*168600*/  STL.64 [R1+0xd78], R12 ;  /* 0x000d780c01007387 */ /* 0x000fe80000100a00 */
[----:B------:R-:W-:Y:S01]  /*168610*/  STL [R1+0x35c], R9 ;  /* 0x00035c0901007387 */ /* 0x000fe20000100800 */
[----:B------:R-:W-:-:S03]  /*168620*/  ULDC UR6, c[0x0][0x248] ;  /* 0x0000920000067ab9 */ /* 0x000fc60000000800 */
[----:B------:R0:W-:Y:S01]  /*168630*/  STL [R1+0x25f4], R7 ;  /* 0x0025f40701007387 */ /* 0x0001e20000100800 */
[----:B----4-:R-:W-:-:S04]  /*168640*/  LOP3.LUT R2, R2, 0xffff, RZ, 0xc0, !PT ;  /* 0x0000ffff02027812 */ /* 0x010fc800078ec0ff */
[----:B0-----:R-:W-:Y:S02]  /*168650*/  SHF.R.U32.HI R7, RZ, 0x8, R2 ;  /* 0x00000008ff077819 */ /* 0x001fe40000011602 */
[----:B------:R-:W-:Y:S02]  /*168660*/  LOP3.LUT R60, R20, 0xffff, RZ, 0xc0, !PT ;  /* 0x0000ffff143c7812 */ /* 0x000fe400078ec0ff */
[----:B------:R-:W-:Y:S02]  /*168670*/  LOP3.LUT R20, R51, 0xffff, RZ, 0xc0, !PT ;  /* 0x0000ffff33147812 */ /* 0x000fe400078ec0ff */
[----:B------:R-:W4:Y:S01]  /*168680*/  LDL.LU R51, [R1+0x6d4] ;  /* 0x0006d40001337983 */ /* 0x000f220000300800 */
[----:B------:R-:W-:Y:S02]  /*168690*/  PRMT R2, R2, 0x3340, R60 ;  /* 0x0000334002027816 */ /* 0x000fe4000000003c */
[----:B------:R-:W-:-:S03]  /*1686a0*/  LOP3.LUT R9, R7, 0xffff, RZ, 0xc0, !PT ;  /* 0x0000ffff07097812 */ /* 0x000fc600078ec0ff */
[----:B------:R0:W-:Y:S04]  /*1686b0*/  STL [R1+0x6cd4], R2 ;  /* 0x006cd40201007387 */ /* 0x0001e80000100800 */
[----:B------:R-:W4:Y:S04]  /*1686c0*/  LDL.LU R8, [R1+0x18c] ;  /* 0x00018c0001087983 */ /* 0x000f280000300800 */
[----:B------:R-:W4:Y:S01]  /*1686d0*/  LDL.LU R7, [R1+0x46c] ;  /* 0x00046c0001077983 */ /* 0x000f220000300800 */
[----:B------:R-:W-:Y:S02]  /*1686e0*/  SHF.R.U32.HI R60, RZ, 0x8, R60 ;  /* 0x00000008ff3c7819 */ /* 0x000fe4000001163c */
[----:B------:R-:W-:-:S02]  /*1686f0*/  SHF.R.U32.HI R11, RZ, 0x8, R20 ;  /* 0x00000008ff0b7819 */ /* 0x000fc40000011614 */
[----:B0-----:R-:W-:Y:S02]  /*168700*/  LOP3.LUT R2, R60, 0xffff, RZ, 0xc0, !PT ;  /* 0x0000ffff3c027812 */ /* 0x001fe400078ec0ff */
[----:B------:R-:W-:Y:S02]  /*168710*/  LOP3.LUT R60, R11, 0xffff, RZ, 0xc0, !PT ;  /* 0x0000ffff0b3c7812 */ /* 0x000fe400078ec0ff */
[----:B------:R-:W-:Y:S02]  /*168720*/  PRMT R2, R9, 0x3340, R2 ;  /* 0x0000334009027816 */ /* 0x000fe40000000002 */
[----:B------:R-:W-:Y:S02]  /*168730*/  PRMT R9, R60, 0x3340, R0 ;  /* 0x000033403c097816 */ /* 0x000fe40000000000 */
[----:B------:R-:W-:Y:S01]  /*168740*/  LOP3.LUT R3, R3, 0xffff, RZ, 0xc0, !PT ;  /* 0x0000ffff03037812 */ /* 0x000fe200078ec0ff */
[----:B------:R2:W-:Y:S04]  /*168750*/  STL [R1+0x6a0], R2 ;  /* 0x0006a00201007387 */ /* 0x0005e80000100800 */
[----:B------:R3:W-:Y:S01]  /*168760*/  STL [R1+0x358], R9 ;  /* 0x0003580901007387 */ /* 0x0007e20000100800 */
[----:B--2---:R-:W-:-:S02]  /*168770*/  LOP3.LUT R2, R6, 0xffff, RZ, 0xc0, !PT ;  /* 0x0000ffff06027812 */ /* 0x004fc400078ec0ff */
[----:B---3--:R-:W-:Y:S02]  /*168780*/  LOP3.LUT R9, R14, 0xffff, RZ, 0xc0, !PT ;  /* 0x0000ffff0e097812 */ /* 0x008fe400078ec0ff */
[----:B------:R-:W-:Y:S02]  /*168790*/  PRMT R60, R2, 0x3340, R0 ;  /* 0x00003340023c7816 */ /* 0x000fe40000000000 */
[----:B------:R-:W-:-:S04]  /*1687a0*/  PRMT R6, R3, 0x3340, R9 ;  /* 0x0000334003067816 */ /* 0x000fc80000000009 */
[----:B------:R-:W-:Y:S02]  /*1687b0*/  PRMT R11, R6, 0x5410, R60 ;  /* 0x00005410060b7816 */ /* 0x000fe4000000003c */
[----:B------:R-:W2:Y:S04]  /*1687c0*/  LDL.LU R6, [R1+0x54c] ;  /* 0x00054c0001067983 */ /* 0x000ea80000300800 */
[----:B------:R-:W3:Y:S01]  /*1687d0*/  LDL.LU R14, [R1+0x2dc] ;  /* 0x0002dc00010e7983 */ /* 0x000ee20000300800 */
[----:B------:R-:W-:Y:S02]  /*1687e0*/  IADD3 R12, P0, R58, R34, RZ ;  /* 0x000000223a0c7210 */ /* 0x000fe40007f1e0ff */
[----:B------:R-:W-:-:S03]  /*1687f0*/  SHF.R.U32.HI R60, RZ, 0x8, R10 ;  /* 0x00000008ff3c7819 */ /* 0x000fc6000001160a */
[----:B------:R-:W-:Y:S01]  /*168800*/  IMAD.X R13, R59, 0x1, R35, P0 ;  /* 0x000000013b0d7824 */ /* 0x000fe200000e0623 */
[----:B------:R-:W-:Y:S01]  /*168810*/  LOP3.LUT R60, R60, 0xffff, RZ, 0xc0, !PT ;  /* 0x0000ffff3c3c7812 */ /* 0x000fe200078ec0ff */
[----:B------:R-:W-:Y:S01]  /*168820*/  STL [R1+0x54c0], R11 ;  /* 0x0054c00b01007387 */ /* 0x000fe20000100800 */
[----:B------:R-:W-:Y:S02]  /*168830*/  SHF.R.U32.HI R3, RZ, 0x8, R3 ;  /* 0x00000008ff037819 */ /* 0x000fe40000011603 */
[----:B------:R-:W-:Y:S01]  /*168840*/  SHF.R.U32.HI R9, RZ, 0x8, R9 ;  /* 0x00000008ff097819 */ /* 0x000fe20000011609 */
[----:B------:R0:W-:Y:S01]  /*168850*/  STL.64 [R1+0xd70], R12 ;  /* 0x000d700c01007387 */ /* 0x0001e20000100a00 */
[----:B------:R-:W-:Y:S02]  /*168860*/  IADD3 R10, P0, R58, R38, RZ ;  /* 0x000000263a0a7210 */ /* 0x000fe40007f1e0ff */
[----:B------:R-:W-:Y:S02]  /*168870*/  LOP3.LUT R3, R3, 0xffff, RZ, 0xc0, !PT ;  /* 0x0000ffff03037812 */ /* 0x000fe400078ec0ff */
[----:B------:R-:W-:-:S02]  /*168880*/  LOP3.LUT R9, R9, 0xffff, RZ, 0xc0, !PT ;  /* 0x0000ffff09097812 */ /* 0x000fc400078ec0ff */
[----:B0-----:R-:W-:Y:S02]  /*168890*/  PRMT R12, R60, 0x3340, R0 ;  /* 0x000033403c0c7816 */ /* 0x001fe40000000000 */
[----:B------:R-:W-:Y:S02]  /*1688a0*/  SHF.R.U32.HI R60, RZ, 0x8, R2 ;  /* 0x00000008ff3c7819 */ /* 0x000fe40000011602 */
[----:B------:R-:W-:Y:S01]  /*1688b0*/  PRMT R3, R3, 0x3340, R9 ;  /* 0x0000334003037816 */ /* 0x000fe20000000009 */
[----:B------:R-:W-:Y:S01]  /*1688c0*/  IMAD.X R11, R59, 0x1, R39, P0 ;  /* 0x000000013b0b7824 */ /* 0x000fe200000e0627 */
[----:B------:R-:W-:Y:S01]  /*1688d0*/  LOP3.LUT R60, R60, 0xffff, RZ, 0xc0, !PT ;  /* 0x0000ffff3c3c7812 */ /* 0x000fe200078ec0ff */
[----:B------:R-:W-:Y:S04]  /*1688e0*/  STL [R1+0x354], R12 ;  /* 0x0003540c01007387 */ /* 0x000fe80000100800 */
[----:B------:R4:W-:Y:S01]  /*1688f0*/  STL [R1+0x6a8], R3 ;  /* 0x0006a80301007387 */ /* 0x0009e20000100800 */
[----:B------:R-:W-:-:S03]  /*168900*/  PRMT R2, R60, 0x3340, R0 ;  /* 0x000033403c027816 */ /* 0x000fc60000000000 */
[----:B------:R0:W-:Y:S01]  /*168910*/  STL.64 [R1+0xd68], R10 ;  /* 0x000d680a01007387 */ /* 0x0001e20000100a00 */
[----:B----4-:R-:W-:-:S03]  /*168920*/  LOP3.LUT R3, R51, 0xffff, RZ, 0xc0, !PT ;  /* 0x0000ffff33037812 */ /* 0x010fc600078ec0ff */
[----:B------:R-:W4:Y:S04]  /*168930*/  LDL.LU R51, [R1+0x548] ;  /* 0x0005480001337983 */ /* 0x000f280000300800 */
[----:B------:R1:W-:Y:S01]  /*168940*/  STL [R1+0x350], R2 ;  /* 0x0003500201007387 */ /* 0x0003e20000100800 */
[----:B0-----:R-:W-:Y:S02]  /*168950*/  LOP3.LUT R10, R8, 0xffff, RZ, 0xc0, !PT ;  /* 0x0000ffff080a7812 */ /* 0x001fe400078ec0ff */
[----:B------:R-:W-:Y:S02]  /*168960*/  IADD3 R8, P0, R58, R40, RZ ;  /* 0x000000283a087210 */ /* 0x000fe40007f1e0ff */
[----:B-1----:R-:W-:Y:S02]  /*168970*/  LOP3.LUT R2, R7, 0xffff, RZ, 0xc0, !PT ;  /* 0x0000ffff07027812 */ /* 0x002fe400078ec0ff */
[----:B------:R-:W-:-:S02]  /*168980*/  PRMT R60, R10, 0x3340, R0 ;  /* 0x000033400a3c7816 */ /* 0x000fc40000000000 */
[--C-:B------:R-:W-:Y:S01]  /*168990*/  PRMT R7, R3, 0x3340, R2.reuse ;  /* 0x0000334003077816 */ /* 0x100fe20000000002 */
[----:B------:R-:W-:Y:S01]  /*1689a0*/  IMAD.X R9, R59, 0x1, R41, P0 ;  /* 0x000000013b097824 */ /* 0x000fe200000e0629 */
[----:B------:R-:W-:Y:S02]  /*1689b0*/  SHF.R.U32.HI R59, RZ, 0x8, R2 ;  /* 0x00000008ff3b7819 */ /* 0x000fe40000011602 */
[----:B------:R-:W-:Y:S02]  /*1689c0*/  PRMT R7, R7, 0x5410, R60 ;  /* 0x0000541007077816 */ /* 0x000fe4000000003c */
[----:B------:R-:W-:Y:S02]  /*1689d0*/  SHF.R.U32.HI R60, RZ, 0x8, R3 ;  /* 0x00000008ff3c7819 */ /* 0x000fe40000011603 */
[----:B------:R-:W-:Y:S02]  /*1689e0*/  LOP3.LUT R59, R59, 0xffff, RZ, 0xc0, !PT ;  /* 0x0000ffff3b3b7812 */ /* 0x000fe400078ec0ff */
[----:B------:R-:W-:Y:S01]  /*1689f0*/  LOP3.LUT R60, R60, 0xffff, RZ, 0xc0, !PT ;  /* 0x0000ffff3c3c7812 */ /* 0x000fe200078ec0ff */
[----:B------:R0:W-:Y:S04]  /*168a00*/  STL [R1+0x54bc], R7 ;  /* 0x0054bc0701007387 */ /* 0x0001e80000100800 */
[----:B------:R-:W-:Y:S01]  /*168a10*/  STL.64 [R1+0xd60], R8 ;  /* 0x000d600801007387 */ /* 0x000fe20000100a00 */
[----:B------:R-:W-:-:S02]  /*168a20*/  LOP3.LUT R3, R21, 0xffff, RZ, 0xc0, !PT ;  /* 0x0000ffff15037812 */ /* 0x000fc400078ec0ff */
[----:B0-----:R-:W-:-:S05]  /*168a30*/  PRMT R7, R60, 0x3340, R59 ;  /* 0x000033403c077816 */ /* 0x001fca000000003b */
[----:B------:R0:W-:Y:S04]  /*168a40*/  STL [R1+0x2594], R7 ;  /* 0x0025940701007387 */ /* 0x0001e80000100800 */
[----:B------:R-:W4:Y:S01]  /*168a50*/  LDL.LU R21, [R1+0x6dcc] ;  /* 0x006dcc0001157983 */ /* 0x000f220000300800 */
[----:B------:R-:W-:Y:S02]  /*168a60*/  PRMT R59, R3, 0x3340, R0 ;  /* 0x00003340033b7816 */ /* 0x000fe40000000000 */
[----:B--2---:R-:W-:Y:S02]  /*168a70*/  LOP3.LUT R2, R6, 0xffff, RZ, 0xc0, !PT ;  /* 0x0000ffff06027812 */ /* 0x004fe400078ec0ff */
[----:B---3--:R-:W-:-:S04]  /*168a80*/  LOP3.LUT R6, R14, 0xffff, RZ, 0xc0, !PT ;  /* 0x0000ffff0e067812 */ /* 0x008fc800078ec0ff */
[----:B------:R-:W-:-:S04]  /*168a90*/  PRMT R60, R2, 0x3340, R6 ;  /* 0x00003340023c7816 */ /* 0x000fc80000000006 */
[----:B0-----:R-:W-:Y:S02]  /*168aa0*/  PRMT R7, R60, 0x5410, R59 ;  /* 0x000054103c077816 */ /* 0x001fe4000000003b */
[----:B------:R-:W-:-:S03]  /*168ab0*/  SHF.R.U32.HI R59, RZ, 0x8, R3 ;  /* 0x00000008ff3b7819 */ /* 0x000fc60000011603 */
[----:B------:R0:W-:Y:S04]  /*168ac0*/  STL [R1+0x54b8], R7 ;  /* 0x0054b80701007387 */ /* 0x0001e80000100800 */
[----:B------:R-:W2:Y:S04]  /*168ad0*/  LDL.LU R8, [R1+0x724] ;  /* 0x0007240001087983 */ /* 0x000ea80000300800 */
[----:B0-----:R-:W3:Y:S04]  /*168ae0*/  LDL.LU R7, [R1+0x194] ;  /* 0x0001940001077983 */ /* 0x001ee80000300800 */
[----:B------:R-:W3:Y:S01]  /*168af0*/  LDL.LU R3, [R1+0x470] ;  /* 0x0004700001037983 */ /* 0x000ee20000300800 */
[----:B------:R-:W-:-:S02]  /*168b00*/  SHF.R.U32.HI R2, RZ, 0x8, R2 ;  /* 0x00000008ff027819 */ /* 0x000fc40000011602 */
[----:B------:R-:W-:Y:S02]  /*168b10*/  SHF.R.U32.HI R60, RZ, 0x8, R6 ;  /* 0x00000008ff3c7819 */ /* 0x000fe40000011606 */
[----:B------:R-:W-:Y:S02]  /*168b20*/  LOP3.LUT R2, R2, 0xffff, RZ, 0xc0, !PT ;  /* 0x0000ffff02027812 */ /* 0x000fe400078ec0ff */
[----:B------:R-:W-:-:S04]  /*168b30*/  LOP3.LUT R60, R60, 0xffff, RZ, 0xc0, !PT ;  /* 0x0000ffff3c3c7812 */ /* 0x000fc800078ec0ff */
[----:B------:R-:W-:Y:S02]  /*168b40*/  PRMT R2, R2, 0x3340, R60 ;  /* 0x0000334002027816 */ /* 0x000fe4000000003c */
[----:B------:R-:W-:-:S03]  /*168b50*/  LOP3.LUT R59, R59, 0xffff, RZ, 0xc0, !PT ;  /* 0x0000ffff3b3b7812 */ /* 0x000fc600078ec0ff */
[----:B------:R-:W-:Y:S01]  /*168b60*/  STL [R1+0x6a4], R2 ;  /* 0x0006a40201007387 */ /* 0x000fe20000100800 */
[--C-:B------:R-:W-:Y:S02]  /*168b70*/  PRMT R6, R59, 0x3340, R0.reuse ;  /* 0x000033403b067816 */ /* 0x100fe40000000000 */
[----:B------:R-:W-:-:S03]  /*168b80*/  PRMT R59, R22, 0x3340, R0 ;  /* 0x00003340163b7816 */ /* 0x000fc60000000000 */
[----:B------:R0:W-:Y:S04]  /*168b90*/  STL [R1+0x34c], R6 ;  /* 0x00034c0601007387 */ /* 0x0001e80000100800 */
[----:B------:R-:W-:Y:S04]  /*168ba0*/  STL [R1+0x6cd8], R22 ;  /* 0x006cd81601007387 */ /* 0x000fe80000100800 */
[----:B0-----:R-:W3:Y:S04]  /*168bb0*/  LDL.LU R6, [R1+0x750] ;  /* 0x0007500001067983 */ /* 0x001ee80000300800 */
[----:B------:R-:W3:Y:S01]  /*168bc0*/  LDL.LU R14, [R1+0x1a4] ;  /* 0x0001a400010e7983 */ /* 0x000ee20000300800 */
[----:B----4-:R-:W-:Y:S01]  /*168bd0*/  LOP3.LUT R2, R51, 0xffff, RZ, 0xc0, !PT ;  /* 0x0000ffff33027812 */ /* 0x010fe200078ec0ff */
[----:B------:R-:W-:Y:S01]  /*168be0*/  VIADD R58, R58, UR6 ;  /* 0x000000063a3a7c36 */ /* 0x000fe20008000000 */
[----:B------:R-:W-:Y:S01]  /*168bf0*/  LOP3.LUT R24, R24, 0xffff, RZ, 0xc0, !PT ;  /* 0x0000ffff18187812 */ /* 0x000fe200078ec0ff */
[----:B------:R-:W-:Y:S01]  /*168c00*/  ULDC UR6, c[0x0][0x248] ;  /* 0x0000920000067ab9 */ /* 0x000fe20000000800 */
[----:B------:R-:W-:-:S04]  /*168c10*/  LOP3.LUT R9, R21, 0xffff, RZ, 0xc0, !PT ;  /* 0x0000ffff15097812 */ /* 0x000fc800078ec0ff */
[----:B------:R-:W-:-:S04]  /*168c20*/  PRMT R60, R2, 0x3340, R9 ;  /* 0x00003340023c7816 */ /* 0x000fc80000000009 */
[----:B------:R-:W-:-:S05]  /*168c30*/  PRMT R11, R60, 0x5410, R59 ;  /* 0x000054103c0b7816 */ /* 0x000fca000000003b */
[----:B------:R-:W-:Y:S04]  /*168c40*/  STL [R1+0x5500], R11 ;  /* 0x0055000b01007387 */ /* 0x000fe80000100800 */
[----:B------:R-:W4:Y:S01]  /*168c50*/  LDL.LU R51, [R1+0x474] ;  /* 0x0004740001337983 */ /* 0x000f220000300800 */
[----:B------:R-:W-:Y:S02]  /*168c60*/  SHF.R.U32.HI R2, RZ, 0x8, R2 ;  /* 0x00000008ff027819 */ /* 0x000fe40000011602 */
[----:B------:R-:W-:Y:S02]  /*168c70*/  SHF.R.U32.HI R9, RZ, 0x8, R9 ;  /* 0x00000008ff097819 */ /* 0x000fe40000011609 */
[----:B------:R-:W-:Y:S02]  /*168c80*/  SHF.R.U32.HI R60, RZ, 0x8, R10 ;  /* 0x00000008ff3c7819 */ /* 0x000fe4000001160a */
[----:B------:R-:W-:-:S02]  /*168c90*/  LOP3.LUT R2, R2, 0xffff, RZ, 0xc0, !PT ;  /* 0x0000ffff02027812 */ /* 0x000fc400078ec0ff */
[----:B------:R-:W-:Y:S02]  /*168ca0*/  LOP3.LUT R9, R9, 0xffff, RZ, 0xc0, !PT ;  /* 0x0000ffff09097812 */ /* 0x000fe400078ec0ff */
[----:B------:R-:W-:Y:S02]  /*168cb0*/  LOP3.LUT R60, R60, 0xffff, RZ, 0xc0, !PT ;  /* 0x0000ffff3c3c7812 */ /* 0x000fe400078ec0ff */
[----:B------:R-:W-:Y:S02]  /*168cc0*/  SHF.R.S32.HI R59, RZ, 0x1f, R58 ;  /* 0x0000001fff3b7819 */ /* 0x000fe4000001143a */
[----:B------:R-:W-:Y:S02]  /*168cd0*/  PRMT R21, R2, 0x3340, R9 ;  /* 0x0000334002157816 */ /* 0x000fe40000000009 */
[----:B------:R-:W-:Y:S02]  /*168ce0*/  IADD3 R12, P0, R58, R36, RZ ;  /* 0x000000243a0c7210 */ /* 0x000fe40007f1e0ff */
[----:B------:R-:W-:-:S03]  /*168cf0*/  PRMT R10, R60, 0x3340, R0 ;  /* 0x000033403c0a7816 */ /* 0x000fc60000000000 */
[----:B------:R-:W-:-:S05]  /*168d00*/  IMAD.X R13, R59, 0x1, R37, P0 ;  /* 0x000000013b0d7824 */ /* 0x000fca00000e0625 */
[----:B------:R-:W-:Y:S04]  /*168d10*/  STL.64 [R1+0xd58], R12 ;  /* 0x000d580c01007387 */ /* 0x000fe80000100a00 */
[----:B------:R-:W-:Y:S04]  /*168d20*/  STL [R1+0x6a88], R21 ;  /* 0x006a881501007387 */ /* 0x000fe80000100800 */
[----:B------:R-:W-:Y:S01]  /*168d30*/  STL [R1+0x348], R10 ;  /* 0x0003480a01007387 */ /* 0x000fe20000100800 */
[----:B--2---:R-:W-:Y:S02]  /*168d40*/  LOP3.LUT R2, R8, 0xffff, RZ, 0xc0, !PT ;  /* 0x0000ffff08027812 */ /* 0x004fe400078ec0ff */
[----:B---3--:R-:W-:-:S02]  /*168d50*/  LOP3.LUT R9, R7, 0xffff, RZ, 0xc0, !PT ;  /* 0x0000ffff07097812 */ /* 0x008fc400078ec0ff */
[----:B------:R-:W-:Y:S02]  /*168d60*/  LOP3.LUT R8, R3, 0xffff, RZ, 0xc0, !PT ;  /* 0x0000ffff03087812 */ /* 0x000fe400078ec0ff */
[----:B------:R-:W-:Y:S02]  /*168d70*/  PRMT R60, R9, 0x3340, R0 ;  /* 0x00003340093c7816 */ /* 0x000fe40000000000 */
        /* <DEDUP_REMOVED lines=11> */
[----:B------:R-:W3:Y:S01]  /*168e30*/  LDL.LU R7, [R1+0x2ec] ;  /* 0x0002ec0001077983 */ /* 0x000ee20000300800 */
[----:B------:R-:W-:Y:S01]  /*168e40*/  IMAD.X R11, R59, 0x1, R35, P0 ;  /* 0x000000013b0b7824 */ /* 0x000fe200000e0623 */
[----:B------:R-:W-:Y:S02]  /*168e50*/  PRMT R2, R2, 0x3340, R8 ;  /* 0x0000334002027816 */ /* 0x000fe40000000008 */
[----:B------:R-:W-:Y:S02]  /*168e60*/  PRMT R9, R60, 0x3340, R0 ;  /* 0x000033403c097816 */ /* 0x000fe40000000000 */
[----:B------:R-:W-:Y:S04]  /*168e70*/  STL.64 [R1+0xd50], R10 ;  /* 0x000d500a01007387 */ /* 0x000fe80000100a00 */
[----:B------:R0:W-:Y:S04]  /*168e80*/  STL [R1+0x2530], R2 ;  /* 0x0025300201007387 */ /* 0x0001e80000100800 */
[----:B------:R4:W-:Y:S01]  /*168e90*/  STL [R1+0x344], R9 ;  /* 0x0003440901007387 */ /* 0x0009e20000100800 */
[----:B------:R-:W-:-:S03]  /*168ea0*/  LOP3.LUT R8, R6, 0xffff, RZ, 0xc0, !PT ;  /* 0x0000ffff06087812 */ /* 0x000fc600078ec0ff */
[----:B------:R-:W3:Y:S01]  /*168eb0*/  LDL.LU R6, [R1+0x588] ;  /* 0x0005880001067983 */ /* 0x000ee20000300800 */
[----:B0-----:R-:W-:-:S04]  /*168ec0*/  LOP3.LUT R2, R14, 0xffff, RZ, 0xc0, !PT ;  /* 0x0000ffff0e027812 */ /* 0x001fc800078ec0ff */
[----:B------:R-:W-:Y:S02]  /*168ed0*/  PRMT R60, R2, 0x3340, R0 ;  /* 0x00003340023c7816 */ /* 0x000fe40000000000 */
[----:B----4-:R-:W-:-:S04]  /*168ee0*/  LOP3.LUT R9, R51, 0xffff, RZ, 0xc0, !PT ;  /* 0x0000ffff33097812 */ /* 0x010fc800078ec0ff */
[--C-:B------:R-:W-:Y:S02]  /*168ef0*/  PRMT R10, R8, 0x3340, R9.reuse ;  /* 0x00003340080a7816 */ /* 0x100fe40000000009 */
[----:B------:R-:W-:Y:S02]  /*168f00*/  SHF.R.U32.HI R8, RZ, 0x8, R8 ;  /* 0x00000008ff087819 */ /* 0x000fe40000011608 */
[----:B------:R-:W-:Y:S02]  /*168f10*/  PRMT R12, R10, 0x5410, R60 ;  /* 0x000054100a0c7816 */ /* 0x000fe4000000003c */
[----:B------:R-:W-:Y:S02]  /*168f20*/  IADD3 R10, P0, R58, R38, RZ ;  /* 0x000000263a0a7210 */ /* 0x000fe40007f1e0ff */
[----:B------:R-:W-:Y:S02]  /*168f30*/  SHF.R.U32.HI R60, RZ, 0x8, R9 ;  /* 0x00000008ff3c7819 */ /* 0x000fe40000011609 */
[----:B------:R-:W-:-:S02]  /*168f40*/  LOP3.LUT R8, R8, 0xffff, RZ, 0xc0, !PT ;  /* 0x0000ffff08087812 */ /* 0x000fc400078ec0ff */
[----:B------:R-:W-:Y:S01]  /*168f50*/  LOP3.LUT R60, R60, 0xffff, RZ, 0xc0, !PT ;  /* 0x0000ffff3c3c7812 */ /* 0x000fe200078ec0ff */
[----:B------:R-:W-:Y:S01]  /*168f60*/  IMAD.X R11, R59, 0x1, R39, P0 ;  /* 0x000000013b0b7824 */ /* 0x000fe200000e0627 */
[----:B------:R-:W-:Y:S02]  /*168f70*/  STL [R1+0x54f0], R12 ;  /* 0x0054f00c01007387 */ /* 0x000fe40000100800 */
[----:B------:R-:W-:Y:S02]  /*168f80*/  PRMT R8, R8, 0x3340, R60 ;  /* 0x0000334008087816 */ /* 0x000fe4000000003c */
[----:B------:R-:W-:Y:S04]  /*168f90*/  STL.64 [R1+0xd40], R10 ;  /* 0x000d400a01007387 */ /* 0x000fe80000100a00 */
[----:B------:R-:W4:Y:S04]  /*168fa0*/  LDL.LU R14, [R1+0x1ac] ;  /* 0x0001ac00010e7983 */ /* 0x000f280000300800 */
[----:B------:R-:W4:Y:S04]  /*168fb0*/  LDL.LU R51, [R1+0x77c] ;  /* 0x00077c0001337983 */ /* 0x000f280000300800 */
        /* <DEDUP_REMOVED lines=11> */
[----:B---3--:R-:W-:Y:S02]  /*169070*/  LOP3.LUT R7, R7, 0xffff, RZ, 0xc0, !PT ;  /* 0x0000ffff07077812 */ /* 0x008fe400078ec0ff */
        /* <DEDUP_REMOVED lines=13> */
[----:B------:R1:W-:Y:S01]  /*169150*/  STL [R1+0x33c], R2 ;  /* 0x00033c0201007387 */ /* 0x0003e20000100800 */
[----:B--2---:R-:W-:-:S03]  /*169160*/  LOP3.LUT R11, R23, 0xffff, RZ, 0xc0, !PT ;  /* 0x0000ffff170b7812 */ /* 0x004fc600078ec0ff */
[----:B------:R-:W2:Y:S04]  /*169170*/  LDL.LU R23, [R1+0x6dc4] ;  /* 0x006dc40001177983 */ /* 0x000ea80000300800 */
[----:B0-----:R-:W3:Y:S01]  /*169180*/  LDL.LU R3, [R1+0x7a8] ;  /* 0x0007a80001037983 */ /* 0x001ee20000300800 */
[----:B------:R-:W-:-:S03]  /*169190*/  LOP3.LUT R9, R6, 0xffff, RZ, 0xc0, !PT ;  /* 0x0000ffff06097812 */ /* 0x000fc600078ec0ff */
[----:B------:R-:W3:Y:S04]  /*1691a0*/  LDL.LU R8, [R1+0x1b0] ;  /* 0x0001b00001087983 */ /* 0x000ee80000300800 */
[----:B------:R-:W3:Y:S01]  /*1691b0*/  LDL.LU R6, [R1+0x47c] ;  /* 0x00047c0001067983 */ /* 0x000ee20000300800 */
[----:B------:R-:W-:Y:S02]  /*1691c0*/  PRMT R59, R24, 0x3340, R0 ;  /* 0x00003340183b7816 */ /* 0x000fe40000000000 */
[----:B------:R-:W-:-:S04]  /*1691d0*/  PRMT R60, R9, 0x3340, R11 ;  /* 0x00003340093c7816 */ /* 0x000fc8000000000b */
[----:B------:R-:W-:Y:S01]  /*1691e0*/  PRMT R10, R60, 0x5410, R59 ;  /* 0x000054103c0a7816 */ /* 0x000fe2000000003b */
[----:B------:R-:W-:Y:S01]  /*1691f0*/  STL [R1+0x6cdc], R24 ;  /* 0x006cdc1801007387 */ /* 0x000fe20000100800 */
[----:B----4-:R-:W-:Y:S02]  /*169200*/  LOP3.LUT R7, R14, 0xffff, RZ, 0xc0, !PT ;  /* 0x0000ffff0e077812 */ /* 0x010fe400078ec0ff */
[----:B-1----:R-:W-:Y:S01]  /*169210*/  LOP3.LUT R2, R51, 0xffff, RZ, 0xc0, !PT ;  /* 0x0000ffff33027812 */ /* 0x002fe200078ec0ff */
[----:B------:R2:W-:Y:S01]  /*169220*/  STL [R1+0x54dc], R10 ;  /* 0x0054dc0a01007387 */ /* 0x0005e20000100800 */
[----:B------:R-:W-:Y:S01]  /*169230*/  PRMT R59, R7, 0x3340, R0 ;  /* 0x00003340073b7816 */ /* 0x000fe20000000000 */
[----:B------:R-:W-:Y:S01]  /*169240*/  VIADD R58, R58, UR6 ;  /* 0x000000063a3a7c36 */ /* 0x000fe20008000000 */
[----:B------:R-:W-:Y:S01]  /*169250*/  SHF.R.U32.HI R9, RZ, 0x8, R9 ;  /* 0x00000008ff097819 */ /* 0x000fe20000011609 */
[----:B------:R-:W-:-:S03]  /*169260*/  ULDC UR6, c[0x0][0x248] ;  /* 0x0000920000067ab9 */ /* 0x000fc60000000800 */
[----:B------:R-:W-:Y:S02]  /*169270*/  IADD3 R12, P0, R58, R36, RZ ;  /* 0x000000243a0c7210 */ /* 0x000fe40007f1e0ff */
[----:B--2---:R-:W-:-:S04]  /*169280*/  LOP3.LUT R10, R23, 0xffff, RZ, 0xc0, !PT ;  /* 0x0000ffff170a7812 */ /* 0x004fc800078ec0ff */
[----:B------:R-:W-:-:S04]  /*169290*/  PRMT R60, R2, 0x3340, R10 ;  /* 0x00003340023c7816 */ /* 0x000fc8000000000a */
[----:B------:R-:W-:Y:S02]  /*1692a0*/  PRMT R14, R60, 0x5410, R59 ;  /* 0x000054103c0e7816 */ /* 0x000fe4000000003b */
[----:B------:R-:W-:-:S05]  /*1692b0*/  SHF.R.S32.HI R59, RZ, 0x1f, R58 ;  /* 0x0000001fff3b7819 */ /* 0x000fca000001143a */
[----:B------:R-:W-:Y:S01]  /*1692c0*/  IMAD.X R13, R59, 0x1, R37, P0 ;  /* 0x000000013b0d7824 */ /* 0x000fe200000e0625 */
[----:B------:R0:W-:Y:S04]  /*1692d0*/  STL [R1+0x54d0], R14 ;  /* 0x0054d00e01007387 */ /* 0x0001e80000100800 */
[----:B0-----:R-:W2:Y:S04]  /*1692e0*/  LDL.LU R14, [R1+0x5a8] ;  /* 0x0005a800010e7983 */ /* 0x001ea80000300800 */
[----:B------:R-:W-:Y:S04]  /*1692f0*/  STL.64 [R1+0xd38], R12 ;  /* 0x000d380c01007387 */ /* 0x000fe80000100a00 */
[----:B------:R-:W4:Y:S01]  /*169300*/  LDL.LU R51, [R1+0x2f8] ;  /* 0x0002f80001337983 */ /* 0x000f220000300800 */
[----:B------:R-:W-:-:S02]  /*169310*/  SHF.R.U32.HI R60, RZ, 0x8, R11 ;  /* 0x00000008ff3c7819 */ /* 0x000fc4000001160b */
[----:B------:R-:W-:Y:S02]  /*169320*/  SHF.R.U32.HI R2, RZ, 0x8, R2 ;  /* 0x00000008ff027819 */ /* 0x000fe40000011602 */
[----:B------:R-:W-:Y:S02]  /*169330*/  SHF.R.U32.HI R11, RZ, 0x8, R10 ;  /* 0x00000008ff0b7819 */ /* 0x000fe4000001160a */
[----:B------:R-:W-:Y:S02]  /*169340*/  LOP3.LUT R9, R9, 0xffff, RZ, 0xc0, !PT ;  /* 0x0000ffff09097812 */ /* 0x000fe400078ec0ff */
[----:B------:R-:W-:Y:S02]  /*169350*/  LOP3.LUT R10, R60, 0xffff, RZ, 0xc0, !PT ;  /* 0x0000ffff3c0a7812 */ /* 0x000fe400078ec0ff */
[----:B------:R-:W-:Y:S02]  /*169360*/  LOP3.LUT R2, R2, 0xffff, RZ, 0xc0, !PT ;  /* 0x0000ffff02027812 */ /* 0x000fe400078ec0ff */
[----:B------:R-:W-:-:S02]  /*169370*/  LOP3.LUT R60, R11, 0xffff, RZ, 0xc0, !PT ;  /* 0x0000ffff0b3c7812 */ /* 0x000fc400078ec0ff */
[----:B------:R-:W-:Y:S02]  /*169380*/  PRMT R23, R9, 0x3340, R10 ;  /* 0x0000334009177816 */ /* 0x000fe4000000000a */
[----:B---3--:R-:W-:Y:S02]  /*169390*/  LOP3.LUT R3, R3, 0xffff, RZ, 0xc0, !PT ;  /* 0x0000ffff03037812 */ /* 0x008fe400078ec0ff */
[----:B------:R-:W-:Y:S02]  /*1693a0*/  PRMT R9, R2, 0x3340, R60 ;  /* 0x0000334002097816 */ /* 0x000fe4000000003c */
[----:B------:R-:W-:Y:S02]  /*1693b0*/  LOP3.LUT R2, R8, 0xffff, RZ, 0xc0, !PT ;  /* 0x0000ffff08027812 */ /* 0x000fe400078ec0ff */
[----:B------:R-:W-:Y:S02]  /*1693c0*/  LOP3.LUT R6, R6, 0xffff, RZ, 0xc0, !PT ;  /* 0x0000ffff06067812 */ /* 0x000fe400078ec0ff */
[----:B------:R-:W-:-:S02]  /*1693d0*/  PRMT R60, R2, 0x3340, R0 ;  /* 0x00003340023c7816 */ /* 0x000fc40000000000 */
[----:B------:R-:W-:-:S04]  /*1693e0*/  PRMT R8, R3, 0x3340, R6 ;  /* 0x0000334003087816 */ /* 0x000fc80000000006 */
[----:B------:R-:W-:Y:S02]  /*1693f0*/  PRMT R10, R8, 0x5410, R60 ;  /* 0x00005410080a7816 */ /* 0x000fe4000000003c */
[----:B------:R-:W-:Y:S01]  /*169400*/  IADD3 R8, P0, R58, R34, RZ ;  /* 0x000000223a087210 */ /* 0x000fe20007f1e0ff */
[----:B------:R-:W-:Y:S04]  /*169410*/  STL [R1+0x6a8c], R23 ;  /* 0x006a8c1701007387 */ /* 0x000fe80000100800 */
[----:B------:R0:W-:Y:S04]  /*169420*/  STL [R1+0x8ac], R9 ;  /* 0x0008ac0901007387 */ /* 0x0001e80000100800 */
[----:B------:R-:W-:Y:S01]  /*169430*/  STL [R1+0x54c8], R10 ;  /* 0x0054c80a01007387 */ /* 0x000fe20000100800 */
[----:B------:R-:W-:-:S02]  /*169440*/  SHF.R.U32.HI R60, RZ, 0x8, R7 ;  /* 0x00000008ff3c7819 */ /* 0x000fc40000011607 */
[----:B------:R-:W-:Y:S01]  /*169450*/  SHF.R.U32.HI R3, RZ, 0x8, R3 ;  /* 0x00000008ff037819 */ /* 0x000fe20000011603 */
[----:B0-----:R-:W-:Y:S01]  /*169460*/  IMAD.X R9, R59, 0x1, R35, P0 ;  /* 0x000000013b097824 */ /* 0x001fe200000e0623 */
[----:B------:R-:W-:-:S04]  /*169470*/  LOP3.LUT R60, R60, 0xffff, RZ, 0xc0, !PT ;  /* 0x0000ffff3c3c7812 */ /* 0x000fc800078ec0ff */
[----:B------:R0:W-:Y:S01]  /*169480*/  STL.64 [R1+0xd30], R8 ;  /* 0x000d300801007387 */ /* 0x0001e20000100a00 */
[----:B------:R-:W-:Y:S02]  /*169490*/  LOP3.LUT R7, R3, 0xffff, RZ, 0xc0, !PT ;  /* 0x0000ffff03077812 */ /* 0x000fe400078ec0ff */
[----:B------:R-:W-:Y:S02]  /*1694a0*/  PRMT R11, R60, 0x3340, R0 ;  /* 0x000033403c0b7816 */ /* 0x000fe40000000000 */
[----:B0-----:R-:W-:Y:S01]  /*1694b0*/  SHF.R.U32.HI R9, RZ, 0x8, R6 ;  /* 0x00000008ff097819 */ /* 0x001fe20000011606 */
[----:B------:R-:W3:Y:S04]  /*1694c0*/  LDL.LU R8, [R1+0x7fc] ;  /* 0x0007fc0001087983 */ /* 0x000ee80000300800 */
[----:B------:R-:W3:Y:S04]  /*1694d0*/  LDL.LU R3, [R1+0x1dc] ;  /* 0x0001dc0001037983 */ /* 0x000ee80000300800 */
[----:B------:R-:W3:Y:S01]  /*1694e0*/  LDL.LU R6, [R1+0x484] ;  /* 0x0004840001067983 */ /* 0x000ee20000300800 */
[----:B------:R-:W-:-:S04]  /*1694f0*/  LOP3.LUT R9, R9, 0xffff, RZ, 0xc0, !PT ;  /* 0x0000ffff09097812 */ /* 0x000fc800078ec0ff */
[----:B------:R-:W-:Y:S02]  /*169500*/  PRMT R10, R7, 0x3340, R9 ;  /* 0x00003340070a7816 */ /* 0x000fe40000000009 */
[----:B------:R-:W3:Y:S04]  /*169510*/  LDL.LU R9, [R1+0x5d4] ;  /* 0x0005d40001097983 */ /* 0x000ee80000300800 */
[----:B------:R-:W-:Y:S04]  /*169520*/  STL [R1+0x338], R11 ;  /* 0x0003380b01007387 */ /* 0x000fe80000100800 */
[----:B------:R0:W-:Y:S02]  /*169530*/  STL [R1+0x2308], R10 ;  /* 0x0023080a01007387 */ /* 0x0001e40000100800 */
[----:B0-----:R-:W-:-:S02]  /*169540*/  LOP3.LUT R10, R25, 0xffff, RZ, 0xc0, !PT ;  /* 0x0000ffff190a7812 */ /* 0x001fc400078ec0ff */
[----:B------:R-:W3:Y:S02]  /*169550*/  LDL.LU R25, [R1+0x6dc0] ;  /* 0x006dc00001197983 */ /* 0x000ee40000300800 */
[----:B------:R-:W-:Y:S02]  /*169560*/  PRMT R60, R10, 0x3340, R0 ;  /* 0x000033400a3c7816 */ /* 0x000fe40000000000 */
[----:B--2---:R-:W-:Y:S02]  /*169570*/  LOP3.LUT R7, R14, 0xffff, RZ, 0xc0, !PT ;  /* 0x0000ffff0e077812 */ /* 0x004fe400078ec0ff */
[----:B----4-:R-:W-:-:S04]  /*169580*/  LOP3.LUT R11, R51, 0xffff, RZ, 0xc0, !PT ;  /* 0x0000ffff330b7812 */ /* 0x010fc800078ec0ff */
[----:B------:R-:W-:Y:S02]  /*169590*/  PRMT R12, R7, 0x3340, R11 ;  /* 0x00003340070c7816 */ /* 0x000fe4000000000b */
[----:B------:R-:W-:Y:S02]  /*1695a0*/  SHF.R.U32.HI R7, RZ, 0x8, R7 ;  /* 0x00000008ff077819 */ /* 0x000fe40000011607 */
[----:B------:R-:W-:Y:S02]  /*1695b0*/  PRMT R14, R12, 0x5410, R60 ;  /* 0x000054100c0e7816 */ /* 0x000fe4000000003c */
[----:B------:R-:W-:Y:S02]  /*1695c0*/  IADD3 R12, P0, R58, R38, RZ ;  /* 0x000000263a0c7210 */ /* 0x000fe40007f1e0ff */
[----:B------:R-:W-:Y:S02]  /*1695d0*/  SHF.R.U32.HI R60, RZ, 0x8, R11 ;  /* 0x00000008ff3c7819 */ /* 0x000fe4000001160b */
[----:B------:R-:W-:-:S02]  /*1695e0*/  LOP3.LUT R7, R7, 0xffff, RZ, 0xc0, !PT ;  /* 0x0000ffff07077812 */ /* 0x000fc400078ec0ff */
[----:B------:R-:W-:Y:S01]  /*1695f0*/  LOP3.LUT R60, R60, 0xffff, RZ, 0xc0, !PT ;  /* 0x0000ffff3c3c7812 */ /* 0x000fe200078ec0ff */
[----:B------:R-:W-:Y:S01]  /*169600*/  IMAD.X R13, R59, 0x1, R39, P0 ;  /* 0x000000013b0d7824 */ /* 0x000fe200000e0627 */
[----:B------:R0:W-:Y:S02]  /*169610*/  STL [R1+0x54c4], R14 ;  /* 0x0054c40e01007387 */ /* 0x0001e40000100800 */
[----:B------:R-:W-:Y:S02]  /*169620*/  PRMT R11, R7, 0x3340, R60 ;  /* 0x00003340070b7816 */ /* 0x000fe4000000003c */
[----:B------:R1:W-:Y:S04]  /*169630*/  STL.64 [R1+0xd20], R12 ;  /* 0x000d200c01007387 */ /* 0x0003e80000100a00 */
[----:B------:R-:W2:Y:S04]  /*169640*/  LDL.LU R7, [R1+0x810] ;  /* 0x0008100001077983 */ /* 0x000ea80000300800 */
[----:B0-----:R-:W4:Y:S04]  /*169650*/  LDL.LU R14, [R1+0x1d8] ;  /* 0x0001d800010e7983 */ /* 0x001f280000300800 */
[----:B------:R0:W-:Y:S04]  /*169660*/  STL [R1+0x87c], R11 ;  /* 0x00087c0b01007387 */ /* 0x0001e80000100800 */
[----:B------:R-:W4:Y:S01]  /*169670*/  LDL.LU R51, [R1+0x480] ;  /* 0x0004800001337983 */ /* 0x000f220000300800 */
[----:B-1----:R-:W-:-:S02]  /*169680*/  IADD3 R12, P0, R58, R40, RZ ;  /* 0x000000283a0c7210 */ /* 0x002fc40007f1e0ff */
[----:B------:R-:W-:-:S03]  /*169690*/  SHF.R.U32.HI R60, RZ, 0x8, R2 ;  /* 0x00000008ff3c7819 */ /* 0x000fc60000011602 */
[----:B------:R-:W-:Y:S01]  /*1696a0*/  IMAD.X R13, R59, 0x1, R41, P0 ;  /* 0x000000013b0d7824 */ /* 0x000fe200000e0629 */
[----:B------:R-:W-:Y:S02]  /*1696b0*/  SHF.R.U32.HI R59, RZ, 0x8, R10 ;  /* 0x00000008ff3b7819 */ /* 0x000fe4000001160a */
[----:B------:R-:W-:Y:S02]  /*1696c0*/  LOP3.LUT R60, R60, 0xffff, RZ, 0xc0, !PT ;  /* 0x0000ffff3c3c7812 */ /* 0x000fe400078ec0ff */
[----:B------:R-:W-:Y:S02]  /*1696d0*/  LOP3.LUT R59, R59, 0xffff, RZ, 0xc0, !PT ;  /* 0x0000ffff3b3b7812 */ /* 0x000fe400078ec0ff */
[--C-:B------:R-:W-:Y:S02]  /*1696e0*/  PRMT R2, R60, 0x3340, R0.reuse ;  /* 0x000033403c027816 */ /* 0x100fe40000000000 */
[----:B------:R-:W-:Y:S02]  /*1696f0*/  PRMT R10, R59, 0x3340, R0 ;  /* 0x000033403b0a7816 */ /* 0x000fe40000000000 */
[----:B---3--:R-:W-:-:S02]  /*169700*/  LOP3.LUT R8, R8, 0xffff, RZ, 0xc0, !PT ;  /* 0x0000ffff08087812 */ /* 0x008fc400078ec0ff */
[----:B------:R-:W-:Y:S02]  /*169710*/  LOP3.LUT R3, R3, 0xffff, RZ, 0xc0, !PT ;  /* 0x0000ffff03037812 */ /* 0x000fe400078ec0ff */
[----:B------:R-:W-:Y:S01]  /*169720*/  LOP3.LUT R6, R6, 0xffff, RZ, 0xc0, !PT ;  /* 0x0000ffff06067812 */ /* 0x000fe200078ec0ff */
[----:B------:R-:W-:Y:S01]  /*169730*/  STL.64 [R1+0xd28], R12 ;  /* 0x000d280c01007387 */ /* 0x000fe20000100a00 */
[----:B------:R-:W-:Y:S02]  /*169740*/  PRMT R59, R3, 0x3340, R0 ;  /* 0x00003340033b7816 */ /* 0x000fe40000000000 */
[----:B------:R-:W-:Y:S01]  /*169750*/  PRMT R60, R8, 0x3340, R6 ;  /* 0x00003340083c7816 */ /* 0x000fe20000000006 */
[----:B------:R1:W-:Y:S04]  /*169760*/  STL [R1+0x334], R10 ;  /* 0x0003340a01007387 */ /* 0x0003e80000100800 */
[----:B------:R3:W-:Y:S01]  /*169770*/  STL [R1+0x330], R2 ;  /* 0x0003300201007387 */ /* 0x0007e20000100800 */
[----:B0-----:R-:W-:-:S02]  /*169780*/  SHF.R.U32.HI R11, RZ, 0x8, R8 ;  /* 0x00000008ff0b7819 */ /* 0x001fc40000011608 */
[----:B-1----:R-:W-:Y:S02]  /*169790*/  PRMT R10, R60, 0x5410, R59 ;  /* 0x000054103c0a7816 */ /* 0x002fe4000000003b */
[----:B---3--:R-:W-:Y:S02]  /*1697a0*/  LOP3.LUT R2, R9, 0xffff, RZ, 0xc0, !PT ;  /* 0x0000ffff09027812 */ /* 0x008fe400078ec0ff */
[----:B------:R-:W-:Y:S01]  /*1697b0*/  LOP3.LUT R22, R25, 0xffff, RZ, 0xc0, !PT ;  /* 0x0000ffff19167812 */ /* 0x000fe200078ec0ff */
[----:B------:R0:W-:Y:S01]  /*1697c0*/  STL [R1+0x54b4], R10 ;  /* 0x0054b40a01007387 */ /* 0x0001e20000100800 */
[----:B------:R-:W-:Y:S02]  /*1697d0*/  SHF.R.U32.HI R59, RZ, 0x8, R2 ;  /* 0x00000008ff3b7819 */ /* 0x000fe40000011602 */
[----:B------:R-:W-:Y:S02]  /*1697e0*/  SHF.R.U32.HI R60, RZ, 0x8, R22 ;  /* 0x00000008ff3c7819 */ /* 0x000fe40000011616 */
[----:B------:R-:W-:-:S02]  /*1697f0*/  LOP3.LUT R8, R59, 0xffff, RZ, 0xc0, !PT ;  /* 0x0000ffff3b087812 */ /* 0x000fc400078ec0ff */
[----:B------:R-:W-:Y:S02]  /*169800*/  LOP3.LUT R9, R60, 0xffff, RZ, 0xc0, !PT ;  /* 0x0000ffff3c097812 */ /* 0x000fe400078ec0ff */
[----:B0-----:R-:W-:Y:S02]  /*169810*/  SHF.R.U32.HI R10, RZ, 0x8, R6 ;  /* 0x00000008ff0a7819 */ /* 0x001fe40000011606 */
[----:B------:R-:W-:Y:S02]  /*169820*/  LOP3.LUT R60, R11, 0xffff, RZ, 0xc0, !PT ;  /* 0x0000ffff0b3c7812 */ /* 0x000fe400078ec0ff */
[----:B------:R-:W-:Y:S01]  /*169830*/  PRMT R25, R8, 0x3340, R9 ;  /* 0x0000334008197816 */ /* 0x000fe20000000009 */
[----:B------:R-:W3:Y:S01]  /*169840*/  LDL.LU R6, [R1+0x5d8] ;  /* 0x0005d80001067983 */ /* 0x000ee20000300800 */
[----:B------:R-:W-:-:S03]  /*169850*/  LOP3.LUT R59, R10, 0xffff, RZ, 0xc0, !PT ;  /* 0x0000ffff0a3b7812 */ /* 0x000fc600078ec0ff */
[----:B------:R-:W3:Y:S01]  /*169860*/  LDL.LU R12, [R1+0x320] ;  /* 0x00032000010c7983 */ /* 0x000ee20000300800 */
[----:B------:R-:W-:-:S03]  /*169870*/  PRMT R8, R60, 0x3340, R59 ;  /* 0x000033403c087816 */ /* 0x000fc6000000003b */
[----:B------:R-:W-:Y:S04]  /*169880*/  STL [R1+0x6a90], R25 ;  /* 0x006a901901007387 */ /* 0x000fe80000100800 */
[----:B------:R0:W-:Y:S01]  /*169890*/  STL [R1+0x7bc], R8 ;  /* 0x0007bc0801007387 */ /* 0x0001e20000100800 */
[----:B--2---:R-:W-:Y:S02]  /*1698a0*/  LOP3.LUT R9, R7, 0xffff, RZ, 0xc0, !PT ;  /* 0x0000ffff07097812 */ /* 0x004fe400078ec0ff */
[----:B----4-:R-:W-:Y:S02]  /*1698b0*/  LOP3.LUT R7, R14, 0xffff, RZ, 0xc0, !PT ;  /* 0x0000ffff0e077812 */ /* 0x010fe400078ec0ff */
[----:B0-----:R-:W-:Y:S02]  /*1698c0*/  LOP3.LUT R8, R51, 0xffff, RZ, 0xc0, !PT ;  /* 0x0000ffff33087812 */ /* 0x001fe400078ec0ff */
[----:B------:R-:W-:-:S02]  /*1698d0*/  PRMT R59, R7, 0x3340, R0 ;  /* 0x00003340073b7816 */ /* 0x000fc40000000000 */
[----:B------:R-:W-:-:S04]  /*1698e0*/  PRMT R60, R9, 0x3340, R8 ;  /* 0x00003340093c7816 */ /* 0x000fc80000000008 */
[----:B------:R-:W-:-:S05]  /*1698f0*/  PRMT R10, R60, 0x5410, R59 ;  /* 0x000054103c0a7816 */ /* 0x000fca000000003b */
[----:B------:R0:W-:Y:S04]  /*169900*/  STL [R1+0x54ac], R10 ;  /* 0x0054ac0a01007387 */ /* 0x0001e80000100800 */
[----:B------:R-:W2:Y:S04]  /*169910*/  LDL.LU R14, [R1+0x648] ;  /* 0x00064800010e7983 */ /* 0x000ea80000300800 */
[----:B------:R-:W4:Y:S01]  /*169920*/  LDL.LU R51, [R1+0x324] ;  /* 0x0003240001337983 */ /* 0x000f220000300800 */
[----:B------:R-:W-:Y:S02]  /*169930*/  SHF.R.U32.HI R60, RZ, 0x8, R9 ;  /* 0x00000008ff3c7819 */ /* 0x000fe40000011609 */
[----:B------:R-:W-:Y:S01]  /*169940*/  SHF.R.U32.HI R59, RZ, 0x8, R8 ;  /* 0x00000008ff3b7819 */ /* 0x000fe20000011608 */
[----:B------:R-:W-:Y:S01]  /*169950*/  VIADD R58, R58, UR6 ;  /* 0x000000063a3a7c36 */ /* 0x000fe20008000000 */
[----:B------:R-:W-:-:S02]  /*169960*/  SHF.R.U32.HI R3, RZ, 0x8, R3 ;  /* 0x00000008ff037819 */ /* 0x000fc40000011603 */
[----:B------:R-:W-:Y:S02]  /*169970*/  LOP3.LUT R60, R60, 0xffff, RZ, 0xc0, !PT ;  /* 0x0000ffff3c3c7812 */ /* 0x000fe400078ec0ff */
[----:B------:R-:W-:Y:S02]  /*169980*/  LOP3.LUT R59, R59, 0xffff, RZ, 0xc0, !PT ;  /* 0x0000ffff3b3b7812 */ /* 0x000fe400078ec0ff */
[----:B------:R-:W-:Y:S01]  /*169990*/  LOP3.LUT R24, R27, 0xffff, RZ, 0xc0, !PT ;  /* 0x0000ffff1b187812 */ /* 0x000fe200078ec0ff */
[----:B------:R-:W-:Y:S01]  /*1699a0*/  ULDC UR6, c[0x0][0x248] ;  /* 0x0000920000067ab9 */ /* 0x000fe20000000800 */
[----:B0-----:R-:W-:Y:S02]  /*1699b0*/  PRMT R10, R60, 0x3340, R59 ;  /* 0x000033403c0a7816 */ /* 0x001fe4000000003b */
[----:B------:R-:W-:Y:S02]  /*1699c0*/  SHF.R.U32.HI R60, RZ, 0x8, R7 ;  /* 0x00000008ff3c7819 */ /* 0x000fe40000011607 */
[----:B------:R-:W-:-:S02]  /*1699d0*/  SHF.R.S32.HI R59, RZ, 0x1f, R58 ;  /* 0x0000001fff3b7819 */ /* 0x000fc4000001143a */
[----:B------:R-:W-:Y:S02]  /*1699e0*/  IADD3 R8, P0, R58, R36, RZ ;  /* 0x000000243a087210 */ /* 0x000fe40007f1e0ff */
[----:B------:R-:W-:Y:S02]  /*1699f0*/  LOP3.LUT R3, R3, 0xffff, RZ, 0xc0, !PT ;  /* 0x0000ffff03037812 */ /* 0x000fe400078ec0ff */
[----:B------:R-:W-:Y:S01]  /*169a00*/  LOP3.LUT R60, R60, 0xffff, RZ, 0xc0, !PT ;  /* 0x0000ffff3c3c7812 */ /* 0x000fe200078ec0ff */
[----:B------:R-:W-:-:S03]  /*169a10*/  IMAD.X R9, R59, 0x1, R37, P0 ;  /* 0x000000013b097824 */ /* 0x000fc600000e0625 */
[--C-:B------:R-:W-:Y:S02]  /*169a20*/  PRMT R7, R60, 0x3340, R0.reuse ;  /* 0x000033403c077816 */ /* 0x100fe40000000000 */
[----:B------:R-:W-:Y:S01]  /*169a30*/  PRMT R3, R3, 0x3340, R0 ;  /* 0x0000334003037816 */ /* 0x000fe20000000000 */
[----:B------:R-:W-:Y:S04]  /*169a40*/  STL [R1+0x7b8], R10 ;  /* 0x0007b80a01007387 */ /* 0x000fe80000100800 */
[----:B------:R0:W-:Y:S04]  /*169a50*/  STL.64 [R1+0xd18], R8 ;  /* 0x000d180801007387 */ /* 0x0001e80000100a00 */
[----:B------:R1:W-:Y:S04]  /*169a60*/  STL [R1+0x32c], R7 ;  /* 0x00032c0701007387 */ /* 0x0003e80000100800 */
[----:B------:R1:W-:Y:S01]  /*169a70*/  STL [R1+0x328], R3 ;  /* 0x0003280301007387 */ /* 0x0003e20000100800 */
[----:B0-----:R-:W-:-:S03]  /*169a80*/  LOP3.LUT R9, R61, 0xffff, RZ, 0xc0, !PT ;  /* 0x0000ffff3d097812 */ /* 0x001fc600078ec0ff */
[----:B------:R-:W4:Y:S04]  /*169a90*/  LDL.LU R61, [R1+0x6dbc] ;  /* 0x006dbc00013d7983 */ /* 0x000f280000300800 */
[----:B-1----:R-:W4:Y:S04]  /*169aa0*/  LDL.LU R7, [R1+0x86c] ;  /* 0x00086c0001077983 */ /* 0x002f280000300800 */
[----:B------:R-:W4:Y:S04]  /*169ab0*/  LDL.LU R3, [R1+0x1f4] ;  /* 0x0001f40001037983 */ /* 0x000f280000300800 */
[----:B------:R-:W4:Y:S01]  /*169ac0*/  LDL.LU R8, [R1+0x488] ;  /* 0x0004880001087983 */ /* 0x000f220000300800 */
[----:B------:R-:W-:-:S02]  /*169ad0*/  PRMT R60, R9, 0x3340, R0 ;  /* 0x00003340093c7816 */ /* 0x000fc40000000000 */
[----:B---3--:R-:W-:Y:S02]  /*169ae0*/  LOP3.LUT R6, R6, 0xffff, RZ, 0xc0, !PT ;  /* 0x0000ffff06067812 */ /* 0x008fe400078ec0ff */
[----:B------:R-:W-:-:S04]  /*169af0*/  LOP3.LUT R10, R12, 0xffff, RZ, 0xc0, !PT ;  /* 0x0000ffff0c0a7812 */ /* 0x000fc800078ec0ff */
[----:B------:R-:W-:Y:S02]  /*169b00*/  PRMT R11, R6, 0x3340, R10 ;  /* 0x00003340060b7816 */ /* 0x000fe4000000000a */
[----:B------:R-:W-:Y:S02]  /*169b10*/  SHF.R.U32.HI R6, RZ, 0x8, R6 ;  /* 0x00000008ff067819 */ /* 0x000fe40000011606 */
[----:B------:R-:W-:Y:S02]  /*169b20*/  PRMT R11, R11, 0x5410, R60 ;  /* 0x000054100b0b7816 */ /* 0x000fe4000000003c */
[----:B------:R-:W-:Y:S02]  /*169b30*/  SHF.R.U32.HI R60, RZ, 0x8, R10 ;  /* 0x00000008ff3c7819 */ /* 0x000fe4000001160a */
[----:B------:R-:W-:Y:S02]  /*169b40*/  IADD3 R12, P0, R58, R34, RZ ;  /* 0x000000223a0c7210 */ /* 0x000fe40007f1e0ff */
[----:B------:R-:W-:-:S02]  /*169b50*/  LOP3.LUT R6, R6, 0xffff, RZ, 0xc0, !PT ;  /* 0x0000ffff06067812 */ /* 0x000fc400078ec0ff */
[----:B------:R-:W-:Y:S01]  /*169b60*/  LOP3.LUT R60, R60, 0xffff, RZ, 0xc0, !PT ;  /* 0x0000ffff3c3c7812 */ /* 0x000fe200078ec0ff */
[----:B------:R-:W-:-:S03]  /*169b70*/  IMAD.X R13, R59, 0x1, R35, P0 ;  /* 0x000000013b0d7824 */ /* 0x000fc600000e0623 */
[----:B------:R-:W-:Y:S01]  /*169b80*/  PRMT R10, R6, 0x3340, R60 ;  /* 0x00003340060a7816 */ /* 0x000fe2000000003c */
[----:B------:R-:W-:Y:S04]  /*169b90*/  STL [R1+0x54a8], R11 ;  /* 0x0054a80b01007387 */ /* 0x000fe80000100800 */
[----:B------:R-:W-:Y:S04]  /*169ba0*/  STL.64 [R1+0xd10], R12 ;  /* 0x000d100c01007387 */ /* 0x000fe80000100a00 */
[----:B------:R0:W-:Y:S01]  /*169bb0*/  STL [R1+0x22f8], R10 ;  /* 0x0022f80a01007387 */ /* 0x0001e20000100800 */
[----:B--2---:R-:W-:-:S02]  /*169bc0*/  LOP3.LUT R6, R14, 0xffff, RZ, 0xc0, !PT ;  /* 0x0000ffff0e067812 */ /* 0x004fc400078ec0ff */
[----:B----4-:R-:W-:Y:S02]  /*169bd0*/  LOP3.LUT R60, R51, 0xffff, RZ, 0xc0, !PT ;  /* 0x0000ffff333c7812 */ /* 0x010fe400078ec0ff */
[----:B0-----:R-:W-:Y:S02]  /*169be0*/  SHF.R.U32.HI R10, RZ, 0x8, R6 ;  /* 0x00000008ff0a7819 */ /* 0x001fe40000011606 */
[--C-:B------:R-:W-:Y:S02]  /*169bf0*/  PRMT R14, R6, 0x3340, R60.reuse ;  /* 0x00003340060e7816 */ /* 0x100fe4000000003c */
[----:B------:R-:W2:Y:S04]  /*169c00*/  LDL.LU R6, [R1+0x894] ;  /* 0x0008940001067983 */ /* 0x000ea80000300800 */
[----:B------:R-:W3:Y:S04]  /*169c10*/  LDL.LU R51, [R1+0x48c] ;  /* 0x00048c0001337983 */ /* 0x000ee80000300800 */
[----:B------:R-:W4:Y:S01]  /*169c20*/  LDL.LU R27, [R1+0x6db8] ;  /* 0x006db800011b7983 */ /* 0x000f220000300800 */
[----:B------:R-:W-:-:S02]  /*169c30*/  SHF.R.U32.HI R60, RZ, 0x8, R60 ;  /* 0x00000008ff3c7819 */ /* 0x000fc4000001163c */
[----:B------:R-:W-:Y:S02]  /*169c40*/  LOP3.LUT R10, R10, 0xffff, RZ, 0xc0, !PT ;  /* 0x0000ffff0a0a7812 */ /* 0x000fe400078ec0ff */
[----:B------:R-:W-:Y:S02]  /*169c50*/  LOP3.LUT R60, R60, 0xffff, RZ, 0xc0, !PT ;  /* 0x0000ffff3c3c7812 */ /* 0x000fe400078ec0ff */
[----:B------:R-:W-:Y:S02]  /*169c60*/  SHF.R.U32.HI R9, RZ, 0x8, R9 ;  /* 0x00000008ff097819 */ /* 0x000fe40000011609 */
[----:B------:R-:W-:Y:S02]  /*169c70*/  PRMT R10, R10, 0x3340, R60 ;  /* 0x000033400a0a7816 */ /* 0x000fe4000000003c */
[----:B------:R-:W-:Y:S02]  /*169c80*/  SHF.R.U32.HI R60, RZ, 0x8, R24 ;  /* 0x00000008ff3c7819 */ /* 0x000fe40000011618 */
[----:B------:R-:W-:-:S02]  /*169c90*/  LOP3.LUT R9, R9, 0xffff, RZ, 0xc0, !PT ;  /* 0x0000ffff09097812 */ /* 0x000fc400078ec0ff */
[----:B------:R-:W-:Y:S01]  /*169ca0*/  LOP3.LUT R60, R60, 0xffff, RZ, 0xc0, !PT ;  /* 0x0000ffff3c3c7812 */ /* 0x000fe200078ec0ff */
[----:B------:R0:W-:Y:S01]  /*169cb0*/  STL [R1+0x7b4], R10 ;  /* 0x0007b40a01007387 */ /* 0x0001e20000100800 */
[--C-:B------:R-:W-:Y:S02]  /*169cc0*/  PRMT R9, R9, 0x3340, R0.reuse ;  /* 0x0000334009097816 */ /* 0x100fe40000000000 */
[----:B0-----:R-:W-:-:S05]  /*169cd0*/  PRMT R10, R60, 0x3340, R0 ;  /* 0x000033403c0a7816 */ /* 0x001fca0000000000 */
[----:B------:R-:W-:Y:S04]  /*169ce0*/  STL [R1+0x324], R10 ;  /* 0x0003240a01007387 */ /* 0x000fe80000100800 */
[----:B------:R0:W-:Y:S01]  /*169cf0*/  STL [R1+0x320], R9 ;  /* 0x0003200901007387 */ /* 0x0001e20000100800 */
[----:B------:R-:W-:Y:S02]  /*169d00*/  LOP3.LUT R7, R7, 0xffff, RZ, 0xc0, !PT ;  /* 0x0000ffff07077812 */ /* 0x000fe400078ec0ff */
[----:B------:R-:W-:-:S04]  /*169d10*/  LOP3.LUT R3, R3, 0xffff, RZ, 0xc0, !PT ;  /* 0x0000ffff03037812 */ /* 0x000fc800078ec0ff */
[----:B------:R-:W-:Y:S02]  /*169d20*/  PRMT R60, R3, 0x3340, R0 ;  /* 0x00003340033c7816 */ /* 0x000fe40000000000 */
[----:B0-----:R-:W-:Y:S02]  /*169d30*/  LOP3.LUT R9, R8, 0xffff, RZ, 0xc0, !PT ;  /* 0x0000ffff08097812 */ /* 0x001fe400078ec0ff */
[----:B------:R-:W-:Y:S02]  /*169d40*/  IADD3 R10, P0, R58, R38, RZ ;  /* 0x000000263a0a7210 */ /* 0x000fe40007f1e0ff */
[----:B------:R-:W-:-:S03]  /*169d50*/  PRMT R8, R7, 0x3340, R9 ;  /* 0x0000334007087816 */ /* 0x000fc60000000009 */
[----:B------:R-:W-:Y:S01]  /*169d60*/  IMAD.X R11, R59, 0x1, R39, P0 ;  /* 0x000000013b0b7824 */ /* 0x000fe200000e0627 */
[----:B------:R-:W-:Y:S02]  /*169d70*/  PRMT R12, R8, 0x5410, R60 ;  /* 0x00005410080c7816 */ /* 0x000fe4000000003c */
[----:B------:R-:W3:Y:S04]  /*169d80*/  LDL.LU R8, [R1+0x660] ;  /* 0x0006600001087983 */ /* 0x000ee80000300800 */
[----:B------:R-:W-:Y:S04]  /*169d90*/  STL [R1+0x54a0], R12 ;  /* 0x0054a00c01007387 */ /* 0x000fe80000100800 */
[----:B------:R0:W-:Y:S01]  /*169da0*/  STL.64 [R1+0xd00], R10 ;  /* 0x000d000a01007387 */ /* 0x0001e20000100a00 */
[----:B------:R-:W-:-:S02]  /*169db0*/  SHF.R.U32.HI R7, RZ, 0x8, R7 ;  /* 0x00000008ff077819 */ /* 0x000fc40000011607 */
[----:B------:R-:W-:Y:S02]  /*169dc0*/  SHF.R.U32.HI R60, RZ, 0x8, R9 ;  /* 0x00000008ff3c7819 */ /* 0x000fe40000011609 */
[----:B0-----:R-:W-:Y:S02]  /*169dd0*/  IADD3 R10, P0, R58, R40, RZ ;  /* 0x000000283a0a7210 */ /* 0x001fe40007f1e0ff */
[----:B------:R-:W-:Y:S02]  /*169de0*/  LOP3.LUT R7, R7, 0xffff, RZ, 0xc0, !PT ;  /* 0x0000ffff07077812 */ /* 0x000fe400078ec0ff */
[----:B------:R-:W-:Y:S01]  /*169df0*/  LOP3.LUT R60, R60, 0xffff, RZ, 0xc0, !PT ;  /* 0x0000ffff3c3c7812 */ /* 0x000fe200078ec0ff */
[----:B------:R-:W-:Y:S01]  /*169e00*/  IMAD.X R11, R59, 0x1, R41, P0 ;  /* 0x000000013b0b7824 */ /* 0x000fe200000e0629 */
[----:B------:R-:W-:Y:S02]  /*169e10*/  SHF.R.U32.HI R59, RZ, 0x8, R3 ;  /* 0x00000008ff3b7819 */ /* 0x000fe40000011603 */
[----:B------:R-:W-:-:S02]  /*169e20*/  PRMT R7, R7, 0x3340, R60 ;  /* 0x0000334007077816 */ /* 0x000fc4000000003c */
[----:B------:R-:W-:-:S04]  /*169e30*/  LOP3.LUT R59, R59, 0xffff, RZ, 0xc0, !PT ;  /* 0x0000ffff3b3b7812 */ /* 0x000fc800078ec0ff */
[----:B------:R-:W-:Y:S01]  /*169e40*/  PRMT R3, R59, 0x3340, R0 ;  /* 0x000033403b037816 */ /* 0x000fe20000000000 */
[----:B------:R-:W-:Y:S04]  /*169e50*/  STL [R1+0x7b0], R7 ;  /* 0x0007b00701007387 */ /* 0x000fe80000100800 */
[----:B------:R4:W-:Y:S04]  /*169e60*/  STL.64 [R1+0xd08], R10 ;  /* 0x000d080a01007387 */ /* 0x0009e80000100a00 */
[----:B------:R3:W-:Y:S01]  /*169e70*/  STL [R1+0x31c], R3 ;  /* 0x00031c0301007387 */ /* 0x0007e20000100800 */
[----:B----4-:R-:W-:-:S03]  /*169e80*/  LOP3.LUT R10, R27, 0xffff, RZ, 0xc0, !PT ;  /* 0x0000ffff1b0a7812 */ /* 0x010fc600078ec0ff */
[----:B------:R-:W4:Y:S01]  /*169e90*/  LDL.LU R27, [R1+0x6db4] ;  /* 0x006db400011b7983 */ /* 0x000f220000300800 */
[----:B--2---:R-:W-:Y:S02]  /*169ea0*/  LOP3.LUT R7, R6, 0xffff, RZ, 0xc0, !PT ;  /* 0x0000ffff06077812 */ /* 0x004fe400078ec0ff */
[----:B---3--:R-:W-:Y:S02]  /*169eb0*/  LOP3.LUT R3, R51, 0xffff, RZ, 0xc0, !PT ;  /* 0x0000ffff33037812 */ /* 0x008fe400078ec0ff */
[----:B------:R-:W-:Y:S01]  /*169ec0*/  PRMT R59, R10, 0x3340, R0 ;  /* 0x000033400a3b7816 */ /* 0x000fe20000000000 */
[----:B------:R-:W2:Y:S01]  /*169ed0*/  LDL.LU R6, [R1+0x684] ;  /* 0x0006840001067983 */ /* 0x000ea20000300800 */
[----:B------:R-:W-:Y:S02]  /*169ee0*/  PRMT R60, R7, 0x3340, R3 ;  /* 0x00003340073c7816 */ /* 0x000fe40000000003 */
[----:B------:R-:W-:Y:S02]  /*169ef0*/  SHF.R.U32.HI R9, RZ, 0x8, R7 ;  /* 0x00000008ff097819 */ /* 0x000fe40000011607 */
[----:B------:R-:W-:-:S02]  /*169f00*/  PRMT R11, R60, 0x5410, R59 ;  /* 0x000054103c0b7816 */ /* 0x000fc4000000003b */
[----:B------:R-:W-:Y:S02]  /*169f10*/  SHF.R.U32.HI R60, RZ, 0x8, R3 ;  /* 0x00000008ff3c7819 */ /* 0x000fe40000011603 */
[----:B------:R-:W-:Y:S02]  /*169f20*/  SHF.R.U32.HI R59, RZ, 0x8, R10 ;  /* 0x00000008ff3b7819 */ /* 0x000fe4000001160a */
[----:B------:R-:W-:Y:S02]  /*169f30*/  LOP3.LUT R9, R9, 0xffff, RZ, 0xc0, !PT ;  /* 0x0000ffff09097812 */ /* 0x000fe400078ec0ff */
[----:B------:R-:W-:Y:S01]  /*169f40*/  LOP3.LUT R60, R60, 0xffff, RZ, 0xc0, !PT ;  /* 0x0000ffff3c3c7812 */ /* 0x000fe200078ec0ff */
[----:B------:R0:W-:Y:S01]  /*169f50*/  STL [R1+0x549c], R11 ;  /* 0x00549c0b01007387 */ /* 0x0001e20000100800 */
[----:B------:R-:W-:-:S03]  /*169f60*/  LOP3.LUT R59, R59, 0xffff, RZ, 0xc0, !PT ;  /* 0x0000ffff3b3b7812 */ /* 0x000fc600078ec0ff */
[----:B------:R-:W3:Y:S04]  /*169f70*/  LDL.LU R7, [R1+0x3f0] ;  /* 0x0003f00001077983 */ /* 0x000ee80000300800 */
[----:B------:R-:W3:Y:S04]  /*169f80*/  LDL.LU R51, [R1+0x8e8] ;  /* 0x0008e80001337983 */ /* 0x000ee80000300800 */
[----:B------:R-:W3:Y:S01]  /*169f90*/  LDL.LU R3, [R1+0x20c] ;  /* 0x00020c0001037983 */ /* 0x000ee20000300800 */
[----:B------:R-:W-:Y:S02]  /*169fa0*/  LOP3.LUT R10, R4, 0xffff, RZ, 0xc0, !PT ;  /* 0x0000ffff040a7812 */ /* 0x000fe400078ec0ff */
[----:B0-----:R-:W-:-:S02]  /*169fb0*/  PRMT R11, R9, 0x3340, R60 ;  /* 0x00003340090b7816 */ /* 0x001fc4000000003c */
[----:B------:R-:W-:-:S03]  /*169fc0*/  PRMT R9, R59, 0x3340, R0 ;  /* 0x000033403b097816 */ /* 0x000fc60000000000 */
[----:B------:R-:W-:Y:S04]  /*169fd0*/  STL [R1+0x22f0], R11 ;  /* 0x0022f00b01007387 */ /* 0x000fe80000100800 */
[----:B------:R-:W3:Y:S04]  /*169fe0*/  LDL.LU R4, [R1+0x6db0] ;  /* 0x006db00001047983 */ /* 0x000ee80000300800 */
[----:B------:R4:W-:Y:S02]  /*169ff0*/  STL [R1+0x318], R9 ;  /* 0x0003180901007387 */ /* 0x0009e40000100800 */
[----:B----4-:R-:W-:-:S02]  /*16a000*/  LOP3.LUT R9, R27, 0xffff, RZ, 0xc0, !PT ;  /* 0x0000ffff1b097812 */ /* 0x010fc400078ec0ff */
[----:B------:R-:W4:Y:S01]  /*16a010*/  LDL.LU R27, [R1+0x6dac] ;  /* 0x006dac00011b7983 */ /* 0x000f220000300800 */
[----:B------:R-:W-:Y:S02]  /*16a020*/  LOP3.LUT R8, R8, 0xffff, RZ, 0xc0, !PT ;  /* 0x0000ffff08087812 */ /* 0x000fe400078ec0ff */
[----:B------:R-:W-:Y:S01]  /*16a030*/  PRMT R59, R10, 0x3340, R0 ;  /* 0x000033400a3b7816 */ /* 0x000fe20000000000 */
[----:B------:R-:W-:Y:S01]  /*16a040*/  VIADD R58, R58, UR6 ;  /* 0x000000063a3a7c36 */ /* 0x000fe20008000000 */
[----:B--2---:R-:W-:Y:S02]  /*16a050*/  LOP3.LUT R6, R6, 0xffff, RZ, 0xc0, !PT ;  /* 0x0000ffff06067812 */ /* 0x004fe400078ec0ff */
[--C-:B------:R-:W-:Y:S02]  /*16a060*/  PRMT R60, R8, 0x3340, R9.reuse ;  /* 0x00003340083c7816 */ /* 0x100fe40000000009 */
[----:B------:R-:W-:Y:S02]  /*16a070*/  SHF.R.U32.HI R8, RZ, 0x8, R8 ;  /* 0x00000008ff087819 */ /* 0x000fe40000011608 */
[----:B------:R-:W-:-:S02]  /*16a080*/  SHF.R.U32.HI R9, RZ, 0x8, R9 ;  /* 0x00000008ff097819 */ /* 0x000fc40000011609 */
[----:B------:R-:W-:Y:S02]  /*16a090*/  LOP3.LUT R28, R28, 0xffff, RZ, 0xc0, !PT ;  /* 0x0000ffff1c1c7812 */ /* 0x000fe400078ec0ff */
[----:B------:R-:W-:Y:S02]  /*16a0a0*/  PRMT R11, R60, 0x5410, R59 ;  /* 0x000054103c0b7816 */ /* 0x000fe4000000003b */
[----:B------:R-:W-:Y:S02]  /*16a0b0*/  SHF.R.U32.HI R60, RZ, 0x8, R10 ;  /* 0x00000008ff3c7819 */ /* 0x000fe4000001160a */
[----:B------:R-:W-:Y:S02]  /*16a0c0*/  SHF.R.S32.HI R59, RZ, 0x1f, R58 ;  /* 0x0000001fff3b7819 */ /* 0x000fe4000001143a */
[----:B------:R-:W-:Y:S02]  /*16a0d0*/  IADD3 R12, P0, R58, R36, RZ ;  /* 0x000000243a0c7210 */ /* 0x000fe40007f1e0ff */
[----:B------:R-:W-:-:S02]  /*16a0e0*/  LOP3.LUT R8, R8, 0xffff, RZ, 0xc0, !PT ;  /* 0x0000ffff08087812 */ /* 0x000fc400078ec0ff */
[----:B------:R-:W-:Y:S02]  /*16a0f0*/  LOP3.LUT R9, R9, 0xffff, RZ, 0xc0, !PT ;  /* 0x0000ffff09097812 */ /* 0x000fe400078ec0ff */
[----:B------:R-:W-:Y:S02]  /*16a100*/  LOP3.LUT R60, R60, 0xffff, RZ, 0xc0, !PT ;  /* 0x0000ffff3c3c7812 */ /* 0x000fe400078ec0ff */
[----:B---3--:R-:W-:Y:S01]  /*16a110*/  LOP3.LUT R7, R7, 0xffff, RZ, 0xc0, !PT ;  /* 0x0000ffff07077812 */ /* 0x008fe200078ec0ff */
[----:B------:R-:W-:Y:S01]  /*16a120*/  IMAD.X R13, R59, 0x1, R37, P0 ;  /* 0x000000013b0d7824 */ /* 0x000fe200000e0625 */
[----:B------:R-:W-:Y:S02]  /*16a130*/  PRMT R9, R8, 0x3340, R9 ;  /* 0x0000334008097816 */ /* 0x000fe40000000009 */
[----:B------:R-:W-:Y:S01]  /*16a140*/  PRMT R8, R60, 0x3340, R0 ;  /* 0x000033403c087816 */ /* 0x000fe20000000000 */
[----:B------:R-:W-:Y:S04]  /*16a150*/  STL [R1+0x5498], R11 ;  /* 0x0054980b01007387 */ /* 0x000fe80000100800 */
[----:B------:R-:W-:Y:S04]  /*16a160*/  STL.64 [R1+0xcf8], R12 ;  /* 0x000cf80c01007387 */ /* 0x000fe80000100a00 */
[----:B------:R0:W-:Y:S01]  /*16a170*/  STL [R1+0x7a8], R9 ;  /* 0x0007a80901007387 */ /* 0x0001e20000100800 */
[----:B------:R-:W-:-:S03]  /*16a180*/  LOP3.LUT R10, R51, 0xffff, RZ, 0xc0, !PT ;  /* 0x0000ffff330a7812 */ /* 0x000fc600078ec0ff */
[----:B------:R1:W-:Y:S04]  /*16a190*/  STL [R1+0x314], R8 ;  /* 0x0003140801007387 */ /* 0x0003e80000100800 */
[----:B------:R-:W2:Y:S01]  /*16a1a0*/  LDL.LU R51, [R1+0x904] ;  /* 0x0009040001337983 */ /* 0x000ea20000300800 */
[----:B------:R-:W-:Y:S02]  /*16a1b0*/  PRMT R60, R28, 0x3340, R0 ;  /* 0x000033401c3c7816 */ /* 0x000fe40000000000 */
[----:B------:R-:W-:Y:S01]  /*16a1c0*/  LOP3.LUT R30, R30, 0xffff, RZ, 0xc0, !PT ;  /* 0x0000ffff1e1e7812 */ /* 0x000fe200078ec0ff */
[----:B------:R-:W-:Y:S01]  /*16a1d0*/  ULDC UR6, c[0x0][0x248] ;  /* 0x0000920000067ab9 */ /* 0x000fe20000000800 */
[----:B0-----:R-:W3:Y:S01]  /*16a1e0*/  LDL.LU R9, [R1+0x210] ;  /* 0x0002100001097983 */ /* 0x001ee20000300800 */
[----:B-1----:R-:W-:-:S03]  /*16a1f0*/  LOP3.LUT R8, R3, 0xffff, RZ, 0xc0, !PT ;  /* 0x0000ffff03087812 */ /* 0x002fc600078ec0ff */
[----:B------:R-:W3:Y:S01]  /*16a200*/  LDL.LU R3, [R1+0x494] ;  /* 0x0004940001037983 */ /* 0x000ee20000300800 */
[----:B------:R-:W-:-:S04]  /*16a210*/  PRMT R11, R6, 0x3340, R7 ;  /* 0x00003340060b7816 */ /* 0x000fc80000000007 */
[----:B------:R-:W-:Y:S02]  /*16a220*/  PRMT R13, R11, 0x5410, R60 ;  /* 0x000054100b0d7816 */ /* 0x000fe4000000003c */
[----:B------:R-:W-:-:S03]  /*16a230*/  PRMT R60, R8, 0x3340, R0 ;  /* 0x00003340083c7816 */ /* 0x000fc60000000000 */
[----:B------:R-:W-:Y:S01]  /*16a240*/  STL [R1+0x5490], R13 ;  /* 0x0054900d01007387 */ /* 0x000fe20000100800 */
[----:B------:R-:W-:-:S05]  /*16a250*/  IADD3 R16, P0, R58, R34, RZ ;  /* 0x000000223a107210 */ /* 0x000fca0007f1e0ff */
[----:B------:R-:W-:Y:S01]  /*16a260*/  IMAD.X R17, R59, 0x1, R35, P0 ;  /* 0x000000013b117824 */ /* 0x000fe200000e0623 */
[----:B----4-:R-:W-:-:S04]  /*16a270*/  LOP3.LUT R12, R27, 0xffff, RZ, 0xc0, !PT ;  /* 0x0000ffff1b0c7812 */ /* 0x010fc800078ec0ff */
[----:B------:R-:W-:-:S04]  /*16a280*/  PRMT R11, R10, 0x3340, R12 ;  /* 0x000033400a0b7816 */ /* 0x000fc8000000000c */
[----:B------:R-:W-:-:S05]  /*16a290*/  PRMT R11, R11, 0x5410, R60 ;  /* 0x000054100b0b7816 */ /* 0x000fca000000003c */
[----:B------:R0:W-:Y:S02]  /*16a2a0*/  STL [R1+0x548c], R11 ;  /* 0x00548c0b01007387 */ /* 0x0001e40000100800 */
[----:B0-----:R-:W-:Y:S02]  /*16a2b0*/  SHF.R.U32.HI R11, RZ, 0x8, R6 ;  /* 0x00000008ff0b7819 */ /* 0x001fe40000011606 */
[----:B------:R-:W4:Y:S01]  /*16a2c0*/  LDL.LU R6, [R1+0x6d8] ;  /* 0x0006d80001067983 */ /* 0x000f220000300800 */
[----:B------:R-:W-:-:S03]  /*16a2d0*/  SHF.R.U32.HI R60, RZ, 0x8, R7 ;  /* 0x00000008ff3c7819 */ /* 0x000fc60000011607 */
[----:B------:R-:W-:Y:S04]  /*16a2e0*/  STL.64 [R1+0xce8], R16 ;  /* 0x000ce81001007387 */ /* 0x000fe80000100a00 */
[----:B------:R-:W4:Y:S01]  /*16a2f0*/  LDL.LU R7, [R1+0x400] ;  /* 0x0004000001077983 */ /* 0x000f220000300800 */
[----:B------:R-:W-:Y:S02]  /*16a300*/  SHF.R.U32.HI R10, RZ, 0x8, R10 ;  /* 0x00000008ff0a7819 */ /* 0x000fe4000001160a */
[----:B------:R-:W-:Y:S02]  /*16a310*/  SHF.R.U32.HI R13, RZ, 0x8, R12 ;  /* 0x00000008ff0d7819 */ /* 0x000fe4000001160c */
[----:B------:R-:W-:Y:S02]  /*16a320*/  LOP3.LUT R11, R11, 0xffff, RZ, 0xc0, !PT ;  /* 0x0000ffff0b0b7812 */ /* 0x000fe400078ec0ff */
[----:B------:R-:W-:-:S02]  /*16a330*/  LOP3.LUT R12, R60, 0xffff, RZ, 0xc0, !PT ;  /* 0x0000ffff3c0c7812 */ /* 0x000fc400078ec0ff */
[----:B------:R-:W-:Y:S02]  /*16a340*/  LOP3.LUT R10, R10, 0xffff, RZ, 0xc0, !PT ;  /* 0x0000ffff0a0a7812 */ /* 0x000fe400078ec0ff */
[----:B------:R-:W-:Y:S02]  /*16a350*/  LOP3.LUT R60, R13, 0xffff, RZ, 0xc0, !PT ;  /* 0x0000ffff0d3c7812 */ /* 0x000fe400078ec0ff */
[----:B------:R-:W-:Y:S02]  /*16a360*/  PRMT R27, R11, 0x3340, R12 ;  /* 0x000033400b1b7816 */ /* 0x000fe4000000000c */
[----:B------:R-:W-:Y:S02]  /*16a370*/  PRMT R12, R10, 0x3340, R60 ;  /* 0x000033400a0c7816 */ /* 0x000fe4000000003c */
[----:B------:R-:W-:Y:S02]  /*16a380*/  IADD3 R10, P0, R58, R38, RZ ;  /* 0x000000263a0a7210 */ /* 0x000fe40007f1e0ff */
[----:B------:R-:W-:Y:S01]  /*16a390*/  SHF.R.U32.HI R60, RZ, 0x8, R8 ;  /* 0x00000008ff3c7819 */ /* 0x000fe20000011608 */
[----:B------:R-:W-:Y:S02]  /*16a3a0*/  STL [R1+0x6a94], R27 ;  /* 0x006a941b01007387 */ /* 0x000fe40000100800 */
[----:B------:R-:W-:Y:S01]  /*16a3b0*/  IMAD.X R11, R59, 0x1, R39, P0 ;  /* 0x000000013b0b7824 */ /* 0x000fe200000e0627 */
[----:B------:R-:W-:Y:S01]  /*16a3c0*/  LOP3.LUT R60, R60, 0xffff, RZ, 0xc0, !PT ;  /* 0x0000ffff3c3c7812 */ /* 0x000fe200078ec0ff */
[----:B------:R0:W-:Y:S04]  /*16a3d0*/  STL [R1+0x1bec], R12 ;  /* 0x001bec0c01007387 */ /* 0x0001e80000100800 */
[----:B------:R1:W-:Y:S01]  /*16a3e0*/  STL.64 [R1+0xcf0], R10 ;  /* 0x000cf00a01007387 */ /* 0x0003e20000100a00 */
[----:B--2---:R-:W-:-:S02]  /*16a3f0*/  LOP3.LUT R8, R51, 0xffff, RZ, 0xc0, !PT ;  /* 0x0000ffff33087812 */ /* 0x004fc400078ec0ff */
[----:B---3--:R-:W-:Y:S01]  /*16a400*/  LOP3.LUT R3, R3, 0xffff, RZ, 0xc0, !PT ;  /* 0x0000ffff03037812 */ /* 0x008fe200078ec0ff */
[----:B------:R-:W2:Y:S01]  /*16a410*/  LDL.LU R51, [R1+0x704] ;  /* 0x0007040001337983 */ /* 0x000ea20000300800 */
[----:B0-----:R-:W-:Y:S02]  /*16a420*/  LOP3.LUT R12, R9, 0xffff, RZ, 0xc0, !PT ;  /* 0x0000ffff090c7812 */ /* 0x001fe400078ec0ff */
[--C-:B-1----:R-:W-:Y:S02]  /*16a430*/  PRMT R10, R60, 0x3340, R0.reuse ;  /* 0x000033403c0a7816 */ /* 0x102fe40000000000 */
[----:B------:R-:W-:Y:S02]  /*16a440*/  PRMT R60, R12, 0x3340, R0 ;  /* 0x000033400c3c7816 */ /* 0x000fe40000000000 */
[----:B------:R-:W-:Y:S01]  /*16a450*/  PRMT R9, R8, 0x3340, R3 ;  /* 0x0000334008097816 */ /* 0x000fe20000000003 */
[----:B------:R0:W-:Y:S03]  /*16a460*/  STL [R1+0x310], R10 ;  /* 0x0003100a01007387 */ /* 0x0001e60000100800 */
[----:B------:R-:W-:-:S02]  /*16a470*/  PRMT R9, R9, 0x5410, R60 ;  /* 0x0000541009097816 */ /* 0x000fc4000000003c */
[----:B------:R-:W-:Y:S02]  /*16a480*/  SHF.R.U32.HI R60, RZ, 0x8, R8 ;  /* 0x00000008ff3c7819 */ /* 0x000fe40000011608 */
[----:B0-----:R-:W-:-:S05]  /*16a490*/  IADD3 R10, P0, R58, R40, RZ ;  /* 0x000000283a0a7210 */ /* 0x001fca0007f1e0ff */
[----:B------:R-:W-:Y:S01]  /*16a4a0*/  IMAD.X R11, R59, 0x1, R41, P0 ;  /* 0x000000013b0b7824 */ /* 0x000fe200000e0629 */
[----:B------:R-:W-:Y:S02]  /*16a4b0*/  SHF.R.U32.HI R59, RZ, 0x8, R3 ;  /* 0x00000008ff3b7819 */ /* 0x000fe40000011603 */
[----:B------:R-:W-:Y:S02]  /*16a4c0*/  LOP3.LUT R60, R60, 0xffff, RZ, 0xc0, !PT ;  /* 0x0000ffff3c3c7812 */ /* 0x000fe400078ec0ff */
[----:B------:R-:W-:Y:S01]  /*16a4d0*/  LOP3.LUT R59, R59, 0xffff, RZ, 0xc0, !PT ;  /* 0x0000ffff3b3b7812 */ /* 0x000fe200078ec0ff */
[----:B------:R-:W-:Y:S03]  /*16a4e0*/  STL [R1+0x5488], R9 ;  /* 0x0054880901007387 */ /* 0x000fe60000100800 */
[----:B------:R-:W-:Y:S01]  /*16a4f0*/  PRMT R8, R60, 0x3340, R59 ;  /* 0x000033403c087816 */ /* 0x000fe2000000003b */
[----:B------:R-:W-:Y:S04]  /*16a500*/  STL.64 [R1+0xce0], R10 ;  /* 0x000ce00a01007387 */ /* 0x000fe80000100a00 */
[----:B------:R0:W-:Y:S01]  /*16a510*/  STL [R1+0x79c], R8 ;  /* 0x00079c0801007387 */ /* 0x0001e20000100800 */
[----:B----4-:R-:W-:-:S02]  /*16a520*/  LOP3.LUT R3, R6, 0xffff, RZ, 0xc0, !PT ;  /* 0x0000ffff06037812 */ /* 0x010fc400078ec0ff */
[----:B------:R-:W-:Y:S02]  /*16a530*/  LOP3.LUT R6, R29, 0xffff, RZ, 0xc0, !PT ;  /* 0x0000ffff1d067812 */ /* 0x000fe400078ec0ff */
[----:B------:R-:W3:Y:S01]  /*16a540*/  LDL.LU R29, [R1+0x6da8] ;  /* 0x006da800011d7983 */ /* 0x000ee20000300800 */
[----:B------:R-:W-:Y:S02]  /*16a550*/  LOP3.LUT R7, R7, 0xffff, RZ, 0xc0, !PT ;  /* 0x0000ffff07077812 */ /* 0x000fe400078ec0ff */
[----:B------:R-:W-:Y:S02]  /*16a560*/  PRMT R59, R6, 0x3340, R0 ;  /* 0x00003340063b7816 */ /* 0x000fe40000000000 */
[----:B------:R-:W-:-:S04]  /*16a570*/  PRMT R60, R3, 0x3340, R7 ;  /* 0x00003340033c7816 */ /* 0x000fc80000000007 */
[----:B0-----:R-:W-:Y:S02]  /*16a580*/  PRMT R8, R60, 0x5410, R59 ;  /* 0x000054103c087816 */ /* 0x001fe4000000003b */
[----:B------:R-:W-:-:S03]  /*16a590*/  SHF.R.U32.HI R60, RZ, 0x8, R7 ;  /* 0x00000008ff3c7819 */ /* 0x000fc60000011607 */
[----:B------:R0:W-:Y:S04]  /*16a5a0*/  STL [R1+0x5484], R8 ;  /* 0x0054840801007387 */ /* 0x0001e80000100800 */
[----:B------:R-:W4:Y:S04]  /*16a5b0*/  LDL.LU R9, [R1+0x50d0] ;  /* 0x0050d00001097983 */ /* 0x000f280000300800 */
[----:B0-----:R-:W4:Y:S04]  /*16a5c0*/  LDL.LU R8, [R1+0x224] ;  /* 0x0002240001087983 */ /* 0x001f280000300800 */
[----:B------:R-:W4:Y:S01]  /*16a5d0*/  LDL.LU R7, [R1+0x4a0] ;  /* 0x0004a00001077983 */ /* 0x000f220000300800 */
[----:B------:R-:W-:-:S02]  /*16a5e0*/  SHF.R.U32.HI R3, RZ, 0x8, R3 ;  /* 0x00000008ff037819 */ /* 0x000fc40000011603 */
[----:B------:R-:W-:Y:S02]  /*16a5f0*/  SHF.R.U32.HI R59, RZ, 0x8, R6 ;  /* 0x00000008ff3b7819 */ /* 0x000fe40000011606 */
[----:B------:R-:W-:Y:S02]  /*16a600*/  LOP3.LUT R60, R60, 0xffff, RZ, 0xc0, !PT ;  /* 0x0000ffff3c3c7812 */ /* 0x000fe400078ec0ff */
[----:B------:R-:W-:Y:S02]  /*16a610*/  LOP3.LUT R3, R3, 0xffff, RZ, 0xc0, !PT ;  /* 0x0000ffff03037812 */ /* 0x000fe400078ec0ff */
[----:B------:R-:W-:Y:S02]  /*16a620*/  LOP3.LUT R59, R59, 0xffff, RZ, 0xc0, !PT ;  /* 0x0000ffff3b3b7812 */ /* 0x000fe400078ec0ff */
[----:B--2---:R-:W-:Y:S02]  /*16a630*/  LOP3.LUT R10, R51, 0xffff, RZ, 0xc0, !PT ;  /* 0x0000ffff330a7812 */ /* 0x004fe400078ec0ff */
[----:B------:R-:W-:-:S02]  /*16a640*/  PRMT R6, R3, 0x3340, R60 ;  /* 0x0000334003067816 */ /* 0x000fc4000000003c */
[--C-:B------:R-:W-:Y:S02]  /*16a650*/  PRMT R3, R59, 0x3340, R0.reuse ;  /* 0x000033403b037816 */ /* 0x100fe40000000000 */
[----:B------:R-:W-:Y:S01]  /*16a660*/  PRMT R59, R30, 0x3340, R0 ;  /* 0x000033401e3b7816 */ /* 0x000fe20000000000 */
[----:B------:R-:W-:Y:S04]  /*16a670*/  STL [R1+0x5a8], R6 ;  /* 0x0005a80601007387 */ /* 0x000fe80000100800 */
[----:B------:R0:W-:Y:S01]  /*16a680*/  STL [R1+0x30c], R3 ;  /* 0x00030c0301007387 */ /* 0x0001e20000100800 */
[----:B------:R-:W-:Y:S01]  /*16a690*/  VIADD R58, R58, UR6 ;  /* 0x000000063a3a7c36 */ /* 0x000fe20008000000 */
[----:B------:R-:W-:Y:S01]  /*16a6a0*/  LOP3.LUT R32, R32, 0xffff, RZ, 0xc0, !PT ;  /* 0x0000ffff20207812 */ /* 0x000fe200078ec0ff */
[----:B------:R-:W-:Y:S01]  /*16a6b0*/  ULDC UR6, c[0x0][0x248] ;  /* 0x0000920000067ab9 */ /* 0x000fe20000000800 */
[----:B0-----:R-:W2:Y:S04]  /*16a6c0*/  LDL.LU R3, [R1+0x50d4] ;  /* 0x0050d40001037983 */ /* 0x001ea80000300800 */
[----:B------:R-:W2:Y:S01]  /*16a6d0*/  LDL.LU R6, [R1+0x22c] ;  /* 0x00022c0001067983 */ /* 0x000ea20000300800 */
[----:B------:R-:W-:-:S02]  /*16a6e0*/  IADD3 R16, P0, R58, R36, RZ ;  /* 0x000000243a107210 */ /* 0x000fc40007f1e0ff */
[----:B---3--:R-:W-:-:S04]  /*16a6f0*/  LOP3.LUT R11, R29, 0xffff, RZ, 0xc0, !PT ;  /* 0x0000ffff1d0b7812 */ /* 0x008fc800078ec0ff */
[----:B------:R-:W-:-:S04]  /*16a700*/  PRMT R60, R10, 0x3340, R11 ;  /* 0x000033400a3c7816 */ /* 0x000fc8000000000b */
[----:B------:R-:W-:-:S05]  /*16a710*/  PRMT R13, R60, 0x5410, R59 ;  /* 0x000054103c0d7816 */ /* 0x000fca000000003b */
[----:B------:R-:W-:Y:S04]  /*16a720*/  STL [R1+0x5480], R13 ;  /* 0x0054800d01007387 */ /* 0x000fe80000100800 */
[----:B------:R-:W3:Y:S01]  /*16a730*/  LDL.LU R51, [R1+0x4a8] ;  /* 0x0004a80001337983 */ /* 0x000ee20000300800 */
[----:B------:R-:W-:Y:S02]  /*16a740*/  SHF.R.U32.HI R10, RZ, 0x8, R10 ;  /* 0x00000008ff0a7819 */ /* 0x000fe4000001160a */
[----:B------:R-:W-:Y:S02]  /*16a750*/  SHF.R.U32.HI R11, RZ, 0x8, R11 ;  /* 0x00000008ff0b7819 */ /* 0x000fe4000001160b */
[----:B------:R-:W-:Y:S02]  /*16a760*/  SHF.R.U32.HI R60, RZ, 0x8, R12 ;  /* 0x00000008ff3c7819 */ /* 0x000fe4000001160c */
[----:B------:R-:W-:-:S02]  /*16a770*/  SHF.R.S32.HI R59, RZ, 0x1f, R58 ;  /* 0x0000001fff3b7819 */ /* 0x000fc4000001143a */
[----:B------:R-:W-:Y:S02]  /*16a780*/  LOP3.LUT R10, R10, 0xffff, RZ, 0xc0, !PT ;  /* 0x0000ffff0a0a7812 */ /* 0x000fe400078ec0ff */
[----:B------:R-:W-:Y:S02]  /*16a790*/  LOP3.LUT R11, R11, 0xffff, RZ, 0xc0, !PT ;  /* 0x0000ffff0b0b7812 */ /* 0x000fe400078ec0ff */
[----:B------:R-:W-:Y:S01]  /*16a7a0*/  LOP3.LUT R60, R60, 0xffff, RZ, 0xc0, !PT ;  /* 0x0000ffff3c3c7812 */ /* 0x000fe200078ec0ff */
[----:B------:R-:W-:Y:S01]  /*16a7b0*/  IMAD.X R17, R59, 0x1, R37, P0 ;  /* 0x000000013b117824 */ /* 0x000fe200000e0625 */
[----:B------:R-:W-:Y:S02]  /*16a7c0*/  PRMT R29, R10, 0x3340, R11 ;  /* 0x000033400a1d7816 */ /* 0x000fe4000000000b */
[----:B------:R-:W-:Y:S02]  /*16a7d0*/  PRMT R12, R60, 0x3340, R0 ;  /* 0x000033403c0c7816 */ /* 0x000fe40000000000 */
[----:B----4-:R-:W-:Y:S01]  /*16a7e0*/  LOP3.LUT R10, R7, 0xffff, RZ, 0xc0, !PT ;  /* 0x0000ffff070a7812 */ /* 0x010fe200078ec0ff */
[----:B------:R-:W-:Y:S04]  /*16a7f0*/  STL.64 [R1+0xcd8], R16 ;  /* 0x000cd81001007387 */ /* 0x000fe80000100a00 */
[----:B------:R-:W-:Y:S04]  /*16a800*/  STL [R1+0x6a98], R29 ;  /* 0x006a981d01007387 */ /* 0x000fe80000100800 */
[----:B------:R0:W-:Y:S04]  /*16a810*/  STL [R1+0x308], R12 ;  /* 0x0003080c01007387 */ /* 0x0001e80000100800 */
[----:B------:R-:W4:Y:S01]  /*16a820*/  LDL.LU R7, [R1+0x754] ;  /* 0x0007540001077983 */ /* 0x000f220000300800 */
[----:B------:R-:W-:-:S02]  /*16a830*/  LOP3.LUT R9, R9, 0xffff, RZ, 0xc0, !PT ;  /* 0x0000ffff09097812 */ /* 0x000fc400078ec0ff */
[----:B------:R-:W-:Y:S02]  /*16a840*/  LOP3.LUT R11, R8, 0xffff, RZ, 0xc0, !PT ;  /* 0x0000ffff080b7812 */ /* 0x000fe400078ec0ff */
[----:B------:R-:W4:Y:S02]  /*16a850*/  LDL.LU R8, [R1+0x404] ;  /* 0x0004040001087983 */ /* 0x000f240000300800 */
[----:B------:R-:W-:Y:S02]  /*16a860*/  PRMT R60, R11, 0x3340, R0 ;  /* 0x000033400b3c7816 */ /* 0x000fe40000000000 */
[--C-:B0-----:R-:W-:Y:S02]  /*16a870*/  PRMT R12, R9, 0x3340, R10.reuse ;  /* 0x00003340090c7816 */ /* 0x101fe4000000000a */
[----:B------:R-:W-:Y:S02]  /*16a880*/  SHF.R.U32.HI R9, RZ, 0x8, R9 ;  /* 0x00000008ff097819 */ /* 0x000fe40000011609 */
[----:B------:R-:W-:-:S02]  /*16a890*/  SHF.R.U32.HI R10, RZ, 0x8, R10 ;  /* 0x00000008ff0a7819 */ /* 0x000fc4000001160a */
[----:B------:R-:W-:Y:S02]  /*16a8a0*/  PRMT R15, R12, 0x5410, R60 ;  /* 0x000054100c0f7816 */ /* 0x000fe4000000003c */
[----:B------:R-:W-:Y:S02]  /*16a8b0*/  IADD3 R12, P0, R58, R34, RZ ;  /* 0x000000223a0c7210 */ /* 0x000fe40007f1e0ff */
[----:B------:R-:W-:Y:S02]  /*16a8c0*/  SHF.R.U32.HI R60, RZ, 0x8, R11 ;  /* 0x00000008ff3c7819 */ /* 0x000fe4000001160b */
[----:B------:R-:W-:Y:S02]  /*16a8d0*/  LOP3.LUT R9, R9, 0xffff, RZ, 0xc0, !PT ;  /* 0x0000ffff09097812 */ /* 0x000fe400078ec0ff */
[----:B------:R-:W-:Y:S01]  /*16a8e0*/  LOP3.LUT R10, R10, 0xffff, RZ, 0xc0, !PT ;  /* 0x0000ffff0a0a7812 */ /* 0x000fe200078ec0ff */
[----:B------:R-:W-:Y:S01]  /*16a8f0*/  IMAD.X R13, R59, 0x1, R35, P0 ;  /* 0x000000013b0d7824 */ /* 0x000fe200000e0623 */
[----:B------:R-:W-:-:S02]  /*16a900*/  LOP3.LUT R60, R60, 0xffff, RZ, 0xc0, !PT ;  /* 0x0000ffff3c3c7812 */ /* 0x000fc400078ec0ff */
[----:B------:R-:W-:Y:S01]  /*16a910*/  PRMT R11, R9, 0x3340, R10 ;  /* 0x00003340090b7816 */ /* 0x000fe2000000000a */
[----:B------:R-:W-:Y:S04]  /*16a920*/  STL [R1+0x546c], R15 ;  /* 0x00546c0f01007387 */ /* 0x000fe80000100800 */
[----:B------:R0:W-:Y:S01]  /*16a930*/  STL.64 [R1+0xcd0], R12 ;  /* 0x000cd00c01007387 */ /* 0x0001e20000100a00 */
[----:B------:R-:W-:Y:S02]  /*16a940*/  PRMT R9, R60, 0x3340, R0 ;  /* 0x000033403c097816 */ /* 0x000fe40000000000 */
[----:B--2---:R-:W-:Y:S01]  /*16a950*/  LOP3.LUT R10, R3, 0xffff, RZ, 0xc0, !PT ;  /* 0x0000ffff030a7812 */ /* 0x004fe200078ec0ff */
[----:B------:R3:W-:Y:S01]  /*16a960*/  STL [R1+0x5a4], R11 ;  /* 0x0005a40b01007387 */ /* 0x0007e20000100800 */
[----:B------:R-:W-:-:S03]  /*16a970*/  LOP3.LUT R3, R6, 0xffff, RZ, 0xc0, !PT ;  /* 0x0000ffff06037812 */ /* 0x000fc600078ec0ff */
[----:B------:R1:W-:Y:S04]  /*16a980*/  STL [R1+0x304], R9 ;  /* 0x0003040901007387 */ /* 0x0003e80000100800 */
[----:B------:R-:W2:Y:S01]  /*16a990*/  LDL.LU R6, [R1+0x50d8] ;  /* 0x0050d80001067983 */ /* 0x000ea20000300800 */
[----:B------:R-:W-:Y:S02]  /*16a9a0*/  PRMT R60, R3, 0x3340, R0 ;  /* 0x00003340033c7816 */ /* 0x000fe40000000000 */
[----:B0-----:R-:W-:-:S05]  /*16a9b0*/  IADD3 R12, P0, R58, R38, RZ ;  /* 0x000000263a0c7210 */ /* 0x001fca0007f1e0ff */
[----:B------:R-:W-:Y:S01]  /*16a9c0*/  IMAD.X R13, R59, 0x1, R39, P0 ;  /* 0x000000013b0d7824 */ /* 0x000fe200000e0627 */
[----:B---3--:R-:W-:-:S04]  /*16a9d0*/  LOP3.LUT R11, R51, 0xffff, RZ, 0xc0, !PT ;  /* 0x0000ffff330b7812 */ /* 0x008fc800078ec0ff */
[--C-:B-1----:R-:W-:Y:S02]  /*16a9e0*/  PRMT R9, R10, 0x3340, R11.reuse ;  /* 0x000033400a097816 */ /* 0x102fe4000000000b */
[----:B------:R-:W-:Y:S02]  /*16a9f0*/  SHF.R.U32.HI R10, RZ, 0x8, R10 ;  /* 0x00000008ff0a7819 */ /* 0x000fe4000001160a */
[----:B------:R-:W-:Y:S02]  /*16aa00*/  PRMT R9, R9, 0x5410, R60 ;  /* 0x0000541009097816 */ /* 0x000fe4000000003c */
[----:B------:R-:W-:Y:S02]  /*16aa10*/  SHF.R.U32.HI R60, RZ, 0x8, R11 ;  /* 0x00000008ff3c7819 */ /* 0x000fe4000001160b */
[----:B------:R-:W-:Y:S02]  /*16aa20*/  LOP3.LUT R10, R10, 0xffff, RZ, 0xc0, !PT ;  /* 0x0000ffff0a0a7812 */ /* 0x000fe400078ec0ff */
[----:B------:R-:W-:Y:S01]  /*16aa30*/  LOP3.LUT R60, R60, 0xffff, RZ, 0xc0, !PT ;  /* 0x0000ffff3c3c7812 */ /* 0x000fe200078ec0ff */
[----:B------:R0:W-:Y:S03]  /*16aa40*/  STL [R1+0x5464], R9 ;  /* 0x0054640901007387 */ /* 0x0001e60000100800 */
[----:B------:R-:W-:-:S02]  /*16aa50*/  PRMT R11, R10, 0x3340, R60 ;  /* 0x000033400a0b7816 */ /* 0x000fc4000000003c */
[----:B----4-:R-:W-:Y:S02]  /*16aa60*/  LOP3.LUT R10, R7, 0xffff, RZ, 0xc0, !PT ;  /* 0x0000ffff070a7812 */ /* 0x010fe400078ec0ff */
[----:B------:R-:W-:Y:S01]  /*16aa70*/  LOP3.LUT R7, R31, 0xffff, RZ, 0xc0, !PT ;  /* 0x0000ffff1f077812 */ /* 0x000fe200078ec0ff */
[----:B0-----:R-:W3:Y:S04]  /*16aa80*/  LDL.LU R9, [R1+0x4b0] ;  /* 0x0004b00001097983 */ /* 0x001ee80000300800 */
[----:B------:R0:W-:Y:S04]  /*16aa90*/  STL.64 [R1+0xcc8], R12 ;  /* 0x000cc80c01007387 */ /* 0x0001e80000100a00 */
[----:B------:R-:W4:Y:S04]  /*16aaa0*/  LDL.LU R51, [R1+0x774] ;  /* 0x0007740001337983 */ /* 0x000f280000300800 */
[----:B------:R1:W-:Y:S04]  /*16aab0*/  STL [R1+0x1b6c], R11 ;  /* 0x001b6c0b01007387 */ /* 0x0003e80000100800 */
[----:B------:R-:W2:Y:S01]  /*16aac0*/  LDL.LU R31, [R1+0x6da4] ;  /* 0x006da400011f7983 */ /* 0x000ea20000300800 */
[----:B------:R-:W-:-:S02]  /*16aad0*/  LOP3.LUT R8, R8, 0xffff, RZ, 0xc0, !PT ;  /* 0x0000ffff08087812 */ /* 0x000fc400078ec0ff */
[----:B------:R-:W-:Y:S02]  /*16aae0*/  PRMT R60, R7, 0x3340, R0 ;  /* 0x00003340073c7816 */ /* 0x000fe40000000000 */
[----:B0-----:R-:W-:Y:S02]  /*16aaf0*/  IADD3 R12, P0, R58, R40, RZ ;  /* 0x000000283a0c7210 */ /* 0x001fe40007f1e0ff */
[----:B-1----:R-:W-:-:S04]  /*16ab00*/  PRMT R11, R10, 0x3340, R8 ;  /* 0x000033400a0b7816 */ /* 0x002fc80000000008 */
[----:B------:R-:W-:Y:S01]  /*16ab10*/  PRMT R11, R11, 0x5410, R60 ;  /* 0x000054100b0b7816 */ /* 0x000fe2000000003c */
[----:B------:R-:W-:Y:S01]  /*16ab20*/  IMAD.X R13, R59, 0x1, R41, P0 ;  /* 0x000000013b0d7824 */ /* 0x000fe200000e0629 */
[----:B------:R-:W-:Y:S02]  /*16ab30*/  SHF.R.U32.HI R60, RZ, 0x8, R10 ;  /* 0x00000008ff3c7819 */ /* 0x000fe4000001160a */
[----:B------:R-:W-:Y:S02]  /*16ab40*/  SHF.R.U32.HI R59, RZ, 0x8, R8 ;  /* 0x00000008ff3b7819 */ /* 0x000fe40000011608 */
[----:B------:R-:W-:Y:S02]  /*16ab50*/  LOP3.LUT R60, R60, 0xffff, RZ, 0xc0, !PT ;  /* 0x0000ffff3c3c7812 */ /* 0x000fe400078ec0ff */
[----:B------:R-:W-:-:S04]  /*16ab60*/  LOP3.LUT R59, R59, 0xffff, RZ, 0xc0, !PT ;  /* 0x0000ffff3b3b7812 */ /* 0x000fc800078ec0ff */
[----:B------:R-:W-:Y:S02]  /*16ab70*/  PRMT R8, R60, 0x3340, R59 ;  /* 0x000033403c087816 */ /* 0x000fe4000000003b */
[----:B------:R-:W-:Y:S02]  /*16ab80*/  SHF.R.U32.HI R59, RZ, 0x8, R7 ;  /* 0x00000008ff3b7819 */ /* 0x000fe40000011607 */
[----:B------:R-:W-:Y:S02]  /*16ab90*/  SHF.R.U32.HI R60, RZ, 0x8, R3 ;  /* 0x00000008ff3c7819 */ /* 0x000fe40000011603 */
[----:B------:R-:W-:Y:S02]  /*16aba0*/  LOP3.LUT R59, R59, 0xffff, RZ, 0xc0, !PT ;  /* 0x0000ffff3b3b7812 */ /* 0x000fe400078ec0ff */
[----:B------:R-:W-:Y:S01]  /*16abb0*/  LOP3.LUT R60, R60, 0xffff, RZ, 0xc0, !PT ;  /* 0x0000ffff3c3c7812 */ /* 0x000fe200078ec0ff */
[----:B------:R-:W-:Y:S01]  /*16abc0*/  STL [R1+0x5460], R11 ;  /* 0x0054600b01007387 */ /* 0x000fe20000100800 */
[----:B------:R-:W-:-:S02]  /*16abd0*/  PRMT R3, R59, 0x3340, R0 ;  /* 0x000033403b037816 */ /* 0x000fc40000000000 */
[----:B------:R-:W-:Y:S01]  /*16abe0*/  PRMT R7, R60, 0x3340, R0 ;  /* 0x000033403c077816 */ /* 0x000fe20000000000 */
[----:B------:R-:W-:Y:S04]  /*16abf0*/  STL.64 [R1+0xcc0], R12 ;  /* 0x000cc00c01007387 */ /* 0x000fe80000100a00 */
[----:B------:R-:W-:Y:S04]  /*16ac00*/  STL [R1+0x5a0], R8 ;  /* 0x0005a00801007387 */ /* 0x000fe80000100800 */
[----:B------:R2:W-:Y:S04]  /*16ac10*/  STL [R1+0x300], R3 ;  /* 0x0003000301007387 */ /* 0x0005e80000100800 */
[----:B------:R0:W-:Y:S01]  /*16ac20*/  STL [R1+0x2fc], R7 ;  /* 0x0002fc0701007387 */ /* 0x0001e20000100800 */
[----:B--2---:R-:W-:-:S03]  /*16ac30*/  LOP3.LUT R3, R31, 0xffff, RZ, 0xc0, !PT ;  /* 0x0000ffff1f037812 */ /* 0x004fc600078ec0ff */
[----:B------:R-:W2:Y:S04]  /*16ac40*/  LDL.LU R31, [R1+0x6da0] ;  /* 0x006da000011f7983 */ /* 0x000ea80000300800 */
[----:B0-----:R-:W2:Y:S01]  /*16ac50*/  LDL.LU R7, [R1+0x50dc] ;  /* 0x0050dc0001077983 */ /* 0x001ea20000300800 */
[----:B------:R-:W-:-:S03]  /*16ac60*/  LOP3.LUT R10, R6, 0xffff, RZ, 0xc0, !PT ;  /* 0x0000ffff060a7812 */ /* 0x000fc600078ec0ff */
[----:B------:R-:W2:Y:S04]  /*16ac70*/  LDL.LU R8, [R1+0x244] ;  /* 0x0002440001087983 */ /* 0x000ea80000300800 */
[----:B------:R-:W2:Y:S01]  /*16ac80*/  LDL.LU R6, [R1+0x4bc] ;  /* 0x0004bc0001067983 */ /* 0x000ea20000300800 */
[----:B---3--:R-:W-:Y:S02]  /*16ac90*/  LOP3.LUT R11, R9, 0xffff, RZ, 0xc0, !PT ;  /* 0x0000ffff090b7812 */ /* 0x008fe400078ec0ff */
[----:B------:R-:W-:Y:S02]  /*16aca0*/  PRMT R59, R3, 0x3340, R0 ;  /* 0x00003340033b7816 */ /* 0x000fe40000000000 */
[----:B------:R-:W-:-:S04]  /*16acb0*/  PRMT R60, R10, 0x3340, R11 ;  /* 0x000033400a3c7816 */ /* 0x000fc8000000000b */
[----:B------:R-:W-:Y:S02]  /*16acc0*/  PRMT R12, R60, 0x5410, R59 ;  /* 0x000054103c0c7816 */ /* 0x000fe4000000003b */
[----:B----4-:R-:W-:-:S03]  /*16acd0*/  LOP3.LUT R9, R51, 0xffff, RZ, 0xc0, !PT ;  /* 0x0000ffff33097812 */ /* 0x010fc600078ec0ff */
[----:B------:R2:W-:Y:S01]  /*16ace0*/  STL [R1+0x5448], R12 ;  /* 0x0054480c01007387 */ /* 0x0005e20000100800 */
[----:B------:R-:W-:Y:S01]  /*16acf0*/  PRMT R59, R32, 0x3340, R0 ;  /* 0x00003340203b7816 */ /* 0x000fe20000000000 */
[----:B------:R-:W-:Y:S01]  /*16ad00*/  VIADD R58, R58, UR6 ;  /* 0x000000063a3a7c36 */ /* 0x000fe20008000000 */
[----:B------:R-:W-:Y:S01]  /*16ad10*/  SHF.R.U32.HI R10, RZ, 0x8, R10 ;  /* 0x00000008ff0a7819 */ /* 0x000fe2000001160a */
[----:B------:R-:W-:-:S03]  /*16ad20*/  ULDC UR6, c[0x0][0x248] ;  /* 0x0000920000067ab9 */ /* 0x000fc60000000800 */
[----:B------:R-:W-:Y:S02]  /*16ad30*/  IADD3 R16, P0, R58, R36, RZ ;  /* 0x000000243a107210 */ /* 0x000fe40007f1e0ff */
[----:B------:R-:W-:Y:S02]  /*16ad40*/  LOP3.LUT R10, R10, 0xffff, RZ, 0xc0, !PT ;  /* 0x0000ffff0a0a7812 */ /* 0x000fe400078ec0ff */
[----:B--2---:R-:W-:-:S04]  /*16ad50*/  LOP3.LUT R12, R31, 0xffff, RZ, 0xc0, !PT ;  /* 0x0000ffff1f0c7812 */ /* 0x004fc800078ec0ff */
[----:B------:R-:W-:-:S04]  /*16ad60*/  PRMT R60, R9, 0x3340, R12 ;  /* 0x00003340093c7816 */ /* 0x000fc8000000000c */
[----:B------:R-:W-:Y:S02]  /*16ad70*/  PRMT R13, R60, 0x5410, R59 ;  /* 0x000054103c0d7816 */ /* 0x000fe4000000003b */
[----:B------:R-:W-:-:S05]  /*16ad80*/  SHF.R.S32.HI R59, RZ, 0x1f, R58 ;  /* 0x0000001fff3b7819 */ /* 0x000fca000001143a */
[----:B------:R-:W-:Y:S01]  /*16ad90*/  IMAD.X R17, R59, 0x1, R37, P0 ;  /* 0x000000013b117824 */ /* 0x000fe200000e0625 */
[----:B------:R-:W-:Y:S04]  /*16ada0*/  STL [R1+0x5454], R13 ;  /* 0x0054540d01007387 */ /* 0x000fe80000100800 */
        /* <DEDUP_REMOVED lines=9> */
[----:B------:R-:W-:Y:S01]  /*16ae40*/  PRMT R10, R10, 0x3340, R60 ;  /* 0x000033400a0a7816 */ /* 0x000fe2000000003c */
[----:B------:R-:W3:Y:S04]  /*16ae50*/  LDL.LU R9, [R1+0x40c] ;  /* 0x00040c0001097983 */ /* 0x000ee80000300800 */
[----:B------:R-:W-:Y:S01]  /*16ae60*/  STL [R1+0x6a9c], R31 ;  /* 0x006a9c1f01007387 */ /* 0x000fe20000100800 */
[----:B------:R-:W-:Y:S02]  /*16ae70*/  LOP3.LUT R7, R7, 0xffff, RZ, 0xc0, !PT ;  /* 0x0000ffff07077812 */ /* 0x000fe400078ec0ff */
[----:B------:R-:W-:Y:S01]  /*16ae80*/  LOP3.LUT R11, R8, 0xffff, RZ, 0xc0, !PT ;  /* 0x0000ffff080b7812 */ /* 0x000fe200078ec0ff */
[----:B------:R0:W-:Y:S03]  /*16ae90*/  STL [R1+0x1b2c], R10 ;  /* 0x001b2c0a01007387 */ /* 0x0001e60000100800 */
[----:B------:R-:W-:-:S02]  /*16aea0*/  PRMT R60, R11, 0x3340, R0 ;  /* 0x000033400b3c7816 */ /* 0x000fc40000000000 */
[----:B0-----:R-:W-:-:S04]  /*16aeb0*/  LOP3.LUT R10, R6, 0xffff, RZ, 0xc0, !PT ;  /* 0x0000ffff060a7812 */ /* 0x001fc800078ec0ff */
[----:B------:R-:W-:-:S04]  /*16aec0*/  PRMT R6, R7, 0x3340, R10 ;  /* 0x0000334007067816 */ /* 0x000fc8000000000a */
[----:B------:R-:W-:Y:S02]  /*16aed0*/  PRMT R6, R6, 0x5410, R60 ;  /* 0x0000541006067816 */ /* 0x000fe4000000003c */
[----:B------:R-:W-:-:S03]  /*16aee0*/  SHF.R.U32.HI R8, RZ, 0x8, R7 ;  /* 0x00000008ff087819 */ /* 0x000fc60000011607 */
[----:B------:R0:W-:Y:S04]  /*16aef0*/  STL [R1+0x5438], R6 ;  /* 0x0054380601007387 */ /* 0x0001e80000100800 */
[----:B0-----:R-:W4:Y:S04]  /*16af00*/  LDL.LU R6, [R1+0x7f0] ;  /* 0x0007f00001067983 */ /* 0x001f280000300800 */
[----:B------:R-:W4:Y:S01]  /*16af10*/  LDL.LU R7, [R1+0x410] ;  /* 0x0004100001077983 */ /* 0x000f220000300800 */
[----:B------:R-:W-:Y:S02]  /*16af20*/  IADD3 R12, P0, R58, R34, RZ ;  /* 0x000000223a0c7210 */ /* 0x000fe40007f1e0ff */
[----:B------:R-:W-:-:S02]  /*16af30*/  SHF.R.U32.HI R10, RZ, 0x8, R10 ;  /* 0x00000008ff0a7819 */ /* 0x000fc4000001160a */
[----:B------:R-:W-:Y:S02]  /*16af40*/  SHF.R.U32.HI R60, RZ, 0x8, R11 ;  /* 0x00000008ff3c7819 */ /* 0x000fe4000001160b */
[----:B------:R-:W-:Y:S01]  /*16af50*/  LOP3.LUT R8, R8, 0xffff, RZ, 0xc0, !PT ;  /* 0x0000ffff08087812 */ /* 0x000fe200078ec0ff */
[----:B------:R-:W-:Y:S01]  /*16af60*/  IMAD.X R13, R59, 0x1, R35, P0 ;  /* 0x000000013b0d7824 */ /* 0x000fe200000e0623 */
[----:B------:R-:W-:Y:S02]  /*16af70*/  LOP3.LUT R10, R10, 0xffff, RZ, 0xc0, !PT ;  /* 0x0000ffff0a0a7812 */ /* 0x000fe400078ec0ff */
[----:B------:R-:W-:Y:S02]  /*16af80*/  LOP3.LUT R60, R60, 0xffff, RZ, 0xc0, !PT ;  /* 0x0000ffff3c3c7812 */ /* 0x000fe400078ec0ff */
[----:B------:R0:W-:Y:S02]  /*16af90*/  STL.64 [R1+0xc98], R12 ;  /* 0x000c980c01007387 */ /* 0x0001e40000100a00 */
[----:B0-----:R-:W-:-:S02]  /*16afa0*/  PRMT R12, R8, 0x3340, R10 ;  /* 0x00003340080c7816 */ /* 0x001fc4000000000a */
[----:B------:R-:W-:Y:S02]  /*16afb0*/  PRMT R8, R60, 0x3340, R0 ;  /* 0x000033403c087816 */ /* 0x000fe40000000000 */
[----:B------:R-:W-:Y:S02]  /*16afc0*/  SHF.R.U32.HI R60, RZ, 0x8, R3 ;  /* 0x00000008ff3c7819 */ /* 0x000fe40000011603 */
[----:B------:R-:W-:Y:S02]  /*16afd0*/  IADD3 R10, P0, R58, R38, RZ ;  /* 0x000000263a0a7210 */ /* 0x000fe40007f1e0ff */
[----:B------:R-:W-:-:S03]  /*16afe0*/  LOP3.LUT R60, R60, 0xffff, RZ, 0xc0, !PT ;  /* 0x0000ffff3c3c7812 */ /* 0x000fc600078ec0ff */
[----:B------:R-:W-:Y:S01]  /*16aff0*/  IMAD.X R11, R59, 0x1, R39, P0 ;  /* 0x000000013b0b7824 */ /* 0x000fe200000e0627 */
[----:B------:R-:W-:Y:S01]  /*16b000*/  STL [R1+0x1afc], R12 ;  /* 0x001afc0c01007387 */ /* 0x000fe20000100800 */
[----:B------:R-:W-:-:S03]  /*16b010*/  PRMT R3, R60, 0x3340, R0 ;  /* 0x000033403c037816 */ /* 0x000fc60000000000 */
[----:B------:R0:W-:Y:S04]  /*16b020*/  STL [R1+0x2f8], R8 ;  /* 0x0002f80801007387 */ /* 0x0001e80000100800 */
[----:B------:R-:W-:Y:S04]  /*16b030*/  STL.64 [R1+0xcb0], R10 ;  /* 0x000cb00a01007387 */ /* 0x000fe80000100a00 */
[----:B0-----:R-:W4:Y:S04]  /*16b040*/  LDL.LU R8, [R1+0x260] ;  /* 0x0002600001087983 */ /* 0x001f280000300800 */
[----:B------:R0:W-:Y:S04]  /*16b050*/  STL [R1+0x2f4], R3 ;  /* 0x0002f40301007387 */ /* 0x0001e80000100800 */
[----:B0-----:R-:W4:Y:S01]  /*16b060*/  LDL.LU R3, [R1+0x50e0] ;  /* 0x0050e00001037983 */ /* 0x001f220000300800 */
[----:B--2---:R-:W-:-:S03]  /*16b070*/  LOP3.LUT R10, R51, 0xffff, RZ, 0xc0, !PT ;  /* 0x0000ffff330a7812 */ /* 0x004fc600078ec0ff */
[----:B------:R-:W2:Y:S01]  /*16b080*/  LDL.LU R51, [R1+0x4d8] ;  /* 0x0004d80001337983 */ /* 0x000ea20000300800 */
[----:B------:R-:W-:-:S03]  /*16b090*/  LOP3.LUT R11, R54, 0xffff, RZ, 0xc0, !PT ;  /* 0x0000ffff360b7812 */ /* 0x000fc600078ec0ff */
[----:B------:R-:W2:Y:S01]  /*16b0a0*/  LDL.LU R54, [R1+0x6d9c] ;  /* 0x006d9c0001367983 */ /* 0x000ea20000300800 */
[----:B------:R-:W-:Y:S02]  /*16b0b0*/  PRMT R60, R11, 0x3340, R0 ;  /* 0x000033400b3c7816 */ /* 0x000fe40000000000 */
[----:B---3--:R-:W-:-:S04]  /*16b0c0*/  LOP3.LUT R9, R9, 0xffff, RZ, 0xc0, !PT ;  /* 0x0000ffff09097812 */ /* 0x008fc800078ec0ff */
[----:B------:R-:W-:-:S04]  /*16b0d0*/  PRMT R12, R10, 0x3340, R9 ;  /* 0x000033400a0c7816 */ /* 0x000fc80000000009 */
        /* <DEDUP_REMOVED lines=8> */
[----:B------:R-:W-:Y:S02]  /*16b160*/  LOP3.LUT R59, R59, 0xffff, RZ, 0xc0, !PT ;  /* 0x0000ffff3b3b7812 */ /* 0x000fe400078ec0ff */
[----:B------:R-:W-:Y:S02]  /*16b170*/  LOP3.LUT R10, R42, 0xffff, RZ, 0xc0, !PT ;  /* 0x0000ffff2a0a7812 */ /* 0x000fe400078ec0ff */
[----:B------:R-:W-:Y:S02]  /*16b180*/  PRMT R9, R60, 0x3340, R59 ;  /* 0x000033403c097816 */ /* 0x000fe4000000003b */
[----:B------:R-:W-:Y:S02]  /*16b190*/  PRMT R59, R10, 0x3340, R0 ;  /* 0x000033400a3b7816 */ /* 0x000fe40000000000 */
[----:B----4-:R-:W-:Y:S02]  /*16b1a0*/  LOP3.LUT R6, R6, 0xffff, RZ, 0xc0, !PT ;  /* 0x0000ffff06067812 */ /* 0x010fe400078ec0ff */
[----:B0-----:R-:W-:-:S04]  /*16b1b0*/  LOP3.LUT R12, R7, 0xffff, RZ, 0xc0, !PT ;  /* 0x0000ffff070c7812 */ /* 0x001fc800078ec0ff */
[----:B------:R-:W-:Y:S01]  /*16b1c0*/  PRMT R60, R6, 0x3340, R12 ;  /* 0x00003340063c7816 */ /* 0x000fe2000000000c */
[----:B------:R0:W-:Y:S04]  /*16b1d0*/  STL [R1+0x1ae8], R9 ;  /* 0x001ae80901007387 */ /* 0x0001e80000100800 */
[----:B------:R-:W3:Y:S04]  /*16b1e0*/  LDL.LU R42, [R1+0x6d98] ;  /* 0x006d9800012a7983 */ /* 0x000ee80000300800 */
[----:B------:R-:W4:Y:S01]  /*16b1f0*/  LDL.LU R7, [R1+0x50e4] ;  /* 0x0050e40001077983 */ /* 0x000f220000300800 */
[----:B------:R-:W-:-:S05]  /*16b200*/  PRMT R13, R60, 0x5410, R59 ;  /* 0x000054103c0d7816 */ /* 0x000fca000000003b */
[----:B------:R-:W-:Y:S01]  /*16b210*/  STL [R1+0x5420], R13 ;  /* 0x0054200d01007387 */ /* 0x000fe20000100800 */
[----:B0-----:R-:W-:-:S03]  /*16b220*/  SHF.R.U32.HI R9, RZ, 0x8, R6 ;  /* 0x00000008ff097819 */ /* 0x001fc60000011606 */
[----:B------:R-:W4:Y:S01]  /*16b230*/  LDL.LU R6, [R1+0x4dc] ;  /* 0x0004dc0001067983 */ /* 0x000f220000300800 */
        /* <DEDUP_REMOVED lines=8> */
[----:B------:R2:W-:Y:S01]  /*16b2c0*/  STL [R1+0x2f0], R10 ;  /* 0x0002f00a01007387 */ /* 0x0005e20000100800 */
[----:B------:R-:W-:Y:S02]  /*16b2d0*/  LOP3.LUT R9, R8, 0xffff, RZ, 0xc0, !PT ;  /* 0x0000ffff08097812 */ /* 0x000fe400078ec0ff */
[----:B------:R-:W-:Y:S02]  /*16b2e0*/  LOP3.LUT R8, R3, 0xffff, RZ, 0xc0, !PT ;  /* 0x0000ffff03087812 */ /* 0x000fe400078ec0ff */
[----:B------:R-:W4:Y:S01]  /*16b2f0*/  LDL.LU R3, [R1+0x844] ;  /* 0x0008440001037983 */ /* 0x000f220000300800 */
[----:B--2---:R-:W-:-:S03]  /*16b300*/  LOP3.LUT R10, R51, 0xffff, RZ, 0xc0, !PT ;  /* 0x0000ffff330a7812 */ /* 0x004fc600078ec0ff */
[----:B------:R-:W2:Y:S01]  /*16b310*/  LDL.LU R51, [R1+0x414] ;  /* 0x0004140001337983 */ /* 0x000ea20000300800 */
[----:B------:R-:W-:Y:S02]  /*16b320*/  PRMT R59, R9, 0x3340, R0 ;  /* 0x00003340093b7816 */ /* 0x000fe40000000000 */
[----:B------:R-:W-:Y:S01]  /*16b330*/  PRMT R60, R8, 0x3340, R10 ;  /* 0x00003340083c7816 */ /* 0x000fe2000000000a */
[----:B------:R-:W-:Y:S01]  /*16b340*/  VIADD R58, R58, UR6 ;  /* 0x000000063a3a7c36 */ /* 0x000fe20008000000 */
[----:B------:R-:W-:Y:S02]  /*16b350*/  SHF.R.U32.HI R8, RZ, 0x8, R8 ;  /* 0x00000008ff087819 */ /* 0x000fe40000011608 */
[----:B------:R-:W-:Y:S02]  /*16b360*/  SHF.R.U32.HI R10, RZ, 0x8, R10 ;  /* 0x00000008ff0a7819 */ /* 0x000fe4000001160a */
[----:B------:R-:W-:Y:S02]  /*16b370*/  PRMT R12, R60, 0x5410, R59 ;  /* 0x000054103c0c7816 */ /* 0x000fe4000000003b */
[----:B------:R-:W-:-:S02]  /*16b380*/  SHF.R.U32.HI R60, RZ, 0x8, R11 ;  /* 0x00000008ff3c7819 */ /* 0x000fc4000001160b */
[----:B------:R-:W-:Y:S01]  /*16b390*/  SHF.R.S32.HI R59, RZ, 0x1f, R58 ;  /* 0x0000001fff3b7819 */ /* 0x000fe2000001143a */
[----:B------:R-:W-:Y:S01]  /*16b3a0*/  ULDC UR6, c[0x0][0x248] ;  /* 0x0000920000067ab9 */ /* 0x000fe20000000800 */
[----:B------:R0:W-:Y:S01]  /*16b3b0*/  STL [R1+0x5408], R12 ;  /* 0x0054080c01007387 */ /* 0x0001e20000100800 */
[----:B------:R-:W-:Y:S02]  /*16b3c0*/  LOP3.LUT R60, R60, 0xffff, RZ, 0xc0, !PT ;  /* 0x0000ffff3c3c7812 */ /* 0x000fe400078ec0ff */
[----:B------:R-:W-:Y:S02]  /*16b3d0*/  LOP3.LUT R8, R8, 0xffff, RZ, 0xc0, !PT ;  /* 0x0000ffff08087812 */ /* 0x000fe400078ec0ff */
[----:B------:R-:W-:Y:S02]  /*16b3e0*/  LOP3.LUT R10, R10, 0xffff, RZ, 0xc0, !PT ;  /* 0x0000ffff0a0a7812 */ /* 0x000fe400078ec0ff */
[----:B0-----:R-:W-:Y:S02]  /*16b3f0*/  IADD3 R12, P0, R58, R36, RZ ;  /* 0x000000243a0c7210 */ /* 0x001fe40007f1e0ff */
[----:B------:R-:W-:-:S02]  /*16b400*/  PRMT R11, R60, 0x3340, R0 ;  /* 0x000033403c0b7816 */ /* 0x000fc40000000000 */
[----:B------:R-:W-:Y:S01]  /*16b410*/  PRMT R8, R8, 0x3340, R10 ;  /* 0x0000334008087816 */ /* 0x000fe2000000000a */
[----:B------:R-:W-:-:S05]  /*16b420*/  IMAD.X R13, R59, 0x1, R37, P0 ;  /* 0x000000013b0d7824 */ /* 0x000fca00000e0625 */
[----:B------:R0:W-:Y:S04]  /*16b430*/  STL.64 [R1+0xca8], R12 ;  /* 0x000ca80c01007387 */ /* 0x0001e80000100a00 */
[----:B------:R-:W-:Y:S04]  /*16b440*/  STL [R1+0x2ec], R11 ;  /* 0x0002ec0b01007387 */ /* 0x000fe80000100800 */
[----:B------:R1:W-:Y:S01]  /*16b450*/  STL [R1+0x1a98], R8 ;  /* 0x001a980801007387 */ /* 0x0003e20000100800 */
[----:B---3--:R-:W-:Y:S02]  /*16b460*/  LOP3.LUT R10, R42, 0xffff, RZ, 0xc0, !PT ;  /* 0x0000ffff2a0a7812 */ /* 0x008fe400078ec0ff */
[----:B----4-:R-:W-:-:S02]  /*16b470*/  LOP3.LUT R7, R7, 0xffff, RZ, 0xc0, !PT ;  /* 0x0000ffff07077812 */ /* 0x010fc400078ec0ff */
[----:B0-----:R-:W-:Y:S01]  /*16b480*/  IADD3 R12, P0, R58, R34, RZ ;  /* 0x000000223a0c7210 */ /* 0x001fe20007f1e0ff */
[----:B------:R-:W3:Y:S01]  /*16b490*/  LDL.LU R42, [R1+0x6d94] ;  /* 0x006d9400012a7983 */ /* 0x000ee20000300800 */
[----:B------:R-:W-:Y:S02]  /*16b4a0*/  PRMT R60, R10, 0x3340, R0 ;  /* 0x000033400a3c7816 */ /* 0x000fe40000000000 */
[----:B-1----:R-:W-:-:S04]  /*16b4b0*/  LOP3.LUT R8, R6, 0xffff, RZ, 0xc0, !PT ;  /* 0x0000ffff06087812 */ /* 0x002fc800078ec0ff */
[--C-:B------:R-:W-:Y:S02]  /*16b4c0*/  PRMT R6, R7, 0x3340, R8.reuse ;  /* 0x0000334007067816 */ /* 0x100fe40000000008 */
[----:B------:R-:W-:Y:S02]  /*16b4d0*/  SHF.R.U32.HI R7, RZ, 0x8, R7 ;  /* 0x00000008ff077819 */ /* 0x000fe40000011607 */
[----:B------:R-:W-:Y:S02]  /*16b4e0*/  SHF.R.U32.HI R8, RZ, 0x8, R8 ;  /* 0x00000008ff087819 */ /* 0x000fe40000011608 */
[----:B------:R-:W-:Y:S02]  /*16b4f0*/  PRMT R11, R6, 0x5410, R60 ;  /* 0x00005410060b7816 */ /* 0x000fe4000000003c */
[----:B------:R-:W-:Y:S02]  /*16b500*/  SHF.R.U32.HI R60, RZ, 0x8, R9 ;  /* 0x00000008ff3c7819 */ /* 0x000fe40000011609 */
[----:B------:R-:W-:-:S02]  /*16b510*/  LOP3.LUT R7, R7, 0xffff, RZ, 0xc0, !PT ;  /* 0x0000ffff07077812 */ /* 0x000fc400078ec0ff */
[----:B------:R-:W-:Y:S01]  /*16b520*/  LOP3.LUT R8, R8, 0xffff, RZ, 0xc0, !PT ;  /* 0x0000ffff08087812 */ /* 0x000fe200078ec0ff */
[----:B------:R-:W4:Y:S01]  /*16b530*/  LDL.LU R6, [R1+0x864] ;  /* 0x0008640001067983 */ /* 0x000f220000300800 */
[----:B------:R-:W-:-:S03]  /*16b540*/  LOP3.LUT R60, R60, 0xffff, RZ, 0xc0, !PT ;  /* 0x0000ffff3c3c7812 */ /* 0x000fc600078ec0ff */
[----:B------:R0:W-:Y:S01]  /*16b550*/  STL [R1+0x53f8], R11 ;  /* 0x0053f80b01007387 */ /* 0x0001e20000100800 */
[----:B------:R-:W-:Y:S01]  /*16b560*/  IMAD.X R13, R59, 0x1, R35, P0 ;  /* 0x000000013b0d7824 */ /* 0x000fe200000e0623 */
[----:B------:R-:W-:Y:S02]  /*16b570*/  PRMT R7, R7, 0x3340, R8 ;  /* 0x0000334007077816 */ /* 0x000fe40000000008 */
[----:B------:R-:W-:Y:S02]  /*16b580*/  LOP3.LUT R8, R33, 0xffff, RZ, 0xc0, !PT ;  /* 0x0000ffff21087812 */ /* 0x000fe400078ec0ff */
[----:B------:R-:W-:Y:S01]  /*16b590*/  STL.64 [R1+0xc90], R12 ;  /* 0x000c900c01007387 */ /* 0x000fe20000100a00 */
[----:B0-----:R-:W-:-:S05]  /*16b5a0*/  PRMT R11, R60, 0x3340, R0 ;  /* 0x000033403c0b7816 */ /* 0x001fca0000000000 */
[----:B------:R-:W-:Y:S04]  /*16b5b0*/  STL [R1+0x2e8], R11 ;  /* 0x0002e80b01007387 */ /* 0x000fe80000100800 */
[----:B------:R0:W-:Y:S04]  /*16b5c0*/  STL [R1+0x1a88], R7 ;  /* 0x001a880701007387 */ /* 0x0001e80000100800 */
[----:B------:R-:W3:Y:S01]  /*16b5d0*/  LDL.LU R33, [R1+0x6d90] ;  /* 0x006d900001217983 */ /* 0x000ee20000300800 */
[----:B------:R-:W-:Y:S02]  /*16b5e0*/  PRMT R60, R8, 0x3340, R0 ;  /* 0x00003340083c7816 */ /* 0x000fe40000000000 */
[----:B------:R-:W-:Y:S01]  /*16b5f0*/  LOP3.LUT R9, R3, 0xffff, RZ, 0xc0, !PT ;  /* 0x0000ffff03097812 */ /* 0x000fe200078ec0ff */
[----:B0-----:R-:W3:Y:S01]  /*16b600*/  LDL.LU R7, [R1+0x270] ;  /* 0x0002700001077983 */ /* 0x001ee20000300800 */
[----:B--2---:R-:W-:-:S04]  /*16b610*/  LOP3.LUT R11, R51, 0xffff, RZ, 0xc0, !PT ;  /* 0x0000ffff330b7812 */ /* 0x004fc800078ec0ff */
[----:B------:R-:W-:-:S04]  /*16b620*/  PRMT R3, R9, 0x3340, R11 ;  /* 0x0000334009037816 */ /* 0x000fc8000000000b */
[----:B------:R-:W-:Y:S02]  /*16b630*/  PRMT R12, R3, 0x5410, R60 ;  /* 0x00005410030c7816 */ /* 0x000fe4000000003c */
[----:B------:R-:W2:Y:S04]  /*16b640*/  LDL.LU R3, [R1+0x50e8] ;  /* 0x0050e80001037983 */ /* 0x000ea80000300800 */
[----:B------:R0:W-:Y:S04]  /*16b650*/  STL [R1+0x53ec], R12 ;  /* 0x0053ec0c01007387 */ /* 0x0001e80000100800 */
[----:B------:R-:W2:Y:S01]  /*16b660*/  LDL.LU R51, [R1+0x4e8] ;  /* 0x0004e80001337983 */ /* 0x000ea20000300800 */
[----:B0-----:R-:W-:-:S05]  /*16b670*/  IADD3 R12, P0, R58, R38, RZ ;  /* 0x000000263a0c7210 */ /* 0x001fca0007f1e0ff */
[----:B------:R-:W-:Y:S01]  /*16b680*/  IMAD.X R13, R59, 0x1, R39, P0 ;  /* 0x000000013b0d7824 */ /* 0x000fe200000e0627 */
[----:B------:R-:W-:Y:S02]  /*16b690*/  SHF.R.U32.HI R9, RZ, 0x8, R9 ;  /* 0x00000008ff097819 */ /* 0x000fe40000011609 */
[----:B------:R-:W-:Y:S02]  /*16b6a0*/  SHF.R.U32.HI R60, RZ, 0x8, R11 ;  /* 0x00000008ff3c7819 */ /* 0x000fe4000001160b */
[----:B------:R0:W-:Y:S01]  /*16b6b0*/  STL.64 [R1+0xc80], R12 ;  /* 0x000c800c01007387 */ /* 0x0001e20000100a00 */
[----:B------:R-:W-:Y:S02]  /*16b6c0*/  LOP3.LUT R9, R9, 0xffff, RZ, 0xc0, !PT ;  /* 0x0000ffff09097812 */ /* 0x000fe400078ec0ff */
[----:B------:R-:W-:Y:S02]  /*16b6d0*/  LOP3.LUT R60, R60, 0xffff, RZ, 0xc0, !PT ;  /* 0x0000ffff3c3c7812 */ /* 0x000fe400078ec0ff */
[----:B0-----:R-:W-:-:S02]  /*16b6e0*/  IADD3 R12, P0, R58, R40, RZ ;  /* 0x000000283a0c7210 */ /* 0x001fc40007f1e0ff */
[----:B------:R-:W-:-:S03]  /*16b6f0*/  PRMT R9, R9, 0x3340, R60 ;  /* 0x0000334009097816 */ /* 0x000fc6000000003c */
[----:B------:R-:W-:Y:S01]  /*16b700*/  IMAD.X R13, R59, 0x1, R41, P0 ;  /* 0x000000013b0d7824 */ /* 0x000fe200000e0629 */
[----:B------:R-:W-:Y:S01]  /*16b710*/  SHF.R.U32.HI R59, RZ, 0x8, R8 ;  /* 0x00000008ff3b7819 */ /* 0x000fe20000011608 */
[----:B------:R0:W-:Y:S03]  /*16b720*/  STL [R1+0x1a3c], R9 ;  /* 0x001a3c0901007387 */ /* 0x0001e60000100800 */
[----:B------:R-:W-:Y:S01]  /*16b730*/  LOP3.LUT R59, R59, 0xffff, RZ, 0xc0, !PT ;  /* 0x0000ffff3b3b7812 */ /* 0x000fe200078ec0ff */
[----:B------:R1:W-:Y:S03]  /*16b740*/  STL.64 [R1+0xc88], R12 ;  /* 0x000c880c01007387 */ /* 0x0003e60000100a00 */
[----:B0-----:R-:W-:-:S05]  /*16b750*/  PRMT R9, R59, 0x3340, R0 ;  /* 0x000033403b097816 */ /* 0x001fca0000000000 */
[----:B------:R3:W-:Y:S01]  /*16b760*/  STL [R1+0x2e4], R9 ;  /* 0x0002e40901007387 */ /* 0x0007e20000100800 */
[----:B-1----:R-:W-:-:S04]  /*16b770*/  LOP3.LUT R12, R53, 0xffff, RZ, 0xc0, !PT ;  /* 0x0000ffff350c7812 */ /* 0x002fc800078ec0ff */
[----:B------:R-:W-:Y:S02]  /*16b780*/  PRMT R59, R12, 0x3340, R0 ;  /* 0x000033400c3b7816 */ /* 0x000fe40000000000 */
[----:B----4-:R-:W-:Y:S02]  /*16b790*/  LOP3.LUT R8, R6, 0xffff, RZ, 0xc0, !PT ;  /* 0x0000ffff06087812 */ /* 0x010fe400078ec0ff */
[----:B------:R-:W4:Y:S01]  /*16b7a0*/  LDL.LU R6, [R1+0x50ec] ;  /* 0x0050ec0001067983 */ /* 0x000f220000300800 */
[----:B---3--:R-:W-:-:S04]  /*16b7b0*/  LOP3.LUT R9, R33, 0xffff, RZ, 0xc0, !PT ;  /* 0x0000ffff21097812 */ /* 0x008fc800078ec0ff */
[----:B------:R-:W-:Y:S02]  /*16b7c0*/  PRMT R60, R8, 0x3340, R9 ;  /* 0x00003340083c7816 */ /* 0x000fe40000000009 */
[----:B------:R-:W-:Y:S02]  /*16b7d0*/  SHF.R.U32.HI R8, RZ, 0x8, R8 ;  /* 0x00000008ff087819 */ /* 0x000fe40000011608 */
[----:B------:R-:W-:Y:S02]  /*16b7e0*/  PRMT R11, R60, 0x5410, R59 ;  /* 0x000054103c0b7816 */ /* 0x000fe4000000003b */
[----:B------:R-:W-:Y:S02]  /*16b7f0*/  SHF.R.U32.HI R60, RZ, 0x8, R9 ;  /* 0x00000008ff3c7819 */ /* 0x000fe40000011609 */
[----:B------:R-:W-:Y:S02]  /*16b800*/  SHF.R.U32.HI R59, RZ, 0x8, R10 ;  /* 0x00000008ff3b7819 */ /* 0x000fe4000001160a */
[----:B------:R-:W-:Y:S01]  /*16b810*/  LOP3.LUT R8, R8, 0xffff, RZ, 0xc0, !PT ;  /* 0x0000ffff08087812 */ /* 0x000fe200078ec0ff */
[----:B------:R-:W-:Y:S04]  /*16b820*/  STL [R1+0x53d4], R11 ;  /* 0x0053d40b01007387 */ /* 0x000fe80000100800 */
[----:B------:R-:W3:Y:S01]  /*16b830*/  LDL.LU R53, [R1+0x4ec] ;  /* 0x0004ec0001357983 */ /* 0x000ee20000300800 */
[----:B------:R-:W-:-:S02]  /*16b840*/  LOP3.LUT R60, R60, 0xffff, RZ, 0xc0, !PT ;  /* 0x0000ffff3c3c7812 */ /* 0x000fc400078ec0ff */
[----:B------:R-:W-:Y:S02]  /*16b850*/  LOP3.LUT R59, R59, 0xffff, RZ, 0xc0, !PT ;  /* 0x0000ffff3b3b7812 */ /* 0x000fe400078ec0ff */
[----:B------:R-:W-:Y:S02]  /*16b860*/  PRMT R33, R8, 0x3340, R60 ;  /* 0x0000334008217816 */ /* 0x000fe4000000003c */
[----:B------:R-:W-:Y:S02]  /*16b870*/  LOP3.LUT R8, R7, 0xffff, RZ, 0xc0, !PT ;  /* 0x0000ffff07087812 */ /* 0x000fe400078ec0ff */
[--C-:B------:R-:W-:Y:S01]  /*16b880*/  PRMT R9, R59, 0x3340, R0.reuse ;  /* 0x000033403b097816 */ /* 0x100fe20000000000 */
[----:B------:R-:W-:Y:S01]  /*16b890*/  VIADD R58, R58, UR6 ;  /* 0x000000063a3a7c36 */ /* 0x000fe20008000000 */
[----:B------:R-:W-:Y:S01]  /*16b8a0*/  ULDC UR6, c[0x0][0x248] ;  /* 0x0000920000067ab9 */ /* 0x000fe20000000800 */
[----:B------:R-:W-:Y:S01]  /*16b8b0*/  PRMT R59, R8, 0x3340, R0 ;  /* 0x00003340083b7816 */ /* 0x000fe20000000000 */
[----:B------:R-:W-:Y:S04]  /*16b8c0*/  STL [R1+0x6aa0], R33 ;  /* 0x006aa02101007387 */ /* 0x000fe80000100800 */
[----:B------:R0:W-:Y:S01]  /*16b8d0*/  STL [R1+0x2e0], R9 ;  /* 0x0002e00901007387 */ /* 0x0001e20000100800 */
[----:B------:R-:W-:-:S02]  /*16b8e0*/  IADD3 R10, P0, R58, R36, RZ ;  /* 0x000000243a0a7210 */ /* 0x000fc40007f1e0ff */
[----:B--2---:R-:W-:Y:S02]  /*16b8f0*/  LOP3.LUT R3, R3, 0xffff, RZ, 0xc0, !PT ;  /* 0x0000ffff03037812 */ /* 0x004fe400078ec0ff */
[----:B------:R-:W-:Y:S02]  /*16b900*/  LOP3.LUT R7, R51, 0xffff, RZ, 0xc0, !PT ;  /* 0x0000ffff33077812 */ /* 0x000fe400078ec0ff */
[----:B------:R-:W2:Y:S02]  /*16b910*/  LDL.LU R51, [R1+0x8b0] ;  /* 0x0008b00001337983 */ /* 0x000ea40000300800 */
[----:B------:R-:W-:Y:S02]  /*16b920*/  PRMT R60, R3, 0x3340, R7 ;  /* 0x00003340033c7816 */ /* 0x000fe40000000007 */
[----:B------:R-:W-:Y:S02]  /*16b930*/  SHF.R.U32.HI R3, RZ, 0x8, R3 ;  /* 0x00000008ff037819 */ /* 0x000fe40000011603 */
[----:B------:R-:W-:-:S02]  /*16b940*/  SHF.R.U32.HI R7, RZ, 0x8, R7 ;  /* 0x00000008ff077819 */ /* 0x000fc40000011607 */
[----:B0-----:R-:W-:Y:S02]  /*16b950*/  PRMT R9, R60, 0x5410, R59 ;  /* 0x000054103c097816 */ /* 0x001fe4000000003b */
[----:B------:R-:W-:Y:S02]  /*16b960*/  SHF.R.U32.HI R60, RZ, 0x8, R8 ;  /* 0x00000008ff3c7819 */ /* 0x000fe40000011608 */
[----:B------:R-:W-:Y:S02]  /*16b970*/  SHF.R.S32.HI R59, RZ, 0x1f, R58 ;  /* 0x0000001fff3b7819 */ /* 0x000fe4000001143a */
[----:B------:R-:W-:Y:S02]  /*16b980*/  LOP3.LUT R3, R3, 0xffff, RZ, 0xc0, !PT ;  /* 0x0000ffff03037812 */ /* 0x000fe400078ec0ff */
[----:B------:R-:W-:Y:S02]  /*16b990*/  LOP3.LUT R7, R7, 0xffff, RZ, 0xc0, !PT ;  /* 0x0000ffff07077812 */ /* 0x000fe400078ec0ff */
[----:B------:R-:W-:Y:S01]  /*16b9a0*/  LOP3.LUT R60, R60, 0xffff, RZ, 0xc0, !PT ;  /* 0x0000ffff3c3c7812 */ /* 0x000fe200078ec0ff */
[----:B------:R-:W-:Y:S01]  /*16b9b0*/  IMAD.X R11, R59, 0x1, R37, P0 ;  /* 0x000000013b0b7824 */ /* 0x000fe200000e0625 */
[----:B------:R-:W-:-:S02]  /*16b9c0*/  PRMT R7, R3, 0x3340, R7 ;  /* 0x0000334003077816 */ /* 0x000fc40000000007 */
[----:B------:R-:W-:Y:S01]  /*16b9d0*/  PRMT R3, R60, 0x3340, R0 ;  /* 0x000033403c037816 */ /* 0x000fe20000000000 */
[----:B------:R-:W-:Y:S04]  /*16b9e0*/  STL [R1+0x53a0], R9 ;  /* 0x0053a00901007387 */ /* 0x000fe80000100800 */
[----:B------:R0:W-:Y:S04]  /*16b9f0*/  STL.64 [R1+0xc78], R10 ;  /* 0x000c780a01007387 */ /* 0x0001e80000100a00 */
[----:B------:R-:W-:Y:S04]  /*16ba00*/  STL [R1+0x1a0c], R7 ;  /* 0x001a0c0701007387 */ /* 0x000fe80000100800 */
[----:B------:R3:W-:Y:S01]  /*16ba10*/  STL [R1+0x2dc], R3 ;  /* 0x0002dc0301007387 */ /* 0x0007e20000100800 */
[----:B0-----:R-:W-:-:S03]  /*16ba20*/  LOP3.LUT R10, R42, 0xffff, RZ, 0xc0, !PT ;  /* 0x0000ffff2a0a7812 */ /* 0x001fc600078ec0ff */
[----:B------:R-:W2:Y:S01]  /*16ba30*/  LDL.LU R42, [R1+0x6d8c] ;  /* 0x006d8c00012a7983 */ /* 0x000ea20000300800 */
[----:B------:R-:W-:Y:S02]  /*16ba40*/  IADD3 R8, P0, R58, R34, RZ ;  /* 0x000000223a087210 */ /* 0x000fe40007f1e0ff */
[----:B------:R-:W-:-:S03]  /*16ba50*/  PRMT R60, R10, 0x3340, R0 ;  /* 0x000033400a3c7816 */ /* 0x000fc60000000000 */
[----:B------:R-:W-:Y:S01]  /*16ba60*/  IMAD.X R9, R59, 0x1, R35, P0 ;  /* 0x000000013b097824 */ /* 0x000fe200000e0623 */
[----:B----4-:R-:W-:Y:S02]  /*16ba70*/  LOP3.LUT R6, R6, 0xffff, RZ, 0xc0, !PT ;  /* 0x0000ffff06067812 */ /* 0x010fe400078ec0ff */
[----:B---3--:R-:W-:-:S04]  /*16ba80*/  LOP3.LUT R3, R53, 0xffff, RZ, 0xc0, !PT ;  /* 0x0000ffff35037812 */ /* 0x008fc800078ec0ff */
[----:B------:R-:W-:-:S04]  /*16ba90*/  PRMT R7, R6, 0x3340, R3 ;  /* 0x0000334006077816 */ /* 0x000fc80000000003 */
[----:B------:R-:W-:Y:S02]  /*16baa0*/  PRMT R7, R7, 0x5410, R60 ;  /* 0x0000541007077816 */ /* 0x000fe4000000003c */
[----:B------:R-:W-:-:S03]  /*16bab0*/  SHF.R.U32.HI R60, RZ, 0x8, R10 ;  /* 0x00000008ff3c7819 */ /* 0x000fc6000001160a */
[----:B------:R-:W-:Y:S04]  /*16bac0*/  STL [R1+0x5394], R7 ;  /* 0x0053940701007387 */ /* 0x000fe80000100800 */
[----:B------:R0:W-:Y:S01]  /*16bad0*/  STL.64 [R1+0xc70], R8 ;  /* 0x000c700801007387 */ /* 0x0001e20000100a00 */
[----:B------:R-:W-:Y:S02]  /*16bae0*/  LOP3.LUT R60, R60, 0xffff, RZ, 0xc0, !PT ;  /* 0x0000ffff3c3c7812 */ /* 0x000fe400078ec0ff */
[----:B0-----:R-:W-:Y:S02]  /*16baf0*/  SHF.R.U32.HI R8, RZ, 0x8, R6 ;  /* 0x00000008ff087819 */ /* 0x001fe40000011606 */
[----:B------:R-:W-:Y:S01]  /*16bb00*/  SHF.R.U32.HI R9, RZ, 0x8, R3 ;  /* 0x00000008ff097819 */ /* 0x000fe20000011603 */
[----:B------:R-:W3:Y:S01]  /*16bb10*/  LDL.LU R7, [R1+0x8e0] ;  /* 0x0008e00001077983 */ /* 0x000ee20000300800 */
[----:B------:R-:W-:-:S02]  /*16bb20*/  PRMT R10, R60, 0x3340, R0 ;  /* 0x000033403c0a7816 */ /* 0x000fc40000000000 */
[----:B------:R-:W-:Y:S02]  /*16bb30*/  LOP3.LUT R8, R8, 0xffff, RZ, 0xc0, !PT ;  /* 0x0000ffff08087812 */ /* 0x000fe400078ec0ff */
[----:B------:R-:W-:Y:S01]  /*16bb40*/  LOP3.LUT R9, R9, 0xffff, RZ, 0xc0, !PT ;  /* 0x0000ffff09097812 */ /* 0x000fe200078ec0ff */
[----:B------:R-:W4:Y:S04]  /*16bb50*/  LDL.LU R3, [R1+0x420] ;  /* 0x0004200001037983 */ /* 0x000f280000300800 */
[----:B------:R-:W4:Y:S04]  /*16bb60*/  LDL.LU R6, [R1+0x50f0] ;  /* 0x0050f00001067983 */ /* 0x000f280000300800 */
[----:B------:R-:W4:Y:S01]  /*16bb70*/  LDL.LU R53, [R1+0x294] ;  /* 0x0002940001357983 */ /* 0x000f220000300800 */
[----:B------:R-:W-:-:S05]  /*16bb80*/  PRMT R8, R8, 0x3340, R9 ;  /* 0x0000334008087816 */ /* 0x000fca0000000009 */
[----:B------:R0:W-:Y:S04]  /*16bb90*/  STL [R1+0x54c], R8 ;  /* 0x00054c0801007387 */ /* 0x0001e80000100800 */
[----:B------:R1:W-:Y:S01]  /*16bba0*/  STL [R1+0x2d8], R10 ;  /* 0x0002d80a01007387 */ /* 0x0003e20000100800 */
[----:B------:R-:W-:Y:S02]  /*16bbb0*/  IADD3 R16, P0, R58, R38, RZ ;  /* 0x000000263a107210 */ /* 0x000fe40007f1e0ff */
[----:B0-----:R-:W-:-:S04]  /*16bbc0*/  LOP3.LUT R8, R50, 0xffff, RZ, 0xc0, !PT ;  /* 0x0000ffff32087812 */ /* 0x001fc800078ec0ff */
[----:B------:R-:W-:Y:S01]  /*16bbd0*/  PRMT R60, R8, 0x3340, R0 ;  /* 0x00003340083c7816 */ /* 0x000fe20000000000 */
[----:B------:R-:W-:Y:S01]  /*16bbe0*/  IMAD.X R17, R59, 0x1, R39, P0 ;  /* 0x000000013b117824 */ /* 0x000fe200000e0627 */
[----:B--2---:R-:W-:Y:S02]  /*16bbf0*/  LOP3.LUT R9, R51, 0xffff, RZ, 0xc0, !PT ;  /* 0x0000ffff33097812 */ /* 0x004fe400078ec0ff */
[----:B-1----:R-:W-:Y:S02]  /*16bc00*/  LOP3.LUT R10, R42, 0xffff, RZ, 0xc0, !PT ;  /* 0x0000ffff2a0a7812 */ /* 0x002fe400078ec0ff */
[----:B------:R-:W2:Y:S02]  /*16bc10*/  LDL.LU R42, [R1+0x6d88] ;  /* 0x006d8800012a7983 */ /* 0x000ea40000300800 */
[----:B------:R-:W-:-:S04]  /*16bc20*/  PRMT R11, R9, 0x3340, R10 ;  /* 0x00003340090b7816 */ /* 0x000fc8000000000a */
[----:B------:R-:W-:Y:S02]  /*16bc30*/  PRMT R11, R11, 0x5410, R60 ;  /* 0x000054100b0b7816 */ /* 0x000fe4000000003c */
[----:B------:R-:W-:Y:S02]  /*16bc40*/  SHF.R.U32.HI R60, RZ, 0x8, R10 ;  /* 0x00000008ff3c7819 */ /* 0x000fe4000001160a */
[----:B------:R-:W-:Y:S02]  /*16bc50*/  IADD3 R10, P0, R58, R40, RZ ;  /* 0x000000283a0a7210 */ /* 0x000fe40007f1e0ff */
[----:B------:R-:W-:Y:S01]  /*16bc60*/  SHF.R.U32.HI R9, RZ, 0x8, R9 ;  /* 0x00000008ff097819 */ /* 0x000fe20000011609 */
[----:B------:R0:W-:Y:S01]  /*16bc70*/  STL [R1+0x5384], R11 ;  /* 0x0053840b01007387 */ /* 0x0001e20000100800 */
[----:B------:R-:W-:Y:S02]  /*16bc80*/  LOP3.LUT R60, R60, 0xffff, RZ, 0xc0, !PT ;  /* 0x0000ffff3c3c7812 */ /* 0x000fe400078ec0ff */
[----:B------:R-:W-:Y:S01]  /*16bc90*/  LOP3.LUT R9, R9, 0xffff, RZ, 0xc0, !PT ;  /* 0x0000ffff09097812 */ /* 0x000fe200078ec0ff */
[----:B0-----:R-:W-:Y:S01]  /*16bca0*/  IMAD.X R11, R59, 0x1, R41, P0 ;  /* 0x000000013b0b7824 */ /* 0x001fe200000e0629 */
[----:B------:R-:W-:-:S02]  /*16bcb0*/  SHF.R.U32.HI R59, RZ, 0x8, R8 ;  /* 0x00000008ff3b7819 */ /* 0x000fc40000011608 */
[----:B------:R-:W-:Y:S02]  /*16bcc0*/  PRMT R9, R9, 0x3340, R60 ;  /* 0x0000334009097816 */ /* 0x000fe4000000003c */
[----:B------:R-:W-:Y:S01]  /*16bcd0*/  LOP3.LUT R59, R59, 0xffff, RZ, 0xc0, !PT ;  /* 0x0000ffff3b3b7812 */ /* 0x000fe200078ec0ff */
[----:B------:R0:W-:Y:S04]  /*16bce0*/  STL.64 [R1+0xc60], R16 ;  /* 0x000c601001007387 */ /* 0x0001e80000100a00 */
[----:B------:R3:W-:Y:S04]  /*16bcf0*/  STL [R1+0x548], R9 ;  /* 0x0005480901007387 */ /* 0x0007e80000100800 */
[----:B------:R-:W2:Y:S01]  /*16bd00*/  LDL.LU R50, [R1+0x50f4] ;  /* 0x0050f40001327983 */ /* 0x000ea20000300800 */
[----:B------:R-:W-:-:S03]  /*16bd10*/  PRMT R8, R59, 0x3340, R0 ;  /* 0x000033403b087816 */ /* 0x000fc60000000000 */
[----:B------:R-:W2:Y:S04]  /*16bd20*/  LDL.LU R51, [R1+0x6b8] ;  /* 0x0006b80001337983 */ /* 0x000ea80000300800 */
[----:B------:R-:W-:Y:S04]  /*16bd30*/  STL.64 [R1+0xc68], R10 ;  /* 0x000c680a01007387 */ /* 0x000fe80000100a00 */
[----:B------:R4:W-:Y:S01]  /*16bd40*/  STL [R1+0x2d4], R8 ;  /* 0x0002d40801007387 */ /* 0x0009e20000100800 */
[----:B0-----:R-:W-:-:S03]  /*16bd50*/  LOP3.LUT R16, R43, 0xffff, RZ, 0xc0, !PT ;  /* 0x0000ffff2b107812 */ /* 0x001fc600078ec0ff */
[----:B------:R-:W2:Y:S01]  /*16bd60*/  LDL.LU R43, [R1+0x6d84] ;  /* 0x006d8400012b7983 */ /* 0x000ea20000300800 */
[----:B------:R-:W-:Y:S01]  /*16bd70*/  PRMT R59, R16, 0x3340, R0 ;  /* 0x00003340103b7816 */ /* 0x000fe20000000000 */
[----:B------:R-:W-:Y:S01]  /*16bd80*/  VIADD R58, R58, UR6 ;  /* 0x000000063a3a7c36 */ /* 0x000fe20008000000 */
[----:B------:R-:W-:Y:S01]  /*16bd90*/  LOP3.LUT R44, R44, 0xffff, RZ, 0xc0, !PT ;  /* 0x0000ffff2c2c7812 */ /* 0x000fe200078ec0ff */
[----:B------:R-:W-:Y:S01]  /*16bda0*/  ULDC UR6, c[0x0][0x248] ;  /* 0x0000920000067ab9 */ /* 0x000fe20000000800 */
[----:B---3--:R-:W-:Y:S02]  /*16bdb0*/  LOP3.LUT R9, R7, 0xffff, RZ, 0xc0, !PT ;  /* 0x0000ffff07097812 */ /* 0x008fe400078ec0ff */
[----:B----4-:R-:W-:Y:S02]  /*16bdc0*/  LOP3.LUT R8, R3, 0xffff, RZ, 0xc0, !PT ;  /* 0x0000ffff03087812 */ /* 0x010fe400078ec0ff */
[----:B------:R-:W-:Y:S02]  /*16bdd0*/  LOP3.LUT R7, R6, 0xffff, RZ, 0xc0, !PT ;  /* 0x0000ffff06077812 */ /* 0x000fe400078ec0ff */
[----:B------:R-:W-:-:S02]  /*16bde0*/  LOP3.LUT R6, R53, 0xffff, RZ, 0xc0, !PT ;  /* 0x0000ffff35067812 */ /* 0x000fc400078ec0ff */
[----:B------:R-:W-:-:S04]  /*16bdf0*/  PRMT R60, R9, 0x3340, R8 ;  /* 0x00003340093c7816 */ /* 0x000fc80000000008 */
[----:B------:R-:W-:Y:S02]  /*16be00*/  PRMT R10, R60, 0x5410, R59 ;  /* 0x000054103c0a7816 */ /* 0x000fe4000000003b */
[----:B------:R-:W-:-:S03]  /*16be10*/  PRMT R59, R6, 0x3340, R0 ;  /* 0x00003340063b7816 */ /* 0x000fc60000000000 */
[----:B------:R0:W-:Y:S01]  /*16be20*/  STL [R1+0x50f0], R10 ;  /* 0x0050f00a01007387 */ /* 0x0001e20000100800 */
[----:B--2---:R-:W-:-:S04]  /*16be30*/  LOP3.LUT R3, R42, 0xffff, RZ, 0xc0, !PT ;  /* 0x0000ffff2a037812 */ /* 0x004fc800078ec0ff */
[----:B------:R-:W-:-:S04]  /*16be40*/  PRMT R60, R7, 0x3340, R3 ;  /* 0x00003340073c7816 */ /* 0x000fc80000000003 */
[----:B0-----:R-:W-:-:S05]  /*16be50*/  PRMT R10, R60, 0x5410, R59 ;  /* 0x000054103c0a7816 */ /* 0x001fca000000003b */
[----:B------:R0:W-:Y:S01]  /*16be60*/  STL [R1+0x50ec], R10 ;  /* 0x0050ec0a01007387 */ /* 0x0001e20000100800 */
[----:B------:R-:W-:Y:S02]  /*16be70*/  SHF.R.U32.HI R60, RZ, 0x8, R9 ;  /* 0x00000008ff3c7819 */ /* 0x000fe40000011609 */
[----:B------:R-:W-:Y:S02]  /*16be80*/  SHF.R.U32.HI R59, RZ, 0x8, R8 ;  /* 0x00000008ff3b7819 */ /* 0x000fe40000011608 */
[----:B------:R-:W-:Y:S02]  /*16be90*/  SHF.R.U32.HI R9, RZ, 0x8, R7 ;  /* 0x00000008ff097819 */ /* 0x000fe40000011607 */
[----:B------:R-:W-:Y:S01]  /*16bea0*/  SHF.R.U32.HI R8, RZ, 0x8, R3 ;  /* 0x00000008ff087819 */ /* 0x000fe20000011603 */
[----:B0-----:R-:W2:Y:S04]  /*16beb0*/  LDL.LU R10, [R1+0x90c] ;  /* 0x00090c00010a7983 */ /* 0x001ea80000300800 */
[----:B------:R-:W3:Y:S01]  /*16bec0*/  LDL.LU R53, [R1+0x424] ;  /* 0x0004240001357983 */ /* 0x000ee20000300800 */
[----:B------:R-:W-:-:S02]  /*16bed0*/  LOP3.LUT R3, R60, 0xffff, RZ, 0xc0, !PT ;  /* 0x0000ffff3c037812 */ /* 0x000fc400078ec0ff */
[----:B------:R-:W-:Y:S02]  /*16bee0*/  LOP3.LUT R7, R59, 0xffff, RZ, 0xc0, !PT ;  /* 0x0000ffff3b077812 */ /* 0x000fe400078ec0ff */
[----:B------:R-:W-:Y:S02]  /*16bef0*/  LOP3.LUT R60, R9, 0xffff, RZ, 0xc0, !PT ;  /* 0x0000ffff093c7812 */ /* 0x000fe400078ec0ff */
[----:B------:R-:W-:Y:S02]  /*16bf00*/  LOP3.LUT R59, R8, 0xffff, RZ, 0xc0, !PT ;  /* 0x0000ffff083b7812 */ /* 0x000fe400078ec0ff */
[----:B------:R-:W-:Y:S02]  /*16bf10*/  PRMT R42, R3, 0x3340, R7 ;  /* 0x00003340032a7816 */ /* 0x000fe40000000007 */
[----:B------:R-:W-:-:S03]  /*16bf20*/  PRMT R3, R60, 0x3340, R59 ;  /* 0x000033403c037816 */ /* 0x000fc6000000003b */
[----:B------:R-:W-:Y:S01]  /*16bf30*/  STL [R1+0x6aa4], R42 ;  /* 0x006aa42a01007387 */ /* 0x000fe20000100800 */
[----:B------:R-:W-:Y:S02]  /*16bf40*/  LOP3.LUT R7, R51, 0xffff, RZ, 0xc0, !PT ;  /* 0x0000ffff33077812 */ /* 0x000fe400078ec0ff */
[----:B------:R-:W-:Y:S02]  /*16bf50*/  LOP3.LUT R9, R43, 0xffff, RZ, 0xc0, !PT ;  /* 0x0000ffff2b097812 */ /* 0x000fe400078ec0ff */
[----:B------:R-:W4:Y:S04]  /*16bf60*/  LDL.LU R43, [R1+0x6d80] ;  /* 0x006d8000012b7983 */ /* 0x000f280000300800 */
[----:B------:R0:W-:Y:S01]  /*16bf70*/  STL [R1+0x19b8], R3 ;  /* 0x0019b80301007387 */ /* 0x0001e20000100800 */
[----:B------:R-:W-:-:S02]  /*16bf80*/  PRMT R59, R9, 0x3340, R0 ;  /* 0x00003340093b7816 */ /* 0x000fc40000000000 */
[----:B0-----:R-:W-:-:S04]  /*16bf90*/  LOP3.LUT R3, R50, 0xffff, RZ, 0xc0, !PT ;  /* 0x0000ffff32037812 */ /* 0x001fc800078ec0ff */
[----:B------:R-:W-:Y:S02]  /*16bfa0*/  PRMT R60, R3, 0x3340, R7 ;  /* 0x00003340033c7816 */ /* 0x000fe40000000007 */
[----:B------:R-:W-:Y:S02]  /*16bfb0*/  IADD3 R50, P0, R58, R36, RZ ;  /* 0x000000243a327210 */ /* 0x000fe40007f1e0ff */
[----:B------:R-:W-:Y:S02]  /*16bfc0*/  PRMT R8, R60, 0x5410, R59 ;  /* 0x000054103c087816 */ /* 0x000fe4000000003b */
[----:B------:R-:W-:Y:S02]  /*16bfd0*/  SHF.R.S32.HI R59, RZ, 0x1f, R58 ;  /* 0x0000001fff3b7819 */ /* 0x000fe4000001143a */
[----:B------:R-:W-:Y:S02]  /*16bfe0*/  SHF.R.U32.HI R60, RZ, 0x8, R6 ;  /* 0x00000008ff3c7819 */ /* 0x000fe40000011606 */
[----:B------:R-:W-:Y:S01]  /*16bff0*/  SHF.R.U32.HI R6, RZ, 0x8, R3 ;  /* 0x00000008ff067819 */ /* 0x000fe20000011603 */
[----:B------:R-:W-:Y:S01]  /*16c000*/  IMAD.X R51, R59, 0x1, R37, P0 ;  /* 0x000000013b337824 */ /* 0x000fe200000e0625 */
[----:B------:R-:W-:Y:S02]  /*16c010*/  STL [R1+0x50e8], R8 ;  /* 0x0050e80801007387 */ /* 0x000fe40000100800 */
[----:B------:R-:W-:-:S02]  /*16c020*/  LOP3.LUT R11, R6, 0xffff, RZ, 0xc0, !PT ;  /* 0x0000ffff060b7812 */ /* 0x000fc400078ec0ff */
[----:B------:R0:W-:Y:S01]  /*16c030*/  STL.64 [R1+0xc58], R50 ;  /* 0x000c583201007387 */ /* 0x0001e20000100a00 */
[----:B------:R-:W-:-:S03]  /*16c040*/  SHF.R.U32.HI R13, RZ, 0x8, R7 ;  /* 0x00000008ff0d7819 */ /* 0x000fc60000011607 */
[----:B0-----:R-:W4:Y:S04]  /*16c050*/  LDL.LU.64 R50, [R1+0x6d78] ;  /* 0x006d780001327983 */ /* 0x001f280000300a00 */
[----:B------:R-:W4:Y:S04]  /*16c060*/  LDL.LU R3, [R1+0x50f8] ;  /* 0x0050f80001037983 */ /* 0x000f280000300800 */
[----:B------:R-:W4:Y:S04]  /*16c070*/  LDL.LU R8, [R1+0x2a0] ;  /* 0x0002a00001087983 */ /* 0x000f280000300800 */
[----:B------:R-:W4:Y:S04]  /*16c080*/  LDL.LU R6, [R1+0x70c] ;  /* 0x00070c0001067983 */ /* 0x000f280000300800 */
[----:B------:R-:W4:Y:S01]  /*16c090*/  LDL.LU R7, [R1+0x938] ;  /* 0x0009380001077983 */ /* 0x000f220000300800 */
[----:B------:R-:W-:-:S02]  /*16c0a0*/  LOP3.LUT R60, R60, 0xffff, RZ, 0xc0, !PT ;  /* 0x0000ffff3c3c7812 */ /* 0x000fc400078ec0ff */
[----:B------:R-:W-:Y:S02]  /*16c0b0*/  LOP3.LUT R13, R13, 0xffff, RZ, 0xc0, !PT ;  /* 0x0000ffff0d0d7812 */ /* 0x000fe400078ec0ff */
[--C-:B------:R-:W-:Y:S02]  /*16c0c0*/  PRMT R15, R60, 0x3340, R0.reuse ;  /* 0x000033403c0f7816 */ /* 0x100fe40000000000 */
[----:B------:R-:W-:Y:S02]  /*16c0d0*/  PRMT R11, R11, 0x3340, R13 ;  /* 0x000033400b0b7816 */ /* 0x000fe4000000000d */
[----:B------:R-:W-:Y:S01]  /*16c0e0*/  LOP3.LUT R13, R52, 0xffff, RZ, 0xc0, !PT ;  /* 0x0000ffff340d7812 */ /* 0x000fe200078ec0ff */
[----:B------:R-:W-:Y:S04]  /*16c0f0*/  STL [R1+0x2d0], R15 ;  /* 0x0002d00f01007387 */ /* 0x000fe80000100800 */
[----:B------:R3:W-:Y:S01]  /*16c100*/  STL [R1+0x19a8], R11 ;  /* 0x0019a80b01007387 */ /* 0x0007e20000100800 */
[----:B------:R-:W-:-:S02]  /*16c110*/  PRMT R60, R13, 0x3340, R0 ;  /* 0x000033400d3c7816 */ /* 0x000fc40000000000 */
[----:B------:R-:W-:Y:S02]  /*16c120*/  IADD3 R52, P0, R58, R34, RZ ;  /* 0x000000223a347210 */ /* 0x000fe40007f1e0ff */
[----:B--2---:R-:W-:Y:S02]  /*16c130*/  LOP3.LUT R10, R10, 0xffff, RZ, 0xc0, !PT ;  /* 0x0000ffff0a0a7812 */ /* 0x004fe400078ec0ff */
[----:B---3--:R-:W-:-:S04]  /*16c140*/  LOP3.LUT R11, R53, 0xffff, RZ, 0xc0, !PT ;  /* 0x0000ffff350b7812 */ /* 0x008fc800078ec0ff */
[--C-:B------:R-:W-:Y:S02]  /*16c150*/  PRMT R15, R10, 0x3340, R11.reuse ;  /* 0x000033400a0f7816 */ /* 0x100fe4000000000b */
[----:B------:R-:W-:Y:S02]  /*16c160*/  SHF.R.U32.HI R10, RZ, 0x8, R10 ;  /* 0x00000008ff0a7819 */ /* 0x000fe4000001160a */
[----:B------:R-:W-:Y:S02]  /*16c170*/  SHF.R.U32.HI R11, RZ, 0x8, R11 ;  /* 0x00000008ff0b7819 */ /* 0x000fe4000001160b */
[----:B------:R-:W-:Y:S02]  /*16c180*/  PRMT R15, R15, 0x5410, R60 ;  /* 0x000054100f0f7816 */ /* 0x000fe4000000003c */
[----:B------:R-:W-:Y:S02]  /*16c190*/  SHF.R.U32.HI R60, RZ, 0x8, R13 ;  /* 0x00000008ff3c7819 */ /* 0x000fe4000001160d */
[----:B------:R-:W-:-:S02]  /*16c1a0*/  LOP3.LUT R10, R10, 0xffff, RZ, 0xc0, !PT ;  /* 0x0000ffff0a0a7812 */ /* 0x000fc400078ec0ff */
[----:B------:R-:W-:Y:S02]  /*16c1b0*/  LOP3.LUT R11, R11, 0xffff, RZ, 0xc0, !PT ;  /* 0x0000ffff0b0b7812 */ /* 0x000fe400078ec0ff */
[----:B------:R-:W-:Y:S01]  /*16c1c0*/  LOP3.LUT R60, R60, 0xffff, RZ, 0xc0, !PT ;  /* 0x0000ffff3c3c7812 */ /* 0x000fe200078ec0ff */
[----:B------:R0:W-:Y:S01]  /*16c1d0*/  STL [R1+0x50e4], R15 ;  /* 0x0050e40f01007387 */ /* 0x0001e20000100800 */
[----:B------:R-:W-:Y:S02]  /*16c1e0*/  IMAD.X R53, R59, 0x1, R35, P0 ;  /* 0x000000013b357824 */ /* 0x000fe400000e0623 */
[----:B------:R-:W-:Y:S02]  /*16c1f0*/  PRMT R13, R60, 0x3340, R0 ;  /* 0x000033403c0d7816 */ /* 0x000fe40000000000 */
[----:B------:R-:W-:Y:S02]  /*16c200*/  SHF.R.U32.HI R60, RZ, 0x8, R9 ;  /* 0x00000008ff3c7819 */ /* 0x000fe40000011609 */
[----:B0-----:R-:W-:-:S02]  /*16c210*/  PRMT R15, R10, 0x3340, R11 ;  /* 0x000033400a0f7816 */ /* 0x001fc4000000000b */
[----:B------:R-:W-:Y:S02]  /*16c220*/  IADD3 R10, P0, R58, R38, RZ ;  /* 0x000000263a0a7210 */ /* 0x000fe40007f1e0ff */
[----:B------:R-:W-:Y:S01]  /*16c230*/  LOP3.LUT R60, R60, 0xffff, RZ, 0xc0, !PT ;  /* 0x0000ffff3c3c7812 */ /* 0x000fe200078ec0ff */
[----:B------:R0:W-:Y:S02]  /*16c240*/  STL.64 [R1+0xc50], R52 ;  /* 0x000c503401007387 */ /* 0x0001e40000100a00 */
[----:B------:R-:W-:Y:S01]  /*16c250*/  IMAD.X R11, R59, 0x1, R39, P0 ;  /* 0x000000013b0b7824 */ /* 0x000fe200000e0627 */
[----:B------:R-:W-:Y:S01]  /*16c260*/  PRMT R9, R60, 0x3340, R0 ;  /* 0x000033403c097816 */ /* 0x000fe20000000000 */
[----:B0-----:R-:W2:Y:S04]  /*16c270*/  LDL.LU.64 R52, [R1+0x6d70] ;  /* 0x006d700001347983 */ /* 0x001ea80000300a00 */
[----:B------:R-:W-:Y:S04]  /*16c280*/  STL [R1+0x8d8], R15 ;  /* 0x0008d80f01007387 */ /* 0x000fe80000100800 */
[----:B------:R0:W-:Y:S04]  /*16c290*/  STL [R1+0x2cc], R13 ;  /* 0x0002cc0d01007387 */ /* 0x0001e80000100800 */
[----:B------:R1:W-:Y:S04]  /*16c2a0*/  STL.64 [R1+0xc48], R10 ;  /* 0x000c480a01007387 */ /* 0x0003e80000100a00 */
[----:B0-----:R-:W3:Y:S04]  /*16c2b0*/  LDL.LU R13, [R1+0x50fc] ;  /* 0x0050fc00010d7983 */ /* 0x001ee80000300800 */
[----:B------:R0:W-:Y:S04]  /*16c2c0*/  STL [R1+0x2c8], R9 ;  /* 0x0002c80901007387 */ /* 0x0001e80000100800 */
[----:B-1----:R-:W2:Y:S04]  /*16c2d0*/  LDL.LU R10, [R1+0x2a4] ;  /* 0x0002a400010a7983 */ /* 0x002ea80000300800 */
[----:B------:R-:W2:Y:S01]  /*16c2e0*/  LDL.LU R11, [R1+0x72c] ;  /* 0x00072c00010b7983 */ /* 0x000ea20000300800 */
[----:B----4-:R-:W-:-:S02]  /*16c2f0*/  LOP3.LUT R3, R3, 0xffff, RZ, 0xc0, !PT ;  /* 0x0000ffff03037812 */ /* 0x010fc400078ec0ff */
[----:B0-----:R-:W-:Y:S02]  /*16c300*/  LOP3.LUT R9, R8, 0xffff, RZ, 0xc0, !PT ;  /* 0x0000ffff08097812 */ /* 0x001fe400078ec0ff */
[----:B------:R-:W-:Y:S02]  /*16c310*/  LOP3.LUT R6, R6, 0xffff, RZ, 0xc0, !PT ;  /* 0x0000ffff06067812 */ /* 0x000fe400078ec0ff */
[----:B------:R-:W-:Y:S02]  /*16c320*/  LOP3.LUT R8, R7, 0xffff, RZ, 0xc0, !PT ;  /* 0x0000ffff07087812 */ /* 0x000fe400078ec0ff */
[----:B------:R-:W-:Y:S02]  /*16c330*/  LOP3.LUT R7, R43, 0xffff, RZ, 0xc0, !PT ;  /* 0x0000ffff2b077812 */ /* 0x000fe400078ec0ff */
[----:B------:R-:W-:Y:S02]  /*16c340*/  PRMT R60, R9, 0x3340, R0 ;  /* 0x00003340093c7816 */ /* 0x000fe40000000000 */
[----:B------:R-:W-:-:S02]  /*16c350*/  PRMT R15, R3, 0x3340, R6 ;  /* 0x00003340030f7816 */ /* 0x000fc40000000006 */
[----:B------:R-:W-:Y:S02]  /*16c360*/  IADD3 R42, P0, R58, R40, RZ ;  /* 0x000000283a2a7210 */ /* 0x000fe40007f1e0ff */
[----:B------:R-:W-:Y:S02]  /*16c370*/  PRMT R17, R15, 0x5410, R60 ;  /* 0x000054100f117816 */ /* 0x000fe4000000003c */
[----:B------:R-:W-:Y:S02]  /*16c380*/  PRMT R60, R44, 0x3340, R0 ;  /* 0x000033402c3c7816 */ /* 0x000fe40000000000 */
[----:B------:R-:W-:Y:S01]  /*16c390*/  PRMT R15, R8, 0x3340, R7 ;  /* 0x00003340080f7816 */ /* 0x000fe20000000007 */
[----:B------:R-:W-:-:S03]  /*16c3a0*/  IMAD.X R43, R59, 0x1, R41, P0 ;  /* 0x000000013b2b7824 */ /* 0x000fc600000e0629 */
[----:B------:R-:W-:Y:S01]  /*16c3b0*/  PRMT R15, R15, 0x5410, R60 ;  /* 0x000054100f0f7816 */ /* 0x000fe2000000003c */
[----:B------:R0:W-:Y:S01]  /*16c3c0*/  STL [R1+0x50dc], R17 ;  /* 0x0050dc1101007387 */ /* 0x0001e20000100800 */
[----:B------:R-:W-:Y:S02]  /*16c3d0*/  SHF.R.U32.HI R60, RZ, 0x8, R8 ;  /* 0x00000008ff3c7819 */ /* 0x000fe40000011608 */
[----:B------:R-:W-:Y:S01]  /*16c3e0*/  SHF.R.U32.HI R3, RZ, 0x8, R3 ;  /* 0x00000008ff037819 */ /* 0x000fe20000011603 */
[----:B------:R1:W-:Y:S04]  /*16c3f0*/  STL [R1+0x50e0], R15 ;  /* 0x0050e00f01007387 */ /* 0x0003e80000100800 */
[----:B------:R4:W-:Y:S04]  /*16c400*/  STL.64 [R1+0xc40], R42 ;  /* 0x000c402a01007387 */ /* 0x0009e80000100a00 */
[----:B------:R-:W2:Y:S01]  /*16c410*/  LDL.LU R8, [R1+0x26f0] ;  /* 0x0026f00001087983 */ /* 0x000ea20000300800 */
[----:B------:R-:W-:-:S02]  /*16c420*/  SHF.R.U32.HI R59, RZ, 0x8, R7 ;  /* 0x00000008ff3b7819 */ /* 0x000fc40000011607 */
[----:B------:R-:W-:Y:S02]  /*16c430*/  LOP3.LUT R7, R60, 0xffff, RZ, 0xc0, !PT ;  /* 0x0000ffff3c077812 */ /* 0x000fe400078ec0ff */
[----:B0-----:R-:W-:Y:S02]  /*16c440*/  SHF.R.U32.HI R17, RZ, 0x8, R6 ;  /* 0x00000008ff117819 */ /* 0x001fe40000011606 */
[----:B------:R-:W2:Y:S01]  /*16c450*/  LDL.LU R6, [R1+0x430] ;  /* 0x0004300001067983 */ /* 0x000ea20000300800 */
[----:B------:R-:W-:-:S03]  /*16c460*/  LOP3.LUT R60, R3, 0xffff, RZ, 0xc0, !PT ;  /* 0x0000ffff033c7812 */ /* 0x000fc600078ec0ff */
[----:B------:R-:W2:Y:S01]  /*16c470*/  LDL.LU R3, [R1+0x26f4] ;  /* 0x0026f40001037983 */ /* 0x000ea20000300800 */
[----:B-1----:R-:W-:-:S04]  /*16c480*/  LOP3.LUT R15, R59, 0xffff, RZ, 0xc0, !PT ;  /* 0x0000ffff3b0f7812 */ /* 0x002fc800078ec0ff */
[----:B----4-:R-:W-:Y:S02]  /*16c490*/  PRMT R43, R7, 0x3340, R15 ;  /* 0x00003340072b7816 */ /* 0x010fe4000000000f */
[----:B------:R-:W4:Y:S01]  /*16c4a0*/  LDL.LU R7, [R1+0x42c] ;  /* 0x00042c0001077983 */ /* 0x000f220000300800 */
[----:B------:R-:W-:-:S04]  /*16c4b0*/  LOP3.LUT R59, R17, 0xffff, RZ, 0xc0, !PT ;  /* 0x0000ffff113b7812 */ /* 0x000fc800078ec0ff */
[----:B------:R-:W-:Y:S01]  /*16c4c0*/  PRMT R15, R60, 0x3340, R59 ;  /* 0x000033403c0f7816 */ /* 0x000fe2000000003b */
[----:B------:R-:W-:Y:S04]  /*16c4d0*/  STL [R1+0x6aa8], R43 ;  /* 0x006aa82b01007387 */ /* 0x000fe80000100800 */
[----:B------:R0:W-:Y:S01]  /*16c4e0*/  STL [R1+0x8cc], R15 ;  /* 0x0008cc0f01007387 */ /* 0x0001e20000100800 */
[----:B------:R-:W-:Y:S01]  /*16c4f0*/  VIADD R58, R58, UR6 ;  /* 0x000000063a3a7c36 */ /* 0x000fe20008000000 */
[----:B------:R-:W-:Y:S01]  /*16c500*/  SHF.R.U32.HI R9, RZ, 0x8, R9 ;  /* 0x00000008ff097819 */ /* 0x000fe20000011609 */
[----:B------:R-:W-:-:S03]  /*16c510*/  ULDC UR6, c[0x0][0x248] ;  /* 0x0000920000067ab9 */ /* 0x000fc60000000800 */
[----:B------:R-:W-:Y:S02]  /*16c520*/  IADD3 R42, P0, R58, R36, RZ ;  /* 0x000000243a2a7210 */ /* 0x000fe40007f1e0ff */
[----:B------:R-:W-:-:S04]  /*16c530*/  LOP3.LUT R9, R9, 0xffff, RZ, 0xc0, !PT ;  /* 0x0000ffff09097812 */ /* 0x000fc800078ec0ff */
[--C-:B------:R-:W-:Y:S02]  /*16c540*/  PRMT R9, R9, 0x3340, R0.reuse ;  /* 0x0000334009097816 */ /* 0x100fe40000000000 */
[----:B---3--:R-:W-:Y:S02]  /*16c550*/  LOP3.LUT R13, R13, 0xffff, RZ, 0xc0, !PT ;  /* 0x0000ffff0d0d7812 */ /* 0x008fe400078ec0ff */
[----:B--2---:R-:W-:Y:S02]  /*16c560*/  LOP3.LUT R10, R10, 0xffff, RZ, 0xc0, !PT ;  /* 0x0000ffff0a0a7812 */ /* 0x004fe400078ec0ff */
[----:B------:R-:W-:Y:S02]  /*16c570*/  LOP3.LUT R11, R11, 0xffff, RZ, 0xc0, !PT ;  /* 0x0000ffff0b0b7812 */ /* 0x000fe400078ec0ff */
[----:B------:R-:W-:Y:S02]  /*16c580*/  PRMT R59, R10, 0x3340, R0 ;  /* 0x000033400a3b7816 */ /* 0x000fe40000000000 */
[----:B------:R-:W-:-:S04]  /*16c590*/  PRMT R60, R13, 0x3340, R11 ;  /* 0x000033400d3c7816 */ /* 0x000fc8000000000b */
[----:B0-----:R-:W-:Y:S02]  /*16c5a0*/  PRMT R15, R60, 0x5410, R59 ;  /* 0x000054103c0f7816 */ /* 0x001fe4000000003b */
[----:B------:R-:W-:Y:S02]  /*16c5b0*/  SHF.R.U32.HI R60, RZ, 0x8, R13 ;  /* 0x00000008ff3c7819 */ /* 0x000fe4000001160d */
[----:B------:R-:W-:Y:S02]  /*16c5c0*/  SHF.R.U32.HI R59, RZ, 0x8, R11 ;  /* 0x00000008ff3b7819 */ /* 0x000fe4000001160b */
[----:B------:R-:W-:Y:S02]  /*16c5d0*/  LOP3.LUT R60, R60, 0xffff, RZ, 0xc0, !PT ;  /* 0x0000ffff3c3c7812 */ /* 0x000fe400078ec0ff */
[----:B------:R-:W-:-:S04]  /*16c5e0*/  LOP3.LUT R59, R59, 0xffff, RZ, 0xc0, !PT ;  /* 0x0000ffff3b3b7812 */ /* 0x000fc800078ec0ff */
[----:B------:R-:W-:Y:S02]  /*16c5f0*/  PRMT R11, R60, 0x3340, R59 ;  /* 0x000033403c0b7816 */ /* 0x000fe4000000003b */
[----:B------:R-:W-:Y:S02]  /*16c600*/  SHF.R.U32.HI R60, RZ, 0x8, R10 ;  /* 0x00000008ff3c7819 */ /* 0x000fe4000001160a */
[----:B------:R-:W-:Y:S02]  /*16c610*/  SHF.R.S32.HI R59, RZ, 0x1f, R58 ;  /* 0x0000001fff3b7819 */ /* 0x000fe4000001143a */
[----:B------:R-:W-:-:S03]  /*16c620*/  LOP3.LUT R60, R60, 0xffff, RZ, 0xc0, !PT ;  /* 0x0000ffff3c3c7812 */ /* 0x000fc600078ec0ff */
[----:B------:R-:W-:Y:S01]  /*16c630*/  IMAD.X R43, R59, 0x1, R37, P0 ;  /* 0x000000013b2b7824 */ /* 0x000fe200000e0625 */
[----:B------:R-:W-:Y:S01]  /*16c640*/  PRMT R10, R60, 0x3340, R0 ;  /* 0x000033403c0a7816 */ /* 0x000fe20000000000 */
[----:B------:R-:W-:Y:S04]  /*16c650*/  STL [R1+0x50d8], R15 ;  /* 0x0050d80f01007387 */ /* 0x000fe80000100800 */
[----:B------:R0:W-:Y:S04]  /*16c660*/  STL [R1+0x4f8], R11 ;  /* 0x0004f80b01007387 */ /* 0x0001e80000100800 */
[----:B------:R-:W-:Y:S01]  /*16c670*/  STL.64 [R1+0xc38], R42 ;  /* 0x000c382a01007387 */ /* 0x000fe20000100a00 */
[----:B------:R-:W-:-:S03]  /*16c680*/  LOP3.LUT R8, R8, 0xffff, RZ, 0xc0, !PT ;  /* 0x0000ffff08087812 */ /* 0x000fc600078ec0ff */
[----:B------:R-:W-:Y:S04]  /*16c690*/  STL [R1+0x2c4], R10 ;  /* 0x0002c40a01007387 */ /* 0x000fe80000100800 */
[----:B------:R1:W-:Y:S01]  /*16c6a0*/  STL [R1+0x2c0], R9 ;  /* 0x0002c00901007387 */ /* 0x0003e20000100800 */
[----:B------:R-:W-:Y:S02]  /*16c6b0*/  LOP3.LUT R6, R6, 0xffff, RZ, 0xc0, !PT ;  /* 0x0000ffff06067812 */ /* 0x000fe400078ec0ff */
[----:B0-----:R-:W-:Y:S02]  /*16c6c0*/  LOP3.LUT R11, R57, 0xffff, RZ, 0xc0, !PT ;  /* 0x0000ffff390b7812 */ /* 0x001fe400078ec0ff */
[----:B------:R-:W-:Y:S01]  /*16c6d0*/  LOP3.LUT R13, R56, 0xffff, RZ, 0xc0, !PT ;  /* 0x0000ffff380d7812 */ /* 0x000fe200078ec0ff */
[----:B------:R-:W2:Y:S04]  /*16c6e0*/  LDL.LU R57, [R1+0x6d68] ;  /* 0x006d680001397983 */ /* 0x000ea80000300800 */
[----:B------:R-:W3:Y:S01]  /*16c6f0*/  LDL.LU R56, [R1+0x6d64] ;  /* 0x006d640001387983 */ /* 0x000ee20000300800 */
[----:B-1----:R-:W-:-:S02]  /*16c700*/  LOP3.LUT R9, R3, 0xffff, RZ, 0xc0, !PT ;  /* 0x0000ffff03097812 */ /* 0x002fc400078ec0ff */
[----:B------:R-:W-:Y:S02]  /*16c710*/  PRMT R60, R11, 0x3340, R0 ;  /* 0x000033400b3c7816 */ /* 0x000fe40000000000 */
[----:B------:R-:W-:Y:S02]  /*16c720*/  PRMT R3, R8, 0x3340, R6 ;  /* 0x0000334008037816 */ /* 0x000fe40000000006 */
[----:B----4-:R-:W-:Y:S01]  /*16c730*/  LOP3.LUT R15, R7, 0xffff, RZ, 0xc0, !PT ;  /* 0x0000ffff070f7812 */ /* 0x010fe200078ec0ff */
[----:B------:R-:W4:Y:S04]  /*16c740*/  LDL.LU R10, [R1+0x5100] ;  /* 0x00510000010a7983 */ /* 0x000f280000300800 */
[----:B------:R-:W2:Y:S01]  /*16c750*/  LDL.LU R7, [R1+0x3b8] ;  /* 0x0003b80001077983 */ /* 0x000ea20000300800 */
[----:B------:R-:W-:-:S05]  /*16c760*/  PRMT R3, R3, 0x5410, R60 ;  /* 0x0000541003037816 */ /* 0x000fca000000003c */
[----:B------:R0:W-:Y:S01]  /*16c770*/  STL [R1+0x50d4], R3 ;  /* 0x0050d40301007387 */ /* 0x0001e20000100800 */
[----:B------:R-:W-:Y:S02]  /*16c780*/  PRMT R60, R13, 0x3340, R0 ;  /* 0x000033400d3c7816 */ /* 0x000fe40000000000 */
[----:B------:R-:W-:Y:S02]  /*16c790*/  PRMT R17, R9, 0x3340, R15 ;  /* 0x0000334009117816 */ /* 0x000fe4000000000f */
[----:B------:R-:W-:Y:S01]  /*16c7a0*/  IADD3 R42, P0, R58, R34, RZ ;  /* 0x000000223a2a7210 */ /* 0x000fe20007f1e0ff */
[----:B0-----:R-:W3:Y:S01]  /*16c7b0*/  LDL.LU R3, [R1+0x7a0] ;  /* 0x0007a00001037983 */ /* 0x001ee20000300800 */
[----:B------:R-:W-:-:S03]  /*16c7c0*/  PRMT R17, R17, 0x5410, R60 ;  /* 0x0000541011117816 */ /* 0x000fc6000000003c */
[----:B------:R-:W-:Y:S01]  /*16c7d0*/  IMAD.X R43, R59, 0x1, R35, P0 ;  /* 0x000000013b2b7824 */ /* 0x000fe200000e0623 */
[----:B------:R-:W-:Y:S02]  /*16c7e0*/  SHF.R.U32.HI R9, RZ, 0x8, R9 ;  /* 0x00000008ff097819 */ /* 0x000fe40000011609 */
[----:B------:R-:W-:Y:S02]  /*16c7f0*/  SHF.R.U32.HI R8, RZ, 0x8, R8 ;  /* 0x00000008ff087819 */ /* 0x000fe40000011608 */
[----:B------:R-:W-:Y:S01]  /*16c800*/  SHF.R.U32.HI R6, RZ, 0x8, R6 ;  /* 0x00000008ff067819 */ /* 0x000fe20000011606 */
[----:B------:R0:W-:Y:S01]  /*16c810*/  STL [R1+0x50d0], R17 ;  /* 0x0050d01101007387 */ /* 0x0001e20000100800 */
[----:B------:R-:W-:-:S03]  /*16c820*/  SHF.R.U32.HI R60, RZ, 0x8, R15 ;  /* 0x00000008ff3c7819 */ /* 0x000fc6000001160f */
[----:B------:R1:W-:Y:S01]  /*16c830*/  STL.64 [R1+0xc20], R42 ;  /* 0x000c202a01007387 */ /* 0x0003e20000100a00 */
[----:B------:R-:W-:Y:S02]  /*16c840*/  LOP3.LUT R15, R9, 0xffff, RZ, 0xc0, !PT ;  /* 0x0000ffff090f7812 */ /* 0x000fe400078ec0ff */
[----:B------:R-:W-:Y:S01]  /*16c850*/  LOP3.LUT R19, R6, 0xffff, RZ, 0xc0, !PT ;  /* 0x0000ffff06137812 */ /* 0x000fe200078ec0ff */
[----:B------:R-:W3:Y:S01]  /*16c860*/  LDL.LU R9, [R1+0x3b4] ;  /* 0x0003b40001097983 */ /* 0x000ee20000300800 */
[----:B0-----:R-:W-:-:S03]  /*16c870*/  LOP3.LUT R17, R8, 0xffff, RZ, 0xc0, !PT ;  /* 0x0000ffff08117812 */ /* 0x001fc600078ec0ff */
[----:B------:R-:W3:Y:S04]  /*16c880*/  LDL.LU R8, [R1+0x5104] ;  /* 0x0051040001087983 */ /* 0x000ee80000300800 */
[----:B------:R-:W3:Y:S01]  /*16c890*/  LDL.LU R6, [R1+0x7ac] ;  /* 0x0007ac0001067983 */ /* 0x000ee20000300800 */
[----:B------:R-:W-:Y:S02]  /*16c8a0*/  LOP3.LUT R60, R60, 0xffff, RZ, 0xc0, !PT ;  /* 0x0000ffff3c3c7812 */ /* 0x000fe400078ec0ff */
[----:B-1----:R-:W-:Y:S02]  /*16c8b0*/  IADD3 R42, P0, R58, R38, RZ ;  /* 0x000000263a2a7210 */ /* 0x002fe40007f1e0ff */
[----:B------:R-:W-:Y:S02]  /*16c8c0*/  PRMT R17, R17, 0x3340, R19 ;  /* 0x0000334011117816 */ /* 0x000fe40000000013 */
[----:B------:R-:W-:Y:S01]  /*16c8d0*/  PRMT R15, R15, 0x3340, R60 ;  /* 0x000033400f0f7816 */ /* 0x000fe2000000003c */
[----:B------:R-:W-:-:S02]  /*16c8e0*/  IMAD.X R43, R59, 0x1, R39, P0 ;  /* 0x000000013b2b7824 */ /* 0x000fc400000e0627 */
[----:B------:R-:W-:Y:S04]  /*16c8f0*/  STL [R1+0x8c0], R17 ;  /* 0x0008c01101007387 */ /* 0x000fe80000100800 */
[----:B------:R-:W-:Y:S01]  /*16c900*/  STL [R1+0x4fc], R15 ;  /* 0x0004fc0f01007387 */ /* 0x000fe20000100800 */
[----:B------:R-:W-:-:S03]  /*16c910*/  SHF.R.U32.HI R60, RZ, 0x8, R13 ;  /* 0x00000008ff3c7819 */ /* 0x000fc6000001160d */
[----:B------:R0:W-:Y:S01]  /*16c920*/  STL.64 [R1+0xc30], R42 ;  /* 0x000c302a01007387 */ /* 0x0001e20000100a00 */
[----:B------:R-:W-:Y:S02]  /*16c930*/  LOP3.LUT R60, R60, 0xffff, RZ, 0xc0, !PT ;  /* 0x0000ffff3c3c7812 */ /* 0x000fe400078ec0ff */
[----:B0-----:R-:W-:Y:S02]  /*16c940*/  IADD3 R42, P0, R58, R40, RZ ;  /* 0x000000283a2a7210 */ /* 0x001fe40007f1e0ff */
        /* <DEDUP_REMOVED lines=8> */
[----:B------:R-:W-:Y:S01]  /*16c9d0*/  VIADD R58, R58, UR6 ;  /* 0x000000063a3a7c36 */ /* 0x000fe20008000000 */
[----:B------:R-:W-:Y:S01]  /*16c9e0*/  LOP3.LUT R46, R46, 0xffff, RZ, 0xc0, !PT ;  /* 0x0000ffff2e2e7812 */ /* 0x000fe200078ec0ff */
[----:B------:R-:W-:-:S03]  /*16c9f0*/  ULDC UR6, c[0x0][0x248] ;  /* 0x0000920000067ab9 */ /* 0x000fc60000000800 */
[----:B-1----:R-:W-:Y:S02]  /*16ca00*/  IADD3 R42, P0, R58, R36, RZ ;  /* 0x000000243a2a7210 */ /* 0x002fe40007f1e0ff */
[----:B----4-:R-:W-:Y:S02]  /*16ca10*/  LOP3.LUT R10, R10, 0xffff, RZ, 0xc0, !PT ;  /* 0x0000ffff0a0a7812 */ /* 0x010fe400078ec0ff */
[----:B--2---:R-:W-:-:S04]  /*16ca20*/  LOP3.LUT R11, R7, 0xffff, RZ, 0xc0, !PT ;  /* 0x0000ffff070b7812 */ /* 0x004fc800078ec0ff */
[----:B------:R-:W-:Y:S02]  /*16ca30*/  PRMT R59, R11, 0x3340, R0 ;  /* 0x000033400b3b7816 */ /* 0x000fe40000000000 */
[----:B---3--:R-:W-:Y:S02]  /*16ca40*/  LOP3.LUT R13, R3, 0xffff, RZ, 0xc0, !PT ;  /* 0x0000ffff030d7812 */ /* 0x008fe400078ec0ff */
[----:B------:R-:W2:Y:S04]  /*16ca50*/  LDL.LU R3, [R1+0x2700] ;  /* 0x0027000001037983 */ /* 0x000ea80000300800 */
[----:B------:R-:W3:Y:S01]  /*16ca60*/  LDL.LU R7, [R1+0x438] ;  /* 0x0004380001077983 */ /* 0x000ee20000300800 */
[----:B------:R-:W-:Y:S02]  /*16ca70*/  PRMT R60, R10, 0x3340, R13 ;  /* 0x000033400a3c7816 */ /* 0x000fe4000000000d */
[----:B------:R-:W-:-:S02]  /*16ca80*/  SHF.R.U32.HI R10, RZ, 0x8, R10 ;  /* 0x00000008ff0a7819 */ /* 0x000fc4000001160a */
[----:B------:R-:W-:Y:S02]  /*16ca90*/  PRMT R15, R60, 0x5410, R59 ;  /* 0x000054103c0f7816 */ /* 0x000fe4000000003b */
[----:B------:R-:W-:Y:S02]  /*16caa0*/  SHF.R.U32.HI R60, RZ, 0x8, R13 ;  /* 0x00000008ff3c7819 */ /* 0x000fe4000001160d */
[----:B------:R-:W-:Y:S02]  /*16cab0*/  SHF.R.U32.HI R59, RZ, 0x8, R11 ;  /* 0x00000008ff3b7819 */ /* 0x000fe4000001160b */
[----:B------:R-:W-:Y:S02]  /*16cac0*/  LOP3.LUT R10, R10, 0xffff, RZ, 0xc0, !PT ;  /* 0x0000ffff0a0a7812 */ /* 0x000fe400078ec0ff */
[----:B------:R-:W-:Y:S02]  /*16cad0*/  LOP3.LUT R60, R60, 0xffff, RZ, 0xc0, !PT ;  /* 0x0000ffff3c3c7812 */ /* 0x000fe400078ec0ff */
[----:B------:R-:W-:-:S02]  /*16cae0*/  LOP3.LUT R59, R59, 0xffff, RZ, 0xc0, !PT ;  /* 0x0000ffff3b3b7812 */ /* 0x000fc400078ec0ff */
[----:B------:R-:W-:Y:S02]  /*16caf0*/  PRMT R13, R10, 0x3340, R60 ;  /* 0x000033400a0d7816 */ /* 0x000fe4000000003c */
[----:B------:R-:W-:Y:S02]  /*16cb00*/  LOP3.LUT R10, R9, 0xffff, RZ, 0xc0, !PT ;  /* 0x0000ffff090a7812 */ /* 0x000fe400078ec0ff */
[----:B------:R-:W-:Y:S02]  /*16cb10*/  LOP3.LUT R8, R8, 0xffff, RZ, 0xc0, !PT ;  /* 0x0000ffff08087812 */ /* 0x000fe400078ec0ff */
[----:B------:R-:W-:Y:S02]  /*16cb20*/  LOP3.LUT R9, R6, 0xffff, RZ, 0xc0, !PT ;  /* 0x0000ffff06097812 */ /* 0x000fe400078ec0ff */
[--C-:B------:R-:W-:Y:S02]  /*16cb30*/  PRMT R11, R59, 0x3340, R0.reuse ;  /* 0x000033403b0b7816 */ /* 0x100fe40000000000 */
[----:B------:R-:W-:Y:S01]  /*16cb40*/  PRMT R59, R10, 0x3340, R0 ;  /* 0x000033400a3b7816 */ /* 0x000fe20000000000 */
[----:B------:R-:W-:Y:S01]  /*16cb50*/  STL [R1+0x29b0], R15 ;  /* 0x0029b00f01007387 */ /* 0x000fe20000100800 */
[----:B------:R-:W-:-:S03]  /*16cb60*/  PRMT R60, R8, 0x3340, R9 ;  /* 0x00003340083c7816 */ /* 0x000fc60000000009 */
[----:B------:R-:W-:Y:S04]  /*16cb70*/  STL [R1+0x4f0], R13 ;  /* 0x0004f00d01007387 */ /* 0x000fe80000100800 */
[----:B------:R0:W-:Y:S01]  /*16cb80*/  STL [R1+0x2b4], R11 ;  /* 0x0002b40b01007387 */ /* 0x0001e20000100800 */
[----:B------:R-:W-:Y:S02]  /*16cb90*/  SHF.R.U32.HI R8, RZ, 0x8, R8 ;  /* 0x00000008ff087819 */ /* 0x000fe40000011608 */
[----:B------:R-:W-:Y:S01]  /*16cba0*/  SHF.R.U32.HI R9, RZ, 0x8, R9 ;  /* 0x00000008ff097819 */ /* 0x000fe20000011609 */
[----:B------:R-:W4:Y:S01]  /*16cbb0*/  LDL.LU R6, [R1+0x2704] ;  /* 0x0027040001067983 */ /* 0x000f220000300800 */
[----:B------:R-:W-:Y:S02]  /*16cbc0*/  LOP3.LUT R8, R8, 0xffff, RZ, 0xc0, !PT ;  /* 0x0000ffff08087812 */ /* 0x000fe400078ec0ff */
[----:B------:R-:W-:-:S02]  /*16cbd0*/  LOP3.LUT R9, R9, 0xffff, RZ, 0xc0, !PT ;  /* 0x0000ffff09097812 */ /* 0x000fc400078ec0ff */
[----:B0-----:R-:W-:Y:S02]  /*16cbe0*/  PRMT R11, R60, 0x5410, R59 ;  /* 0x000054103c0b7816 */ /* 0x001fe4000000003b */
[----:B------:R-:W-:Y:S02]  /*16cbf0*/  SHF.R.U32.HI R60, RZ, 0x8, R10 ;  /* 0x00000008ff3c7819 */ /* 0x000fe4000001160a */
[----:B------:R-:W-:Y:S02]  /*16cc00*/  SHF.R.S32.HI R59, RZ, 0x1f, R58 ;  /* 0x0000001fff3b7819 */ /* 0x000fe4000001143a */
[----:B------:R-:W-:Y:S02]  /*16cc10*/  LOP3.LUT R60, R60, 0xffff, RZ, 0xc0, !PT ;  /* 0x0000ffff3c3c7812 */ /* 0x000fe400078ec0ff */
[----:B------:R-:W-:Y:S01]  /*16cc20*/  PRMT R8, R8, 0x3340, R9 ;  /* 0x0000334008087816 */ /* 0x000fe20000000009 */
[----:B------:R-:W-:Y:S01]  /*16cc30*/  IMAD.X R43, R59, 0x1, R37, P0 ;  /* 0x000000013b2b7824 */ /* 0x000fe200000e0625 */
[----:B------:R-:W-:Y:S01]  /*16cc40*/  PRMT R9, R60, 0x3340, R0 ;  /* 0x000033403c097816 */ /* 0x000fe20000000000 */
[----:B------:R-:W-:Y:S04]  /*16cc50*/  STL [R1+0x29a4], R11 ;  /* 0x0029a40b01007387 */ /* 0x000fe80000100800 */
[----:B------:R-:W-:Y:S04]  /*16cc60*/  STL.64 [R1+0xc00], R42 ;  /* 0x000c002a01007387 */ /* 0x000fe80000100a00 */
[----:B------:R0:W-:Y:S04]  /*16cc70*/  STL [R1+0x8b0], R8 ;  /* 0x0008b00801007387 */ /* 0x0001e80000100800 */
[----:B------:R1:W-:Y:S01]  /*16cc80*/  STL [R1+0x2b0], R9 ;  /* 0x0002b00901007387 */ /* 0x0003e20000100800 */
[----:B0-----:R-:W-:-:S03]  /*16cc90*/  LOP3.LUT R8, R45, 0xffff, RZ, 0xc0, !PT ;  /* 0x0000ffff2d087812 */ /* 0x001fc600078ec0ff */
[----:B------:R-:W4:Y:S04]  /*16cca0*/  LDL.LU R45, [R1+0x6d60] ;  /* 0x006d6000012d7983 */ /* 0x000f280000300800 */
[----:B------:R-:W4:Y:S01]  /*16ccb0*/  LDL.LU R13, [R1+0x5108] ;  /* 0x00510800010d7983 */ /* 0x000f220000300800 */
[----:B------:R-:W-:-:S03]  /*16ccc0*/  PRMT R60, R8, 0x3340, R0 ;  /* 0x00003340083c7816 */ /* 0x000fc60000000000 */
[----:B------:R-:W4:Y:S01]  /*16ccd0*/  LDL.LU R10, [R1+0x3bc] ;  /* 0x0003bc00010a7983 */ /* 0x000f220000300800 */
[----:B------:R-:W-:-:S05]  /*16cce0*/  IADD3 R42, P0, R58, R34, RZ ;  /* 0x000000223a2a7210 */ /* 0x000fca0007f1e0ff */
[----:B------:R-:W-:Y:S01]  /*16ccf0*/  IMAD.X R43, R59, 0x1, R35, P0 ;  /* 0x000000013b2b7824 */ /* 0x000fe200000e0623 */
[----:B--2---:R-:W-:Y:S02]  /*16cd00*/  LOP3.LUT R3, R3, 0xffff, RZ, 0xc0, !PT ;  /* 0x0000ffff03037812 */ /* 0x004fe400078ec0ff */
[----:B---3--:R-:W-:-:S04]  /*16cd10*/  LOP3.LUT R7, R7, 0xffff, RZ, 0xc0, !PT ;  /* 0x0000ffff07077812 */ /* 0x008fc800078ec0ff */
[----:B-1----:R-:W-:-:S04]  /*16cd20*/  PRMT R9, R3, 0x3340, R7 ;  /* 0x0000334003097816 */ /* 0x002fc80000000007 */
[----:B------:R-:W-:Y:S02]  /*16cd30*/  PRMT R9, R9, 0x5410, R60 ;  /* 0x0000541009097816 */ /* 0x000fe4000000003c */
[----:B------:R-:W-:Y:S02]  /*16cd40*/  SHF.R.U32.HI R3, RZ, 0x8, R3 ;  /* 0x00000008ff037819 */ /* 0x000fe40000011603 */
[----:B------:R-:W-:Y:S02]  /*16cd50*/  SHF.R.U32.HI R7, RZ, 0x8, R7 ;  /* 0x00000008ff077819 */ /* 0x000fe40000011607 */
[----:B------:R-:W-:Y:S01]  /*16cd60*/  SHF.R.U32.HI R60, RZ, 0x8, R8 ;  /* 0x00000008ff3c7819 */ /* 0x000fe20000011608 */
[----:B------:R-:W-:Y:S04]  /*16cd70*/  STL [R1+0x2988], R9 ;  /* 0x0029880901007387 */ /* 0x000fe80000100800 */
[----:B------:R-:W2:Y:S01]  /*16cd80*/  LDL.LU R11, [R1+0x814] ;  /* 0x00081400010b7983 */ /* 0x000ea20000300800 */
[----:B------:R-:W-:-:S02]  /*16cd90*/  LOP3.LUT R3, R3, 0xffff, RZ, 0xc0, !PT ;  /* 0x0000ffff03037812 */ /* 0x000fc400078ec0ff */
[----:B------:R-:W-:Y:S02]  /*16cda0*/  LOP3.LUT R7, R7, 0xffff, RZ, 0xc0, !PT ;  /* 0x0000ffff07077812 */ /* 0x000fe400078ec0ff */
[----:B------:R-:W-:Y:S02]  /*16cdb0*/  LOP3.LUT R60, R60, 0xffff, RZ, 0xc0, !PT ;  /* 0x0000ffff3c3c7812 */ /* 0x000fe400078ec0ff */
[----:B------:R-:W-:Y:S02]  /*16cdc0*/  PRMT R8, R3, 0x3340, R7 ;  /* 0x0000334003087816 */ /* 0x000fe40000000007 */
[----:B------:R-:W-:Y:S01]  /*16cdd0*/  PRMT R7, R60, 0x3340, R0 ;  /* 0x000033403c077816 */ /* 0x000fe20000000000 */
[----:B------:R-:W-:Y:S04]  /*16cde0*/  STL.64 [R1+0xc08], R42 ;  /* 0x000c082a01007387 */ /* 0x000fe80000100a00 */
[----:B------:R0:W-:Y:S01]  /*16cdf0*/  STL [R1+0x8a4], R8 ;  /* 0x0008a40801007387 */ /* 0x0001e20000100800 */
[----:B----4-:R-:W-:-:S03]  /*16ce00*/  LOP3.LUT R3, R6, 0xffff, RZ, 0xc0, !PT ;  /* 0x0000ffff06037812 */ /* 0x010fc600078ec0ff */
[----:B0-----:R-:W3:Y:S04]  /*16ce10*/  LDL.LU R8, [R1+0x510c] ;  /* 0x00510c0001087983 */ /* 0x001ee80000300800 */
[----:B------:R0:W-:Y:S04]  /*16ce20*/  STL [R1+0x2ac], R7 ;  /* 0x0002ac0701007387 */ /* 0x0001e80000100800 */
[----:B------:R-:W4:Y:S04]  /*16ce30*/  LDL.LU R9, [R1+0x3c0] ;  /* 0x0003c00001097983 */ /* 0x000f280000300800 */
[----:B------:R-:W4:Y:S01]  /*16ce40*/  LDL.LU R6, [R1+0x81c] ;  /* 0x00081c0001067983 */ /* 0x000f220000300800 */
[----:B------:R-:W-:-:S02]  /*16ce50*/  PRMT R60, R46, 0x3340, R0 ;  /* 0x000033402e3c7816 */ /* 0x000fc40000000000 */
[----:B------:R-:W-:-:S05]  /*16ce60*/  IADD3 R42, P0, R58, R38, RZ ;  /* 0x000000263a2a7210 */ /* 0x000fca0007f1e0ff */
[----:B------:R-:W-:Y:S01]  /*16ce70*/  IMAD.X R43, R59, 0x1, R39, P0 ;  /* 0x000000013b2b7824 */ /* 0x000fe200000e0627 */
[----:B0-----:R-:W-:-:S04]  /*16ce80*/  LOP3.LUT R7, R45, 0xffff, RZ, 0xc0, !PT ;  /* 0x0000ffff2d077812 */ /* 0x001fc800078ec0ff */
[----:B------:R-:W-:Y:S02]  /*16ce90*/  PRMT R15, R3, 0x3340, R7 ;  /* 0x00003340030f7816 */ /* 0x000fe40000000007 */
        /* <DEDUP_REMOVED lines=8> */
[----:B------:R-:W4:Y:S04]  /*16cf20*/  LDL.LU R3, [R1+0x2710] ;  /* 0x0027100001037983 */ /* 0x000f280000300800 */
[----:B------:R-:W4:Y:S01]  /*16cf30*/  LDL.LU R7, [R1+0x444] ;  /* 0x0004440001077983 */ /* 0x000f220000300800 */
[----:B------:R-:W-:Y:S02]  /*16cf40*/  LOP3.LUT R13, R13, 0xffff, RZ, 0xc0, !PT ;  /* 0x0000ffff0d0d7812 */ /* 0x000fe400078ec0ff */
[----:B------:R-:W-:-:S04]  /*16cf50*/  LOP3.LUT R10, R10, 0xffff, RZ, 0xc0, !PT ;  /* 0x0000ffff0a0a7812 */ /* 0x000fc800078ec0ff */
[----:B------:R-:W-:Y:S02]  /*16cf60*/  PRMT R60, R10, 0x3340, R0 ;  /* 0x000033400a3c7816 */ /* 0x000fe40000000000 */
[C---:B0-----:R-:W-:Y:S01]  /*16cf70*/  IADD3 R42, P0, R58.reuse, R40, RZ ;  /* 0x000000283a2a7210 */ /* 0x041fe20007f1e0ff */
[----:B------:R-:W-:Y:S04]  /*16cf80*/  STL [R1+0x6aac], R45 ;  /* 0x006aac2d01007387 */ /* 0x000fe80000100800 */
[----:B------:R-:W-:Y:S02]  /*16cf90*/  IMAD.X R43, R59, 0x1, R41, P0 ;  /* 0x000000013b2b7824 */ /* 0x000fe400000e0629 */
[----:B------:R-:W-:Y:S01]  /*16cfa0*/  VIADD R58, R58, UR6 ;  /* 0x000000063a3a7c36 */ /* 0x000fe20008000000 */
[----:B------:R-:W-:Y:S01]  /*16cfb0*/  LOP3.LUT R48, R48, 0xffff, RZ, 0xc0, !PT ;  /* 0x0000ffff30307812 */ /* 0x000fe200078ec0ff */
[----:B------:R-:W-:Y:S01]  /*16cfc0*/  ULDC UR6, c[0x0][0x248] ;  /* 0x0000920000067ab9 */ /* 0x000fe20000000800 */
[----:B--2---:R-:W-:-:S04]  /*16cfd0*/  LOP3.LUT R11, R11, 0xffff, RZ, 0xc0, !PT ;  /* 0x0000ffff0b0b7812 */ /* 0x004fc800078ec0ff */
[--C-:B------:R-:W-:Y:S02]  /*16cfe0*/  PRMT R15, R13, 0x3340, R11.reuse ;  /* 0x000033400d0f7816 */ /* 0x100fe4000000000b */
[----:B------:R-:W-:Y:S02]  /*16cff0*/  SHF.R.U32.HI R59, RZ, 0x8, R11 ;  /* 0x00000008ff3b7819 */ /* 0x000fe4000001160b */
[----:B------:R-:W-:Y:S02]  /*16d000*/  PRMT R15, R15, 0x5410, R60 ;  /* 0x000054100f0f7816 */ /* 0x000fe4000000003c */
[----:B------:R-:W-:Y:S02]  /*16d010*/  SHF.R.U32.HI R60, RZ, 0x8, R13 ;  /* 0x00000008ff3c7819 */ /* 0x000fe4000001160d */
[----:B------:R-:W-:Y:S01]  /*16d020*/  LOP3.LUT R59, R59, 0xffff, RZ, 0xc0, !PT ;  /* 0x0000ffff3b3b7812 */ /* 0x000fe200078ec0ff */
[----:B------:R4:W-:Y:S01]  /*16d030*/  STL [R1+0x2938], R15 ;  /* 0x0029380f01007387 */ /* 0x0009e20000100800 */
[----:B------:R-:W-:-:S02]  /*16d040*/  LOP3.LUT R60, R60, 0xffff, RZ, 0xc0, !PT ;  /* 0x0000ffff3c3c7812 */ /* 0x000fc400078ec0ff */
[----:B---3--:R-:W-:Y:S02]  /*16d050*/  LOP3.LUT R8, R8, 0xffff, RZ, 0xc0, !PT ;  /* 0x0000ffff08087812 */ /* 0x008fe400078ec0ff */
[----:B------:R-:W-:Y:S02]  /*16d060*/  PRMT R11, R60, 0x3340, R59 ;  /* 0x000033403c0b7816 */ /* 0x000fe4000000003b */
[----:B----4-:R-:W-:Y:S02]  /*16d070*/  LOP3.LUT R15, R9, 0xffff, RZ, 0xc0, !PT ;  /* 0x0000ffff090f7812 */ /* 0x010fe400078ec0ff */
[----:B------:R-:W-:Y:S01]  /*16d080*/  LOP3.LUT R9, R6, 0xffff, RZ, 0xc0, !PT ;  /* 0x0000ffff06097812 */ /* 0x000fe200078ec0ff */
[----:B------:R-:W-:Y:S01]  /*16d090*/  STL.64 [R1+0xc10], R42 ;  /* 0x000c102a01007387 */ /* 0x000fe20000100a00 */
[----:B------:R-:W-:Y:S02]  /*16d0a0*/  PRMT R59, R15, 0x3340, R0 ;  /* 0x000033400f3b7816 */ /* 0x000fe40000000000 */
[----:B------:R-:W-:Y:S01]  /*16d0b0*/  PRMT R60, R8, 0x3340, R9 ;  /* 0x00003340083c7816 */ /* 0x000fe20000000009 */
[----:B------:R0:W-:Y:S04]  /*16d0c0*/  STL [R1+0x88c], R11 ;  /* 0x00088c0b01007387 */ /* 0x0001e80000100800 */
[----:B------:R-:W2:Y:S01]  /*16d0d0*/  LDL.LU R6, [R1+0x2714] ;  /* 0x0027140001067983 */ /* 0x000ea20000300800 */
[----:B0-----:R-:W-:-:S02]  /*16d0e0*/  PRMT R11, R60, 0x5410, R59 ;  /* 0x000054103c0b7816 */ /* 0x001fc4000000003b */
[----:B------:R-:W-:Y:S02]  /*16d0f0*/  SHF.R.U32.HI R59, RZ, 0x8, R10 ;  /* 0x00000008ff3b7819 */ /* 0x000fe4000001160a */
[----:B------:R-:W-:Y:S02]  /*16d100*/  SHF.R.U32.HI R60, RZ, 0x8, R9 ;  /* 0x00000008ff3c7819 */ /* 0x000fe40000011609 */
[----:B------:R-:W-:Y:S02]  /*16d110*/  LOP3.LUT R59, R59, 0xffff, RZ, 0xc0, !PT ;  /* 0x0000ffff3b3b7812 */ /* 0x000fe400078ec0ff */
[----:B------:R-:W-:Y:S02]  /*16d120*/  SHF.R.U32.HI R8, RZ, 0x8, R8 ;  /* 0x00000008ff087819 */ /* 0x000fe40000011608 */
[----:B------:R-:W-:Y:S01]  /*16d130*/  PRMT R9, R59, 0x3340, R0 ;  /* 0x000033403b097816 */ /* 0x000fe20000000000 */
[----:B------:R0:W-:Y:S01]  /*16d140*/  STL [R1+0x2704], R11 ;  /* 0x0027040b01007387 */ /* 0x0001e20000100800 */
[----:B------:R-:W-:-:S02]  /*16d150*/  LOP3.LUT R8, R8, 0xffff, RZ, 0xc0, !PT ;  /* 0x0000ffff08087812 */ /* 0x000fc400078ec0ff */
[----:B------:R-:W-:Y:S01]  /*16d160*/  LOP3.LUT R60, R60, 0xffff, RZ, 0xc0, !PT ;  /* 0x0000ffff3c3c7812 */ /* 0x000fe200078ec0ff */
[----:B------:R-:W-:Y:S01]  /*16d170*/  STL [R1+0x2a8], R9 ;  /* 0x0002a80901007387 */ /* 0x000fe20000100800 */
[----:B0-----:R-:W-:-:S03]  /*16d180*/  LOP3.LUT R11, R47, 0xffff, RZ, 0xc0, !PT ;  /* 0x0000ffff2f0b7812 */ /* 0x001fc600078ec0ff */
[----:B------:R-:W3:Y:S01]  /*16d190*/  LDL.LU R47, [R1+0x6d5c] ;  /* 0x006d5c00012f7983 */ /* 0x000ee20000300800 */
[----:B------:R-:W-:Y:S02]  /*16d1a0*/  LOP3.LUT R3, R3, 0xffff, RZ, 0xc0, !PT ;  /* 0x0000ffff03037812 */ /* 0x000fe400078ec0ff */
[----:B------:R-:W-:Y:S02]  /*16d1b0*/  LOP3.LUT R7, R7, 0xffff, RZ, 0xc0, !PT ;  /* 0x0000ffff07077812 */ /* 0x000fe400078ec0ff */
[----:B------:R-:W-:Y:S02]  /*16d1c0*/  PRMT R8, R8, 0x3340, R60 ;  /* 0x0000334008087816 */ /* 0x000fe4000000003c */
[----:B------:R-:W-:Y:S02]  /*16d1d0*/  PRMT R59, R11, 0x3340, R0 ;  /* 0x000033400b3b7816 */ /* 0x000fe40000000000 */
[----:B------:R-:W-:Y:S01]  /*16d1e0*/  PRMT R60, R3, 0x3340, R7 ;  /* 0x00003340033c7816 */ /* 0x000fe20000000007 */
[----:B------:R0:W-:Y:S03]  /*16d1f0*/  STL [R1+0x888], R8 ;  /* 0x0008880801007387 */ /* 0x0001e60000100800 */
[----:B------:R-:W-:-:S02]  /*16d200*/  PRMT R10, R60, 0x5410, R59 ;  /* 0x000054103c0a7816 */ /* 0x000fc4000000003b */
[----:B------:R-:W-:Y:S02]  /*16d210*/  SHF.R.S32.HI R59, RZ, 0x1f, R58 ;  /* 0x0000001fff3b7819 */ /* 0x000fe4000001143a */
[----:B0-----:R-:W-:Y:S01]  /*16d220*/  IADD3 R8, P0, R58, R36, RZ ;  /* 0x000000243a087210 */ /* 0x001fe20007f1e0ff */
[----:B------:R0:W-:Y:S04]  /*16d230*/  STL [R1+0x2700], R10 ;  /* 0x0027000a01007387 */ /* 0x0001e80000100800 */
[----:B------:R-:W-:Y:S01]  /*16d240*/  IMAD.X R9, R59, 0x1, R37, P0 ;  /* 0x000000013b097824 */ /* 0x000fe200000e0625 */
[----:B0-----:R-:W4:Y:S04]  /*16d250*/  LDL.LU R10, [R1+0x5110] ;  /* 0x00511000010a7983 */ /* 0x001f280000300800 */
[----:B------:R0:W-:Y:S04]  /*16d260*/  STL.64 [R1+0xbf8], R8 ;  /* 0x000bf80801007387 */ /* 0x0001e80000100a00 */
[----:B0-----:R-:W4:Y:S04]  /*16d270*/  LDL.LU R8, [R1+0x3c4] ;  /* 0x0003c40001087983 */ /* 0x001f280000300800 */
[----:B------:R-:W4:Y:S01]  /*16d280*/  LDL.LU R9, [R1+0x890] ;  /* 0x0008900001097983 */ /* 0x000f220000300800 */
[----:B------:R-:W-:-:S02]  /*16d290*/  SHF.R.U32.HI R3, RZ, 0x8, R3 ;  /* 0x00000008ff037819 */ /* 0x000fc40000011603 */
[----:B------:R-:W-:Y:S02]  /*16d2a0*/  SHF.R.U32.HI R7, RZ, 0x8, R7 ;  /* 0x00000008ff077819 */ /* 0x000fe40000011607 */
[----:B------:R-:W-:Y:S02]  /*16d2b0*/  SHF.R.U32.HI R60, RZ, 0x8, R11 ;  /* 0x00000008ff3c7819 */ /* 0x000fe4000001160b */
[----:B------:R-:W-:Y:S02]  /*16d2c0*/  LOP3.LUT R3, R3, 0xffff, RZ, 0xc0, !PT ;  /* 0x0000ffff03037812 */ /* 0x000fe400078ec0ff */
[----:B------:R-:W-:Y:S02]  /*16d2d0*/  LOP3.LUT R7, R7, 0xffff, RZ, 0xc0, !PT ;  /* 0x0000ffff07077812 */ /* 0x000fe400078ec0ff */
[----:B------:R-:W-:Y:S02]  /*16d2e0*/  LOP3.LUT R60, R60, 0xffff, RZ, 0xc0, !PT ;  /* 0x0000ffff3c3c7812 */ /* 0x000fe400078ec0ff */
[----:B------:R-:W-:-:S02]  /*16d2f0*/  PRMT R7, R3, 0x3340, R7 ;  /* 0x0000334003077816 */ /* 0x000fc40000000007 */
[--C-:B------:R-:W-:Y:S02]  /*16d300*/  PRMT R3, R60, 0x3340, R0.reuse ;  /* 0x000033403c037816 */ /* 0x100fe40000000000 */
[----:B------:R-:W-:Y:S01]  /*16d310*/  PRMT R60, R48, 0x3340, R0 ;  /* 0x00003340303c7816 */ /* 0x000fe20000000000 */
[----:B------:R-:W-:Y:S04]  /*16d320*/  STL [R1+0x4bc], R7 ;  /* 0x0004bc0701007387 */ /* 0x000fe80000100800 */
[----:B------:R0:W-:Y:S01]  /*16d330*/  STL [R1+0x2a4], R3 ;  /* 0x0002a40301007387 */ /* 0x0001e20000100800 */
[----:B------:R-:W-:-:S03]  /*16d340*/  IADD3 R42, P0, R58, R34, RZ ;  /* 0x000000223a2a7210 */ /* 0x000fc60007f1e0ff */
[----:B0-----:R-:W4:Y:S04]  /*16d350*/  LDL.LU R3, [R1+0x5114] ;  /* 0x0051140001037983 */ /* 0x001f280000300800 */
[----:B------:R-:W4:Y:S01]  /*16d360*/  LDL.LU R7, [R1+0x3c8] ;  /* 0x0003c80001077983 */ /* 0x000f220000300800 */
[----:B------:R-:W-:Y:S01]  /*16d370*/  IMAD.X R43, R59, 0x1, R35, P0 ;  /* 0x000000013b2b7824 */ /* 0x000fe200000e0623 */
[----:B--2---:R-:W-:Y:S02]  /*16d380*/  LOP3.LUT R11, R6, 0xffff, RZ, 0xc0, !PT ;  /* 0x0000ffff060b7812 */ /* 0x004fe400078ec0ff */
[----:B------:R-:W2:Y:S01]  /*16d390*/  LDL.LU R6, [R1+0x898] ;  /* 0x0008980001067983 */ /* 0x000ea20000300800 */
[----:B---3--:R-:W-:-:S04]  /*16d3a0*/  LOP3.LUT R13, R47, 0xffff, RZ, 0xc0, !PT ;  /* 0x0000ffff2f0d7812 */ /* 0x008fc800078ec0ff */
[----:B------:R-:W-:Y:S02]  /*16d3b0*/  PRMT R17, R11, 0x3340, R13 ;  /* 0x000033400b117816 */ /* 0x000fe4000000000d */
[----:B------:R-:W-:Y:S02]  /*16d3c0*/  SHF.R.U32.HI R11, RZ, 0x8, R11 ;  /* 0x00000008ff0b7819 */ /* 0x000fe4000001160b */
[----:B------:R-:W-:Y:S02]  /*16d3d0*/  SHF.R.U32.HI R13, RZ, 0x8, R13 ;  /* 0x00000008ff0d7819 */ /* 0x000fe4000001160d */
[----:B------:R-:W-:Y:S02]  /*16d3e0*/  PRMT R17, R17, 0x5410, R60 ;  /* 0x0000541011117816 */ /* 0x000fe4000000003c */
[----:B------:R-:W-:Y:S02]  /*16d3f0*/  SHF.R.U32.HI R60, RZ, 0x8, R15 ;  /* 0x00000008ff3c7819 */ /* 0x000fe4000001160f */
[----:B------:R-:W-:-:S02]  /*16d400*/  LOP3.LUT R11, R11, 0xffff, RZ, 0xc0, !PT ;  /* 0x0000ffff0b0b7812 */ /* 0x000fc400078ec0ff */
[----:B------:R-:W-:Y:S02]  /*16d410*/  LOP3.LUT R13, R13, 0xffff, RZ, 0xc0, !PT ;  /* 0x0000ffff0d0d7812 */ /* 0x000fe400078ec0ff */
[----:B------:R-:W-:Y:S02]  /*16d420*/  LOP3.LUT R60, R60, 0xffff, RZ, 0xc0, !PT ;  /* 0x0000ffff3c3c7812 */ /* 0x000fe400078ec0ff */
[----:B------:R-:W-:Y:S02]  /*16d430*/  PRMT R47, R11, 0x3340, R13 ;  /* 0x000033400b2f7816 */ /* 0x000fe4000000000d */
[----:B------:R-:W-:Y:S01]  /*16d440*/  PRMT R15, R60, 0x3340, R0 ;  /* 0x000033403c0f7816 */ /* 0x000fe20000000000 */
[----:B------:R-:W-:Y:S04]  /*16d450*/  STL [R1+0x26f4], R17 ;  /* 0x0026f41101007387 */ /* 0x000fe80000100800 */
[----:B------:R-:W-:Y:S04]  /*16d460*/  STL.64 [R1+0xbf0], R42 ;  /* 0x000bf02a01007387 */ /* 0x000fe80000100a00 */
[----:B------:R-:W-:Y:S04]  /*16d470*/  STL [R1+0x6ab0], R47 ;  /* 0x006ab02f01007387 */ /* 0x000fe80000100800 */
[----:B------:R0:W-:Y:S04]  /*16d480*/  STL [R1+0x2a0], R15 ;  /* 0x0002a00f01007387 */ /* 0x0001e80000100800 */
[----:B------:R-:W-:Y:S01]  /*16d490*/  STL [R1+0x6ce0], R46 ;  /* 0x006ce02e01007387 */ /* 0x000fe20000100800 */
[----:B----4-:R-:W-:-:S02]  /*16d4a0*/  LOP3.LUT R11, R10, 0xffff, RZ, 0xc0, !PT ;  /* 0x0000ffff0a0b7812 */ /* 0x010fc400078ec0ff */
[----:B------:R-:W-:Y:S02]  /*16d4b0*/  LOP3.LUT R13, R9, 0xffff, RZ, 0xc0, !PT ;  /* 0x0000ffff090d7812 */ /* 0x000fe400078ec0ff */
[----:B------:R-:W3:Y:S04]  /*16d4c0*/  LDL.LU R9, [R1+0x2720] ;  /* 0x0027200001097983 */ /* 0x000ee80000300800 */
[----:B------:R-:W4:Y:S01]  /*16d4d0*/  LDL.LU R10, [R1+0x468] ;  /* 0x00046800010a7983 */ /* 0x000f220000300800 */
[----:B------:R-:W-:Y:S02]  /*16d4e0*/  LOP3.LUT R8, R8, 0xffff, RZ, 0xc0, !PT ;  /* 0x0000ffff08087812 */ /* 0x000fe400078ec0ff */
[----:B0-----:R-:W-:Y:S02]  /*16d4f0*/  PRMT R15, R11, 0x3340, R13 ;  /* 0x000033400b0f7816 */ /* 0x001fe4000000000d */
[----:B------:R-:W-:-:S02]  /*16d500*/  PRMT R60, R8, 0x3340, R0 ;  /* 0x00003340083c7816 */ /* 0x000fc40000000000 */
        /* <DEDUP_REMOVED lines=9> */
[----:B------:R0:W-:Y:S01]  /*16d5a0*/  STL.64 [R1+0xbe8], R42 ;  /* 0x000be82a01007387 */ /* 0x0001e20000100a00 */
[----:B------:R-:W-:-:S02]  /*16d5b0*/  LOP3.LUT R3, R3, 0xffff, RZ, 0xc0, !PT ;  /* 0x0000ffff03037812 */ /* 0x000fc400078ec0ff */
[----:B------:R-:W-:Y:S01]  /*16d5c0*/  LOP3.LUT R7, R7, 0xffff, RZ, 0xc0, !PT ;  /* 0x0000ffff07077812 */ /* 0x000fe200078ec0ff */
[----:B------:R1:W-:Y:S03]  /*16d5d0*/  STL [R1+0x874], R11 ;  /* 0x0008740b01007387 */ /* 0x0003e60000100800 */
[----:B------:R-:W-:Y:S02]  /*16d5e0*/  PRMT R60, R7, 0x3340, R0 ;  /* 0x00003340073c7816 */ /* 0x000fe40000000000 */
[----:B0-----:R-:W-:-:S05]  /*16d5f0*/  IADD3 R42, P0, R58, R40, RZ ;  /* 0x000000283a2a7210 */ /* 0x001fca0007f1e0ff */
[----:B------:R-:W-:Y:S01]  /*16d600*/  IMAD.X R43, R59, 0x1, R41, P0 ;  /* 0x000000013b2b7824 */ /* 0x000fe200000e0629 */
[----:B------:R-:W-:-:S04]  /*16d610*/  SHF.R.U32.HI R59, RZ, 0x8, R8 ;  /* 0x00000008ff3b7819 */ /* 0x000fc80000011608 */
[----:B------:R-:W-:-:S04]  /*16d620*/  LOP3.LUT R59, R59, 0xffff, RZ, 0xc0, !PT ;  /* 0x0000ffff3b3b7812 */ /* 0x000fc800078ec0ff */
[----:B------:R-:W-:Y:S01]  /*16d630*/  PRMT R17, R59, 0x3340, R0 ;  /* 0x000033403b117816 */ /* 0x000fe20000000000 */
[----:B------:R-:W-:Y:S01]  /*16d640*/  VIADD R58, R58, UR6 ;  /* 0x000000063a3a7c36 */ /* 0x000fe20008000000 */
[----:B------:R-:W-:Y:S02]  /*16d650*/  SHF.R.U32.HI R7, RZ, 0x8, R7 ;  /* 0x00000008ff077819 */ /* 0x000fe40000011607 */
[----:B------:R-:W-:Y:S01]  /*16d660*/  LOP3.LUT R50, R50, 0xffff, RZ, 0xc0, !PT ;  /* 0x0000ffff32327812 */ /* 0x000fe200078ec0ff */
[----:B------:R-:W-:Y:S01]  /*16d670*/  ULDC UR6, c[0x0][0x248] ;  /* 0x0000920000067ab9 */ /* 0x000fe20000000800 */
[----:B--2---:R-:W-:-:S04]  /*16d680*/  LOP3.LUT R6, R6, 0xffff, RZ, 0xc0, !PT ;  /* 0x0000ffff06067812 */ /* 0x004fc800078ec0ff */
[----:B-1----:R-:W-:Y:S02]  /*16d690*/  PRMT R11, R3, 0x3340, R6 ;  /* 0x00003340030b7816 */ /* 0x002fe40000000006 */
[----:B------:R-:W-:Y:S02]  /*16d6a0*/  SHF.R.U32.HI R3, RZ, 0x8, R3 ;  /* 0x00000008ff037819 */ /* 0x000fe40000011603 */
[----:B------:R-:W-:Y:S02]  /*16d6b0*/  PRMT R11, R11, 0x5410, R60 ;  /* 0x000054100b0b7816 */ /* 0x000fe4000000003c */
[----:B------:R-:W-:Y:S02]  /*16d6c0*/  SHF.R.U32.HI R60, RZ, 0x8, R6 ;  /* 0x00000008ff3c7819 */ /* 0x000fe40000011606 */
[----:B------:R-:W-:Y:S02]  /*16d6d0*/  LOP3.LUT R13, R3, 0xffff, RZ, 0xc0, !PT ;  /* 0x0000ffff030d7812 */ /* 0x000fe400078ec0ff */
[----:B------:R-:W-:Y:S01]  /*16d6e0*/  LOP3.LUT R60, R60, 0xffff, RZ, 0xc0, !PT ;  /* 0x0000ffff3c3c7812 */ /* 0x000fe200078ec0ff */
[----:B------:R0:W-:Y:S04]  /*16d6f0*/  STL [R1+0x26d8], R11 ;  /* 0x0026d80b01007387 */ /* 0x0001e80000100800 */
[----:B------:R1:W-:Y:S04]  /*16d700*/  STL.64 [R1+0xbe0], R42 ;  /* 0x000be02a01007387 */ /* 0x0003e80000100a00 */
[----:B------:R-:W2:Y:S04]  /*16d710*/  LDL.LU R8, [R1+0x5118] ;  /* 0x0051180001087983 */ /* 0x000ea80000300800 */
[----:B------:R-:W2:Y:S01]  /*16d720*/  LDL.LU R6, [R1+0x3cc] ;  /* 0x0003cc0001067983 */ /* 0x000ea20000300800 */
[----:B------:R-:W-:-:S03]  /*16d730*/  PRMT R15, R13, 0x3340, R60 ;  /* 0x000033400d0f7816 */ /* 0x000fc6000000003c */
[----:B0-----:R-:W2:Y:S04]  /*16d740*/  LDL.LU R11, [R1+0x900] ;  /* 0x00090000010b7983 */ /* 0x001ea80000300800 */
[----:B------:R-:W2:Y:S04]  /*16d750*/  LDL.LU R3, [R1+0x2724] ;  /* 0x0027240001037983 */ /* 0x000ea80000300800 */
[----:B------:R-:W-:Y:S04]  /*16d760*/  STL [R1+0x29c], R17 ;  /* 0x00029c1101007387 */ /* 0x000fe80000100800 */
[----:B------:R0:W-:Y:S01]  /*16d770*/  STL [R1+0x86c], R15 ;  /* 0x00086c0f01007387 */ /* 0x0001e20000100800 */
[----:B-1----:R-:W-:-:S02]  /*16d780*/  IADD3 R42, P0, R58, R36, RZ ;  /* 0x000000243a2a7210 */ /* 0x002fc40007f1e0ff */
[----:B---3--:R-:W-:Y:S02]  /*16d790*/  LOP3.LUT R13, R9, 0xffff, RZ, 0xc0, !PT ;  /* 0x0000ffff090d7812 */ /* 0x008fe400078ec0ff */
[----:B------:R-:W-:Y:S02]  /*16d7a0*/  LOP3.LUT R9, R49, 0xffff, RZ, 0xc0, !PT ;  /* 0x0000ffff31097812 */ /* 0x000fe400078ec0ff */
[----:B----4-:R-:W-:Y:S01]  /*16d7b0*/  LOP3.LUT R10, R10, 0xffff, RZ, 0xc0, !PT ;  /* 0x0000ffff0a0a7812 */ /* 0x010fe200078ec0ff */
[----:B------:R-:W3:Y:S01]  /*16d7c0*/  LDL.LU R49, [R1+0x6d58] ;  /* 0x006d580001317983 */ /* 0x000ee20000300800 */
        /* <DEDUP_REMOVED lines=8> */
[----:B------:R-:W-:Y:S02]  /*16d850*/  SHF.R.S32.HI R59, RZ, 0x1f, R58 ;  /* 0x0000001fff3b7819 */ /* 0x000fe4000001143a */
[----:B------:R-:W-:Y:S02]  /*16d860*/  SHF.R.U32.HI R60, RZ, 0x8, R9 ;  /* 0x00000008ff3c7819 */ /* 0x000fe40000011609 */
[----:B------:R-:W-:Y:S02]  /*16d870*/  LOP3.LUT R13, R7, 0xffff, RZ, 0xc0, !PT ;  /* 0x0000ffff070d7812 */ /* 0x000fe400078ec0ff */
[----:B------:R-:W-:Y:S01]  /*16d880*/  LOP3.LUT R60, R60, 0xffff, RZ, 0xc0, !PT ;  /* 0x0000ffff3c3c7812 */ /* 0x000fe200078ec0ff */
[----:B------:R-:W-:Y:S01]  /*16d890*/  IMAD.X R43, R59, 0x1, R37, P0 ;  /* 0x000000013b2b7824 */ /* 0x000fe200000e0625 */
[----:B------:R-:W-:Y:S04]  /*16d8a0*/  STL [R1+0x26b4], R15 ;  /* 0x0026b40f01007387 */ /* 0x000fe80000100800 */
[----:B------:R0:W-:Y:S01]  /*16d8b0*/  STL [R1+0x4b0], R10 ;  /* 0x0004b00a01007387 */ /* 0x0001e20000100800 */
[----:B------:R-:W-:-:S03]  /*16d8c0*/  PRMT R7, R60, 0x3340, R0 ;  /* 0x000033403c077816 */ /* 0x000fc60000000000 */
[----:B------:R-:W-:Y:S04]  /*16d8d0*/  STL.64 [R1+0xbd8], R42 ;  /* 0x000bd82a01007387 */ /* 0x000fe80000100a00 */
[----:B0-----:R-:W4:Y:S04]  /*16d8e0*/  LDL.LU R10, [R1+0x511c] ;  /* 0x00511c00010a7983 */ /* 0x001f280000300800 */
[----:B------:R-:W4:Y:S04]  /*16d8f0*/  LDL.LU R9, [R1+0x3d0] ;  /* 0x0003d00001097983 */ /* 0x000f280000300800 */
[----:B------:R0:W-:Y:S04]  /*16d900*/  STL [R1+0x298], R7 ;  /* 0x0002980701007387 */ /* 0x0001e80000100800 */
[----:B0-----:R-:W4:Y:S01]  /*16d910*/  LDL.LU R7, [R1+0x908] ;  /* 0x0009080001077983 */ /* 0x001f220000300800 */
[----:B------:R-:W-:-:S05]  /*16d920*/  PRMT R13, R13, 0x3340, R0 ;  /* 0x000033400d0d7816 */ /* 0x000fca0000000000 */
[----:B------:R0:W-:Y:S01]  /*16d930*/  STL [R1+0x294], R13 ;  /* 0x0002940d01007387 */ /* 0x0001e20000100800 */
[----:B------:R-:W-:-:S05]  /*16d940*/  IADD3 R42, P0, R58, R34, RZ ;  /* 0x000000223a2a7210 */ /* 0x000fca0007f1e0ff */
[----:B------:R-:W-:Y:S01]  /*16d950*/  IMAD.X R43, R59, 0x1, R35, P0 ;  /* 0x000000013b2b7824 */ /* 0x000fe200000e0623 */
[----:B--2---:R-:W-:Y:S02]  /*16d960*/  LOP3.LUT R8, R8, 0xffff, RZ, 0xc0, !PT ;  /* 0x0000ffff08087812 */ /* 0x004fe400078ec0ff */
[----:B------:R-:W-:Y:S02]  /*16d970*/  LOP3.LUT R6, R6, 0xffff, RZ, 0xc0, !PT ;  /* 0x0000ffff06067812 */ /* 0x000fe400078ec0ff */
[----:B------:R-:W-:Y:S02]  /*16d980*/  LOP3.LUT R15, R11, 0xffff, RZ, 0xc0, !PT ;  /* 0x0000ffff0b0f7812 */ /* 0x000fe400078ec0ff */
[----:B------:R-:W-:Y:S02]  /*16d990*/  LOP3.LUT R11, R3, 0xffff, RZ, 0xc0, !PT ;  /* 0x0000ffff030b7812 */ /* 0x000fe400078ec0ff */
[----:B------:R-:W-:Y:S02]  /*16d9a0*/  PRMT R60, R6, 0x3340, R0 ;  /* 0x00003340063c7816 */ /* 0x000fe40000000000 */
[----:B0-----:R-:W-:-:S04]  /*16d9b0*/  PRMT R13, R8, 0x3340, R15 ;  /* 0x00003340080d7816 */ /* 0x001fc8000000000f */
[----:B------:R-:W-:Y:S02]  /*16d9c0*/  PRMT R17, R13, 0x5410, R60 ;  /* 0x000054100d117816 */ /* 0x000fe4000000003c */
[----:B------:R-:W-:-:S03]  /*16d9d0*/  PRMT R60, R50, 0x3340, R0 ;  /* 0x00003340323c7816 */ /* 0x000fc60000000000 */
[----:B------:R0:W-:Y:S02]  /*16d9e0*/  STL [R1+0x2654], R17 ;  /* 0x0026541101007387 */ /* 0x0001e40000100800 */
[----:B0-----:R-:W-:Y:S02]  /*16d9f0*/  SHF.R.U32.HI R17, RZ, 0x8, R15 ;  /* 0x00000008ff117819 */ /* 0x001fe4000001160f */
[----:B---3--:R-:W-:-:S04]  /*16da00*/  LOP3.LUT R3, R49, 0xffff, RZ, 0xc0, !PT ;  /* 0x0000ffff31037812 */ /* 0x008fc800078ec0ff */
[----:B------:R-:W-:-:S04]  /*16da10*/  PRMT R13, R11, 0x3340, R3 ;  /* 0x000033400b0d7816 */ /* 0x000fc80000000003 */
[----:B------:R-:W-:Y:S02]  /*16da20*/  PRMT R13, R13, 0x5410, R60 ;  /* 0x000054100d0d7816 */ /* 0x000fe4000000003c */
[----:B------:R-:W-:-:S03]  /*16da30*/  SHF.R.U32.HI R60, RZ, 0x8, R3 ;  /* 0x00000008ff3c7819 */ /* 0x000fc60000011603 */
[----:B------:R0:W-:Y:S01]  /*16da40*/  STL [R1+0x2684], R13 ;  /* 0x0026840d01007387 */ /* 0x0001e20000100800 */
[----:B------:R-:W-:-:S03]  /*16da50*/  LOP3.LUT R15, R60, 0xffff, RZ, 0xc0, !PT ;  /* 0x0000ffff3c0f7812 */ /* 0x000fc600078ec0ff */
[----:B------:R-:W2:Y:S01]  /*16da60*/  LDL.LU R3, [R1+0x2730] ;  /* 0x0027300001037983 */ /* 0x000ea20000300800 */
[----:B------:R-:W-:-:S03]  /*16da70*/  LOP3.LUT R60, R17, 0xffff, RZ, 0xc0, !PT ;  /* 0x0000ffff113c7812 */ /* 0x000fc600078ec0ff */
[----:B------:R-:W-:Y:S01]  /*16da80*/  STL.64 [R1+0xbc8], R42 ;  /* 0x000bc82a01007387 */ /* 0x000fe20000100a00 */
[----:B0-----:R-:W-:Y:S02]  /*16da90*/  SHF.R.U32.HI R13, RZ, 0x8, R11 ;  /* 0x00000008ff0d7819 */ /* 0x001fe4000001160b */
[----:B------:R-:W-:Y:S02]  /*16daa0*/  SHF.R.U32.HI R11, RZ, 0x8, R8 ;  /* 0x00000008ff0b7819 */ /* 0x000fe40000011608 */
[----:B------:R-:W3:Y:S01]  /*16dab0*/  LDL.LU R8, [R1+0x700] ;  /* 0x0007000001087983 */ /* 0x000ee20000300800 */
[----:B------:R-:W-:Y:S02]  /*16dac0*/  LOP3.LUT R13, R13, 0xffff, RZ, 0xc0, !PT ;  /* 0x0000ffff0d0d7812 */ /* 0x000fe400078ec0ff */
[----:B------:R-:W-:Y:S02]  /*16dad0*/  LOP3.LUT R11, R11, 0xffff, RZ, 0xc0, !PT ;  /* 0x0000ffff0b0b7812 */ /* 0x000fe400078ec0ff */
[----:B------:R-:W-:-:S02]  /*16dae0*/  PRMT R49, R13, 0x3340, R15 ;  /* 0x000033400d317816 */ /* 0x000fc4000000000f */
[----:B------:R-:W-:-:S03]  /*16daf0*/  PRMT R13, R11, 0x3340, R60 ;  /* 0x000033400b0d7816 */ /* 0x000fc6000000003c */
[----:B------:R-:W-:Y:S04]  /*16db00*/  STL [R1+0x6ab4], R49 ;  /* 0x006ab43101007387 */ /* 0x000fe80000100800 */
[----:B------:R0:W-:Y:S01]  /*16db10*/  STL [R1+0x858], R13 ;  /* 0x0008580d01007387 */ /* 0x0001e20000100800 */
[----:B----4-:R-:W-:Y:S02]  /*16db20*/  LOP3.LUT R11, R10, 0xffff, RZ, 0xc0, !PT ;  /* 0x0000ffff0a0b7812 */ /* 0x010fe400078ec0ff */
[----:B------:R-:W-:-:S04]  /*16db30*/  LOP3.LUT R9, R9, 0xffff, RZ, 0xc0, !PT ;  /* 0x0000ffff09097812 */ /* 0x000fc800078ec0ff */
[----:B------:R-:W-:Y:S02]  /*16db40*/  PRMT R60, R9, 0x3340, R0 ;  /* 0x00003340093c7816 */ /* 0x000fe40000000000 */
[----:B0-----:R-:W-:-:S04]  /*16db50*/  LOP3.LUT R13, R7, 0xffff, RZ, 0xc0, !PT ;  /* 0x0000ffff070d7812 */ /* 0x001fc800078ec0ff */
[----:B------:R-:W-:-:S04]  /*16db60*/  PRMT R7, R11, 0x3340, R13 ;  /* 0x000033400b077816 */ /* 0x000fc8000000000d */
[----:B------:R-:W-:Y:S02]  /*16db70*/  PRMT R15, R7, 0x5410, R60 ;  /* 0x00005410070f7816 */ /* 0x000fe4000000003c */
[----:B------:R-:W4:Y:S04]  /*16db80*/  LDL.LU R7, [R1+0x2734] ;  /* 0x0027340001077983 */ /* 0x000f280000300800 */
[----:B------:R-:W4:Y:S01]  /*16db90*/  LDL.LU R10, [R1+0x708] ;  /* 0x00070800010a7983 */ /* 0x000f220000300800 */
[----:B------:R-:W-:Y:S02]  /*16dba0*/  IADD3 R42, P0, R58, R38, RZ ;  /* 0x000000263a2a7210 */ /* 0x000fe40007f1e0ff */
[----:B------:R-:W-:Y:S02]  /*16dbb0*/  SHF.R.U32.HI R11, RZ, 0x8, R11 ;  /* 0x00000008ff0b7819 */ /* 0x000fe4000001160b */
[----:B------:R-:W-:Y:S01]  /*16dbc0*/  SHF.R.U32.HI R60, RZ, 0x8, R13 ;  /* 0x00000008ff3c7819 */ /* 0x000fe2000001160d */
[----:B------:R-:W-:Y:S01]  /*16dbd0*/  IMAD.X R43, R59, 0x1, R39, P0 ;  /* 0x000000013b2b7824 */ /* 0x000fe200000e0627 */
[----:B------:R-:W-:Y:S01]  /*16dbe0*/  STL [R1+0x2624], R15 ;  /* 0x0026240f01007387 */ /* 0x000fe20000100800 */
[----:B------:R-:W-:-:S02]  /*16dbf0*/  LOP3.LUT R11, R11, 0xffff, RZ, 0xc0, !PT ;  /* 0x0000ffff0b0b7812 */ /* 0x000fc400078ec0ff */
[----:B------:R-:W-:Y:S01]  /*16dc00*/  LOP3.LUT R60, R60, 0xffff, RZ, 0xc0, !PT ;  /* 0x0000ffff3c3c7812 */ /* 0x000fe200078ec0ff */
[----:B------:R0:W-:Y:S03]  /*16dc10*/  STL.64 [R1+0xbc0], R42 ;  /* 0x000bc02a01007387 */ /* 0x0001e60000100a00 */
[----:B------:R-:W-:Y:S02]  /*16dc20*/  PRMT R11, R11, 0x3340, R60 ;  /* 0x000033400b0b7816 */ /* 0x000fe4000000003c */
[----:B0-----:R-:W-:-:S05]  /*16dc30*/  IADD3 R42, P0, R58, R40, RZ ;  /* 0x000000283a2a7210 */ /* 0x001fca0007f1e0ff */
[----:B------:R-:W-:Y:S01]  /*16dc40*/  IMAD.X R43, R59, 0x1, R41, P0 ;  /* 0x000000013b2b7824 */ /* 0x000fe200000e0629 */
[----:B------:R-:W-:Y:S01]  /*16dc50*/  SHF.R.U32.HI R59, RZ, 0x8, R9 ;  /* 0x00000008ff3b7819 */ /* 0x000fe20000011609 */
[----:B------:R-:W-:Y:S01]  /*16dc60*/  STL [R1+0x850], R11 ;  /* 0x0008500b01007387 */ /* 0x000fe20000100800 */
[----:B------:R-:W-:Y:S02]  /*16dc70*/  LOP3.LUT R15, R4, 0xffff, RZ, 0xc0, !PT ;  /* 0x0000ffff040f7812 */ /* 0x000fe400078ec0ff */
[----:B------:R-:W-:-:S04]  /*16dc80*/  LOP3.LUT R59, R59, 0xffff, RZ, 0xc0, !PT ;  /* 0x0000ffff3b3b7812 */ /* 0x000fc800078ec0ff */
[--C-:B------:R-:W-:Y:S02]  /*16dc90*/  PRMT R9, R59, 0x3340, R0.reuse ;  /* 0x000033403b097816 */ /* 0x100fe40000000000 */
[----:B------:R-:W-:Y:S01]  /*16dca0*/  PRMT R59, R15, 0x3340, R0 ;  /* 0x000033400f3b7816 */ /* 0x000fe20000000000 */
[----:B------:R0:W-:Y:S04]  /*16dcb0*/  STL.64 [R1+0xbd0], R42 ;  /* 0x000bd02a01007387 */ /* 0x0001e80000100a00 */
[----:B------:R1:W-:Y:S04]  /*16dcc0*/  STL [R1+0x290], R9 ;  /* 0x0002900901007387 */ /* 0x0003e80000100800 */
[----:B------:R-:W4:Y:S01]  /*16dcd0*/  LDL.LU R4, [R1+0x6d54] ;  /* 0x006d540001047983 */ /* 0x000f220000300800 */
[----:B------:R-:W-:Y:S01]  /*16dce0*/  VIADD R58, R58, UR6 ;  /* 0x000000063a3a7c36 */ /* 0x000fe20008000000 */
[----:B------:R-:W-:Y:S01]  /*16dcf0*/  LOP3.LUT R52, R52, 0xffff, RZ, 0xc0, !PT ;  /* 0x0000ffff34347812 */ /* 0x000fe200078ec0ff */
[----:B------:R-:W-:-:S03]  /*16dd00*/  ULDC UR6, c[0x0][0x248] ;  /* 0x0000920000067ab9 */ /* 0x000fc60000000800 */
[----:B0-----:R-:W-:Y:S02]  /*16dd10*/  IADD3 R42, P0, R58, R36, RZ ;  /* 0x000000243a2a7210 */ /* 0x001fe40007f1e0ff */
[----:B--2---:R-:W-:Y:S02]  /*16dd20*/  LOP3.LUT R3, R3, 0xffff, RZ, 0xc0, !PT ;  /* 0x0000ffff03037812 */ /* 0x004fe400078ec0ff */
[----:B---3--:R-:W-:-:S04]  /*16dd30*/  LOP3.LUT R11, R8, 0xffff, RZ, 0xc0, !PT ;  /* 0x0000ffff080b7812 */ /* 0x008fc800078ec0ff */
        /* <DEDUP_REMOVED lines=8> */
[----:B------:R-:W-:Y:S01]  /*16ddc0*/  LOP3.LUT R59, R59, 0xffff, RZ, 0xc0, !PT ;  /* 0x0000ffff3b3b7812 */ /* 0x000fe200078ec0ff */
[----:B-1----:R-:W2:Y:S01]  /*16ddd0*/  LDL.LU R9, [R1+0x5120] ;  /* 0x0051200001097983 */ /* 0x002ea20000300800 */
[----:B------:R-:W-:Y:S02]  /*16dde0*/  PRMT R11, R6, 0x3340, R60 ;  /* 0x00003340060b7816 */ /* 0x000fe4000000003c */
[--C-:B------:R-:W-:Y:S02]  /*16ddf0*/  PRMT R13, R59, 0x3340, R0.reuse ;  /* 0x000033403b0d7816 */ /* 0x100fe40000000000 */
[----:B------:R-:W-:Y:S01]  /*16de00*/  LOP3.LUT R6, R61, 0xffff, RZ, 0xc0, !PT ;  /* 0x0000ffff3d067812 */ /* 0x000fe200078ec0ff */
[----:B0-----:R-:W3:Y:S04]  /*16de10*/  LDL.LU R8, [R1+0x3d4] ;  /* 0x0003d40001087983 */ /* 0x001ee80000300800 */
[----:B------:R-:W3:Y:S01]  /*16de20*/  LDL.LU R3, [R1+0x1c38] ;  /* 0x001c380001037983 */ /* 0x000ee20000300800 */
[----:B------:R-:W-:-:S03]  /*16de30*/  PRMT R59, R6, 0x3340, R0 ;  /* 0x00003340063b7816 */ /* 0x000fc60000000000 */
[----:B------:R-:W-:Y:S04]  /*16de40*/  STL [R1+0x27c], R13 ;  /* 0x00027c0d01007387 */ /* 0x000fe80000100800 */
[----:B------:R-:W3:Y:S01]  /*16de50*/  LDL.LU R61, [R1+0x6d50] ;  /* 0x006d5000013d7983 */ /* 0x000ee20000300800 */
[----:B----4-:R-:W-:Y:S02]  /*16de60*/  LOP3.LUT R7, R7, 0xffff, RZ, 0xc0, !PT ;  /* 0x0000ffff07077812 */ /* 0x010fe400078ec0ff */
[----:B------:R-:W-:Y:S01]  /*16de70*/  LOP3.LUT R10, R10, 0xffff, RZ, 0xc0, !PT ;  /* 0x0000ffff0a0a7812 */ /* 0x000fe200078ec0ff */
[----:B------:R0:W-:Y:S03]  /*16de80*/  STL [R1+0x83c], R11 ;  /* 0x00083c0b01007387 */ /* 0x0001e60000100800 */
[----:B------:R-:W-:-:S04]  /*16de90*/  PRMT R60, R7, 0x3340, R10 ;  /* 0x00003340073c7816 */ /* 0x000fc8000000000a */
[----:B0-----:R-:W-:Y:S02]  /*16dea0*/  PRMT R11, R60, 0x5410, R59 ;  /* 0x000054103c0b7816 */ /* 0x001fe4000000003b */
[----:B------:R-:W-:Y:S02]  /*16deb0*/  SHF.R.S32.HI R59, RZ, 0x1f, R58 ;  /* 0x0000001fff3b7819 */ /* 0x000fe4000001143a */
[----:B------:R-:W-:-:S03]  /*16dec0*/  SHF.R.U32.HI R7, RZ, 0x8, R7 ;  /* 0x00000008ff077819 */ /* 0x000fc60000011607 */
[----:B------:R-:W-:Y:S01]  /*16ded0*/  IMAD.X R43, R59, 0x1, R37, P0 ;  /* 0x000000013b2b7824 */ /* 0x000fe200000e0625 */
[----:B------:R0:W-:Y:S01]  /*16dee0*/  STL [R1+0x25d8], R11 ;  /* 0x0025d80b01007387 */ /* 0x0001e20000100800 */
[----:B------:R-:W-:Y:S02]  /*16def0*/  SHF.R.U32.HI R60, RZ, 0x8, R6 ;  /* 0x00000008ff3c7819 */ /* 0x000fe40000011606 */
[----:B------:R-:W-:Y:S01]  /*16df00*/  SHF.R.U32.HI R13, RZ, 0x8, R10 ;  /* 0x00000008ff0d7819 */ /* 0x000fe2000001160a */
[----:B------:R1:W-:Y:S04]  /*16df10*/  STL.64 [R1+0xbb8], R42 ;  /* 0x000bb82a01007387 */ /* 0x0003e80000100a00 */
[----:B------:R-:W4:Y:S04]  /*16df20*/  LDL.LU R6, [R1+0x5124] ;  /* 0x0051240001067983 */ /* 0x000f280000300800 */
[----:B------:R-:W4:Y:S01]  /*16df30*/  LDL.LU R10, [R1+0x3d8] ;  /* 0x0003d800010a7983 */ /* 0x000f220000300800 */
[----:B0-----:R-:W-:-:S03]  /*16df40*/  LOP3.LUT R11, R7, 0xffff, RZ, 0xc0, !PT ;  /* 0x0000ffff070b7812 */ /* 0x001fc600078ec0ff */
[----:B------:R-:W4:Y:S01]  /*16df50*/  LDL.LU R7, [R1+0x1c28] ;  /* 0x001c280001077983 */ /* 0x000f220000300800 */
[----:B------:R-:W-:Y:S02]  /*16df60*/  LOP3.LUT R13, R13, 0xffff, RZ, 0xc0, !PT ;  /* 0x0000ffff0d0d7812 */ /* 0x000fe400078ec0ff */
[----:B------:R-:W-:Y:S02]  /*16df70*/  LOP3.LUT R60, R60, 0xffff, RZ, 0xc0, !PT ;  /* 0x0000ffff3c3c7812 */ /* 0x000fe400078ec0ff */
[----:B------:R-:W-:Y:S02]  /*16df80*/  PRMT R17, R11, 0x3340, R13 ;  /* 0x000033400b117816 */ /* 0x000fe4000000000d */
[----:B------:R-:W-:-:S03]  /*16df90*/  PRMT R13, R60, 0x3340, R0 ;  /* 0x000033403c0d7816 */ /* 0x000fc60000000000 */
[----:B------:R-:W-:Y:S04]  /*16dfa0*/  STL [R1+0x44c], R17 ;  /* 0x00044c1101007387 */ /* 0x000fe80000100800 */
[----:B------:R0:W-:Y:S01]  /*16dfb0*/  STL [R1+0x278], R13 ;  /* 0x0002780d01007387 */ /* 0x0001e20000100800 */
[----:B-1----:R-:W-:-:S05]  /*16dfc0*/  IADD3 R42, P0, R58, R34, RZ ;  /* 0x000000223a2a7210 */ /* 0x002fca0007f1e0ff */
[----:B------:R-:W-:Y:S01]  /*16dfd0*/  IMAD.X R43, R59, 0x1, R35, P0 ;  /* 0x000000013b2b7824 */ /* 0x000fe200000e0623 */
[----:B--2---:R-:W-:Y:S02]  /*16dfe0*/  LOP3.LUT R11, R9, 0xffff, RZ, 0xc0, !PT ;  /* 0x0000ffff090b7812 */ /* 0x004fe400078ec0ff */
[----:B---3--:R-:W-:Y:S02]  /*16dff0*/  LOP3.LUT R9, R8, 0xffff, RZ, 0xc0, !PT ;  /* 0x0000ffff08097812 */ /* 0x008fe400078ec0ff */
[----:B0-----:R-:W-:Y:S02]  /*16e000*/  LOP3.LUT R13, R3, 0xffff, RZ, 0xc0, !PT ;  /* 0x0000ffff030d7812 */ /* 0x001fe400078ec0ff */
[----:B------:R-:W-:Y:S02]  /*16e010*/  PRMT R60, R9, 0x3340, R0 ;  /* 0x00003340093c7816 */ /* 0x000fe40000000000 */
[----:B------:R-:W-:-:S04]  /*16e020*/  PRMT R3, R11, 0x3340, R13 ;  /* 0x000033400b037816 */ /* 0x000fc8000000000d */
[----:B------:R-:W-:Y:S02]  /*16e030*/  PRMT R17, R3, 0x5410, R60 ;  /* 0x0000541003117816 */ /* 0x000fe4000000003c */
[----:B------:R-:W-:Y:S02]  /*16e040*/  SHF.R.U32.HI R60, RZ, 0x8, R15 ;  /* 0x00000008ff3c7819 */ /* 0x000fe4000001160f */
[----:B------:R-:W-:Y:S02]  /*16e050*/  SHF.R.U32.HI R11, RZ, 0x8, R11 ;  /* 0x00000008ff0b7819 */ /* 0x000fe4000001160b */
[----:B------:R-:W-:Y:S01]  /*16e060*/  SHF.R.U32.HI R13, RZ, 0x8, R13 ;  /* 0x00000008ff0d7819 */ /* 0x000fe2000001160d */
[----:B------:R-:W2:Y:S01]  /*16e070*/  LDL.LU R3, [R1+0x2740] ;  /* 0x0027400001037983 */ /* 0x000ea20000300800 */
[----:B------:R-:W-:Y:S02]  /*16e080*/  LOP3.LUT R60, R60, 0xffff, RZ, 0xc0, !PT ;  /* 0x0000ffff3c3c7812 */ /* 0x000fe400078ec0ff */
[----:B------:R-:W-:-:S02]  /*16e090*/  LOP3.LUT R11, R11, 0xffff, RZ, 0xc0, !PT ;  /* 0x0000ffff0b0b7812 */ /* 0x000fc400078ec0ff */
[----:B------:R-:W-:Y:S01]  /*16e0a0*/  LOP3.LUT R13, R13, 0xffff, RZ, 0xc0, !PT ;  /* 0x0000ffff0d0d7812 */ /* 0x000fe200078ec0ff */
[----:B------:R-:W3:Y:S01]  /*16e0b0*/  LDL.LU R8, [R1+0x770] ;  /* 0x0007700001087983 */ /* 0x000ee20000300800 */
[----:B------:R-:W-:Y:S02]  /*16e0c0*/  PRMT R15, R60, 0x3340, R0 ;  /* 0x000033403c0f7816 */ /* 0x000fe40000000000 */
[----:B------:R-:W-:Y:S01]  /*16e0d0*/  SHF.R.U32.HI R60, RZ, 0x8, R9 ;  /* 0x00000008ff3c7819 */ /* 0x000fe20000011609 */
[----:B------:R-:W-:Y:S01]  /*16e0e0*/  STL [R1+0x2588], R17 ;  /* 0x0025881101007387 */ /* 0x000fe20000100800 */
[----:B------:R-:W-:-:S03]  /*16e0f0*/  PRMT R11, R11, 0x3340, R13 ;  /* 0x000033400b0b7816 */ /* 0x000fc6000000000d */
[----:B------:R-:W-:Y:S04]  /*16e100*/  STL.64 [R1+0xbb0], R42 ;  /* 0x000bb02a01007387 */ /* 0x000fe80000100a00 */
[----:B------:R0:W-:Y:S01]  /*16e110*/  STL [R1+0x274], R15 ;  /* 0x0002740f01007387 */ /* 0x0001e20000100800 */
[----:B------:R-:W-:-:S03]  /*16e120*/  LOP3.LUT R60, R60, 0xffff, RZ, 0xc0, !PT ;  /* 0x0000ffff3c3c7812 */ /* 0x000fc600078ec0ff */
[----:B------:R1:W-:Y:S01]  /*16e130*/  STL [R1+0x448], R11 ;  /* 0x0004480b01007387 */ /* 0x0003e20000100800 */
[----:B----4-:R-:W-:Y:S02]  /*16e140*/  LOP3.LUT R9, R6, 0xffff, RZ, 0xc0, !PT ;  /* 0x0000ffff06097812 */ /* 0x010fe400078ec0ff */
[----:B0-----:R-:W-:Y:S02]  /*16e150*/  LOP3.LUT R15, R10, 0xffff, RZ, 0xc0, !PT ;  /* 0x0000ffff0a0f7812 */ /* 0x001fe400078ec0ff */
[----:B------:R-:W-:Y:S02]  /*16e160*/  IADD3 R42, P0, R58, R38, RZ ;  /* 0x000000263a2a7210 */ /* 0x000fe40007f1e0ff */
[--C-:B-1----:R-:W-:Y:S02]  /*16e170*/  PRMT R11, R60, 0x3340, R0.reuse ;  /* 0x000033403c0b7816 */ /* 0x102fe40000000000 */
[----:B------:R-:W-:Y:S02]  /*16e180*/  LOP3.LUT R7, R7, 0xffff, RZ, 0xc0, !PT ;  /* 0x0000ffff07077812 */ /* 0x000fe400078ec0ff */
[----:B------:R-:W-:Y:S01]  /*16e190*/  PRMT R60, R15, 0x3340, R0 ;  /* 0x000033400f3c7816 */ /* 0x000fe20000000000 */
[----:B------:R-:W-:Y:S01]  /*16e1a0*/  IMAD.X R43, R59, 0x1, R39, P0 ;  /* 0x000000013b2b7824 */ /* 0x000fe200000e0627 */
[----:B------:R-:W-:-:S04]  /*16e1b0*/  PRMT R10, R9, 0x3340, R7 ;  /* 0x00003340090a7816 */ /* 0x000fc80000000007 */
[----:B------:R-:W-:Y:S02]  /*16e1c0*/  PRMT R13, R10, 0x5410, R60 ;  /* 0x000054100a0d7816 */ /* 0x000fe4000000003c */
[----:B------:R-:W-:Y:S01]  /*16e1d0*/  IADD3 R10, P0, R58, R40, RZ ;  /* 0x000000283a0a7210 */ /* 0x000fe20007f1e0ff */
[----:B------:R-:W-:Y:S04]  /*16e1e0*/  STL.64 [R1+0xba8], R42 ;  /* 0x000ba82a01007387 */ /* 0x000fe80000100a00 */
[----:B------:R-:W4:Y:S04]  /*16e1f0*/  LDL.LU R6, [R1+0x2744] ;  /* 0x0027440001067983 */ /* 0x000f280000300800 */
[----:B------:R0:W-:Y:S01]  /*16e200*/  STL [R1+0x270], R11 ;  /* 0x0002700b01007387 */ /* 0x0001e20000100800 */
[----:B------:R-:W-:-:S04]  /*16e210*/  SHF.R.U32.HI R60, RZ, 0x8, R9 ;  /* 0x00000008ff3c7819 */ /* 0x000fc80000011609 */
[----:B------:R-:W-:Y:S01]  /*16e220*/  LOP3.LUT R60, R60, 0xffff, RZ, 0xc0, !PT ;  /* 0x0000ffff3c3c7812 */ /* 0x000fe200078ec0ff */
[----:B0-----:R-:W-:Y:S01]  /*16e230*/  IMAD.X R11, R59, 0x1, R41, P0 ;  /* 0x000000013b0b7824 */ /* 0x001fe200000e0629 */
[----:B------:R-:W-:-:S04]  /*16e240*/  SHF.R.U32.HI R59, RZ, 0x8, R7 ;  /* 0x00000008ff3b7819 */ /* 0x000fc80000011607 */
[----:B------:R-:W-:Y:S01]  /*16e250*/  LOP3.LUT R59, R59, 0xffff, RZ, 0xc0, !PT ;  /* 0x0000ffff3b3b7812 */ /* 0x000fe200078ec0ff */
[----:B------:R-:W-:Y:S03]  /*16e260*/  STL [R1+0x2558], R13 ;  /* 0x0025580d01007387 */ /* 0x000fe60000100800 */
[----:B------:R-:W-:Y:S01]  /*16e270*/  PRMT R9, R60, 0x3340, R59 ;  /* 0x000033403c097816 */ /* 0x000fe2000000003b */
[----:B------:R-:W-:Y:S01]  /*16e280*/  STL.64 [R1+0xba0], R10 ;  /* 0x000ba00a01007387 */ /* 0x000fe20000100a00 */
[----:B------:R-:W-:-:S03]  /*16e290*/  LOP3.LUT R7, R51, 0xffff, RZ, 0xc0, !PT ;  /* 0x0000ffff33077812 */ /* 0x000fc600078ec0ff */
[----:B------:R0:W-:Y:S04]  /*16e2a0*/  STL [R1+0x444], R9 ;  /* 0x0004440901007387 */ /* 0x0001e80000100800 */
[----:B------:R-:W4:Y:S01]  /*16e2b0*/  LDL.LU R51, [R1+0x6d4c] ;  /* 0x006d4c0001337983 */ /* 0x000f220000300800 */
[----:B------:R-:W-:Y:S02]  /*16e2c0*/  PRMT R59, R7, 0x3340, R0 ;  /* 0x00003340073b7816 */ /* 0x000fe40000000000 */
[----:B--2---:R-:W-:Y:S02]  /*16e2d0*/  LOP3.LUT R3, R3, 0xffff, RZ, 0xc0, !PT ;  /* 0x0000ffff03037812 */ /* 0x004fe400078ec0ff */
[----:B---3--:R-:W-:-:S04]  /*16e2e0*/  LOP3.LUT R8, R8, 0xffff, RZ, 0xc0, !PT ;  /* 0x0000ffff08087812 */ /* 0x008fc800078ec0ff */
[----:B------:R-:W-:-:S04]  /*16e2f0*/  PRMT R60, R3, 0x3340, R8 ;  /* 0x00003340033c7816 */ /* 0x000fc80000000008 */
[----:B0-----:R-:W-:Y:S02]  /*16e300*/  PRMT R9, R60, 0x5410, R59 ;  /* 0x000054103c097816 */ /* 0x001fe4000000003b */
[----:B------:R-:W-:Y:S02]  /*16e310*/  SHF.R.U32.HI R3, RZ, 0x8, R3 ;  /* 0x00000008ff037819 */ /* 0x000fe40000011603 */
[----:B------:R-:W-:Y:S01]  /*16e320*/  SHF.R.U32.HI R60, RZ, 0x8, R8 ;  /* 0x00000008ff3c7819 */ /* 0x000fe20000011608 */
[----:B------:R0:W-:Y:S01]  /*16e330*/  STL [R1+0x2544], R9 ;  /* 0x0025440901007387 */ /* 0x0001e20000100800 */
[----:B------:R-:W-:Y:S02]  /*16e340*/  SHF.R.U32.HI R59, RZ, 0x8, R7 ;  /* 0x00000008ff3b7819 */ /* 0x000fe40000011607 */
[----:B------:R-:W-:Y:S02]  /*16e350*/  LOP3.LUT R3, R3, 0xffff, RZ, 0xc0, !PT ;  /* 0x0000ffff03037812 */ /* 0x000fe400078ec0ff */
[----:B------:R-:W-:Y:S01]  /*16e360*/  LOP3.LUT R60, R60, 0xffff, RZ, 0xc0, !PT ;  /* 0x0000ffff3c3c7812 */ /* 0x000fe200078ec0ff */
[----:B0-----:R-:W2:Y:S04]  /*16e370*/  LDL.LU R9, [R1+0x5128] ;  /* 0x0051280001097983 */ /* 0x001ea80000300800 */
[----:B------:R-:W3:Y:S04]  /*16e380*/  LDL.LU R10, [R1+0x3dc] ;  /* 0x0003dc00010a7983 */ /* 0x000ee80000300800 */
[----:B------:R-:W3:Y:S01]  /*16e390*/  LDL.LU R8, [R1+0x1c48] ;  /* 0x001c480001087983 */ /* 0x000ee20000300800 */
[----:B------:R-:W-:-:S02]  /*16e3a0*/  LOP3.LUT R59, R59, 0xffff, RZ, 0xc0, !PT ;  /* 0x0000ffff3b3b7812 */ /* 0x000fc400078ec0ff */
[----:B------:R-:W-:Y:S02]  /*16e3b0*/  PRMT R7, R3, 0x3340, R60 ;  /* 0x0000334003077816 */ /* 0x000fe4000000003c */
[--C-:B------:R-:W-:Y:S02]  /*16e3c0*/  PRMT R3, R59, 0x3340, R0.reuse ;  /* 0x000033403b037816 */ /* 0x100fe40000000000 */
[----:B----4-:R-:W-:Y:S02]  /*16e3d0*/  LOP3.LUT R11, R6, 0xffff, RZ, 0xc0, !PT ;  /* 0x0000ffff060b7812 */ /* 0x010fe400078ec0ff */
[----:B------:R-:W-:Y:S01]  /*16e3e0*/  PRMT R59, R52, 0x3340, R0 ;  /* 0x00003340343b7816 */ /* 0x000fe20000000000 */
[----:B------:R0:W-:Y:S04]  /*16e3f0*/  STL [R1+0x41c], R7 ;  /* 0x00041c0701007387 */ /* 0x0001e80000100800 */
[----:B------:R1:W-:Y:S04]  /*16e400*/  STL [R1+0x26c], R3 ;  /* 0x00026c0301007387 */ /* 0x0003e80000100800 */
[----:B------:R-:W4:Y:S04]  /*16e410*/  LDL.LU R6, [R1+0x512c] ;  /* 0x00512c0001067983 */ /* 0x000f280000300800 */
[----:B0-----:R-:W4:Y:S01]  /*16e420*/  LDL.LU R7, [R1+0x3e0] ;  /* 0x0003e00001077983 */ /* 0x001f220000300800 */
[----:B------:R-:W-:-:S04]  /*16e430*/  LOP3.LUT R13, R51, 0xffff, RZ, 0xc0, !PT ;  /* 0x0000ffff330d7812 */ /* 0x000fc800078ec0ff */
[----:B------:R-:W-:-:S04]  /*16e440*/  PRMT R60, R11, 0x3340, R13 ;  /* 0x000033400b3c7816 */ /* 0x000fc8000000000d */
[----:B-1----:R-:W-:-:S05]  /*16e450*/  PRMT R3, R60, 0x5410, R59 ;  /* 0x000054103c037816 */ /* 0x002fca000000003b */
[----:B------:R0:W-:Y:S04]  /*16e460*/  STL [R1+0x252c], R3 ;  /* 0x00252c0301007387 */ /* 0x0001e80000100800 */
[----:B0-----:R-:W4:Y:S01]  /*16e470*/  LDL.LU R3, [R1+0x1c3c] ;  /* 0x001c3c0001037983 */ /* 0x001f220000300800 */
[----:B------:R-:W-:Y:S01]  /*16e480*/  VIADD R58, R58, UR6 ;  /* 0x000000063a3a7c36 */ /* 0x000fe20008000000 */
[----:B------:R-:W-:Y:S02]  /*16e490*/  SHF.R.U32.HI R11, RZ, 0x8, R11 ;  /* 0x00000008ff0b7819 */ /* 0x000fe4000001160b */
[----:B------:R-:W-:Y:S02]  /*16e4a0*/  SHF.R.U32.HI R13, RZ, 0x8, R13 ;  /* 0x00000008ff0d7819 */ /* 0x000fe4000001160d */
[----:B------:R-:W-:-:S02]  /*16e4b0*/  SHF.R.U32.HI R60, RZ, 0x8, R15 ;  /* 0x00000008ff3c7819 */ /* 0x000fc4000001160f */
[----:B------:R-:W-:Y:S02]  /*16e4c0*/  LOP3.LUT R54, R54, 0xffff, RZ, 0xc0, !PT ;  /* 0x0000ffff36367812 */ /* 0x000fe400078ec0ff */
[----:B------:R-:W-:Y:S02]  /*16e4d0*/  LOP3.LUT R11, R11, 0xffff, RZ, 0xc0, !PT ;  /* 0x0000ffff0b0b7812 */ /* 0x000fe400078ec0ff */
[----:B------:R-:W-:Y:S02]  /*16e4e0*/  LOP3.LUT R13, R13, 0xffff, RZ, 0xc0, !PT ;  /* 0x0000ffff0d0d7812 */ /* 0x000fe400078ec0ff */
[----:B------:R-:W-:Y:S02]  /*16e4f0*/  SHF.R.S32.HI R59, RZ, 0x1f, R58 ;  /* 0x0000001fff3b7819 */ /* 0x000fe4000001143a */
[----:B------:R-:W-:Y:S02]  /*16e500*/  IADD3 R42, P0, R58, R36, RZ ;  /* 0x000000243a2a7210 */ /* 0x000fe40007f1e0ff */
[----:B------:R-:W-:-:S02]  /*16e510*/  LOP3.LUT R60, R60, 0xffff, RZ, 0xc0, !PT ;  /* 0x0000ffff3c3c7812 */ /* 0x000fc400078ec0ff */
[----:B------:R-:W-:Y:S01]  /*16e520*/  PRMT R51, R11, 0x3340, R13 ;  /* 0x000033400b337816 */ /* 0x000fe2000000000d */
[----:B------:R-:W-:Y:S01]  /*16e530*/  ULDC UR6, c[0x0][0x248] ;  /* 0x0000920000067ab9 */ /* 0x000fe20000000800 */
[----:B------:R-:W-:Y:S01]  /*16e540*/  IMAD.X R43, R59, 0x1, R37, P0 ;  /* 0x000000013b2b7824 */ /* 0x000fe200000e0625 */
[----:B------:R-:W-:-:S04]  /*16e550*/  PRMT R15, R60, 0x3340, R0 ;  /* 0x000033403c0f7816 */ /* 0x000fc80000000000 */
[----:B------:R0:W-:Y:S04]  /*16e560*/  STL.64 [R1+0xb98], R42 ;  /* 0x000b982a01007387 */ /* 0x0001e80000100a00 */
[----:B------:R-:W-:Y:S04]  /*16e570*/  STL [R1+0x6ab8], R51 ;  /* 0x006ab83301007387 */ /* 0x000fe80000100800 */
[----:B------:R-:W-:Y:S01]  /*16e580*/  STL [R1+0x268], R15 ;  /* 0x0002680f01007387 */ /* 0x000fe20000100800 */
[----:B0-----:R-:W-:-:S05]  /*16e590*/  IADD3 R42, P0, R58, R34, RZ ;  /* 0x000000223a2a7210 */ /* 0x001fca0007f1e0ff */
[----:B------:R-:W-:Y:S01]  /*16e5a0*/  IMAD.X R43, R59, 0x1, R35, P0 ;  /* 0x000000013b2b7824 */ /* 0x000fe200000e0623 */
[----:B--2---:R-:W-:Y:S02]  /*16e5b0*/  LOP3.LUT R9, R9, 0xffff, RZ, 0xc0, !PT ;  /* 0x0000ffff09097812 */ /* 0x004fe400078ec0ff */
[----:B---3--:R-:W-:Y:S02]  /*16e5c0*/  LOP3.LUT R13, R10, 0xffff, RZ, 0xc0, !PT ;  /* 0x0000ffff0a0d7812 */ /* 0x008fe400078ec0ff */
[----:B------:R-:W-:Y:S02]  /*16e5d0*/  LOP3.LUT R11, R8, 0xffff, RZ, 0xc0, !PT ;  /* 0x0000ffff080b7812 */ /* 0x000fe400078ec0ff */
[----:B------:R-:W-:Y:S02]  /*16e5e0*/  PRMT R60, R13, 0x3340, R0 ;  /* 0x000033400d3c7816 */ /* 0x000fe40000000000 */
[----:B------:R-:W-:Y:S02]  /*16e5f0*/  PRMT R8, R9, 0x3340, R11 ;  /* 0x0000334009087816 */ /* 0x000fe4000000000b */
[----:B------:R-:W-:-:S02]  /*16e600*/  SHF.R.U32.HI R9, RZ, 0x8, R9 ;  /* 0x00000008ff097819 */ /* 0x000fc40000011609 */
[----:B------:R-:W-:Y:S02]  /*16e610*/  SHF.R.U32.HI R11, RZ, 0x8, R11 ;  /* 0x00000008ff0b7819 */ /* 0x000fe4000001160b */
[----:B------:R-:W-:Y:S02]  /*16e620*/  PRMT R8, R8, 0x5410, R60 ;  /* 0x0000541008087816 */ /* 0x000fe4000000003c */
[----:B------:R-:W-:Y:S02]  /*16e630*/  LOP3.LUT R9, R9, 0xffff, RZ, 0xc0, !PT ;  /* 0x0000ffff09097812 */ /* 0x000fe400078ec0ff */
[----:B------:R-:W-:Y:S02]  /*16e640*/  LOP3.LUT R11, R11, 0xffff, RZ, 0xc0, !PT ;  /* 0x0000ffff0b0b7812 */ /* 0x000fe400078ec0ff */
[----:B------:R-:W-:Y:S01]  /*16e650*/  SHF.R.U32.HI R60, RZ, 0x8, R13 ;  /* 0x00000008ff3c7819 */ /* 0x000fe2000001160d */
[----:B------:R0:W-:Y:S01]  /*16e660*/  STL [R1+0x2314], R8 ;  /* 0x0023140801007387 */ /* 0x0001e20000100800 */
[----:B------:R-:W-:-:S02]  /*16e670*/  PRMT R9, R9, 0x3340, R11 ;  /* 0x0000334009097816 */ /* 0x000fc4000000000b */
[----:B------:R-:W-:Y:S02]  /*16e680*/  LOP3.LUT R60, R60, 0xffff, RZ, 0xc0, !PT ;  /* 0x0000ffff3c3c7812 */ /* 0x000fe400078ec0ff */
[----:B----4-:R-:W-:Y:S02]  /*16e690*/  LOP3.LUT R6, R6, 0xffff, RZ, 0xc0, !PT ;  /* 0x0000ffff06067812 */ /* 0x010fe400078ec0ff */
[----:B------:R-:W-:Y:S01]  /*16e6a0*/  PRMT R11, R60, 0x3340, R0 ;  /* 0x000033403c0b7816 */ /* 0x000fe20000000000 */
[----:B0-----:R-:W2:Y:S04]  /*16e6b0*/  LDL.LU R8, [R1+0x2750] ;  /* 0x0027500001087983 */ /* 0x001ea80000300800 */
[----:B------:R-:W3:Y:S04]  /*16e6c0*/  LDL.LU R10, [R1+0x7f4] ;  /* 0x0007f400010a7983 */ /* 0x000ee80000300800 */
[----:B------:R-:W-:Y:S04]  /*16e6d0*/  STL.64 [R1+0xb80], R42 ;  /* 0x000b802a01007387 */ /* 0x000fe80000100a00 */
[----:B------:R0:W-:Y:S04]  /*16e6e0*/  STL [R1+0x418], R9 ;  /* 0x0004180901007387 */ /* 0x0001e80000100800 */
[----:B------:R1:W-:Y:S01]  /*16e6f0*/  STL [R1+0x264], R11 ;  /* 0x0002640b01007387 */ /* 0x0003e20000100800 */
[----:B0-----:R-:W-:-:S02]  /*16e700*/  LOP3.LUT R9, R7, 0xffff, RZ, 0xc0, !PT ;  /* 0x0000ffff07097812 */ /* 0x001fc400078ec0ff */
[----:B------:R-:W-:Y:S02]  /*16e710*/  IADD3 R42, P0, R58, R38, RZ ;  /* 0x000000263a2a7210 */ /* 0x000fe40007f1e0ff */
[----:B------:R-:W-:-:S03]  /*16e720*/  PRMT R60, R9, 0x3340, R0 ;  /* 0x00003340093c7816 */ /* 0x000fc60000000000 */
[----:B------:R-:W-:Y:S01]  /*16e730*/  IMAD.X R43, R59, 0x1, R39, P0 ;  /* 0x000000013b2b7824 */ /* 0x000fe200000e0627 */
[----:B------:R-:W-:Y:S02]  /*16e740*/  LOP3.LUT R7, R3, 0xffff, RZ, 0xc0, !PT ;  /* 0x0000ffff03077812 */ /* 0x000fe400078ec0ff */
[----:B------:R-:W4:Y:S02]  /*16e750*/  LDL.LU R3, [R1+0x2754] ;  /* 0x0027540001037983 */ /* 0x000f240000300800 */
[----:B-1----:R-:W-:-:S04]  /*16e760*/  PRMT R11, R6, 0x3340, R7 ;  /* 0x00003340060b7816 */ /* 0x002fc80000000007 */
[----:B------:R-:W-:Y:S02]  /*16e770*/  PRMT R11, R11, 0x5410, R60 ;  /* 0x000054100b0b7816 */ /* 0x000fe4000000003c */
[----:B------:R-:W-:Y:S02]  /*16e780*/  SHF.R.U32.HI R6, RZ, 0x8, R6 ;  /* 0x00000008ff067819 */ /* 0x000fe40000011606 */
[----:B------:R-:W-:Y:S01]  /*16e790*/  SHF.R.U32.HI R60, RZ, 0x8, R7 ;  /* 0x00000008ff3c7819 */ /* 0x000fe20000011607 */
[----:B------:R-:W-:Y:S04]  /*16e7a0*/  STL [R1+0x230c], R11 ;  /* 0x00230c0b01007387 */ /* 0x000fe80000100800 */
[----:B------:R0:W-:Y:S01]  /*16e7b0*/  STL.64 [R1+0xb68], R42 ;  /* 0x000b682a01007387 */ /* 0x0001e20000100a00 */
[----:B------:R-:W-:-:S02]  /*16e7c0*/  LOP3.LUT R6, R6, 0xffff, RZ, 0xc0, !PT ;  /* 0x0000ffff06067812 */ /* 0x000fc400078ec0ff */
[----:B------:R-:W-:Y:S01]  /*16e7d0*/  LOP3.LUT R60, R60, 0xffff, RZ, 0xc0, !PT ;  /* 0x0000ffff3c3c7812 */ /* 0x000fe200078ec0ff */
[----:B------:R-:W4:Y:S01]  /*16e7e0*/  LDL.LU R7, [R1+0x3e4] ;  /* 0x0003e40001077983 */ /* 0x000f220000300800 */
[----:B0-----:R-:W-:Y:S02]  /*16e7f0*/  IADD3 R42, P0, R58, R40, RZ ;  /* 0x000000283a2a7210 */ /* 0x001fe40007f1e0ff */
[----:B------:R-:W-:Y:S02]  /*16e800*/  PRMT R11, R6, 0x3340, R60 ;  /* 0x00003340060b7816 */ /* 0x000fe4000000003c */
[----:B------:R-:W4:Y:S01]  /*16e810*/  LDL.LU R6, [R1+0x5134] ;  /* 0x0051340001067983 */ /* 0x000f220000300800 */
[----:B------:R-:W-:Y:S01]  /*16e820*/  IMAD.X R43, R59, 0x1, R41, P0 ;  /* 0x000000013b2b7824 */ /* 0x000fe200000e0629 */
[----:B------:R-:W-:Y:S02]  /*16e830*/  SHF.R.U32.HI R59, RZ, 0x8, R9 ;  /* 0x00000008ff3b7819 */ /* 0x000fe40000011609 */
[----:B------:R0:W-:Y:S02]  /*16e840*/  STL [R1+0x414], R11 ;  /* 0x0004140b01007387 */ /* 0x0001e40000100800 */
[----:B------:R-:W-:-:S02]  /*16e850*/  LOP3.LUT R59, R59, 0xffff, RZ, 0xc0, !PT ;  /* 0x0000ffff3b3b7812 */ /* 0x000fc400078ec0ff */
[----:B------:R-:W-:Y:S01]  /*16e860*/  STL.64 [R1+0xb78], R42 ;  /* 0x000b782a01007387 */ /* 0x000fe20000100a00 */
[----:B------:R-:W-:Y:S02]  /*16e870*/  LOP3.LUT R9, R53, 0xffff, RZ, 0xc0, !PT ;  /* 0x0000ffff35097812 */ /* 0x000fe400078ec0ff */
[----:B0-----:R-:W-:-:S05]  /*16e880*/  PRMT R11, R59, 0x3340, R0 ;  /* 0x000033403b0b7816 */ /* 0x001fca0000000000 */
[----:B------:R0:W-:Y:S04]  /*16e890*/  STL [R1+0x260], R11 ;  /* 0x0002600b01007387 */ /* 0x0001e80000100800 */
[----:B------:R-:W4:Y:S01]  /*16e8a0*/  LDL.LU R53, [R1+0x6d48] ;  /* 0x006d480001357983 */ /* 0x000f220000300800 */
[----:B------:R-:W-:Y:S02]  /*16e8b0*/  PRMT R59, R9, 0x3340, R0 ;  /* 0x00003340093b7816 */ /* 0x000fe40000000000 */
[----:B--2---:R-:W-:Y:S02]  /*16e8c0*/  LOP3.LUT R8, R8, 0xffff, RZ, 0xc0, !PT ;  /* 0x0000ffff08087812 */ /* 0x004fe400078ec0ff */
[----:B---3--:R-:W-:-:S04]  /*16e8d0*/  LOP3.LUT R10, R10, 0xffff, RZ, 0xc0, !PT ;  /* 0x0000ffff0a0a7812 */ /* 0x008fc800078ec0ff */
[----:B------:R-:W-:Y:S02]  /*16e8e0*/  PRMT R60, R8, 0x3340, R10 ;  /* 0x00003340083c7816 */ /* 0x000fe4000000000a */
[----:B------:R-:W-:Y:S02]  /*16e8f0*/  SHF.R.U32.HI R8, RZ, 0x8, R8 ;  /* 0x00000008ff087819 */ /* 0x000fe40000011608 */
[----:B0-----:R-:W-:Y:S02]  /*16e900*/  PRMT R11, R60, 0x5410, R59 ;  /* 0x000054103c0b7816 */ /* 0x001fe4000000003b */
[----:B------:R-:W-:Y:S02]  /*16e910*/  SHF.R.U32.HI R60, RZ, 0x8, R10 ;  /* 0x00000008ff3c7819 */ /* 0x000fe4000001160a */
[----:B------:R-:W-:Y:S02]  /*16e920*/  SHF.R.U32.HI R59, RZ, 0x8, R9 ;  /* 0x00000008ff3b7819 */ /* 0x000fe40000011609 */
[----:B------:R-:W-:-:S02]  /*16e930*/  LOP3.LUT R8, R8, 0xffff, RZ, 0xc0, !PT ;  /* 0x0000ffff08087812 */ /* 0x000fc400078ec0ff */
[----:B------:R-:W-:Y:S02]  /*16e940*/  LOP3.LUT R60, R60, 0xffff, RZ, 0xc0, !PT ;  /* 0x0000ffff3c3c7812 */ /* 0x000fe400078ec0ff */
[----:B------:R-:W-:Y:S02]  /*16e950*/  LOP3.LUT R59, R59, 0xffff, RZ, 0xc0, !PT ;  /* 0x0000ffff3b3b7812 */ /* 0x000fe400078ec0ff */
[----:B------:R-:W-:Y:S02]  /*16e960*/  PRMT R9, R8, 0x3340, R60 ;  /* 0x0000334008097816 */ /* 0x000fe4000000003c */
[----:B------:R-:W-:Y:S01]  /*16e970*/  PRMT R8, R59, 0x3340, R0 ;  /* 0x000033403b087816 */ /* 0x000fe20000000000 */
[----:B------:R-:W-:Y:S04]  /*16e980*/  STL [R1+0x2304], R11 ;  /* 0x0023040b01007387 */ /* 0x000fe80000100800 */
[----:B------:R0:W-:Y:S04]  /*16e990*/  STL [R1+0x410], R9 ;  /* 0x0004100901007387 */ /* 0x0001e80000100800 */
[----:B------:R1:W-:Y:S01]  /*16e9a0*/  STL [R1+0x25c], R8 ;  /* 0x00025c0801007387 */ /* 0x0003e20000100800 */
[----:B----4-:R-:W-:-:S03]  /*16e9b0*/  LOP3.LUT R17, R53, 0xffff, RZ, 0xc0, !PT ;  /* 0x0000ffff35117812 */ /* 0x010fc600078ec0ff */
[----:B------:R-:W2:Y:S01]  /*16e9c0*/  LDL.LU R53, [R1+0x6d44] ;  /* 0x006d440001357983 */ /* 0x000ea20000300800 */
[----:B------:R-:W-:-:S03]  /*16e9d0*/  LOP3.LUT R13, R3, 0xffff, RZ, 0xc0, !PT ;  /* 0x0000ffff030d7812 */ /* 0x000fc600078ec0ff */
[----:B------:R-:W3:Y:S04]  /*16e9e0*/  LDL.LU R3, [R1+0x5138] ;  /* 0x0051380001037983 */ /* 0x000ee80000300800 */
[----:B------:R-:W4:Y:S04]  /*16e9f0*/  LDL.LU R10, [R1+0x3e8] ;  /* 0x0003e800010a7983 */ /* 0x000f280000300800 */
[----:B0-----:R-:W4:Y:S01]  /*16ea00*/  LDL.LU R9, [R1+0x1c4c] ;  /* 0x001c4c0001097983 */ /* 0x001f220000300800 */
[----:B------:R-:W-:Y:S02]  /*16ea10*/  PRMT R59, R54, 0x3340, R0 ;  /* 0x00003340363b7816 */ /* 0x000fe40000000000 */
[----:B------:R-:W-:-:S04]  /*16ea20*/  PRMT R60, R13, 0x3340, R17 ;  /* 0x000033400d3c7816 */ /* 0x000fc80000000011 */
[----:B------:R-:W-:Y:S01]  /*16ea30*/  PRMT R15, R60, 0x5410, R59 ;  /* 0x000054103c0f7816 */ /* 0x000fe2000000003b */
[----:B------:R-:W-:Y:S01]  /*16ea40*/  STL.64 [R1+0x6ce8], R54 ;  /* 0x006ce83601007387 */ /* 0x000fe20000100a00 */
[----:B-1----:R-:W-:Y:S02]  /*16ea50*/  LOP3.LUT R8, R7, 0xffff, RZ, 0xc0, !PT ;  /* 0x0000ffff07087812 */ /* 0x002fe400078ec0ff */
[----:B------:R-:W-:Y:S01]  /*16ea60*/  LOP3.LUT R11, R6, 0xffff, RZ, 0xc0, !PT ;  /* 0x0000ffff060b7812 */ /* 0x000fe200078ec0ff */
[----:B------:R2:W-:Y:S01]  /*16ea70*/  STL [R1+0x2300], R15 ;  /* 0x0023000f01007387 */ /* 0x0005e20000100800 */
[----:B------:R-:W-:-:S03]  /*16ea80*/  PRMT R59, R8, 0x3340, R0 ;  /* 0x00003340083b7816 */ /* 0x000fc60000000000 */
[----:B------:R-:W4:Y:S01]  /*16ea90*/  LDL.LU R7, [R1+0x2760] ;  /* 0x0027600001077983 */ /* 0x000f220000300800 */
[----:B------:R-:W-:Y:S01]  /*16eaa0*/  VIADD R58, R58, UR6 ;  /* 0x000000063a3a7c36 */ /* 0x000fe20008000000 */
[----:B------:R-:W-:Y:S01]  /*16eab0*/  SHF.R.U32.HI R13, RZ, 0x8, R13 ;  /* 0x00000008ff0d7819 */ /* 0x000fe2000001160d */
[----:B------:R-:W-:Y:S01]  /*16eac0*/  ULDC UR6, c[0x0][0x248] ;  /* 0x0000920000067ab9 */ /* 0x000fe20000000800 */
        /* <DEDUP_REMOVED lines=8> */
[----:B------:R-:W-:-:S02]  /*16eb50*/  LOP3.LUT R15, R60, 0xffff, RZ, 0xc0, !PT ;  /* 0x0000ffff3c0f7812 */ /* 0x000fc400078ec0ff */
[----:B------:R-:W-:Y:S02]  /*16eb60*/  LOP3.LUT R11, R11, 0xffff, RZ, 0xc0, !PT ;  /* 0x0000ffff0b0b7812 */ /* 0x000fe400078ec0ff */
[----:B------:R-:W-:Y:S02]  /*16eb70*/  LOP3.LUT R60, R17, 0xffff, RZ, 0xc0, !PT ;  /* 0x0000ffff113c7812 */ /* 0x000fe400078ec0ff */
[----:B---3--:R-:W-:Y:S02]  /*16eb80*/  LOP3.LUT R3, R3, 0xffff, RZ, 0xc0, !PT ;  /* 0x0000ffff03037812 */ /* 0x008fe400078ec0ff */
[----:B----4-:R-:W-:Y:S02]  /*16eb90*/  LOP3.LUT R17, R10, 0xffff, RZ, 0xc0, !PT ;  /* 0x0000ffff0a117812 */ /* 0x010fe400078ec0ff */
[----:B------:R-:W-:Y:S02]  /*16eba0*/  LOP3.LUT R9, R9, 0xffff, RZ, 0xc0, !PT ;  /* 0x0000ffff09097812 */ /* 0x000fe400078ec0ff */
[----:B------:R-:W-:-:S02]  /*16ebb0*/  SHF.R.S32.HI R59, RZ, 0x1f, R58 ;  /* 0x0000001fff3b7819 */ /* 0x000fc4000001143a */
[----:B------:R-:W-:Y:S02]  /*16ebc0*/  IADD3 R42, P0, R58, R36, RZ ;  /* 0x000000243a2a7210 */ /* 0x000fe40007f1e0ff */
[----:B------:R-:W-:Y:S02]  /*16ebd0*/  LOP3.LUT R13, R13, 0xffff, RZ, 0xc0, !PT ;  /* 0x0000ffff0d0d7812 */ /* 0x000fe400078ec0ff */
[----:B------:R-:W-:Y:S02]  /*16ebe0*/  PRMT R11, R11, 0x3340, R60 ;  /* 0x000033400b0b7816 */ /* 0x000fe4000000003c */
[----:B------:R-:W-:Y:S02]  /*16ebf0*/  PRMT R60, R17, 0x3340, R0 ;  /* 0x00003340113c7816 */ /* 0x000fe40000000000 */
[----:B------:R-:W-:Y:S01]  /*16ec00*/  PRMT R10, R3, 0x3340, R9 ;  /* 0x00003340030a7816 */ /* 0x000fe20000000009 */
[----:B------:R-:W-:Y:S01]  /*16ec10*/  IMAD.X R43, R59, 0x1, R37, P0 ;  /* 0x000000013b2b7824 */ /* 0x000fe200000e0625 */
[----:B------:R-:W-:-:S02]  /*16ec20*/  PRMT R53, R13, 0x3340, R15 ;  /* 0x000033400d357816 */ /* 0x000fc4000000000f */
[----:B------:R-:W-:Y:S02]  /*16ec30*/  PRMT R13, R10, 0x5410, R60 ;  /* 0x000054100a0d7816 */ /* 0x000fe4000000003c */
[----:B------:R-:W-:Y:S01]  /*16ec40*/  IADD3 R10, P0, R58, R34, RZ ;  /* 0x000000223a0a7210 */ /* 0x000fe20007f1e0ff */
[----:B------:R-:W-:Y:S04]  /*16ec50*/  STL.64 [R1+0xb60], R42 ;  /* 0x000b602a01007387 */ /* 0x000fe80000100a00 */
[----:B------:R-:W-:Y:S01]  /*16ec60*/  STL [R1+0x6abc], R53 ;  /* 0x006abc3501007387 */ /* 0x000fe20000100800 */
[----:B------:R-:W-:-:S03]  /*16ec70*/  SHF.R.U32.HI R60, RZ, 0x8, R8 ;  /* 0x00000008ff3c7819 */ /* 0x000fc60000011608 */
[----:B------:R0:W-:Y:S01]  /*16ec80*/  STL [R1+0x40c], R11 ;  /* 0x00040c0b01007387 */ /* 0x0001e20000100800 */
[----:B------:R-:W-:Y:S02]  /*16ec90*/  SHF.R.U32.HI R8, RZ, 0x8, R3 ;  /* 0x00000008ff087819 */ /* 0x000fe40000011603 */
[----:B------:R-:W-:Y:S02]  /*16eca0*/  SHF.R.U32.HI R9, RZ, 0x8, R9 ;  /* 0x00000008ff097819 */ /* 0x000fe40000011609 */
[----:B------:R-:W-:Y:S01]  /*16ecb0*/  LOP3.LUT R60, R60, 0xffff, RZ, 0xc0, !PT ;  /* 0x0000ffff3c3c7812 */ /* 0x000fe200078ec0ff */
[----:B------:R1:W-:Y:S01]  /*16ecc0*/  STL [R1+0x1c3c], R13 ;  /* 0x001c3c0d01007387 */ /* 0x0003e20000100800 */
[----:B------:R-:W-:Y:S02]  /*16ecd0*/  LOP3.LUT R8, R8, 0xffff, RZ, 0xc0, !PT ;  /* 0x0000ffff08087812 */ /* 0x000fe400078ec0ff */
[----:B------:R-:W-:Y:S01]  /*16ece0*/  LOP3.LUT R9, R9, 0xffff, RZ, 0xc0, !PT ;  /* 0x0000ffff09097812 */ /* 0x000fe200078ec0ff */
[----:B------:R-:W3:Y:S01]  /*16ecf0*/  LDL.LU R3, [R1+0x2764] ;  /* 0x0027640001037983 */ /* 0x000ee20000300800 */
[----:B0-----:R-:W-:-:S02]  /*16ed00*/  IMAD.X R11, R59, 0x1, R35, P0 ;  /* 0x000000013b0b7824 */ /* 0x001fc400000e0623 */
[----:B------:R-:W-:-:S03]  /*16ed10*/  PRMT R8, R8, 0x3340, R9 ;  /* 0x0000334008087816 */ /* 0x000fc60000000009 */
[----:B------:R0:W-:Y:S01]  /*16ed20*/  STL.64 [R1+0xb90], R10 ;  /* 0x000b900a01007387 */ /* 0x0001e20000100a00 */
[----:B-1----:R-:W-:Y:S02]  /*16ed30*/  LOP3.LUT R13, R56, 0xffff, RZ, 0xc0, !PT ;  /* 0x0000ffff380d7812 */ /* 0x002fe400078ec0ff */
[----:B0-----:R-:W-:-:S05]  /*16ed40*/  PRMT R10, R60, 0x3340, R0 ;  /* 0x000033403c0a7816 */ /* 0x001fca0000000000 */
[----:B------:R0:W-:Y:S04]  /*16ed50*/  STL [R1+0x258], R10 ;  /* 0x0002580a01007387 */ /* 0x0001e80000100800 */
[----:B------:R2:W-:Y:S04]  /*16ed60*/  STL [R1+0x408], R8 ;  /* 0x0004080801007387 */ /* 0x0005e80000100800 */
[----:B------:R-:W4:Y:S01]  /*16ed70*/  LDL.LU R56, [R1+0x6d40] ;  /* 0x006d400001387983 */ /* 0x000f220000300800 */
[----:B------:R-:W-:Y:S02]  /*16ed80*/  LOP3.LUT R7, R7, 0xffff, RZ, 0xc0, !PT ;  /* 0x0000ffff07077812 */ /* 0x000fe400078ec0ff */
[----:B------:R-:W-:-:S02]  /*16ed90*/  PRMT R60, R13, 0x3340, R0 ;  /* 0x000033400d3c7816 */ /* 0x000fc40000000000 */
[----:B0-----:R-:W-:-:S05]  /*16eda0*/  IADD3 R10, P0, R58, R38, RZ ;  /* 0x000000263a0a7210 */ /* 0x001fca0007f1e0ff */
[----:B------:R-:W-:Y:S01]  /*16edb0*/  IMAD.X R11, R59, 0x1, R39, P0 ;  /* 0x000000013b0b7824 */ /* 0x000fe200000e0627 */
[----:B--2---:R-:W-:-:S04]  /*16edc0*/  LOP3.LUT R8, R6, 0xffff, RZ, 0xc0, !PT ;  /* 0x0000ffff06087812 */ /* 0x004fc800078ec0ff */
[----:B------:R-:W-:-:S04]  /*16edd0*/  PRMT R6, R7, 0x3340, R8 ;  /* 0x0000334007067816 */ /* 0x000fc80000000008 */
[----:B------:R-:W-:-:S05]  /*16ede0*/  PRMT R6, R6, 0x5410, R60 ;  /* 0x0000541006067816 */ /* 0x000fca000000003c */
[----:B------:R0:W-:Y:S04]  /*16edf0*/  STL [R1+0x1c38], R6 ;  /* 0x001c380601007387 */ /* 0x0001e80000100800 */
[----:B0-----:R-:W2:Y:S04]  /*16ee00*/  LDL.LU R6, [R1+0x5144] ;  /* 0x0051440001067983 */ /* 0x001ea80000300800 */
[----:B------:R0:W-:Y:S01]  /*16ee10*/  STL.64 [R1+0xb70], R10 ;  /* 0x000b700a01007387 */ /* 0x0001e20000100a00 */
[----:B------:R-:W-:-:S03]  /*16ee20*/  SHF.R.U32.HI R7, RZ, 0x8, R7 ;  /* 0x00000008ff077819 */ /* 0x000fc60000011607 */
[----:B0-----:R-:W2:Y:S04]  /*16ee30*/  LDL.LU R10, [R1+0x3f8] ;  /* 0x0003f800010a7983 */ /* 0x001ea80000300800 */
[----:B------:R-:W2:Y:S01]  /*16ee40*/  LDL.LU R11, [R1+0x1c68] ;  /* 0x001c6800010b7983 */ /* 0x000ea20000300800 */
[----:B------:R-:W-:-:S03]  /*16ee50*/  SHF.R.U32.HI R60, RZ, 0x8, R8 ;  /* 0x00000008ff3c7819 */ /* 0x000fc60000011608 */
[----:B------:R-:W2:Y:S01]  /*16ee60*/  LDL.LU R9, [R1+0x3f4] ;  /* 0x0003f40001097983 */ /* 0x000ea20000300800 */
[----:B------:R-:W-:-:S03]  /*16ee70*/  LOP3.LUT R15, R7, 0xffff, RZ, 0xc0, !PT ;  /* 0x0000ffff070f7812 */ /* 0x000fc600078ec0ff */
[----:B------:R-:W2:Y:S04]  /*16ee80*/  LDL.LU R8, [R1+0x5148] ;  /* 0x0051480001087983 */ /* 0x000ea80000300800 */
[----:B------:R-:W2:Y:S01]  /*16ee90*/  LDL.LU R7, [R1+0x1c5c] ;  /* 0x001c5c0001077983 */ /* 0x000ea20000300800 */
[----:B------:R-:W-:Y:S02]  /*16eea0*/  IADD3 R42, P0, R58, R40, RZ ;  /* 0x000000283a2a7210 */ /* 0x000fe40007f1e0ff */
[----:B------:R-:W-:-:S03]  /*16eeb0*/  LOP3.LUT R60, R60, 0xffff, RZ, 0xc0, !PT ;  /* 0x0000ffff3c3c7812 */ /* 0x000fc600078ec0ff */
[----:B------:R-:W-:Y:S01]  /*16eec0*/  IMAD.X R43, R59, 0x1, R41, P0 ;  /* 0x000000013b2b7824 */ /* 0x000fe200000e0629 */
[----:B------:R-:W-:Y:S02]  /*16eed0*/  SHF.R.U32.HI R59, RZ, 0x8, R13 ;  /* 0x00000008ff3b7819 */ /* 0x000fe4000001160d */
[----:B------:R-:W-:Y:S02]  /*16eee0*/  PRMT R15, R15, 0x3340, R60 ;  /* 0x000033400f0f7816 */ /* 0x000fe4000000003c */
[----:B------:R-:W-:-:S03]  /*16eef0*/  LOP3.LUT R59, R59, 0xffff, RZ, 0xc0, !PT ;  /* 0x0000ffff3b3b7812 */ /* 0x000fc600078ec0ff */
[----:B------:R0:W-:Y:S04]  /*16ef00*/  STL [R1+0x404], R15 ;  /* 0x0004040f01007387 */ /* 0x0001e80000100800 */
[----:B------:R-:W-:Y:S01]  /*16ef10*/  STL.64 [R1+0xb88], R42 ;  /* 0x000b882a01007387 */ /* 0x000fe20000100a00 */
[----:B---3--:R-:W-:Y:S02]  /*16ef20*/  LOP3.LUT R13, R3, 0xffff, RZ, 0xc0, !PT ;  /* 0x0000ffff030d7812 */ /* 0x008fe400078ec0ff */
[----:B------:R-:W-:Y:S02]  /*16ef30*/  LOP3.LUT R3, R57, 0xffff, RZ, 0xc0, !PT ;  /* 0x0000ffff39037812 */ /* 0x000fe400078ec0ff */
[----:B0-----:R-:W-:-:S05]  /*16ef40*/  PRMT R15, R59, 0x3340, R0 ;  /* 0x000033403b0f7816 */ /* 0x001fca0000000000 */
[----:B------:R4:W-:Y:S01]  /*16ef50*/  STL [R1+0x254], R15 ;  /* 0x0002540f01007387 */ /* 0x0009e20000100800 */
[----:B------:R-:W-:-:S03]  /*16ef60*/  PRMT R59, R3, 0x3340, R0 ;  /* 0x00003340033b7816 */ /* 0x000fc60000000000 */
[----:B------:R-:W3:Y:S01]  /*16ef70*/  LDL.LU R57, [R1+0x6d3c] ;  /* 0x006d3c0001397983 */ /* 0x000ee20000300800 */
[----:B----4-:R-:W-:-:S04]  /*16ef80*/  LOP3.LUT R15, R56, 0xffff, RZ, 0xc0, !PT ;  /* 0x0000ffff380f7812 */ /* 0x010fc800078ec0ff */
[----:B------:R-:W-:Y:S02]  /*16ef90*/  PRMT R60, R13, 0x3340, R15 ;  /* 0x000033400d3c7816 */ /* 0x000fe4000000000f */
[----:B------:R-:W-:Y:S02]  /*16efa0*/  SHF.R.U32.HI R13, RZ, 0x8, R13 ;  /* 0x00000008ff0d7819 */ /* 0x000fe4000001160d */
[----:B------:R-:W-:Y:S02]  /*16efb0*/  PRMT R19, R60, 0x5410, R59 ;  /* 0x000054103c137816 */ /* 0x000fe4000000003b */
        /* <DEDUP_REMOVED lines=8> */
[----:B------:R-:W-:Y:S04]  /*16f040*/  STL [R1+0x6ac0], R56 ;  /* 0x006ac03801007387 */ /* 0x000fe80000100800 */
[----:B------:R0:W-:Y:S01]  /*16f050*/  STL [R1+0x250], R15 ;  /* 0x0002500f01007387 */ /* 0x0001e20000100800 */
[----:B------:R-:W-:Y:S01]  /*16f060*/  VIADD R58, R58, UR6 ;  /* 0x000000063a3a7c36 */ /* 0x000fe20008000000 */
[----:B------:R-:W-:-:S04]  /*16f070*/  ULDC UR6, c[0x0][0x248] ;  /* 0x0000920000067ab9 */ /* 0x000fc80000000800 */
[----:B------:R-:W-:Y:S02]  /*16f080*/  IADD3 R42, P0, R58, R36, RZ ;  /* 0x000000243a2a7210 */ /* 0x000fe40007f1e0ff */
[----:B--2---:R-:W-:Y:S02]  /*16f090*/  LOP3.LUT R6, R6, 0xffff, RZ, 0xc0, !PT ;  /* 0x0000ffff06067812 */ /* 0x004fe400078ec0ff */
[----:B------:R-:W-:Y:S02]  /*16f0a0*/  LOP3.LUT R10, R10, 0xffff, RZ, 0xc0, !PT ;  /* 0x0000ffff0a0a7812 */ /* 0x000fe400078ec0ff */
[----:B0-----:R-:W-:Y:S02]  /*16f0b0*/  LOP3.LUT R15, R11, 0xffff, RZ, 0xc0, !PT ;  /* 0x0000ffff0b0f7812 */ /* 0x001fe400078ec0ff */
[----:B------:R-:W-:Y:S02]  /*16f0c0*/  PRMT R59, R10, 0x3340, R0 ;  /* 0x000033400a3b7816 */ /* 0x000fe40000000000 */
[----:B------:R-:W-:-:S04]  /*16f0d0*/  PRMT R60, R6, 0x3340, R15 ;  /* 0x00003340063c7816 */ /* 0x000fc8000000000f */
[----:B------:R-:W-:Y:S02]  /*16f0e0*/  PRMT R13, R60, 0x5410, R59 ;  /* 0x000054103c0d7816 */ /* 0x000fe4000000003b */
[----:B------:R-:W-:Y:S02]  /*16f0f0*/  LOP3.LUT R11, R9, 0xffff, RZ, 0xc0, !PT ;  /* 0x0000ffff090b7812 */ /* 0x000fe400078ec0ff */
[----:B------:R-:W-:Y:S01]  /*16f100*/  LOP3.LUT R8, R8, 0xffff, RZ, 0xc0, !PT ;  /* 0x0000ffff08087812 */ /* 0x000fe200078ec0ff */
[----:B------:R0:W-:Y:S04]  /*16f110*/  STL [R1+0x1c18], R13 ;  /* 0x001c180d01007387 */ /* 0x0001e80000100800 */
[----:B------:R-:W2:Y:S01]  /*16f120*/  LDL.LU R9, [R1+0x2770] ;  /* 0x0027700001097983 */ /* 0x000ea20000300800 */
[----:B------:R-:W-:-:S02]  /*16f130*/  PRMT R59, R11, 0x3340, R0 ;  /* 0x000033400b3b7816 */ /* 0x000fc40000000000 */
[----:B0-----:R-:W-:Y:S02]  /*16f140*/  LOP3.LUT R13, R7, 0xffff, RZ, 0xc0, !PT ;  /* 0x0000ffff070d7812 */ /* 0x001fe400078ec0ff */
[----:B------:R-:W4:Y:S02]  /*16f150*/  LDL.LU R7, [R1+0x8b8] ;  /* 0x0008b80001077983 */ /* 0x000f240000300800 */
[----:B------:R-:W-:-:S04]  /*16f160*/  PRMT R60, R8, 0x3340, R13 ;  /* 0x00003340083c7816 */ /* 0x000fc8000000000d */
[----:B------:R-:W-:Y:S02]  /*16f170*/  PRMT R17, R60, 0x5410, R59 ;  /* 0x000054103c117816 */ /* 0x000fe4000000003b */
[----:B------:R-:W-:Y:S02]  /*16f180*/  SHF.R.S32.HI R59, RZ, 0x1f, R58 ;  /* 0x0000001fff3b7819 */ /* 0x000fe4000001143a */
[----:B------:R-:W-:Y:S02]  /*16f190*/  SHF.R.U32.HI R8, RZ, 0x8, R8 ;  /* 0x00000008ff087819 */ /* 0x000fe40000011608 */
[----:B------:R-:W-:Y:S01]  /*16f1a0*/  SHF.R.U32.HI R6, RZ, 0x8, R6 ;  /* 0x00000008ff067819 */ /* 0x000fe20000011606 */
[----:B------:R-:W-:Y:S01]  /*16f1b0*/  IMAD.X R43, R59, 0x1, R37, P0 ;  /* 0x000000013b2b7824 */ /* 0x000fe200000e0625 */
[----:B------:R0:W-:Y:S01]  /*16f1c0*/  STL [R1+0x1c0c], R17 ;  /* 0x001c0c1101007387 */ /* 0x0001e20000100800 */
[----:B------:R-:W-:Y:S02]  /*16f1d0*/  SHF.R.U32.HI R60, RZ, 0x8, R13 ;  /* 0x00000008ff3c7819 */ /* 0x000fe4000001160d */
[----:B------:R-:W-:Y:S01]  /*16f1e0*/  LOP3.LUT R13, R8, 0xffff, RZ, 0xc0, !PT ;  /* 0x0000ffff080d7812 */ /* 0x000fe200078ec0ff */
[----:B------:R1:W-:Y:S04]  /*16f1f0*/  STL.64 [R1+0xb50], R42 ;  /* 0x000b502a01007387 */ /* 0x0003e80000100a00 */
[----:B------:R-:W3:Y:S01]  /*16f200*/  LDL.LU R8, [R1+0x2774] ;  /* 0x0027740001087983 */ /* 0x000ee20000300800 */
[----:B0-----:R-:W-:-:S02]  /*16f210*/  SHF.R.U32.HI R17, RZ, 0x8, R15 ;  /* 0x00000008ff117819 */ /* 0x001fc4000001160f */
[----:B------:R-:W-:Y:S02]  /*16f220*/  LOP3.LUT R15, R6, 0xffff, RZ, 0xc0, !PT ;  /* 0x0000ffff060f7812 */ /* 0x000fe400078ec0ff */
[----:B------:R-:W3:Y:S01]  /*16f230*/  LDL.LU R6, [R1+0x8ec] ;  /* 0x0008ec0001067983 */ /* 0x000ee20000300800 */
[----:B------:R-:W-:Y:S02]  /*16f240*/  LOP3.LUT R17, R17, 0xffff, RZ, 0xc0, !PT ;  /* 0x0000ffff11117812 */ /* 0x000fe400078ec0ff */
[----:B------:R-:W-:Y:S02]  /*16f250*/  LOP3.LUT R60, R60, 0xffff, RZ, 0xc0, !PT ;  /* 0x0000ffff3c3c7812 */ /* 0x000fe400078ec0ff */
[----:B------:R-:W-:Y:S02]  /*16f260*/  PRMT R15, R15, 0x3340, R17 ;  /* 0x000033400f0f7816 */ /* 0x000fe40000000011 */
[----:B------:R-:W-:Y:S02]  /*16f270*/  PRMT R13, R13, 0x3340, R60 ;  /* 0x000033400d0d7816 */ /* 0x000fe4000000003c */
[----:B------:R-:W-:-:S02]  /*16f280*/  SHF.R.U32.HI R60, RZ, 0x8, R11 ;  /* 0x00000008ff3c7819 */ /* 0x000fc4000001160b */
[----:B------:R-:W-:Y:S02]  /*16f290*/  SHF.R.U32.HI R10, RZ, 0x8, R10 ;  /* 0x00000008ff0a7819 */ /* 0x000fe4000001160a */
[----:B-1----:R-:W-:Y:S01]  /*16f2a0*/  IADD3 R42, P0, R58, R34, RZ ;  /* 0x000000223a2a7210 */ /* 0x002fe20007f1e0ff */
[----:B------:R-:W-:Y:S04]  /*16f2b0*/  STL [R1+0x400], R15 ;  /* 0x0004000f01007387 */ /* 0x000fe80000100800 */
[----:B------:R0:W-:Y:S01]  /*16f2c0*/  STL [R1+0x3dc], R13 ;  /* 0x0003dc0d01007387 */ /* 0x0001e20000100800 */
[----:B------:R-:W-:Y:S02]  /*16f2d0*/  LOP3.LUT R60, R60, 0xffff, RZ, 0xc0, !PT ;  /* 0x0000ffff3c3c7812 */ /* 0x000fe400078ec0ff */
[----:B------:R-:W-:Y:S01]  /*16f2e0*/  LOP3.LUT R10, R10, 0xffff, RZ, 0xc0, !PT ;  /* 0x0000ffff0a0a7812 */ /* 0x000fe200078ec0ff */
[----:B------:R-:W-:Y:S01]  /*16f2f0*/  IMAD.X R43, R59, 0x1, R35, P0 ;  /* 0x000000013b2b7824 */ /* 0x000fe200000e0623 */
[----:B------:R-:W-:-:S02]  /*16f300*/  PRMT R11, R60, 0x3340, R0 ;  /* 0x000033403c0b7816 */ /* 0x000fc40000000000 */
[--C-:B------:R-:W-:Y:S02]  /*16f310*/  PRMT R10, R10, 0x3340, R0.reuse ;  /* 0x000033400a0a7816 */ /* 0x100fe40000000000 */
[----:B0-----:R-:W-:Y:S01]  /*16f320*/  LOP3.LUT R13, R61, 0xffff, RZ, 0xc0, !PT ;  /* 0x0000ffff3d0d7812 */ /* 0x001fe200078ec0ff */
[----:B------:R-:W-:Y:S03]  /*16f330*/  STL.64 [R1+0xb58], R42 ;  /* 0x000b582a01007387 */ /* 0x000fe60000100a00 */
[----:B------:R-:W-:Y:S01]  /*16f340*/  PRMT R60, R13, 0x3340, R0 ;  /* 0x000033400d3c7816 */ /* 0x000fe20000000000 */
[----:B------:R0:W-:Y:S04]  /*16f350*/  STL [R1+0x24c], R11 ;  /* 0x00024c0b01007387 */ /* 0x0001e80000100800 */
[----:B------:R1:W-:Y:S04]  /*16f360*/  STL [R1+0x248], R10 ;  /* 0x0002480a01007387 */ /* 0x0003e80000100800 */
[----:B------:R-:W3:Y:S04]  /*16f370*/  LDL.LU R61, [R1+0x6d38] ;  /* 0x006d3800013d7983 */ /* 0x000ee80000300800 */
[----:B0-----:R-:W3:Y:S04]  /*16f380*/  LDL.LU R11, [R1+0x6d0] ;  /* 0x0006d000010b7983 */ /* 0x001ee80000300800 */
[----:B-1----:R-:W3:Y:S01]  /*16f390*/  LDL.LU R10, [R1+0x5130] ;  /* 0x00513000010a7983 */ /* 0x002ee20000300800 */
[----:B------:R-:W-:-:S05]  /*16f3a0*/  IADD3 R42, P0, R58, R38, RZ ;  /* 0x000000263a2a7210 */ /* 0x000fca0007f1e0ff */
[----:B------:R-:W-:Y:S01]  /*16f3b0*/  IMAD.X R43, R59, 0x1, R39, P0 ;  /* 0x000000013b2b7824 */ /* 0x000fe200000e0627 */
[----:B--2---:R-:W-:Y:S02]  /*16f3c0*/  LOP3.LUT R9, R9, 0xffff, RZ, 0xc0, !PT ;  /* 0x0000ffff09097812 */ /* 0x004fe400078ec0ff */
[----:B----4-:R-:W-:-:S04]  /*16f3d0*/  LOP3.LUT R15, R7, 0xffff, RZ, 0xc0, !PT ;  /* 0x0000ffff070f7812 */ /* 0x010fc800078ec0ff */
[----:B------:R-:W-:-:S04]  /*16f3e0*/  PRMT R7, R9, 0x3340, R15 ;  /* 0x0000334009077816 */ /* 0x000fc8000000000f */
[----:B------:R-:W-:Y:S02]  /*16f3f0*/  PRMT R7, R7, 0x5410, R60 ;  /* 0x0000541007077816 */ /* 0x000fe4000000003c */
[----:B------:R-:W-:Y:S02]  /*16f400*/  SHF.R.U32.HI R9, RZ, 0x8, R9 ;  /* 0x00000008ff097819 */ /* 0x000fe40000011609 */
[----:B------:R-:W-:Y:S01]  /*16f410*/  SHF.R.U32.HI R60, RZ, 0x8, R15 ;  /* 0x00000008ff3c7819 */ /* 0x000fe2000001160f */
[----:B------:R0:W-:Y:S01]  /*16f420*/  STL [R1+0x1bc8], R7 ;  /* 0x001bc80701007387 */ /* 0x0001e20000100800 */
[----:B------:R-:W-:Y:S02]  /*16f430*/  LOP3.LUT R9, R9, 0xffff, RZ, 0xc0, !PT ;  /* 0x0000ffff09097812 */ /* 0x000fe400078ec0ff */
[----:B------:R-:W-:Y:S01]  /*16f440*/  LOP3.LUT R60, R60, 0xffff, RZ, 0xc0, !PT ;  /* 0x0000ffff3c3c7812 */ /* 0x000fe200078ec0ff */
[----:B0-----:R-:W2:Y:S03]  /*16f450*/  LDL.LU R7, [R1+0x1c78] ;  /* 0x001c780001077983 */ /* 0x001ea60000300800 */
[----:B------:R-:W-:-:S02]  /*16f460*/  PRMT R9, R9, 0x3340, R60 ;  /* 0x0000334009097816 */ /* 0x000fc4000000003c */
[----:B---3--:R-:W-:Y:S02]  /*16f470*/  LOP3.LUT R8, R8, 0xffff, RZ, 0xc0, !PT ;  /* 0x0000ffff08087812 */ /* 0x008fe400078ec0ff */
[----:B------:R-:W-:Y:S02]  /*16f480*/  LOP3.LUT R15, R4, 0xffff, RZ, 0xc0, !PT ;  /* 0x0000ffff040f7812 */ /* 0x000fe400078ec0ff */
[----:B------:R-:W-:Y:S01]  /*16f490*/  LOP3.LUT R6, R6, 0xffff, RZ, 0xc0, !PT ;  /* 0x0000ffff06067812 */ /* 0x000fe200078ec0ff */
[----:B------:R-:W-:Y:S04]  /*16f4a0*/  STL.64 [R1+0xb48], R42 ;  /* 0x000b482a01007387 */ /* 0x000fe80000100a00 */
[----:B------:R0:W-:Y:S01]  /*16f4b0*/  STL [R1+0x794], R9 ;  /* 0x0007940901007387 */ /* 0x0001e20000100800 */
[----:B------:R-:W-:-:S03]  /*16f4c0*/  PRMT R60, R15, 0x3340, R0 ;  /* 0x000033400f3c7816 */ /* 0x000fc60000000000 */
[----:B------:R-:W3:Y:S01]  /*16f4d0*/  LDL.LU R4, [R1+0x6d34] ;  /* 0x006d340001047983 */ /* 0x000ee20000300800 */
[----:B0-----:R-:W-:Y:S02]  /*16f4e0*/  PRMT R9, R8, 0x3340, R6 ;  /* 0x0000334008097816 */ /* 0x001fe40000000006 */
[----:B------:R-:W-:Y:S02]  /*16f4f0*/  IADD3 R42, P0, R58, R40, RZ ;  /* 0x000000283a2a7210 */ /* 0x000fe40007f1e0ff */
[----:B------:R-:W-:-:S03]  /*16f500*/  PRMT R9, R9, 0x5410, R60 ;  /* 0x0000541009097816 */ /* 0x000fc6000000003c */
[----:B------:R-:W-:Y:S01]  /*16f510*/  IMAD.X R43, R59, 0x1, R41, P0 ;  /* 0x000000013b2b7824 */ /* 0x000fe200000e0629 */
[----:B------:R-:W-:Y:S01]  /*16f520*/  SHF.R.U32.HI R60, RZ, 0x8, R8 ;  /* 0x00000008ff3c7819 */ /* 0x000fe20000011608 */
[----:B------:R0:W-:Y:S04]  /*16f530*/  STL [R1+0x1bbc], R9 ;  /* 0x001bbc0901007387 */ /* 0x0001e80000100800 */
[----:B------:R-:W4:Y:S04]  /*16f540*/  LDL.LU R8, [R1+0x5154] ;  /* 0x0051540001087983 */ /* 0x000f280000300800 */
[----:B------:R-:W-:Y:S01]  /*16f550*/  STL.64 [R1+0xb40], R42 ;  /* 0x000b402a01007387 */ /* 0x000fe20000100a00 */
[----:B------:R-:W-:-:S03]  /*16f560*/  SHF.R.U32.HI R59, RZ, 0x8, R6 ;  /* 0x00000008ff3b7819 */ /* 0x000fc60000011606 */
[----:B0-----:R-:W3:Y:S04]  /*16f570*/  LDL.LU R9, [R1+0x6dc] ;  /* 0x0006dc0001097983 */ /* 0x001ee80000300800 */
[----:B------:R-:W3:Y:S01]  /*16f580*/  LDL.LU R6, [R1+0x1c6c] ;  /* 0x001c6c0001067983 */ /* 0x000ee20000300800 */
[----:B------:R-:W-:Y:S02]  /*16f590*/  LOP3.LUT R60, R60, 0xffff, RZ, 0xc0, !PT ;  /* 0x0000ffff3c3c7812 */ /* 0x000fe400078ec0ff */
[----:B------:R-:W-:-:S04]  /*16f5a0*/  LOP3.LUT R59, R59, 0xffff, RZ, 0xc0, !PT ;  /* 0x0000ffff3b3b7812 */ /* 0x000fc800078ec0ff */
[----:B------:R-:W-:Y:S02]  /*16f5b0*/  PRMT R17, R60, 0x3340, R59 ;  /* 0x000033403c117816 */ /* 0x000fe4000000003b */
[----:B------:R-:W-:Y:S02]  /*16f5c0*/  SHF.R.U32.HI R59, RZ, 0x8, R15 ;  /* 0x00000008ff3b7819 */ /* 0x000fe4000001160f */
[----:B------:R-:W-:Y:S02]  /*16f5d0*/  SHF.R.U32.HI R60, RZ, 0x8, R13 ;  /* 0x00000008ff3c7819 */ /* 0x000fe4000001160d */
[----:B------:R-:W-:Y:S02]  /*16f5e0*/  LOP3.LUT R13, R11, 0xffff, RZ, 0xc0, !PT ;  /* 0x0000ffff0b0d7812 */ /* 0x000fe400078ec0ff */
[----:B------:R-:W-:Y:S02]  /*16f5f0*/  LOP3.LUT R10, R10, 0xffff, RZ, 0xc0, !PT ;  /* 0x0000ffff0a0a7812 */ /* 0x000fe400078ec0ff */
[----:B------:R-:W-:-:S02]  /*16f600*/  LOP3.LUT R59, R59, 0xffff, RZ, 0xc0, !PT ;  /* 0x0000ffff3b3b7812 */ /* 0x000fc400078ec0ff */
[----:B------:R-:W-:Y:S01]  /*16f610*/  LOP3.LUT R60, R60, 0xffff, RZ, 0xc0, !PT ;  /* 0x0000ffff3c3c7812 */ /* 0x000fe200078ec0ff */
[----:B------:R0:W-:Y:S03]  /*16f620*/  STL [R1+0x3d8], R17 ;  /* 0x0003d81101007387 */ /* 0x0001e60000100800 */
[--C-:B------:R-:W-:Y:S02]  /*16f630*/  PRMT R15, R60, 0x3340, R0.reuse ;  /* 0x000033403c0f7816 */ /* 0x100fe40000000000 */
[--C-:B0-----:R-:W-:Y:S02]  /*16f640*/  PRMT R17, R59, 0x3340, R0.reuse ;  /* 0x000033403b117816 */ /* 0x101fe40000000000 */
[----:B------:R-:W-:Y:S01]  /*16f650*/  PRMT R59, R13, 0x3340, R0 ;  /* 0x000033400d3b7816 */ /* 0x000fe20000000000 */
[----:B------:R-:W-:Y:S01]  /*16f660*/  VIADD R58, R58, UR6 ;  /* 0x000000063a3a7c36 */ /* 0x000fe20008000000 */
[----:B------:R-:W-:Y:S01]  /*16f670*/  LOP3.LUT R57, R57, 0xffff, RZ, 0xc0, !PT ;  /* 0x0000ffff39397812 */ /* 0x000fe200078ec0ff */
[----:B------:R-:W-:Y:S01]  /*16f680*/  ULDC UR6, c[0x0][0x248] ;  /* 0x0000920000067ab9 */ /* 0x000fe20000000800 */
[----:B------:R-:W-:Y:S04]  /*16f690*/  STL [R1+0x244], R17 ;  /* 0x0002441101007387 */ /* 0x000fe80000100800 */
[----:B------:R-:W-:Y:S01]  /*16f6a0*/  STL [R1+0x240], R15 ;  /* 0x0002400f01007387 */ /* 0x000fe20000100800 */
[----:B------:R-:W-:-:S02]  /*16f6b0*/  IADD3 R42, P0, R58, R36, RZ ;  /* 0x000000243a2a7210 */ /* 0x000fc40007f1e0ff */
[----:B--2---:R-:W-:-:S04]  /*16f6c0*/  LOP3.LUT R11, R7, 0xffff, RZ, 0xc0, !PT ;  /* 0x0000ffff070b7812 */ /* 0x004fc800078ec0ff */
[----:B------:R-:W-:-:S04]  /*16f6d0*/  PRMT R60, R10, 0x3340, R11 ;  /* 0x000033400a3c7816 */ /* 0x000fc8000000000b */
[----:B------:R-:W-:Y:S02]  /*16f6e0*/  PRMT R7, R60, 0x5410, R59 ;  /* 0x000054103c077816 */ /* 0x000fe4000000003b */
[----:B------:R-:W-:Y:S02]  /*16f6f0*/  SHF.R.U32.HI R10, RZ, 0x8, R10 ;  /* 0x00000008ff0a7819 */ /* 0x000fe4000001160a */
[----:B------:R-:W-:Y:S02]  /*16f700*/  SHF.R.U32.HI R11, RZ, 0x8, R11 ;  /* 0x00000008ff0b7819 */ /* 0x000fe4000001160b */
[----:B------:R-:W-:Y:S01]  /*16f710*/  SHF.R.U32.HI R60, RZ, 0x8, R13 ;  /* 0x00000008ff3c7819 */ /* 0x000fe2000001160d */
[----:B------:R0:W-:Y:S01]  /*16f720*/  STL [R1+0x1b7c], R7 ;  /* 0x001b7c0701007387 */ /* 0x0001e20000100800 */
[----:B------:R-:W-:Y:S02]  /*16f730*/  SHF.R.S32.HI R59, RZ, 0x1f, R58 ;  /* 0x0000001fff3b7819 */ /* 0x000fe4000001143a */
[----:B------:R-:W-:-:S02]  /*16f740*/  LOP3.LUT R10, R10, 0xffff, RZ, 0xc0, !PT ;  /* 0x0000ffff0a0a7812 */ /* 0x000fc400078ec0ff */
[----:B------:R-:W-:Y:S02]  /*16f750*/  LOP3.LUT R11, R11, 0xffff, RZ, 0xc0, !PT ;  /* 0x0000ffff0b0b7812 */ /* 0x000fe400078ec0ff */
[----:B------:R-:W-:Y:S01]  /*16f760*/  LOP3.LUT R60, R60, 0xffff, RZ, 0xc0, !PT ;  /* 0x0000ffff3c3c7812 */ /* 0x000fe200078ec0ff */
[----:B0-----:R-:W2:Y:S04]  /*16f770*/  LDL.LU R7, [R1+0x2780] ;  /* 0x0027800001077983 */ /* 0x001ea80000300800 */
[----:B------:R-:W2:Y:S01]  /*16f780*/  LDL.LU R15, [R1+0x1898] ;  /* 0x00189800010f7983 */ /* 0x000ea20000300800 */
[----:B------:R-:W-:Y:S01]  /*16f790*/  IMAD.X R43, R59, 0x1, R37, P0 ;  /* 0x000000013b2b7824 */ /* 0x000fe200000e0625 */
[----:B------:R-:W-:Y:S02]  /*16f7a0*/  PRMT R11, R10, 0x3340, R11 ;  /* 0x000033400a0b7816 */ /* 0x000fe4000000000b */
[----:B------:R-:W-:-:S02]  /*16f7b0*/  PRMT R10, R60, 0x3340, R0 ;  /* 0x000033403c0a7816 */ /* 0x000fc40000000000 */
[----:B----4-:R-:W-:Y:S01]  /*16f7c0*/  LOP3.LUT R8, R8, 0xffff, RZ, 0xc0, !PT ;  /* 0x0000ffff08087812 */ /* 0x010fe200078ec0ff */
[----:B------:R-:W-:Y:S04]  /*16f7d0*/  STL.64 [R1+0xb38], R42 ;  /* 0x000b382a01007387 */ /* 0x000fe80000100a00 */
[----:B------:R-:W-:Y:S04]  /*16f7e0*/  STL [R1+0x3d4], R11 ;  /* 0x0003d40b01007387 */ /* 0x000fe80000100800 */
[----:B------:R0:W-:Y:S01]  /*16f7f0*/  STL [R1+0x23c], R10 ;  /* 0x00023c0a01007387 */ /* 0x0001e20000100800 */
[----:B---3--:R-:W-:-:S02]  /*16f800*/  LOP3.LUT R9, R9, 0xffff, RZ, 0xc0, !PT ;  /* 0x0000ffff09097812 */ /* 0x008fc400078ec0ff */
[----:B------:R-:W-:Y:S02]  /*16f810*/  LOP3.LUT R6, R6, 0xffff, RZ, 0xc0, !PT ;  /* 0x0000ffff06067812 */ /* 0x000fe400078ec0ff */
[----:B------:R-:W-:Y:S02]  /*16f820*/  PRMT R60, R9, 0x3340, R0 ;  /* 0x00003340093c7816 */ /* 0x000fe40000000000 */
[----:B0-----:R-:W-:-:S04]  /*16f830*/  PRMT R10, R8, 0x3340, R6 ;  /* 0x00003340080a7816 */ /* 0x001fc80000000006 */
[----:B------:R-:W-:Y:S02]  /*16f840*/  PRMT R13, R10, 0x5410, R60 ;  /* 0x000054100a0d7816 */ /* 0x000fe4000000003c */
[----:B------:R-:W-:-:S05]  /*16f850*/  IADD3 R10, P0, R58, R34, RZ ;  /* 0x000000223a0a7210 */ /* 0x000fca0007f1e0ff */
[----:B------:R-:W-:Y:S01]  /*16f860*/  IMAD.X R11, R59, 0x1, R35, P0 ;  /* 0x000000013b0b7824 */ /* 0x000fe200000e0623 */
[----:B------:R-:W-:Y:S01]  /*16f870*/  STL [R1+0x1b4c], R13 ;  /* 0x001b4c0d01007387 */ /* 0x000fe20000100800 */
[----:B------:R-:W-:Y:S02]  /*16f880*/  SHF.R.U32.HI R8, RZ, 0x8, R8 ;  /* 0x00000008ff087819 */ /* 0x000fe40000011608 */
[----:B------:R-:W-:Y:S01]  /*16f890*/  SHF.R.U32.HI R6, RZ, 0x8, R6 ;  /* 0x00000008ff067819 */ /* 0x000fe20000011606 */
[----:B------:R0:W-:Y:S01]  /*16f8a0*/  STL.64 [R1+0xb30], R10 ;  /* 0x000b300a01007387 */ /* 0x0001e20000100a00 */
[----:B------:R-:W-:Y:S02]  /*16f8b0*/  SHF.R.U32.HI R60, RZ, 0x8, R9 ;  /* 0x00000008ff3c7819 */ /* 0x000fe40000011609 */
[----:B------:R-:W-:Y:S02]  /*16f8c0*/  LOP3.LUT R9, R8, 0xffff, RZ, 0xc0, !PT ;  /* 0x0000ffff08097812 */ /* 0x000fe400078ec0ff */
[----:B------:R-:W-:Y:S01]  /*16f8d0*/  LOP3.LUT R17, R6, 0xffff, RZ, 0xc0, !PT ;  /* 0x0000ffff06117812 */ /* 0x000fe200078ec0ff */
[----:B0-----:R-:W3:Y:S04]  /*16f8e0*/  LDL.LU R11, [R1+0x2784] ;  /* 0x00278400010b7983 */ /* 0x001ee80000300800 */
[----:B------:R-:W4:Y:S04]  /*16f8f0*/  LDL.LU R10, [R1+0x1888] ;  /* 0x00188800010a7983 */ /* 0x000f280000300800 */
[----:B------:R-:W4:Y:S04]  /*16f900*/  LDL.LU R8, [R1+0x513c] ;  /* 0x00513c0001087983 */ /* 0x000f280000300800 */
[----:B------:R-:W4:Y:S04]  /*16f910*/  LDL.LU R13, [R1+0x728] ;  /* 0x00072800010d7983 */ /* 0x000f280000300800 */
[----:B------:R-:W4:Y:S01]  /*16f920*/  LDL.LU R6, [R1+0x1c88] ;  /* 0x001c880001067983 */ /* 0x000f220000300800 */
[----:B------:R-:W-:-:S02]  /*16f930*/  LOP3.LUT R60, R60, 0xffff, RZ, 0xc0, !PT ;  /* 0x0000ffff3c3c7812 */ /* 0x000fc400078ec0ff */
[----:B------:R-:W-:Y:S02]  /*16f940*/  PRMT R19, R9, 0x3340, R17 ;  /* 0x0000334009137816 */ /* 0x000fe40000000011 */
[----:B------:R-:W-:-:S03]  /*16f950*/  PRMT R17, R60, 0x3340, R0 ;  /* 0x000033403c117816 */ /* 0x000fc60000000000 */
[----:B------:R-:W-:Y:S04]  /*16f960*/  STL [R1+0x3d0], R19 ;  /* 0x0003d01301007387 */ /* 0x000fe80000100800 */
[----:B------:R0:W-:Y:S01]  /*16f970*/  STL [R1+0x238], R17 ;  /* 0x0002381101007387 */ /* 0x0001e20000100800 */
[----:B------:R-:W-:-:S05]  /*16f980*/  IADD3 R42, P0, R58, R38, RZ ;  /* 0x000000263a2a7210 */ /* 0x000fca0007f1e0ff */
[----:B------:R-:W-:Y:S01]  /*16f990*/  IMAD.X R43, R59, 0x1, R39, P0 ;  /* 0x000000013b2b7824 */ /* 0x000fe200000e0627 */
[----:B--2---:R-:W-:Y:S02]  /*16f9a0*/  LOP3.LUT R9, R7, 0xffff, RZ, 0xc0, !PT ;  /* 0x0000ffff07097812 */ /* 0x004fe400078ec0ff */
[----:B------:R-:W-:Y:S02]  /*16f9b0*/  LOP3.LUT R7, R61, 0xffff, RZ, 0xc0, !PT ;  /* 0x0000ffff3d077812 */ /* 0x000fe400078ec0ff */
[----:B------:R-:W-:Y:S01]  /*16f9c0*/  LOP3.LUT R15, R15, 0xffff, RZ, 0xc0, !PT ;  /* 0x0000ffff0f0f7812 */ /* 0x000fe200078ec0ff */
[----:B------:R-:W2:Y:S01]  /*16f9d0*/  LDL.LU R61, [R1+0x6d30] ;  /* 0x006d3000013d7983 */ /* 0x000ea20000300800 */
[----:B------:R-:W-:Y:S02]  /*16f9e0*/  PRMT R60, R7, 0x3340, R0 ;  /* 0x00003340073c7816 */ /* 0x000fe40000000000 */
[----:B0-----:R-:W-:Y:S02]  /*16f9f0*/  PRMT R17, R9, 0x3340, R15 ;  /* 0x0000334009117816 */ /* 0x001fe4000000000f */
[----:B------:R-:W-:-:S02]  /*16fa00*/  SHF.R.U32.HI R9, RZ, 0x8, R9 ;  /* 0x00000008ff097819 */ /* 0x000fc40000011609 */
[----:B------:R-:W-:Y:S02]  /*16fa10*/  PRMT R17, R17, 0x5410, R60 ;  /* 0x0000541011117816 */ /* 0x000fe4000000003c */
[----:B------:R-:W-:Y:S02]  /*16fa20*/  SHF.R.U32.HI R60, RZ, 0x8, R15 ;  /* 0x00000008ff3c7819 */ /* 0x000fe4000001160f */
[----:B------:R-:W-:Y:S01]  /*16fa30*/  LOP3.LUT R9, R9, 0xffff, RZ, 0xc0, !PT ;  /* 0x0000ffff09097812 */ /* 0x000fe200078ec0ff */
[----:B------:R-:W-:Y:S01]  /*16fa40*/  STL [R1+0x1b48], R17 ;  /* 0x001b481101007387 */ /* 0x000fe20000100800 */
[----:B------:R-:W-:-:S03]  /*16fa50*/  LOP3.LUT R60, R60, 0xffff, RZ, 0xc0, !PT ;  /* 0x0000ffff3c3c7812 */ /* 0x000fc600078ec0ff */
[----:B------:R0:W-:Y:S01]  /*16fa60*/  STL.64 [R1+0xb20], R42 ;  /* 0x000b202a01007387 */ /* 0x0001e20000100a00 */
[----:B------:R-:W-:Y:S02]  /*16fa70*/  PRMT R9, R9, 0x3340, R60 ;  /* 0x0000334009097816 */ /* 0x000fe4000000003c */
[----:B0-----:R-:W-:-:S03]  /*16fa80*/  IADD3 R42, P0, R58, R40, RZ ;  /* 0x000000283a2a7210 */ /* 0x001fc60007f1e0ff */
[----:B------:R0:W-:Y:S04]  /*16fa90*/  STL [R1+0x3cc], R9 ;  /* 0x0003cc0901007387 */ /* 0x0001e80000100800 */
[----:B------:R-:W2:Y:S01]  /*16faa0*/  LDL.LU R15, [R1+0x75c] ;  /* 0x00075c00010f7983 */ /* 0x000ea20000300800 */
[----:B------:R-:W-:Y:S01]  /*16fab0*/  IMAD.X R43, R59, 0x1, R41, P0 ;  /* 0x000000013b2b7824 */ /* 0x000fe200000e0629 */
[----:B------:R-:W-:Y:S02]  /*16fac0*/  SHF.R.U32.HI R59, RZ, 0x8, R7 ;  /* 0x00000008ff3b7819 */ /* 0x000fe40000011607 */
[----:B0-----:R-:W2:Y:S04]  /*16fad0*/  LDL.LU R9, [R1+0x5140] ;  /* 0x0051400001097983 */ /* 0x001ea80000300800 */
[----:B------:R-:W-:Y:S04]  /*16fae0*/  STL.64 [R1+0xb28], R42 ;  /* 0x000b282a01007387 */ /* 0x000fe80000100a00 */
[----:B------:R-:W2:Y:S01]  /*16faf0*/  LDL.LU R7, [R1+0x1c7c] ;  /* 0x001c7c0001077983 */ /* 0x000ea20000300800 */
[----:B------:R-:W-:-:S02]  /*16fb00*/  LOP3.LUT R59, R59, 0xffff, RZ, 0xc0, !PT ;  /* 0x0000ffff3b3b7812 */ /* 0x000fc400078ec0ff */
[----:B---3--:R-:W-:Y:S02]  /*16fb10*/  LOP3.LUT R11, R11, 0xffff, RZ, 0xc0, !PT ;  /* 0x0000ffff0b0b7812 */ /* 0x008fe400078ec0ff */
[----:B----4-:R-:W-:Y:S02]  /*16fb20*/  LOP3.LUT R10, R10, 0xffff, RZ, 0xc0, !PT ;  /* 0x0000ffff0a0a7812 */ /* 0x010fe400078ec0ff */
[--C-:B------:R-:W-:Y:S02]  /*16fb30*/  PRMT R17, R59, 0x3340, R0.reuse ;  /* 0x000033403b117816 */ /* 0x100fe40000000000 */
[----:B------:R-:W-:Y:S02]  /*16fb40*/  PRMT R59, R57, 0x3340, R0 ;  /* 0x00003340393b7816 */ /* 0x000fe40000000000 */
[----:B------:R-:W-:Y:S02]  /*16fb50*/  PRMT R60, R11, 0x3340, R10 ;  /* 0x000033400b3c7816 */ /* 0x000fe4000000000a */
[----:B------:R-:W-:-:S02]  /*16fb60*/  LOP3.LUT R8, R8, 0xffff, RZ, 0xc0, !PT ;  /* 0x0000ffff08087812 */ /* 0x000fc400078ec0ff */
[----:B------:R-:W-:Y:S02]  /*16fb70*/  LOP3.LUT R13, R13, 0xffff, RZ, 0xc0, !PT ;  /* 0x0000ffff0d0d7812 */ /* 0x000fe400078ec0ff */
[----:B------:R-:W-:Y:S01]  /*16fb80*/  LOP3.LUT R6, R6, 0xffff, RZ, 0xc0, !PT ;  /* 0x0000ffff06067812 */ /* 0x000fe200078ec0ff */
[----:B------:R0:W-:Y:S02]  /*16fb90*/  STL [R1+0x234], R17 ;  /* 0x0002341101007387 */ /* 0x0001e40000100800 */
[----:B0-----:R-:W-:Y:S02]  /*16fba0*/  PRMT R17, R60, 0x5410, R59 ;  /* 0x000054103c117816 */ /* 0x001fe4000000003b */
[----:B------:R-:W-:Y:S02]  /*16fbb0*/  PRMT R59, R13, 0x3340, R0 ;  /* 0x000033400d3b7816 */ /* 0x000fe40000000000 */
[----:B------:R-:W-:Y:S01]  /*16fbc0*/  PRMT R60, R8, 0x3340, R6 ;  /* 0x00003340083c7816 */ /* 0x000fe20000000006 */
[----:B------:R0:W-:Y:S01]  /*16fbd0*/  STL [R1+0x1b28], R17 ;  /* 0x001b281101007387 */ /* 0x0001e20000100800 */
[----:B------:R-:W-:-:S02]  /*16fbe0*/  SHF.R.U32.HI R21, RZ, 0x8, R8 ;  /* 0x00000008ff157819 */ /* 0x000fc40000011608 */
[----:B0-----:R-:W-:Y:S02]  /*16fbf0*/  PRMT R17, R60, 0x5410, R59 ;  /* 0x000054103c117816 */ /* 0x001fe4000000003b */
[----:B------:R-:W-:Y:S02]  /*16fc00*/  SHF.R.U32.HI R59, RZ, 0x8, R10 ;  /* 0x00000008ff3b7819 */ /* 0x000fe4000001160a */
[----:B------:R-:W-:Y:S01]  /*16fc10*/  SHF.R.U32.HI R60, RZ, 0x8, R11 ;  /* 0x00000008ff3c7819 */ /* 0x000fe2000001160b */
[----:B------:R0:W-:Y:S04]  /*16fc20*/  STL [R1+0x1aec], R17 ;  /* 0x001aec1101007387 */ /* 0x0001e80000100800 */
[----:B------:R-:W3:Y:S04]  /*16fc30*/  LDL.LU R10, [R1+0x2790] ;  /* 0x00279000010a7983 */ /* 0x000ee80000300800 */
[----:B------:R-:W4:Y:S04]  /*16fc40*/  LDL.LU R8, [R1+0x28c] ;  /* 0x00028c0001087983 */ /* 0x000f280000300800 */
[----:B------:R-:W4:Y:S01]  /*16fc50*/  LDL.LU R11, [R1+0x18a8] ;  /* 0x0018a800010b7983 */ /* 0x000f220000300800 */
[----:B------:R-:W-:-:S02]  /*16fc60*/  SHF.R.U32.HI R19, RZ, 0x8, R6 ;  /* 0x00000008ff137819 */ /* 0x000fc40000011606 */
[----:B------:R-:W-:Y:S02]  /*16fc70*/  LOP3.LUT R6, R60, 0xffff, RZ, 0xc0, !PT ;  /* 0x0000ffff3c067812 */ /* 0x000fe400078ec0ff */
[----:B0-----:R-:W-:-:S04]  /*16fc80*/  LOP3.LUT R17, R59, 0xffff, RZ, 0xc0, !PT ;  /* 0x0000ffff3b117812 */ /* 0x001fc800078ec0ff */
[----:B------:R-:W-:Y:S02]  /*16fc90*/  PRMT R6, R6, 0x3340, R17 ;  /* 0x0000334006067816 */ /* 0x000fe40000000011 */
[----:B------:R-:W-:Y:S02]  /*16fca0*/  LOP3.LUT R60, R21, 0xffff, RZ, 0xc0, !PT ;  /* 0x0000ffff153c7812 */ /* 0x000fe400078ec0ff */
[----:B------:R-:W-:Y:S01]  /*16fcb0*/  LOP3.LUT R59, R19, 0xffff, RZ, 0xc0, !PT ;  /* 0x0000ffff133b7812 */ /* 0x000fe200078ec0ff */
[----:B------:R2:W-:Y:S03]  /*16fcc0*/  STL [R1+0x6ac4], R6 ;  /* 0x006ac40601007387 */ /* 0x0005e60000100800 */
[----:B------:R-:W-:Y:S01]  /*16fcd0*/  PRMT R17, R60, 0x3340, R59 ;  /* 0x000033403c117816 */ /* 0x000fe2000000003b */
[----:B------:R-:W-:Y:S01]  /*16fce0*/  VIADD R58, R58, UR6 ;  /* 0x000000063a3a7c36 */ /* 0x000fe20008000000 */
[----:B------:R-:W-:-:S04]  /*16fcf0*/  ULDC UR6, c[0x0][0x248] ;  /* 0x0000920000067ab9 */ /* 0x000fc80000000800 */
[----:B------:R-:W-:Y:S01]  /*16fd00*/  IADD3 R42, P0, R58, R36, RZ ;  /* 0x000000243a2a7210 */ /* 0x000fe20007f1e0ff */
[----:B------:R-:W-:Y:S01]  /*16fd10*/  STL [R1+0x3c4], R17 ;  /* 0x0003c41101007387 */ /* 0x000fe20000100800 */
[----:B--2---:R-:W-:-:S04]  /*16fd20*/  LOP3.LUT R6, R15, 0xffff, RZ, 0xc0, !PT ;  /* 0x0000ffff0f067812 */ /* 0x004fc800078ec0ff */
[----:B------:R-:W-:Y:S02]  /*16fd30*/  PRMT R59, R6, 0x3340, R0 ;  /* 0x00003340063b7816 */ /* 0x000fe40000000000 */
[----:B------:R-:W-:Y:S02]  /*16fd40*/  LOP3.LUT R9, R9, 0xffff, RZ, 0xc0, !PT ;  /* 0x0000ffff09097812 */ /* 0x000fe400078ec0ff */
[----:B------:R-:W-:-:S04]  /*16fd50*/  LOP3.LUT R7, R7, 0xffff, RZ, 0xc0, !PT ;  /* 0x0000ffff07077812 */ /* 0x000fc800078ec0ff */
[----:B------:R-:W-:-:S04]  /*16fd60*/  PRMT R60, R9, 0x3340, R7 ;  /* 0x00003340093c7816 */ /* 0x000fc80000000007 */
[----:B------:R-:W-:Y:S02]  /*16fd70*/  PRMT R15, R60, 0x5410, R59 ;  /* 0x000054103c0f7816 */ /* 0x000fe4000000003b */
[----:B------:R-:W-:Y:S02]  /*16fd80*/  SHF.R.S32.HI R59, RZ, 0x1f, R58 ;  /* 0x0000001fff3b7819 */ /* 0x000fe4000001143a */
[----:B------:R-:W-:Y:S02]  /*16fd90*/  SHF.R.U32.HI R60, RZ, 0x8, R13 ;  /* 0x00000008ff3c7819 */ /* 0x000fe4000001160d */
[----:B------:R-:W-:Y:S01]  /*16fda0*/  SHF.R.U32.HI R13, RZ, 0x8, R9 ;  /* 0x00000008ff0d7819 */ /* 0x000fe20000011609 */
[----:B------:R-:W-:Y:S01]  /*16fdb0*/  IMAD.X R43, R59, 0x1, R37, P0 ;  /* 0x000000013b2b7824 */ /* 0x000fe200000e0625 */
[----:B------:R0:W-:Y:S01]  /*16fdc0*/  STL [R1+0x1ac8], R15 ;  /* 0x001ac80f01007387 */ /* 0x0001e20000100800 */
[----:B------:R-:W-:Y:S02]  /*16fdd0*/  LOP3.LUT R60, R60, 0xffff, RZ, 0xc0, !PT ;  /* 0x0000ffff3c3c7812 */ /* 0x000fe400078ec0ff */
[----:B------:R-:W-:Y:S01]  /*16fde0*/  LOP3.LUT R13, R13, 0xffff, RZ, 0xc0, !PT ;  /* 0x0000ffff0d0d7812 */ /* 0x000fe200078ec0ff */
[----:B------:R-:W-:Y:S01]  /*16fdf0*/  STL.64 [R1+0xb18], R42 ;  /* 0x000b182a01007387 */ /* 0x000fe20000100a00 */
[----:B0-----:R-:W-:-:S03]  /*16fe00*/  SHF.R.U32.HI R15, RZ, 0x8, R7 ;  /* 0x00000008ff0f7819 */ /* 0x001fc60000011607 */
[----:B------:R-:W2:Y:S04]  /*16fe10*/  LDL.LU R7, [R1+0x2794] ;  /* 0x0027940001077983 */ /* 0x000ea80000300800 */
[----:B------:R-:W2:Y:S01]  /*16fe20*/  LDL.LU R9, [R1+0x189c] ;  /* 0x00189c0001097983 */ /* 0x000ea20000300800 */
[----:B------:R-:W-:Y:S02]  /*16fe30*/  LOP3.LUT R15, R15, 0xffff, RZ, 0xc0, !PT ;  /* 0x0000ffff0f0f7812 */ /* 0x000fe400078ec0ff */
[----:B------:R-:W-:Y:S02]  /*16fe40*/  PRMT R17, R60, 0x3340, R0 ;  /* 0x000033403c117816 */ /* 0x000fe40000000000 */
[----:B------:R-:W-:-:S03]  /*16fe50*/  PRMT R13, R13, 0x3340, R15 ;  /* 0x000033400d0d7816 */ /* 0x000fc6000000000f */
[----:B------:R-:W-:Y:S04]  /*16fe60*/  STL [R1+0x230], R17 ;  /* 0x0002301101007387 */ /* 0x000fe80000100800 */
[----:B------:R0:W-:Y:S01]  /*16fe70*/  STL [R1+0x688], R13 ;  /* 0x0006880d01007387 */ /* 0x0001e20000100800 */
[----:B---3--:R-:W-:Y:S02]  /*16fe80*/  LOP3.LUT R10, R10, 0xffff, RZ, 0xc0, !PT ;  /* 0x0000ffff0a0a7812 */ /* 0x008fe400078ec0ff */
[----:B----4-:R-:W-:Y:S02]  /*16fe90*/  LOP3.LUT R8, R8, 0xffff, RZ, 0xc0, !PT ;  /* 0x0000ffff08087812 */ /* 0x010fe400078ec0ff */
[----:B------:R-:W-:Y:S02]  /*16fea0*/  LOP3.LUT R11, R11, 0xffff, RZ, 0xc0, !PT ;  /* 0x0000ffff0b0b7812 */ /* 0x000fe400078ec0ff */
[----:B------:R-:W-:-:S02]  /*16feb0*/  PRMT R60, R8, 0x3340, R0 ;  /* 0x00003340083c7816 */ /* 0x000fc40000000000 */
[--C-:B0-----:R-:W-:Y:S02]  /*16fec0*/  PRMT R13, R10, 0x3340, R11.reuse ;  /* 0x000033400a0d7816 */ /* 0x101fe4000000000b */
[----:B------:R-:W-:Y:S02]  /*16fed0*/  IADD3 R42, P0, R58, R34, RZ ;  /* 0x000000223a2a7210 */ /* 0x000fe40007f1e0ff */
[----:B------:R-:W-:Y:S02]  /*16fee0*/  SHF.R.U32.HI R10, RZ, 0x8, R10 ;  /* 0x00000008ff0a7819 */ /* 0x000fe4000001160a */
[----:B------:R-:W-:Y:S02]  /*16fef0*/  PRMT R13, R13, 0x5410, R60 ;  /* 0x000054100d0d7816 */ /* 0x000fe4000000003c */
[----:B------:R-:W-:Y:S01]  /*16ff00*/  SHF.R.U32.HI R60, RZ, 0x8, R11 ;  /* 0x00000008ff3c7819 */ /* 0x000fe2000001160b */
[----:B------:R-:W-:Y:S01]  /*16ff10*/  IMAD.X R43, R59, 0x1, R35, P0 ;  /* 0x000000013b2b7824 */ /* 0x000fe200000e0623 */
[----:B------:R-:W-:-:S02]  /*16ff20*/  LOP3.LUT R10, R10, 0xffff, RZ, 0xc0, !PT ;  /* 0x0000ffff0a0a7812 */ /* 0x000fc400078ec0ff */
[----:B------:R-:W-:Y:S01]  /*16ff30*/  LOP3.LUT R60, R60, 0xffff, RZ, 0xc0, !PT ;  /* 0x0000ffff3c3c7812 */ /* 0x000fe200078ec0ff */
[----:B------:R0:W-:Y:S01]  /*16ff40*/  STL [R1+0x1aa8], R13 ;  /* 0x001aa80d01007387 */ /* 0x0001e20000100800 */
[----:B------:R-:W-:-:S03]  /*16ff50*/  SHF.R.U32.HI R8, RZ, 0x8, R8 ;  /* 0x00000008ff087819 */ /* 0x000fc60000011608 */
[----:B------:R-:W-:Y:S04]  /*16ff60*/  STL.64 [R1+0xb10], R42 ;  /* 0x000b102a01007387 */ /* 0x000fe80000100a00 */
[----:B------:R-:W3:Y:S04]  /*16ff70*/  LDL.LU R19, [R1+0x514c] ;  /* 0x00514c0001137983 */ /* 0x000ee80000300800 */
[----:B------:R-:W4:Y:S01]  /*16ff80*/  LDL.LU R23, [R1+0x7c4] ;  /* 0x0007c40001177983 */ /* 0x000f220000300800 */
[----:B------:R-:W-:-:S03]  /*16ff90*/  LOP3.LUT R8, R8, 0xffff, RZ, 0xc0, !PT ;  /* 0x0000ffff08087812 */ /* 0x000fc600078ec0ff */
[----:B------:R-:W4:Y:S01]  /*16ffa0*/  LDL.LU R21, [R1+0x1c98] ;  /* 0x001c980001157983 */ /* 0x000f220000300800 */
[----:B0-----:R-:W-:Y:S02]  /*16ffb0*/  PRMT R13, R10, 0x3340, R60 ;  /* 0x000033400a0d7816 */ /* 0x001fe4000000003c */
[----:B------:R-:W-:Y:S02]  /*16ffc0*/  SHF.R.U32.HI R60, RZ, 0x8, R6 ;  /* 0x00000008ff3c7819 */ /* 0x000fe40000011606 */
[----:B------:R-:W-:Y:S02]  /*16ffd0*/  IADD3 R10, P0, R58, R38, RZ ;  /* 0x000000263a0a7210 */ /* 0x000fe40007f1e0ff */
[----:B------:R-:W-:Y:S02]  /*16ffe0*/  PRMT R8, R8, 0x3340, R0 ;  /* 0x0000334008087816 */ /* 0x000fe40000000000 */
[----:B------:R-:W-:Y:S01]  /*16fff0*/  LOP3.LUT R60, R60, 0xffff, RZ, 0xc0, !PT ;  /* 0x0000ffff3c3c7812 */ /* 0x000fe200078ec0ff */
[----:B------:R-:W-:-:S03]  /*170000*/  IMAD.X R11, R59, 0x1, R39, P0 ;  /* 0x000000013b0b7824 */ /* 0x000fc600000e0627 */
[----:B------:R-:W-:Y:S01]  /*170010*/  PRMT R6, R60, 0x3340, R0 ;  /* 0x000033403c067816 */ /* 0x000fe20000000000 */
[----:B------:R-:W-:Y:S04]  /*170020*/  STL [R1+0x3c0], R13 ;  /* 0x0003c00d01007387 */ /* 0x000fe80000100800 */
[----:B------:R0:W-:Y:S04]  /*170030*/  STL [R1+0x22c], R8 ;  /* 0x00022c0801007387 */ /* 0x0001e80000100800 */
[----:B------:R1:W-:Y:S04]  /*170040*/  STL.64 [R1+0xb08], R10 ;  /* 0x000b080a01007387 */ /* 0x0003e80000100a00 */
[----:B------:R2:W-:Y:S01]  /*170050*/  STL [R1+0x228], R6 ;  /* 0x0002280601007387 */ /* 0x0005e20000100800 */
[----:B0-----:R-:W-:-:S03]  /*170060*/  LOP3.LUT R8, R4, 0xffff, RZ, 0xc0, !PT ;  /* 0x0000ffff04087812 */ /* 0x001fc600078ec0ff */
[----:B------:R-:W4:Y:S04]  /*170070*/  LDL.LU R4, [R1+0x6d2c] ;  /* 0x006d2c0001047983 */ /* 0x000f280000300800 */
[----:B------:R-:W4:Y:S04]  /*170080*/  LDL.LU R15, [R1+0x5150] ;  /* 0x00515000010f7983 */ /* 0x000f280000300800 */
[----:B------:R-:W4:Y:S04]  /*170090*/  LDL.LU R17, [R1+0x7cc] ;  /* 0x0007cc0001117983 */ /* 0x000f280000300800 */
[----:B------:R-:W4:Y:S04]  /*1700a0*/  LDL.LU R13, [R1+0x1c8c] ;  /* 0x001c8c00010d7983 */ /* 0x000f280000300800 */
[----:B-1----:R-:W4:Y:S04]  /*1700b0*/  LDL.LU R11, [R1+0x3a4] ;  /* 0x0003a400010b7983 */ /* 0x002f280000300800 */
[----:B------:R-:W4:Y:S01]  /*1700c0*/  LDL.LU R10, [R1+0x27a0] ;  /* 0x0027a000010a7983 */ /* 0x000f220000300800 */
[----:B------:R-:W-:-:S02]  /*1700d0*/  PRMT R60, R8, 0x3340, R0 ;  /* 0x00003340083c7816 */ /* 0x000fc40000000000 */
[----:B------:R-:W-:-:S05]  /*1700e0*/  IADD3 R42, P0, R58, R40, RZ ;  /* 0x000000283a2a7210 */ /* 0x000fca0007f1e0ff */
[----:B------:R-:W-:Y:S01]  /*1700f0*/  IMAD.X R43, R59, 0x1, R41, P0 ;  /* 0x000000013b2b7824 */ /* 0x000fe200000e0629 */
[----:B--2---:R-:W-:Y:S02]  /*170100*/  LOP3.LUT R7, R7, 0xffff, RZ, 0xc0, !PT ;  /* 0x0000ffff07077812 */ /* 0x004fe400078ec0ff */
[----:B------:R-:W-:-:S04]  /*170110*/  LOP3.LUT R6, R9, 0xffff, RZ, 0xc0, !PT ;  /* 0x0000ffff09067812 */ /* 0x000fc800078ec0ff */
        /* <DEDUP_REMOVED lines=8> */
[----:B------:R-:W-:Y:S01]  /*1701a0*/  PRMT R7, R60, 0x3340, R59 ;  /* 0x000033403c077816 */ /* 0x000fe2000000003b */
[----:B------:R-:W-:Y:S04]  /*1701b0*/  STL.64 [R1+0xb00], R42 ;  /* 0x000b002a01007387 */ /* 0x000fe80000100a00 */
[----:B------:R0:W-:Y:S01]  /*1701c0*/  STL [R1+0x6ac8], R7 ;  /* 0x006ac80701007387 */ /* 0x0001e20000100800 */
[----:B---3--:R-:W-:-:S02]  /*1701d0*/  LOP3.LUT R19, R19, 0xffff, RZ, 0xc0, !PT ;  /* 0x0000ffff13137812 */ /* 0x008fc400078ec0ff */
[----:B----4-:R-:W-:Y:S02]  /*1701e0*/  LOP3.LUT R6, R23, 0xffff, RZ, 0xc0, !PT ;  /* 0x0000ffff17067812 */ /* 0x010fe400078ec0ff */
[----:B0-----:R-:W-:Y:S02]  /*1701f0*/  LOP3.LUT R7, R21, 0xffff, RZ, 0xc0, !PT ;  /* 0x0000ffff15077812 */ /* 0x001fe400078ec0ff */
[----:B------:R-:W-:Y:S02]  /*170200*/  PRMT R59, R6, 0x3340, R0 ;  /* 0x00003340063b7816 */ /* 0x000fe40000000000 */
[----:B------:R-:W-:Y:S02]  /*170210*/  SHF.R.U32.HI R6, RZ, 0x8, R6 ;  /* 0x00000008ff067819 */ /* 0x000fe40000011606 */
[----:B------:R-:W-:Y:S02]  /*170220*/  PRMT R60, R19, 0x3340, R7 ;  /* 0x00003340133c7816 */ /* 0x000fe40000000007 */
[----:B------:R-:W-:-:S02]  /*170230*/  LOP3.LUT R6, R6, 0xffff, RZ, 0xc0, !PT ;  /* 0x0000ffff06067812 */ /* 0x000fc400078ec0ff */
[----:B------:R-:W-:Y:S02]  /*170240*/  PRMT R21, R60, 0x5410, R59 ;  /* 0x000054103c157816 */ /* 0x000fe4000000003b */
[----:B------:R-:W-:Y:S02]  /*170250*/  SHF.R.U32.HI R60, RZ, 0x8, R19 ;  /* 0x00000008ff3c7819 */ /* 0x000fe40000011613 */
[----:B------:R-:W-:Y:S02]  /*170260*/  SHF.R.U32.HI R59, RZ, 0x8, R7 ;  /* 0x00000008ff3b7819 */ /* 0x000fe40000011607 */
[----:B------:R-:W-:Y:S02]  /*170270*/  PRMT R7, R6, 0x3340, R0 ;  /* 0x0000334006077816 */ /* 0x000fe40000000000 */
[----:B------:R-:W-:Y:S02]  /*170280*/  LOP3.LUT R60, R60, 0xffff, RZ, 0xc0, !PT ;  /* 0x0000ffff3c3c7812 */ /* 0x000fe400078ec0ff */
[----:B------:R-:W-:-:S04]  /*170290*/  LOP3.LUT R59, R59, 0xffff, RZ, 0xc0, !PT ;  /* 0x0000ffff3b3b7812 */ /* 0x000fc800078ec0ff */
[----:B------:R-:W-:Y:S02]  /*1702a0*/  PRMT R19, R60, 0x3340, R59 ;  /* 0x000033403c137816 */ /* 0x000fe4000000003b */
[----:B------:R-:W-:Y:S02]  /*1702b0*/  LOP3.LUT R15, R15, 0xffff, RZ, 0xc0, !PT ;  /* 0x0000ffff0f0f7812 */ /* 0x000fe400078ec0ff */
[----:B------:R-:W-:Y:S02]  /*1702c0*/  LOP3.LUT R6, R17, 0xffff, RZ, 0xc0, !PT ;  /* 0x0000ffff11067812 */ /* 0x000fe400078ec0ff */
[----:B------:R-:W-:Y:S02]  /*1702d0*/  LOP3.LUT R17, R13, 0xffff, RZ, 0xc0, !PT ;  /* 0x0000ffff0d117812 */ /* 0x000fe400078ec0ff */
[----:B------:R-:W-:Y:S02]  /*1702e0*/  PRMT R59, R6, 0x3340, R0 ;  /* 0x00003340063b7816 */ /* 0x000fe40000000000 */
[----:B------:R-:W-:Y:S01]  /*1702f0*/  PRMT R60, R15, 0x3340, R17 ;  /* 0x000033400f3c7816 */ /* 0x000fe20000000011 */
[----:B------:R-:W-:Y:S04]  /*170300*/  STL [R1+0x1a1c], R21 ;  /* 0x001a1c1501007387 */ /* 0x000fe80000100800 */
[----:B------:R-:W-:Y:S01]  /*170310*/  STL [R1+0x678], R19 ;  /* 0x0006781301007387 */ /* 0x000fe20000100800 */
[----:B------:R-:W-:-:S03]  /*170320*/  PRMT R13, R60, 0x5410, R59 ;  /* 0x000054103c0d7816 */ /* 0x000fc6000000003b */
[----:B------:R0:W-:Y:S04]  /*170330*/  STL [R1+0x224], R7 ;  /* 0x0002240701007387 */ /* 0x0001e80000100800 */
[----:B------:R2:W-:Y:S01]  /*170340*/  STL [R1+0x19fc], R13 ;  /* 0x0019fc0d01007387 */ /* 0x0005e20000100800 */
[----:B0-----:R-:W-:Y:S02]  /*170350*/  LOP3.LUT R7, R11, 0xffff, RZ, 0xc0, !PT ;  /* 0x0000ffff0b077812 */ /* 0x001fe400078ec0ff */
[----:B------:R-:W-:Y:S02]  /*170360*/  LOP3.LUT R11, R10, 0xffff, RZ, 0xc0, !PT ;  /* 0x0000ffff0a0b7812 */ /* 0x000fe400078ec0ff */
[----:B------:R-:W3:Y:S01]  /*170370*/  LDL.LU R10, [R1+0x27a4] ;  /* 0x0027a400010a7983 */ /* 0x000ee20000300800 */
[----:B------:R-:W-:Y:S01]  /*170380*/  PRMT R59, R7, 0x3340, R0 ;  /* 0x00003340073b7816 */ /* 0x000fe20000000000 */
[----:B------:R-:W-:Y:S01]  /*170390*/  VIADD R58, R58, UR6 ;  /* 0x000000063a3a7c36 */ /* 0x000fe20008000000 */
[----:B------:R-:W-:-:S02]  /*1703a0*/  SHF.R.U32.HI R15, RZ, 0x8, R15 ;  /* 0x00000008ff0f7819 */ /* 0x000fc4000001160f */
[----:B------:R-:W-:Y:S01]  /*1703b0*/  SHF.R.U32.HI R6, RZ, 0x8, R6 ;  /* 0x00000008ff067819 */ /* 0x000fe20000011606 */
[----:B------:R-:W-:Y:S01]  /*1703c0*/  ULDC UR6, c[0x0][0x248] ;  /* 0x0000920000067ab9 */ /* 0x000fe20000000800 */
[----:B------:R-:W-:Y:S02]  /*1703d0*/  IADD3 R42, P0, R58, R36, RZ ;  /* 0x000000243a2a7210 */ /* 0x000fe40007f1e0ff */
[----:B------:R-:W-:Y:S02]  /*1703e0*/  LOP3.LUT R6, R6, 0xffff, RZ, 0xc0, !PT ;  /* 0x0000ffff06067812 */ /* 0x000fe400078ec0ff */
[----:B--2---:R-:W-:Y:S02]  /*1703f0*/  LOP3.LUT R13, R9, 0xffff, RZ, 0xc0, !PT ;  /* 0x0000ffff090d7812 */ /* 0x004fe400078ec0ff */
[----:B------:R-:W2:Y:S02]  /*170400*/  LDL.LU R9, [R1+0x18ac] ;  /* 0x0018ac0001097983 */ /* 0x000ea40000300800 */
[----:B------:R-:W-:-:S02]  /*170410*/  PRMT R60, R11, 0x3340, R13 ;  /* 0x000033400b3c7816 */ /* 0x000fc4000000000d */
[----:B------:R-:W-:Y:S02]  /*170420*/  SHF.R.U32.HI R11, RZ, 0x8, R11 ;  /* 0x00000008ff0b7819 */ /* 0x000fe4000001160b */
[----:B------:R-:W-:Y:S02]  /*170430*/  PRMT R19, R60, 0x5410, R59 ;  /* 0x000054103c137816 */ /* 0x000fe4000000003b */
[----:B------:R-:W-:Y:S02]  /*170440*/  SHF.R.S32.HI R59, RZ, 0x1f, R58 ;  /* 0x0000001fff3b7819 */ /* 0x000fe4000001143a */
[----:B------:R-:W-:Y:S02]  /*170450*/  SHF.R.U32.HI R60, RZ, 0x8, R17 ;  /* 0x00000008ff3c7819 */ /* 0x000fe40000011611 */
[----:B------:R-:W-:Y:S02]  /*170460*/  SHF.R.U32.HI R13, RZ, 0x8, R13 ;  /* 0x00000008ff0d7819 */ /* 0x000fe4000001160d */
[----:B------:R-:W-:-:S02]  /*170470*/  LOP3.LUT R17, R15, 0xffff, RZ, 0xc0, !PT ;  /* 0x0000ffff0f117812 */ /* 0x000fc400078ec0ff */
[----:B------:R-:W-:Y:S01]  /*170480*/  LOP3.LUT R60, R60, 0xffff, RZ, 0xc0, !PT ;  /* 0x0000ffff3c3c7812 */ /* 0x000fe200078ec0ff */
[----:B------:R-:W-:Y:S01]  /*170490*/  IMAD.X R43, R59, 0x1, R37, P0 ;  /* 0x000000013b2b7824 */ /* 0x000fe200000e0625 */
[----:B------:R-:W-:Y:S02]  /*1704a0*/  LOP3.LUT R11, R11, 0xffff, RZ, 0xc0, !PT ;  /* 0x0000ffff0b0b7812 */ /* 0x000fe400078ec0ff */
[----:B------:R-:W-:Y:S02]  /*1704b0*/  LOP3.LUT R13, R13, 0xffff, RZ, 0xc0, !PT ;  /* 0x0000ffff0d0d7812 */ /* 0x000fe400078ec0ff */
[----:B------:R-:W-:Y:S01]  /*1704c0*/  PRMT R17, R17, 0x3340, R60 ;  /* 0x0000334011117816 */ /* 0x000fe2000000003c */
[----:B------:R-:W-:Y:S04]  /*1704d0*/  STL [R1+0x18a8], R19 ;  /* 0x0018a81301007387 */ /* 0x000fe80000100800 */
[----:B------:R0:W-:Y:S04]  /*1704e0*/  STL.64 [R1+0xaf0], R42 ;  /* 0x000af02a01007387 */ /* 0x0001e80000100a00 */
[----:B------:R-:W4:Y:S01]  /*1704f0*/  LDL.LU R15, [R1+0x5158] ;  /* 0x00515800010f7983 */ /* 0x000f220000300800 */
[----:B------:R-:W-:-:S03]  /*170500*/  PRMT R13, R11, 0x3340, R13 ;  /* 0x000033400b0d7816 */ /* 0x000fc6000000000d */
[----:B------:R-:W4:Y:S04]  /*170510*/  LDL.LU R11, [R1+0x840] ;  /* 0x00084000010b7983 */ /* 0x000f280000300800 */
[----:B------:R-:W-:Y:S04]  /*170520*/  STL [R1+0x674], R17 ;  /* 0x0006741101007387 */ /* 0x000fe80000100800 */
[----:B------:R-:W4:Y:S01]  /*170530*/  LDL.LU R25, [R1+0x1ca8] ;  /* 0x001ca80001197983 */ /* 0x000f220000300800 */
[----:B------:R-:W-:Y:S02]  /*170540*/  SHF.R.U32.HI R60, RZ, 0x8, R7 ;  /* 0x00000008ff3c7819 */ /* 0x000fe40000011607 */
[----:B0-----:R-:W-:-:S02]  /*170550*/  IADD3 R42, P0, R58, R34, RZ ;  /* 0x000000223a2a7210 */ /* 0x001fc40007f1e0ff */
[----:B------:R-:W-:Y:S01]  /*170560*/  LOP3.LUT R60, R60, 0xffff, RZ, 0xc0, !PT ;  /* 0x0000ffff3c3c7812 */ /* 0x000fe200078ec0ff */
[----:B------:R0:W-:Y:S01]  /*170570*/  STL [R1+0x670], R13 ;  /* 0x0006700d01007387 */ /* 0x0001e20000100800 */
[--C-:B------:R-:W-:Y:S01]  /*170580*/  PRMT R7, R6, 0x3340, R0.reuse ;  /* 0x0000334006077816 */ /* 0x100fe20000000000 */
[----:B------:R-:W-:Y:S01]  /*170590*/  IMAD.X R43, R59, 0x1, R35, P0 ;  /* 0x000000013b2b7824 */ /* 0x000fe200000e0623 */
[----:B0-----:R-:W-:-:S04]  /*1705a0*/  PRMT R13, R60, 0x3340, R0 ;  /* 0x000033403c0d7816 */ /* 0x001fc80000000000 */
[----:B------:R-:W-:Y:S04]  /*1705b0*/  STL.64 [R1+0xaf8], R42 ;  /* 0x000af82a01007387 */ /* 0x000fe80000100a00 */
[----:B------:R0:W-:Y:S04]  /*1705c0*/  STL [R1+0x214], R13 ;  /* 0x0002140d01007387 */ /* 0x0001e80000100800 */
[----:B------:R2:W-:Y:S01]  /*1705d0*/  STL [R1+0x210], R7 ;  /* 0x0002100701007387 */ /* 0x0005e20000100800 */
[----:B---3--:R-:W-:Y:S02]  /*1705e0*/  LOP3.LUT R6, R10, 0xffff, RZ, 0xc0, !PT ;  /* 0x0000ffff0a067812 */ /* 0x008fe400078ec0ff */
[----:B------:R-:W-:-:S02]  /*1705f0*/  LOP3.LUT R10, R61, 0xffff, RZ, 0xc0, !PT ;  /* 0x0000ffff3d0a7812 */ /* 0x000fc400078ec0ff */
[----:B------:R-:W3:Y:S04]  /*170600*/  LDL.LU R61, [R1+0x6d28] ;  /* 0x006d2800013d7983 */ /* 0x000ee80000300800 */
[----:B------:R-:W3:Y:S04]  /*170610*/  LDL.LU R23, [R1+0x515c] ;  /* 0x00515c0001177983 */ /* 0x000ee80000300800 */
[----:B------:R-:W3:Y:S04]  /*170620*/  LDL.LU R17, [R1+0x84c] ;  /* 0x00084c0001117983 */ /* 0x000ee80000300800 */
[----:B0-----:R-:W3:Y:S01]  /*170630*/  LDL.LU R13, [R1+0x1c9c] ;  /* 0x001c9c00010d7983 */ /* 0x001ee20000300800 */
[----:B------:R-:W-:-:S02]  /*170640*/  PRMT R60, R10, 0x3340, R0 ;  /* 0x000033400a3c7816 */ /* 0x000fc40000000000 */
[----:B------:R-:W-:-:S05]  /*170650*/  IADD3 R42, P0, R58, R38, RZ ;  /* 0x000000263a2a7210 */ /* 0x000fca0007f1e0ff */
[----:B------:R-:W-:Y:S01]  /*170660*/  IMAD.X R43, R59, 0x1, R39, P0 ;  /* 0x000000013b2b7824 */ /* 0x000fe200000e0627 */
[----:B--2---:R-:W-:-:S04]  /*170670*/  LOP3.LUT R7, R9, 0xffff, RZ, 0xc0, !PT ;  /* 0x0000ffff09077812 */ /* 0x004fc800078ec0ff */
[--C-:B------:R-:W-:Y:S02]  /*170680*/  PRMT R9, R6, 0x3340, R7.reuse ;  /* 0x0000334006097816 */ /* 0x100fe40000000007 */
[----:B------:R-:W-:Y:S02]  /*170690*/  SHF.R.U32.HI R6, RZ, 0x8, R6 ;  /* 0x00000008ff067819 */ /* 0x000fe40000011606 */
[----:B------:R-:W-:Y:S02]  /*1706a0*/  PRMT R9, R9, 0x5410, R60 ;  /* 0x0000541009097816 */ /* 0x000fe4000000003c */
[----:B------:R-:W-:Y:S02]  /*1706b0*/  SHF.R.U32.HI R60, RZ, 0x8, R7 ;  /* 0x00000008ff3c7819 */ /* 0x000fe40000011607 */
[----:B------:R-:W-:Y:S02]  /*1706c0*/  LOP3.LUT R6, R6, 0xffff, RZ, 0xc0, !PT ;  /* 0x0000ffff06067812 */ /* 0x000fe400078ec0ff */
[----:B------:R-:W-:Y:S01]  /*1706d0*/  LOP3.LUT R60, R60, 0xffff, RZ, 0xc0, !PT ;  /* 0x0000ffff3c3c7812 */ /* 0x000fe200078ec0ff */
[----:B------:R0:W-:Y:S04]  /*1706e0*/  STL [R1+0x189c], R9 ;  /* 0x00189c0901007387 */ /* 0x0001e80000100800 */
[----:B------:R1:W-:Y:S01]  /*1706f0*/  STL.64 [R1+0xae8], R42 ;  /* 0x000ae82a01007387 */ /* 0x0003e20000100a00 */
[----:B----4-:R-:W-:-:S02]  /*170700*/  LOP3.LUT R7, R15, 0xffff, RZ, 0xc0, !PT ;  /* 0x0000ffff0f077812 */ /* 0x010fc400078ec0ff */
[----:B------:R-:W-:Y:S02]  /*170710*/  LOP3.LUT R11, R11, 0xffff, RZ, 0xc0, !PT ;  /* 0x0000ffff0b0b7812 */ /* 0x000fe400078ec0ff */
[----:B0-----:R-:W-:Y:S02]  /*170720*/  PRMT R9, R6, 0x3340, R60 ;  /* 0x0000334006097816 */ /* 0x001fe4000000003c */
[----:B------:R-:W-:Y:S02]  /*170730*/  LOP3.LUT R6, R25, 0xffff, RZ, 0xc0, !PT ;  /* 0x0000ffff19067812 */ /* 0x000fe400078ec0ff */
[----:B------:R-:W-:Y:S02]  /*170740*/  PRMT R60, R11, 0x3340, R0 ;  /* 0x000033400b3c7816 */ /* 0x000fe40000000000 */
[----:B-1----:R-:W-:Y:S01]  /*170750*/  IADD3 R42, P0, R58, R40, RZ ;  /* 0x000000283a2a7210 */ /* 0x002fe20007f1e0ff */
[----:B------:R0:W-:Y:S04]  /*170760*/  STL [R1+0x6acc], R9 ;  /* 0x006acc0901007387 */ /* 0x0001e80000100800 */
[----:B------:R-:W2:Y:S04]  /*170770*/  LDL.LU R21, [R1+0x3ac] ;  /* 0x0003ac0001157983 */ /* 0x000ea80000300800 */
[----:B------:R-:W4:Y:S04]  /*170780*/  LDL.LU R19, [R1+0x27b0] ;  /* 0x0027b00001137983 */ /* 0x000f280000300800 */
[----:B------:R-:W4:Y:S01]  /*170790*/  LDL.LU R15, [R1+0x18c8] ;  /* 0x0018c800010f7983 */ /* 0x000f220000300800 */
[----:B------:R-:W-:Y:S01]  /*1707a0*/  IMAD.X R43, R59, 0x1, R41, P0 ;  /* 0x000000013b2b7824 */ /* 0x000fe200000e0629 */
[----:B------:R-:W-:-:S02]  /*1707b0*/  SHF.R.U32.HI R59, RZ, 0x8, R6 ;  /* 0x00000008ff3b7819 */ /* 0x000fc40000011606 */
[----:B0-----:R-:W-:-:S04]  /*1707c0*/  PRMT R9, R7, 0x3340, R6 ;  /* 0x0000334007097816 */ /* 0x001fc80000000006 */
        /* <DEDUP_REMOVED lines=8> */
[----:B---3--:R-:W-:-:S02]  /*170850*/  LOP3.LUT R9, R23, 0xffff, RZ, 0xc0, !PT ;  /* 0x0000ffff17097812 */ /* 0x008fc400078ec0ff */
[----:B------:R-:W-:Y:S02]  /*170860*/  LOP3.LUT R6, R17, 0xffff, RZ, 0xc0, !PT ;  /* 0x0000ffff11067812 */ /* 0x000fe400078ec0ff */
[----:B0-----:R-:W-:Y:S01]  /*170870*/  LOP3.LUT R7, R13, 0xffff, RZ, 0xc0, !PT ;  /* 0x0000ffff0d077812 */ /* 0x001fe200078ec0ff */
[----:B------:R-:W3:Y:S01]  /*170880*/  LDL.LU R17, [R1+0x27b4] ;  /* 0x0027b40001117983 */ /* 0x000ee20000300800 */
[----:B------:R-:W-:Y:S02]  /*170890*/  PRMT R59, R6, 0x3340, R0 ;  /* 0x00003340063b7816 */ /* 0x000fe40000000000 */
[----:B------:R-:W-:-:S04]  /*1708a0*/  PRMT R60, R9, 0x3340, R7 ;  /* 0x00003340093c7816 */ /* 0x000fc80000000007 */
[----:B------:R-:W-:-:S05]  /*1708b0*/  PRMT R13, R60, 0x5410, R59 ;  /* 0x000054103c0d7816 */ /* 0x000fca000000003b */
[----:B------:R0:W-:Y:S04]  /*1708c0*/  STL [R1+0x1888], R13 ;  /* 0x0018880d01007387 */ /* 0x0001e80000100800 */
[----:B0-----:R-:W3:Y:S01]  /*1708d0*/  LDL.LU R13, [R1+0x18bc] ;  /* 0x0018bc00010d7983 */ /* 0x001ee20000300800 */
[----:B------:R-:W-:Y:S02]  /*1708e0*/  SHF.R.U32.HI R60, RZ, 0x8, R9 ;  /* 0x00000008ff3c7819 */ /* 0x000fe40000011609 */
[----:B------:R-:W-:Y:S02]  /*1708f0*/  SHF.R.U32.HI R59, RZ, 0x8, R7 ;  /* 0x00000008ff3b7819 */ /* 0x000fe40000011607 */
[----:B------:R-:W-:Y:S02]  /*170900*/  SHF.R.U32.HI R6, RZ, 0x8, R6 ;  /* 0x00000008ff067819 */ /* 0x000fe40000011606 */
[----:B------:R-:W-:-:S02]  /*170910*/  LOP3.LUT R60, R60, 0xffff, RZ, 0xc0, !PT ;  /* 0x0000ffff3c3c7812 */ /* 0x000fc400078ec0ff */
[----:B------:R-:W-:Y:S02]  /*170920*/  LOP3.LUT R59, R59, 0xffff, RZ, 0xc0, !PT ;  /* 0x0000ffff3b3b7812 */ /* 0x000fe400078ec0ff */
[----:B------:R-:W-:Y:S02]  /*170930*/  LOP3.LUT R6, R6, 0xffff, RZ, 0xc0, !PT ;  /* 0x0000ffff06067812 */ /* 0x000fe400078ec0ff */
[----:B------:R-:W-:Y:S02]  /*170940*/  PRMT R7, R60, 0x3340, R59 ;  /* 0x000033403c077816 */ /* 0x000fe4000000003b */
[----:B------:R-:W-:-:S03]  /*170950*/  PRMT R9, R6, 0x3340, R0 ;  /* 0x0000334006097816 */ /* 0x000fc60000000000 */
[----:B------:R4:W-:Y:S04]  /*170960*/  STL [R1+0x664], R7 ;  /* 0x0006640701007387 */ /* 0x0009e80000100800 */
[----:B------:R0:W-:Y:S01]  /*170970*/  STL [R1+0x20c], R9 ;  /* 0x00020c0901007387 */ /* 0x0001e20000100800 */
[----:B------:R-:W-:Y:S01]  /*170980*/  VIADD R58, R58, UR6 ;  /* 0x000000063a3a7c36 */ /* 0x000fe20008000000 */
[----:B------:R-:W-:-:S04]  /*170990*/  ULDC UR6, c[0x0][0x248] ;  /* 0x0000920000067ab9 */ /* 0x000fc80000000800 */
[----:B------:R-:W-:Y:S02]  /*1709a0*/  IADD3 R42, P0, R58, R36, RZ ;  /* 0x000000243a2a7210 */ /* 0x000fe40007f1e0ff */
[----:B--2---:R-:W-:Y:S02]  /*1709b0*/  LOP3.LUT R6, R21, 0xffff, RZ, 0xc0, !PT ;  /* 0x0000ffff15067812 */ /* 0x004fe400078ec0ff */
[----:B----4-:R-:W-:Y:S02]  /*1709c0*/  LOP3.LUT R7, R19, 0xffff, RZ, 0xc0, !PT ;  /* 0x0000ffff13077812 */ /* 0x010fe400078ec0ff */
[----:B0-----:R-:W-:Y:S02]  /*1709d0*/  LOP3.LUT R9, R15, 0xffff, RZ, 0xc0, !PT ;  /* 0x0000ffff0f097812 */ /* 0x001fe400078ec0ff */
[----:B------:R-:W-:Y:S02]  /*1709e0*/  PRMT R59, R6, 0x3340, R0 ;  /* 0x00003340063b7816 */ /* 0x000fe40000000000 */
[----:B------:R-:W-:-:S04]  /*1709f0*/  PRMT R60, R7, 0x3340, R9 ;  /* 0x00003340073c7816 */ /* 0x000fc80000000009 */
[----:B------:R-:W-:Y:S02]  /*170a00*/  PRMT R15, R60, 0x5410, R59 ;  /* 0x000054103c0f7816 */ /* 0x000fe4000000003b */
[----:B------:R-:W-:-:S05]  /*170a10*/  SHF.R.S32.HI R59, RZ, 0x1f, R58 ;  /* 0x0000001fff3b7819 */ /* 0x000fca000001143a */
[----:B------:R-:W-:Y:S01]  /*170a20*/  IMAD.X R43, R59, 0x1, R37, P0 ;  /* 0x000000013b2b7824 */ /* 0x000fe200000e0625 */
[----:B------:R0:W-:Y:S01]  /*170a30*/  STL [R1+0x8e0], R15 ;  /* 0x0008e00f01007387 */ /* 0x0001e20000100800 */
[----:B------:R-:W-:Y:S02]  /*170a40*/  SHF.R.U32.HI R7, RZ, 0x8, R7 ;  /* 0x00000008ff077819 */ /* 0x000fe40000011607 */
[----:B------:R-:W-:Y:S02]  /*170a50*/  SHF.R.U32.HI R9, RZ, 0x8, R9 ;  /* 0x00000008ff097819 */ /* 0x000fe40000011609 */
[----:B------:R-:W-:Y:S01]  /*170a60*/  SHF.R.U32.HI R60, RZ, 0x8, R11 ;  /* 0x00000008ff3c7819 */ /* 0x000fe2000001160b */
[----:B------:R-:W-:Y:S01]  /*170a70*/  STL.64 [R1+0xad8], R42 ;  /* 0x000ad82a01007387 */ /* 0x000fe20000100a00 */
[----:B------:R-:W-:Y:S02]  /*170a80*/  LOP3.LUT R7, R7, 0xffff, RZ, 0xc0, !PT ;  /* 0x0000ffff07077812 */ /* 0x000fe400078ec0ff */
[----:B------:R-:W-:Y:S01]  /*170a90*/  LOP3.LUT R9, R9, 0xffff, RZ, 0xc0, !PT ;  /* 0x0000ffff09097812 */ /* 0x000fe200078ec0ff */
[----:B0-----:R-:W2:Y:S04]  /*170aa0*/  LDL.LU R15, [R1+0x5160] ;  /* 0x00516000010f7983 */ /* 0x001ea80000300800 */
[----:B------:R-:W4:Y:S04]  /*170ab0*/  LDL.LU R11, [R1+0x8b4] ;  /* 0x0008b400010b7983 */ /* 0x000f280000300800 */
[----:B------:R-:W4:Y:S01]  /*170ac0*/  LDL.LU R23, [R1+0x23f0] ;  /* 0x0023f00001177983 */ /* 0x000f220000300800 */
[----:B------:R-:W-:-:S02]  /*170ad0*/  PRMT R19, R7, 0x3340, R9 ;  /* 0x0000334007137816 */ /* 0x000fc40000000009 */
[----:B------:R-:W-:Y:S02]  /*170ae0*/  LOP3.LUT R60, R60, 0xffff, RZ, 0xc0, !PT ;  /* 0x0000ffff3c3c7812 */ /* 0x000fe400078ec0ff */
[----:B------:R-:W-:Y:S02]  /*170af0*/  LOP3.LUT R7, R4, 0xffff, RZ, 0xc0, !PT ;  /* 0x0000ffff04077812 */ /* 0x000fe400078ec0ff */
[--C-:B------:R-:W-:Y:S02]  /*170b00*/  PRMT R21, R60, 0x3340, R0.reuse ;  /* 0x000033403c157816 */ /* 0x100fe40000000000 */
[----:B------:R-:W-:Y:S02]  /*170b10*/  PRMT R60, R7, 0x3340, R0 ;  /* 0x00003340073c7816 */ /* 0x000fe40000000000 */
[----:B---3--:R-:W-:Y:S01]  /*170b20*/  LOP3.LUT R9, R17, 0xffff, RZ, 0xc0, !PT ;  /* 0x0000ffff11097812 */ /* 0x008fe200078ec0ff */
[----:B------:R0:W-:Y:S04]  /*170b30*/  STL [R1+0x208], R21 ;  /* 0x0002081501007387 */ /* 0x0001e80000100800 */
[----:B------:R1:W-:Y:S04]  /*170b40*/  STL [R1+0x660], R19 ;  /* 0x0006601301007387 */ /* 0x0003e80000100800 */
[----:B------:R-:W3:Y:S01]  /*170b50*/  LDL.LU R4, [R1+0x6d24] ;  /* 0x006d240001047983 */ /* 0x000ee20000300800 */
[----:B------:R-:W-:-:S04]  /*170b60*/  LOP3.LUT R17, R13, 0xffff, RZ, 0xc0, !PT ;  /* 0x0000ffff0d117812 */ /* 0x000fc800078ec0ff */
[----:B------:R-:W-:-:S04]  /*170b70*/  PRMT R13, R9, 0x3340, R17 ;  /* 0x00003340090d7816 */ /* 0x000fc80000000011 */
[----:B------:R-:W-:-:S05]  /*170b80*/  PRMT R13, R13, 0x5410, R60 ;  /* 0x000054100d0d7816 */ /* 0x000fca000000003c */
[----:B------:R1:W-:Y:S04]  /*170b90*/  STL [R1+0x8d4], R13 ;  /* 0x0008d40d01007387 */ /* 0x0003e80000100800 */
[----:B0-----:R-:W3:Y:S04]  /*170ba0*/  LDL.LU R21, [R1+0x5164] ;  /* 0x0051640001157983 */ /* 0x001ee80000300800 */
[----:B-1----:R-:W3:Y:S04]  /*170bb0*/  LDL.LU R19, [R1+0x8e4] ;  /* 0x0008e40001137983 */ /* 0x002ee80000300800 */
[----:B------:R-:W3:Y:S01]  /*170bc0*/  LDL.LU R13, [R1+0x1cac] ;  /* 0x001cac00010d7983 */ /* 0x000ee20000300800 */
[----:B------:R-:W-:-:S02]  /*170bd0*/  IADD3 R42, P0, R58, R34, RZ ;  /* 0x000000223a2a7210 */ /* 0x000fc40007f1e0ff */
[----:B------:R-:W-:Y:S02]  /*170be0*/  SHF.R.U32.HI R9, RZ, 0x8, R9 ;  /* 0x00000008ff097819 */ /* 0x000fe40000011609 */
[----:B------:R-:W-:Y:S02]  /*170bf0*/  SHF.R.U32.HI R60, RZ, 0x8, R17 ;  /* 0x00000008ff3c7819 */ /* 0x000fe40000011611 */
[----:B------:R-:W-:Y:S01]  /*170c00*/  SHF.R.U32.HI R7, RZ, 0x8, R7 ;  /* 0x00000008ff077819 */ /* 0x000fe20000011607 */
[----:B------:R-:W-:Y:S01]  /*170c10*/  IMAD.X R43, R59, 0x1, R35, P0 ;  /* 0x000000013b2b7824 */ /* 0x000fe200000e0623 */
[----:B------:R-:W-:Y:S02]  /*170c20*/  LOP3.LUT R9, R9, 0xffff, RZ, 0xc0, !PT ;  /* 0x0000ffff09097812 */ /* 0x000fe400078ec0ff */
[----:B------:R-:W-:Y:S02]  /*170c30*/  LOP3.LUT R60, R60, 0xffff, RZ, 0xc0, !PT ;  /* 0x0000ffff3c3c7812 */ /* 0x000fe400078ec0ff */
[----:B------:R-:W-:Y:S01]  /*170c40*/  LOP3.LUT R7, R7, 0xffff, RZ, 0xc0, !PT ;  /* 0x0000ffff07077812 */ /* 0x000fe200078ec0ff */
[----:B------:R0:W-:Y:S01]  /*170c50*/  STL.64 [R1+0xac0], R42 ;  /* 0x000ac02a01007387 */ /* 0x0001e20000100a00 */
[----:B------:R-:W-:-:S02]  /*170c60*/  PRMT R9, R9, 0x3340, R60 ;  /* 0x0000334009097816 */ /* 0x000fc4000000003c */
[----:B------:R-:W-:Y:S02]  /*170c70*/  SHF.R.U32.HI R60, RZ, 0x8, R6 ;  /* 0x00000008ff3c7819 */ /* 0x000fe40000011606 */
[--C-:B------:R-:W-:Y:S02]  /*170c80*/  PRMT R7, R7, 0x3340, R0.reuse ;  /* 0x0000334007077816 */ /* 0x100fe40000000000 */
[----:B------:R-:W-:Y:S02]  /*170c90*/  LOP3.LUT R60, R60, 0xffff, RZ, 0xc0, !PT ;  /* 0x0000ffff3c3c7812 */ /* 0x000fe400078ec0ff */
[----:B0-----:R-:W-:Y:S02]  /*170ca0*/  IADD3 R42, P0, R58, R38, RZ ;  /* 0x000000263a2a7210 */ /* 0x001fe40007f1e0ff */
[----:B------:R-:W-:Y:S01]  /*170cb0*/  PRMT R6, R60, 0x3340, R0 ;  /* 0x000033403c067816 */ /* 0x000fe20000000000 */
[----:B------:R-:W-:Y:S02]  /*170cc0*/  STL [R1+0x628], R9 ;  /* 0x0006280901007387 */ /* 0x000fe40000100800 */
[----:B------:R-:W-:-:S02]  /*170cd0*/  IMAD.X R43, R59, 0x1, R39, P0 ;  /* 0x000000013b2b7824 */ /* 0x000fc400000e0627 */
[----:B------:R-:W-:Y:S04]  /*170ce0*/  STL [R1+0x204], R7 ;  /* 0x0002040701007387 */ /* 0x000fe80000100800 */
[----:B------:R0:W-:Y:S04]  /*170cf0*/  STL.64 [R1+0xaa8], R42 ;  /* 0x000aa82a01007387 */ /* 0x0001e80000100a00 */
[----:B------:R-:W3:Y:S04]  /*170d00*/  LDL.LU R17, [R1+0x27c0] ;  /* 0x0027c00001117983 */ /* 0x000ee80000300800 */
[----:B------:R1:W-:Y:S01]  /*170d10*/  STL [R1+0x200], R6 ;  /* 0x0002000601007387 */ /* 0x0003e20000100800 */
[----:B0-----:R-:W-:-:S05]  /*170d20*/  IADD3 R42, P0, R58, R40, RZ ;  /* 0x000000283a2a7210 */ /* 0x001fca0007f1e0ff */
[----:B------:R-:W-:Y:S01]  /*170d30*/  IMAD.X R43, R59, 0x1, R41, P0 ;  /* 0x000000013b2b7824 */ /* 0x000fe200000e0629 */
[----:B--2---:R-:W-:Y:S02]  /*170d40*/  LOP3.LUT R7, R15, 0xffff, RZ, 0xc0, !PT ;  /* 0x0000ffff0f077812 */ /* 0x004fe400078ec0ff */
[----:B----4-:R-:W-:Y:S02]  /*170d50*/  LOP3.LUT R11, R11, 0xffff, RZ, 0xc0, !PT ;  /* 0x0000ffff0b0b7812 */ /* 0x010fe400078ec0ff */
[----:B-1----:R-:W-:Y:S01]  /*170d60*/  LOP3.LUT R6, R23, 0xffff, RZ, 0xc0, !PT ;  /* 0x0000ffff17067812 */ /* 0x002fe200078ec0ff */
[----:B------:R-:W2:Y:S01]  /*170d70*/  LDL.LU R15, [R1+0x18d8] ;  /* 0x0018d800010f7983 */ /* 0x000ea20000300800 */
[----:B------:R-:W-:Y:S02]  /*170d80*/  PRMT R60, R11, 0x3340, R0 ;  /* 0x000033400b3c7816 */ /* 0x000fe40000000000 */
[--C-:B------:R-:W-:Y:S02]  /*170d90*/  PRMT R9, R7, 0x3340, R6.reuse ;  /* 0x0000334007097816 */ /* 0x100fe40000000006 */
        /* <DEDUP_REMOVED lines=10> */
[----:B0-----:R-:W-:-:S04]  /*170e40*/  LOP3.LUT R9, R19, 0xffff, RZ, 0xc0, !PT ;  /* 0x0000ffff13097812 */ /* 0x001fc800078ec0ff */
[----:B------:R-:W-:Y:S02]  /*170e50*/  PRMT R59, R9, 0x3340, R0 ;  /* 0x00003340093b7816 */ /* 0x000fe40000000000 */
[----:B-1----:R-:W-:Y:S02]  /*170e60*/  LOP3.LUT R7, R13, 0xffff, RZ, 0xc0, !PT ;  /* 0x0000ffff0d077812 */ /* 0x002fe400078ec0ff */
[----:B------:R-:W3:Y:S02]  /*170e70*/  LDL.LU R13, [R1+0x27c4] ;  /* 0x0027c400010d7983 */ /* 0x000ee40000300800 */
[----:B------:R-:W-:-:S04]  /*170e80*/  PRMT R60, R6, 0x3340, R7 ;  /* 0x00003340063c7816 */ /* 0x000fc80000000007 */
[----:B------:R-:W-:Y:S02]  /*170e90*/  PRMT R19, R60, 0x5410, R59 ;  /* 0x000054103c137816 */ /* 0x000fe4000000003b */
[----:B------:R-:W-:-:S03]  /*170ea0*/  SHF.R.U32.HI R59, RZ, 0x8, R11 ;  /* 0x00000008ff3b7819 */ /* 0x000fc6000001160b */
[----:B------:R0:W-:Y:S04]  /*170eb0*/  STL [R1+0x8c8], R19 ;  /* 0x0008c81301007387 */ /* 0x0001e80000100800 */
[----:B------:R-:W4:Y:S01]  /*170ec0*/  LDL.LU R11, [R1+0x18cc] ;  /* 0x0018cc00010b7983 */ /* 0x000f220000300800 */
[----:B------:R-:W-:Y:S02]  /*170ed0*/  SHF.R.U32.HI R6, RZ, 0x8, R6 ;  /* 0x00000008ff067819 */ /* 0x000fe40000011606 */
[----:B------:R-:W-:Y:S02]  /*170ee0*/  SHF.R.U32.HI R60, RZ, 0x8, R7 ;  /* 0x00000008ff3c7819 */ /* 0x000fe40000011607 */
[----:B------:R-:W-:Y:S02]  /*170ef0*/  LOP3.LUT R59, R59, 0xffff, RZ, 0xc0, !PT ;  /* 0x0000ffff3b3b7812 */ /* 0x000fe400078ec0ff */
[----:B------:R-:W-:-:S02]  /*170f00*/  LOP3.LUT R6, R6, 0xffff, RZ, 0xc0, !PT ;  /* 0x0000ffff06067812 */ /* 0x000fc400078ec0ff */
[----:B------:R-:W-:Y:S02]  /*170f10*/  LOP3.LUT R60, R60, 0xffff, RZ, 0xc0, !PT ;  /* 0x0000ffff3c3c7812 */ /* 0x000fe400078ec0ff */
[----:B0-----:R-:W-:Y:S02]  /*170f20*/  PRMT R19, R59, 0x3340, R0 ;  /* 0x000033403b137816 */ /* 0x001fe40000000000 */
[----:B------:R-:W-:Y:S02]  /*170f30*/  PRMT R7, R6, 0x3340, R60 ;  /* 0x0000334006077816 */ /* 0x000fe4000000003c */
[----:B------:R-:W-:Y:S01]  /*170f40*/  LOP3.LUT R6, R4, 0xffff, RZ, 0xc0, !PT ;  /* 0x0000ffff04067812 */ /* 0x000fe200078ec0ff */
[----:B------:R-:W-:Y:S04]  /*170f50*/  STL [R1+0x1fc], R19 ;  /* 0x0001fc1301007387 */ /* 0x000fe80000100800 */
[----:B------:R-:W4:Y:S04]  /*170f60*/  LDL.LU R4, [R1+0x6d20] ;  /* 0x006d200001047983 */ /* 0x000f280000300800 */
[----:B------:R0:W-:Y:S01]  /*170f70*/  STL [R1+0x620], R7 ;  /* 0x0006200701007387 */ /* 0x0001e20000100800 */
[----:B------:R-:W-:-:S02]  /*170f80*/  PRMT R59, R6, 0x3340, R0 ;  /* 0x00003340063b7816 */ /* 0x000fc40000000000 */
[----:B0-----:R-:W-:Y:S01]  /*170f90*/  LOP3.LUT R7, R17, 0xffff, RZ, 0xc0, !PT ;  /* 0x0000ffff11077812 */ /* 0x001fe200078ec0ff */
[----:B------:R-:W-:Y:S01]  /*170fa0*/  VIADD R58, R58, UR6 ;  /* 0x000000063a3a7c36 */ /* 0x000fe20008000000 */
[----:B------:R-:W-:Y:S01]  /*170fb0*/  SHF.R.U32.HI R6, RZ, 0x8, R6 ;  /* 0x00000008ff067819 */ /* 0x000fe20000011606 */
[----:B------:R-:W-:-:S03]  /*170fc0*/  ULDC UR6, c[0x0][0x248] ;  /* 0x0000920000067ab9 */ /* 0x000fc60000000800 */
[----:B------:R-:W-:Y:S02]  /*170fd0*/  IADD3 R42, P0, R58, R36, RZ ;  /* 0x000000243a2a7210 */ /* 0x000fe40007f1e0ff */
[----:B------:R-:W-:Y:S02]  /*170fe0*/  LOP3.LUT R6, R6, 0xffff, RZ, 0xc0, !PT ;  /* 0x0000ffff06067812 */ /* 0x000fe400078ec0ff */
[----:B--2---:R-:W-:-:S04]  /*170ff0*/  LOP3.LUT R15, R15, 0xffff, RZ, 0xc0, !PT ;  /* 0x0000ffff0f0f7812 */ /* 0x004fc800078ec0ff */
[----:B------:R-:W-:-:S04]  /*171000*/  PRMT R60, R7, 0x3340, R15 ;  /* 0x00003340073c7816 */ /* 0x000fc8000000000f */
[----:B------:R-:W-:-:S05]  /*171010*/  PRMT R17, R60, 0x5410, R59 ;  /* 0x000054103c117816 */ /* 0x000fca000000003b */
[----:B------:R-:W-:Y:S04]  /*171020*/  STL [R1+0x8b8], R17 ;  /* 0x0008b81101007387 */ /* 0x000fe80000100800 */
[----:B------:R-:W2:Y:S04]  /*171030*/  LDL.LU R25, [R1+0x5168] ;  /* 0x0051680001197983 */ /* 0x000ea80000300800 */
[----:B------:R-:W2:Y:S04]  /*171040*/  LDL.LU R23, [R1+0x934] ;  /* 0x0009340001177983 */ /* 0x000ea80000300800 */
[----:B------:R-:W2:Y:S01]  /*171050*/  LDL.LU R21, [R1+0x23f4] ;  /* 0x0023f40001157983 */ /* 0x000ea20000300800 */
[----:B------:R-:W-:-:S02]  /*171060*/  SHF.R.U32.HI R7, RZ, 0x8, R7 ;  /* 0x00000008ff077819 */ /* 0x000fc40000011607 */
[----:B------:R-:W-:Y:S02]  /*171070*/  SHF.R.U32.HI R60, RZ, 0x8, R15 ;  /* 0x00000008ff3c7819 */ /* 0x000fe4000001160f */
[----:B------:R-:W-:Y:S02]  /*171080*/  SHF.R.S32.HI R59, RZ, 0x1f, R58 ;  /* 0x0000001fff3b7819 */ /* 0x000fe4000001143a */
[----:B------:R-:W-:Y:S02]  /*171090*/  LOP3.LUT R7, R7, 0xffff, RZ, 0xc0, !PT ;  /* 0x0000ffff07077812 */ /* 0x000fe400078ec0ff */
[----:B------:R-:W-:Y:S01]  /*1710a0*/  LOP3.LUT R60, R60, 0xffff, RZ, 0xc0, !PT ;  /* 0x0000ffff3c3c7812 */ /* 0x000fe200078ec0ff */
[----:B------:R-:W-:-:S03]  /*1710b0*/  IMAD.X R43, R59, 0x1, R37, P0 ;  /* 0x000000013b2b7824 */ /* 0x000fc600000e0625 */
[----:B------:R-:W-:Y:S02]  /*1710c0*/  PRMT R15, R7, 0x3340, R60 ;  /* 0x00003340070f7816 */ /* 0x000fe4000000003c */
[----:B------:R-:W-:Y:S01]  /*1710d0*/  PRMT R7, R6, 0x3340, R0 ;  /* 0x0000334006077816 */ /* 0x000fe20000000000 */
[----:B------:R0:W-:Y:S04]  /*1710e0*/  STL.64 [R1+0xa70], R42 ;  /* 0x000a702a01007387 */ /* 0x0001e80000100a00 */
[----:B------:R-:W-:Y:S04]  /*1710f0*/  STL [R1+0x618], R15 ;  /* 0x0006180f01007387 */ /* 0x000fe80000100800 */
[----:B------:R4:W-:Y:S01]  /*171100*/  STL [R1+0x1f8], R7 ;  /* 0x0001f80701007387 */ /* 0x0009e20000100800 */
[----:B0-----:R-:W-:-:S05]  /*171110*/  IADD3 R42, P0, R58, R34, RZ ;  /* 0x000000223a2a7210 */ /* 0x001fca0007f1e0ff */
[----:B------:R-:W-:Y:S01]  /*171120*/  IMAD.X R43, R59, 0x1, R35, P0 ;  /* 0x000000013b2b7824 */ /* 0x000fe200000e0623 */
[----:B---3--:R-:W-:Y:S02]  /*171130*/  LOP3.LUT R6, R13, 0xffff, RZ, 0xc0, !PT ;  /* 0x0000ffff0d067812 */ /* 0x008fe400078ec0ff */
[----:B------:R-:W-:Y:S02]  /*171140*/  LOP3.LUT R13, R61, 0xffff, RZ, 0xc0, !PT ;  /* 0x0000ffff3d0d7812 */ /* 0x000fe400078ec0ff */
[----:B------:R-:W3:Y:S02]  /*171150*/  LDL.LU R61, [R1+0x6d1c] ;  /* 0x006d1c00013d7983 */ /* 0x000ee40000300800 */
[----:B------:R-:W-:Y:S02]  /*171160*/  PRMT R60, R13, 0x3340, R0 ;  /* 0x000033400d3c7816 */ /* 0x000fe40000000000 */
[----:B----4-:R-:W-:-:S04]  /*171170*/  LOP3.LUT R7, R11, 0xffff, RZ, 0xc0, !PT ;  /* 0x0000ffff0b077812 */ /* 0x010fc800078ec0ff */
[----:B------:R-:W-:-:S04]  /*171180*/  PRMT R11, R6, 0x3340, R7 ;  /* 0x00003340060b7816 */ /* 0x000fc80000000007 */
[----:B------:R-:W-:-:S05]  /*171190*/  PRMT R11, R11, 0x5410, R60 ;  /* 0x000054100b0b7816 */ /* 0x000fca000000003c */
[----:B------:R0:W-:Y:S04]  /*1711a0*/  STL [R1+0x8b4], R11 ;  /* 0x0008b40b01007387 */ /* 0x0001e80000100800 */
[----:B------:R-:W4:Y:S04]  /*1711b0*/  LDL.LU R19, [R1+0x516c] ;  /* 0x00516c0001137983 */ /* 0x000f280000300800 */
[----:B------:R1:W-:Y:S04]  /*1711c0*/  STL.64 [R1+0xa48], R42 ;  /* 0x000a482a01007387 */ /* 0x0003e80000100a00 */
[----:B------:R-:W3:Y:S04]  /*1711d0*/  LDL.LU R17, [R1+0x17b8] ;  /* 0x0017b80001117983 */ /* 0x000ee80000300800 */
[----:B------:R-:W3:Y:S01]  /*1711e0*/  LDL.LU R15, [R1+0x23f8] ;  /* 0x0023f800010f7983 */ /* 0x000ee20000300800 */
[----:B------:R-:W-:-:S02]  /*1711f0*/  SHF.R.U32.HI R6, RZ, 0x8, R6 ;  /* 0x00000008ff067819 */ /* 0x000fc40000011606 */
[----:B------:R-:W-:Y:S02]  /*171200*/  SHF.R.U32.HI R7, RZ, 0x8, R7 ;  /* 0x00000008ff077819 */ /* 0x000fe40000011607 */
[----:B------:R-:W-:Y:S02]  /*171210*/  SHF.R.U32.HI R60, RZ, 0x8, R9 ;  /* 0x00000008ff3c7819 */ /* 0x000fe40000011609 */
[----:B------:R-:W-:Y:S02]  /*171220*/  LOP3.LUT R6, R6, 0xffff, RZ, 0xc0, !PT ;  /* 0x0000ffff06067812 */ /* 0x000fe400078ec0ff */
[----:B------:R-:W-:Y:S02]  /*171230*/  LOP3.LUT R7, R7, 0xffff, RZ, 0xc0, !PT ;  /* 0x0000ffff07077812 */ /* 0x000fe400078ec0ff */
[----:B------:R-:W-:Y:S02]  /*171240*/  LOP3.LUT R60, R60, 0xffff, RZ, 0xc0, !PT ;  /* 0x0000ffff3c3c7812 */ /* 0x000fe400078ec0ff */
[----:B0-----:R-:W-:-:S02]  /*171250*/  PRMT R11, R6, 0x3340, R7 ;  /* 0x00003340060b7816 */ /* 0x001fc40000000007 */
[----:B------:R-:W-:-:S03]  /*171260*/  PRMT R9, R60, 0x3340, R0 ;  /* 0x000033403c097816 */ /* 0x000fc60000000000 */
[----:B------:R-:W-:Y:S04]  /*171270*/  STL [R1+0x6ad0], R11 ;  /* 0x006ad00b01007387 */ /* 0x000fe80000100800 */
[----:B------:R0:W-:Y:S01]  /*171280*/  STL [R1+0x1f4], R9 ;  /* 0x0001f40901007387 */ /* 0x0001e20000100800 */
[----:B-1----:R-:W-:-:S05]  /*171290*/  IADD3 R42, P0, R58, R38, RZ ;  /* 0x000000263a2a7210 */ /* 0x002fca0007f1e0ff */
[----:B------:R-:W-:Y:S01]  /*1712a0*/  IMAD.X R43, R59, 0x1, R39, P0 ;  /* 0x000000013b2b7824 */ /* 0x000fe200000e0627 */
[----:B--2---:R-:W-:Y:S02]  /*1712b0*/  LOP3.LUT R7, R25, 0xffff, RZ, 0xc0, !PT ;  /* 0x0000ffff19077812 */ /* 0x004fe400078ec0ff */
[----:B------:R-:W-:Y:S02]  /*1712c0*/  LOP3.LUT R6, R23, 0xffff, RZ, 0xc0, !PT ;  /* 0x0000ffff17067812 */ /* 0x000fe400078ec0ff */
[----:B0-----:R-:W-:Y:S02]  /*1712d0*/  LOP3.LUT R9, R21, 0xffff, RZ, 0xc0, !PT ;  /* 0x0000ffff15097812 */ /* 0x001fe400078ec0ff */
[----:B------:R-:W-:Y:S02]  /*1712e0*/  PRMT R60, R6, 0x3340, R0 ;  /* 0x00003340063c7816 */ /* 0x000fe40000000000 */
[----:B------:R-:W-:-:S04]  /*1712f0*/  PRMT R11, R7, 0x3340, R9 ;  /* 0x00003340070b7816 */ /* 0x000fc80000000009 */
[----:B------:R-:W-:Y:S02]  /*171300*/  PRMT R11, R11, 0x5410, R60 ;  /* 0x000054100b0b7816 */ /* 0x000fe4000000003c */
[----:B------:R-:W-:-:S03]  /*171310*/  SHF.R.U32.HI R7, RZ, 0x8, R7 ;  /* 0x00000008ff077819 */ /* 0x000fc60000011607 */
[----:B------:R-:W-:Y:S04]  /*171320*/  STL [R1+0x8a8], R11 ;  /* 0x0008a80b01007387 */ /* 0x000fe80000100800 */
[----:B------:R-:W2:Y:S04]  /*171330*/  LDL.LU R29, [R1+0x720] ;  /* 0x00072000011d7983 */ /* 0x000ea80000300800 */
[----:B------:R-:W2:Y:S04]  /*171340*/  LDL.LU R27, [R1+0x27e8] ;  /* 0x0027e800011b7983 */ /* 0x000ea80000300800 */
[----:B------:R0:W-:Y:S01]  /*171350*/  STL.64 [R1+0xa20], R42 ;  /* 0x000a202a01007387 */ /* 0x0001e20000100a00 */
[----:B------:R-:W-:-:S02]  /*171360*/  SHF.R.U32.HI R60, RZ, 0x8, R9 ;  /* 0x00000008ff3c7819 */ /* 0x000fc40000011609 */
[----:B------:R-:W-:Y:S01]  /*171370*/  LOP3.LUT R7, R7, 0xffff, RZ, 0xc0, !PT ;  /* 0x0000ffff07077812 */ /* 0x000fe200078ec0ff */
[----:B------:R-:W2:Y:S01]  /*171380*/  LDL.LU R25, [R1+0x18e8] ;  /* 0x0018e80001197983 */ /* 0x000ea20000300800 */
[----:B------:R-:W-:Y:S02]  /*171390*/  LOP3.LUT R60, R60, 0xffff, RZ, 0xc0, !PT ;  /* 0x0000ffff3c3c7812 */ /* 0x000fe400078ec0ff */
[----:B0-----:R-:W-:Y:S02]  /*1713a0*/  IADD3 R42, P0, R58, R40, RZ ;  /* 0x000000283a2a7210 */ /* 0x001fe40007f1e0ff */
[----:B------:R-:W-:-:S03]  /*1713b0*/  PRMT R7, R7, 0x3340, R60 ;  /* 0x0000334007077816 */ /* 0x000fc6000000003c */
[----:B------:R-:W-:Y:S01]  /*1713c0*/  IMAD.X R43, R59, 0x1, R41, P0 ;  /* 0x000000013b2b7824 */ /* 0x000fe200000e0629 */
[----:B------:R-:W-:Y:S01]  /*1713d0*/  SHF.R.U32.HI R59, RZ, 0x8, R6 ;  /* 0x00000008ff3b7819 */ /* 0x000fe20000011606 */
[----:B------:R0:W-:Y:S03]  /*1713e0*/  STL [R1+0x610], R7 ;  /* 0x0006100701007387 */ /* 0x0001e60000100800 */
[----:B------:R-:W-:Y:S01]  /*1713f0*/  LOP3.LUT R59, R59, 0xffff, RZ, 0xc0, !PT ;  /* 0x0000ffff3b3b7812 */ /* 0x000fe200078ec0ff */
[----:B------:R-:W-:Y:S03]  /*171400*/  STL.64 [R1+0xa40], R42 ;  /* 0x000a402a01007387 */ /* 0x000fe60000100a00 */
[----:B0-----:R-:W-:-:S05]  /*171410*/  PRMT R7, R59, 0x3340, R0 ;  /* 0x000033403b077816 */ /* 0x001fca0000000000 */
[----:B------:R0:W-:Y:S01]  /*171420*/  STL [R1+0x1f0], R7 ;  /* 0x0001f00701007387 */ /* 0x0001e20000100800 */
[----:B----4-:R-:W-:Y:S02]  /*171430*/  LOP3.LUT R9, R19, 0xffff, RZ, 0xc0, !PT ;  /* 0x0000ffff13097812 */ /* 0x010fe400078ec0ff */
[----:B---3--:R-:W-:Y:S02]  /*171440*/  LOP3.LUT R6, R17, 0xffff, RZ, 0xc0, !PT ;  /* 0x0000ffff11067812 */ /* 0x008fe400078ec0ff */
[----:B0-----:R-:W-:Y:S01]  /*171450*/  LOP3.LUT R7, R15, 0xffff, RZ, 0xc0, !PT ;  /* 0x0000ffff0f077812 */ /* 0x001fe200078ec0ff */
[----:B------:R-:W3:Y:S01]  /*171460*/  LDL.LU R17, [R1+0x27d8] ;  /* 0x0027d80001117983 */ /* 0x000ee20000300800 */
[----:B------:R-:W-:Y:S02]  /*171470*/  PRMT R59, R6, 0x3340, R0 ;  /* 0x00003340063b7816 */ /* 0x000fe40000000000 */
[----:B------:R-:W-:-:S04]  /*171480*/  PRMT R60, R9, 0x3340, R7 ;  /* 0x00003340093c7816 */ /* 0x000fc80000000007 */
[----:B------:R-:W-:-:S05]  /*171490*/  PRMT R11, R60, 0x5410, R59 ;  /* 0x000054103c0b7816 */ /* 0x000fca000000003b */
[----:B------:R-:W-:Y:S04]  /*1714a0*/  STL [R1+0x8a0], R11 ;  /* 0x0008a00b01007387 */ /* 0x000fe80000100800 */
[----:B------:R-:W4:Y:S04]  /*1714b0*/  LDL.LU R15, [R1+0x18dc] ;  /* 0x0018dc00010f7983 */ /* 0x000f280000300800 */
[----:B------:R-:W4:Y:S04]  /*1714c0*/  LDL.LU R21, [R1+0x5170] ;  /* 0x0051700001157983 */ /* 0x000f280000300800 */
[----:B------:R-:W4:Y:S04]  /*1714d0*/  LDL.LU R19, [R1+0x17bc] ;  /* 0x0017bc0001137983 */ /* 0x000f280000300800 */
        /* <DEDUP_REMOVED lines=11> */
[----:B------:R-:W-:Y:S01]  /*171590*/  VIADD R58, R58, UR6 ;  /* 0x000000063a3a7c36 */ /* 0x000fe20008000000 */
[----:B------:R-:W-:-:S04]  /*1715a0*/  ULDC UR6, c[0x0][0x248] ;  /* 0x0000920000067ab9 */ /* 0x000fc80000000800 */
[----:B------:R-:W-:Y:S02]  /*1715b0*/  IADD3 R42, P0, R58, R36, RZ ;  /* 0x000000243a2a7210 */ /* 0x000fe40007f1e0ff */
[----:B--2---:R-:W-:Y:S02]  /*1715c0*/  LOP3.LUT R6, R29, 0xffff, RZ, 0xc0, !PT ;  /* 0x0000ffff1d067812 */ /* 0x004fe400078ec0ff */
[----:B0-----:R-:W-:Y:S02]  /*1715d0*/  LOP3.LUT R7, R27, 0xffff, RZ, 0xc0, !PT ;  /* 0x0000ffff1b077812 */ /* 0x001fe400078ec0ff */
[----:B-1----:R-:W-:Y:S02]  /*1715e0*/  LOP3.LUT R9, R25, 0xffff, RZ, 0xc0, !PT ;  /* 0x0000ffff19097812 */ /* 0x002fe400078ec0ff */
[----:B------:R-:W-:Y:S02]  /*1715f0*/  PRMT R59, R6, 0x3340, R0 ;  /* 0x00003340063b7816 */ /* 0x000fe40000000000 */
[----:B------:R-:W-:-:S02]  /*171600*/  PRMT R60, R7, 0x3340, R9 ;  /* 0x00003340073c7816 */ /* 0x000fc40000000009 */
[----:B------:R-:W-:Y:S02]  /*171610*/  SHF.R.U32.HI R7, RZ, 0x8, R7 ;  /* 0x00000008ff077819 */ /* 0x000fe40000011607 */
[----:B------:R-:W-:Y:S02]  /*171620*/  SHF.R.U32.HI R6, RZ, 0x8, R6 ;  /* 0x00000008ff067819 */ /* 0x000fe40000011606 */
[----:B------:R-:W-:Y:S02]  /*171630*/  PRMT R11, R60, 0x5410, R59 ;  /* 0x000054103c0b7816 */ /* 0x000fe4000000003b */
[----:B------:R-:W-:Y:S02]  /*171640*/  SHF.R.U32.HI R60, RZ, 0x8, R9 ;  /* 0x00000008ff3c7819 */ /* 0x000fe40000011609 */
[----:B------:R-:W-:Y:S02]  /*171650*/  SHF.R.S32.HI R59, RZ, 0x1f, R58 ;  /* 0x0000001fff3b7819 */ /* 0x000fe4000001143a */
[----:B------:R-:W-:-:S02]  /*171660*/  LOP3.LUT R7, R7, 0xffff, RZ, 0xc0, !PT ;  /* 0x0000ffff07077812 */ /* 0x000fc400078ec0ff */
[----:B------:R-:W-:Y:S02]  /*171670*/  LOP3.LUT R6, R6, 0xffff, RZ, 0xc0, !PT ;  /* 0x0000ffff06067812 */ /* 0x000fe400078ec0ff */
[----:B------:R-:W-:Y:S01]  /*171680*/  LOP3.LUT R60, R60, 0xffff, RZ, 0xc0, !PT ;  /* 0x0000ffff3c3c7812 */ /* 0x000fe200078ec0ff */
[----:B------:R-:W-:Y:S01]  /*171690*/  IMAD.X R43, R59, 0x1, R37, P0 ;  /* 0x000000013b2b7824 */ /* 0x000fe200000e0625 */
[----:B------:R-:W-:Y:S02]  /*1716a0*/  PRMT R6, R6, 0x3340, R0 ;  /* 0x0000334006067816 */ /* 0x000fe40000000000 */
[----:B------:R-:W-:Y:S01]  /*1716b0*/  PRMT R7, R7, 0x3340, R60 ;  /* 0x0000334007077816 */ /* 0x000fe2000000003c */
[----:B------:R-:W-:Y:S04]  /*1716c0*/  STL [R1+0x894], R11 ;  /* 0x0008940b01007387 */ /* 0x000fe80000100800 */
[----:B------:R0:W-:Y:S04]  /*1716d0*/  STL.64 [R1+0xa18], R42 ;  /* 0x000a182a01007387 */ /* 0x0001e80000100a00 */
[----:B------:R-:W-:Y:S04]  /*1716e0*/  STL [R1+0x5b8], R7 ;  /* 0x0005b80701007387 */ /* 0x000fe80000100800 */
[----:B------:R1:W-:Y:S01]  /*1716f0*/  STL [R1+0x1e8], R6 ;  /* 0x0001e80601007387 */ /* 0x0003e20000100800 */
[----:B0-----:R-:W-:-:S02]  /*171700*/  IADD3 R42, P0, R58, R34, RZ ;  /* 0x000000223a2a7210 */ /* 0x001fc40007f1e0ff */
[----:B---3--:R-:W-:Y:S02]  /*171710*/  LOP3.LUT R11, R17, 0xffff, RZ, 0xc0, !PT ;  /* 0x0000ffff110b7812 */ /* 0x008fe400078ec0ff */
[----:B------:R-:W-:Y:S02]  /*171720*/  LOP3.LUT R17, R4, 0xffff, RZ, 0xc0, !PT ;  /* 0x0000ffff04117812 */ /* 0x000fe400078ec0ff */
[----:B------:R-:W2:Y:S04]  /*171730*/  LDL.LU R4, [R1+0x6d18] ;  /* 0x006d180001047983 */ /* 0x000ea80000300800 */
[----:B------:R-:W3:Y:S04]  /*171740*/  LDL.LU R29, [R1+0x5174] ;  /* 0x00517400011d7983 */ /* 0x000ee80000300800 */
[----:B------:R-:W2:Y:S01]  /*171750*/  LDL.LU R27, [R1+0x17cc] ;  /* 0x0017cc00011b7983 */ /* 0x000ea20000300800 */
[----:B------:R-:W-:-:S02]  /*171760*/  PRMT R60, R17, 0x3340, R0 ;  /* 0x00003340113c7816 */ /* 0x000fc40000000000 */
[----:B----4-:R-:W-:Y:S02]  /*171770*/  LOP3.LUT R15, R15, 0xffff, RZ, 0xc0, !PT ;  /* 0x0000ffff0f0f7812 */ /* 0x010fe400078ec0ff */
[----:B-1----:R-:W-:Y:S02]  /*171780*/  LOP3.LUT R6, R19, 0xffff, RZ, 0xc0, !PT ;  /* 0x0000ffff13067812 */ /* 0x002fe400078ec0ff */
[----:B------:R-:W4:Y:S01]  /*171790*/  LDL.LU R19, [R1+0x2404] ;  /* 0x0024040001137983 */ /* 0x000f220000300800 */
[----:B------:R-:W-:Y:S02]  /*1717a0*/  LOP3.LUT R7, R21, 0xffff, RZ, 0xc0, !PT ;  /* 0x0000ffff15077812 */ /* 0x000fe400078ec0ff */
[----:B------:R-:W-:Y:S02]  /*1717b0*/  PRMT R21, R11, 0x3340, R15 ;  /* 0x000033400b157816 */ /* 0x000fe4000000000f */
[----:B------:R-:W-:Y:S02]  /*1717c0*/  LOP3.LUT R9, R23, 0xffff, RZ, 0xc0, !PT ;  /* 0x0000ffff17097812 */ /* 0x000fe400078ec0ff */
[----:B------:R-:W-:-:S02]  /*1717d0*/  PRMT R23, R21, 0x5410, R60 ;  /* 0x0000541015177816 */ /* 0x000fc4000000003c */
[----:B------:R-:W-:Y:S02]  /*1717e0*/  PRMT R60, R6, 0x3340, R0 ;  /* 0x00003340063c7816 */ /* 0x000fe40000000000 */
[----:B------:R-:W-:Y:S01]  /*1717f0*/  PRMT R21, R7, 0x3340, R9 ;  /* 0x0000334007157816 */ /* 0x000fe20000000009 */
[----:B------:R-:W-:-:S03]  /*171800*/  IMAD.X R43, R59, 0x1, R35, P0 ;  /* 0x000000013b2b7824 */ /* 0x000fc600000e0623 */
[----:B------:R-:W-:Y:S01]  /*171810*/  PRMT R21, R21, 0x5410, R60 ;  /* 0x0000541015157816 */ /* 0x000fe2000000003c */
[----:B------:R0:W-:Y:S04]  /*171820*/  STL [R1+0x890], R23 ;  /* 0x0008901701007387 */ /* 0x0001e80000100800 */
[----:B------:R1:W-:Y:S04]  /*171830*/  STL [R1+0x884], R21 ;  /* 0x0008841501007387 */ /* 0x0003e80000100800 */
[----:B------:R1:W-:Y:S04]  /*171840*/  STL.64 [R1+0xa28], R42 ;  /* 0x000a282a01007387 */ /* 0x0003e80000100a00 */
[----:B------:R-:W4:Y:S04]  /*171850*/  LDL.LU R25, [R1+0x27f8] ;  /* 0x0027f80001197983 */ /* 0x000f280000300800 */
[----:B0-----:R-:W4:Y:S04]  /*171860*/  LDL.LU R23, [R1+0x7a4] ;  /* 0x0007a40001177983 */ /* 0x001f280000300800 */
[----:B-1----:R-:W4:Y:S01]  /*171870*/  LDL.LU R21, [R1+0x18f8] ;  /* 0x0018f80001157983 */ /* 0x002f220000300800 */
[----:B------:R-:W-:-:S02]  /*171880*/  SHF.R.U32.HI R11, RZ, 0x8, R11 ;  /* 0x00000008ff0b7819 */ /* 0x000fc4000001160b */
[----:B------:R-:W-:Y:S02]  /*171890*/  SHF.R.U32.HI R60, RZ, 0x8, R15 ;  /* 0x00000008ff3c7819 */ /* 0x000fe4000001160f */
[----:B------:R-:W-:Y:S02]  /*1718a0*/  LOP3.LUT R11, R11, 0xffff, RZ, 0xc0, !PT ;  /* 0x0000ffff0b0b7812 */ /* 0x000fe400078ec0ff */
[----:B------:R-:W-:Y:S02]  /*1718b0*/  LOP3.LUT R60, R60, 0xffff, RZ, 0xc0, !PT ;  /* 0x0000ffff3c3c7812 */ /* 0x000fe400078ec0ff */
[----:B------:R-:W-:Y:S02]  /*1718c0*/  SHF.R.U32.HI R7, RZ, 0x8, R7 ;  /* 0x00000008ff077819 */ /* 0x000fe40000011607 */
[----:B------:R-:W-:Y:S02]  /*1718d0*/  SHF.R.U32.HI R9, RZ, 0x8, R9 ;  /* 0x00000008ff097819 */ /* 0x000fe40000011609 */
[----:B------:R-:W-:-:S02]  /*1718e0*/  PRMT R15, R11, 0x3340, R60 ;  /* 0x000033400b0f7816 */ /* 0x000fc4000000003c */
[----:B------:R-:W-:Y:S02]  /*1718f0*/  SHF.R.U32.HI R60, RZ, 0x8, R6 ;  /* 0x00000008ff3c7819 */ /* 0x000fe40000011606 */
[----:B------:R-:W-:Y:S02]  /*171900*/  LOP3.LUT R7, R7, 0xffff, RZ, 0xc0, !PT ;  /* 0x0000ffff07077812 */ /* 0x000fe400078ec0ff */
[----:B------:R-:W-:Y:S02]  /*171910*/  LOP3.LUT R9, R9, 0xffff, RZ, 0xc0, !PT ;  /* 0x0000ffff09097812 */ /* 0x000fe400078ec0ff */
[----:B------:R-:W-:Y:S02]  /*171920*/  IADD3 R42, P0, R58, R38, RZ ;  /* 0x000000263a2a7210 */ /* 0x000fe40007f1e0ff */
[----:B------:R-:W-:Y:S02]  /*171930*/  LOP3.LUT R60, R60, 0xffff, RZ, 0xc0, !PT ;  /* 0x0000ffff3c3c7812 */ /* 0x000fe400078ec0ff */
[----:B------:R-:W-:Y:S01]  /*171940*/  PRMT R7, R7, 0x3340, R9 ;  /* 0x0000334007077816 */ /* 0x000fe20000000009 */
[----:B------:R-:W-:Y:S01]  /*171950*/  IMAD.X R43, R59, 0x1, R39, P0 ;  /* 0x000000013b2b7824 */ /* 0x000fe200000e0627 */
[----:B------:R-:W-:Y:S01]  /*171960*/  PRMT R6, R60, 0x3340, R0 ;  /* 0x000033403c067816 */ /* 0x000fe20000000000 */
[----:B------:R-:W-:Y:S04]  /*171970*/  STL [R1+0x6ad4], R15 ;  /* 0x006ad40f01007387 */ /* 0x000fe80000100800 */
[----:B------:R-:W-:Y:S04]  /*171980*/  STL [R1+0x5b4], R7 ;  /* 0x0005b40701007387 */ /* 0x000fe80000100800 */
[----:B------:R0:W-:Y:S04]  /*171990*/  STL.64 [R1+0xa58], R42 ;  /* 0x000a582a01007387 */ /* 0x0001e80000100a00 */
[----:B------:R4:W-:Y:S01]  /*1719a0*/  STL [R1+0x1e4], R6 ;  /* 0x0001e40601007387 */ /* 0x0009e20000100800 */
[----:B------:R-:W-:-:S05]  /*1719b0*/  IADD3 R46, P0, R58, R40, RZ ;  /* 0x000000283a2e7210 */ /* 0x000fca0007f1e0ff */
[----:B------:R-:W-:Y:S01]  /*1719c0*/  IMAD.X R47, R59, 0x1, R41, P0 ;  /* 0x000000013b2f7824 */ /* 0x000fe200000e0629 */
[----:B0-----:R-:W4:Y:S01]  /*1719d0*/  LDL.LU R42, [R1+0x27ec] ;  /* 0x0027ec00012a7983 */ /* 0x001f220000300800 */
[----:B---3--:R-:W-:Y:S02]  /*1719e0*/  LOP3.LUT R7, R29, 0xffff, RZ, 0xc0, !PT ;  /* 0x0000ffff1d077812 */ /* 0x008fe400078ec0ff */
[----:B--2---:R-:W-:-:S04]  /*1719f0*/  LOP3.LUT R9, R27, 0xffff, RZ, 0xc0, !PT ;  /* 0x0000ffff1b097812 */ /* 0x004fc800078ec0ff */
[----:B------:R-:W-:Y:S02]  /*171a00*/  PRMT R60, R9, 0x3340, R0 ;  /* 0x00003340093c7816 */ /* 0x000fe40000000000 */
[----:B----4-:R-:W-:Y:S02]  /*171a10*/  LOP3.LUT R6, R19, 0xffff, RZ, 0xc0, !PT ;  /* 0x0000ffff13067812 */ /* 0x010fe400078ec0ff */
[----:B------:R-:W2:Y:S02]  /*171a20*/  LDL.LU R19, [R1+0x18ec] ;  /* 0x0018ec0001137983 */ /* 0x000ea40000300800 */
[--C-:B------:R-:W-:Y:S02]  /*171a30*/  PRMT R11, R7, 0x3340, R6.reuse ;  /* 0x00003340070b7816 */ /* 0x100fe40000000006 */
[----:B------:R-:W-:Y:S02]  /*171a40*/  SHF.R.U32.HI R59, RZ, 0x8, R6 ;  /* 0x00000008ff3b7819 */ /* 0x000fe40000011606 */
[----:B------:R-:W-:-:S02]  /*171a50*/  PRMT R11, R11, 0x5410, R60 ;  /* 0x000054100b0b7816 */ /* 0x000fc4000000003c */
[----:B------:R-:W-:Y:S02]  /*171a60*/  SHF.R.U32.HI R60, RZ, 0x8, R7 ;  /* 0x00000008ff3c7819 */ /* 0x000fe40000011607 */
[----:B------:R-:W-:Y:S02]  /*171a70*/  LOP3.LUT R59, R59, 0xffff, RZ, 0xc0, !PT ;  /* 0x0000ffff3b3b7812 */ /* 0x000fe400078ec0ff */
[----:B------:R-:W-:Y:S01]  /*171a80*/  LOP3.LUT R60, R60, 0xffff, RZ, 0xc0, !PT ;  /* 0x0000ffff3c3c7812 */ /* 0x000fe200078ec0ff */
[----:B------:R0:W-:Y:S03]  /*171a90*/  STL [R1+0x880], R11 ;  /* 0x0008800b01007387 */ /* 0x0001e60000100800 */
[----:B------:R-:W-:Y:S01]  /*171aa0*/  PRMT R7, R60, 0x3340, R59 ;  /* 0x000033403c077816 */ /* 0x000fe2000000003b */
[----:B------:R-:W-:Y:S04]  /*171ab0*/  STL.64 [R1+0xa80], R46 ;  /* 0x000a802e01007387 */ /* 0x000fe80000100a00 */
[----:B------:R1:W-:Y:S01]  /*171ac0*/  STL [R1+0x5b0], R7 ;  /* 0x0005b00701007387 */ /* 0x0003e20000100800 */
[----:B------:R-:W-:-:S02]  /*171ad0*/  LOP3.LUT R6, R23, 0xffff, RZ, 0xc0, !PT ;  /* 0x0000ffff17067812 */ /* 0x000fc400078ec0ff */
[----:B0-----:R-:W-:Y:S02]  /*171ae0*/  LOP3.LUT R11, R25, 0xffff, RZ, 0xc0, !PT ;  /* 0x0000ffff190b7812 */ /* 0x001fe400078ec0ff */
[----:B------:R-:W-:Y:S02]  /*171af0*/  PRMT R59, R6, 0x3340, R0 ;  /* 0x00003340063b7816 */ /* 0x000fe40000000000 */
[----:B-1----:R-:W-:-:S04]  /*171b00*/  LOP3.LUT R7, R21, 0xffff, RZ, 0xc0, !PT ;  /* 0x0000ffff15077812 */ /* 0x002fc800078ec0ff */
[----:B------:R-:W-:-:S04]  /*171b10*/  PRMT R60, R11, 0x3340, R7 ;  /* 0x000033400b3c7816 */ /* 0x000fc80000000007 */
[----:B------:R-:W-:-:S05]  /*171b20*/  PRMT R15, R60, 0x5410, R59 ;  /* 0x000054103c0f7816 */ /* 0x000fca000000003b */
[----:B------:R-:W-:Y:S04]  /*171b30*/  STL [R1+0x878], R15 ;  /* 0x0008780f01007387 */ /* 0x000fe80000100800 */
[----:B------:R-:W3:Y:S04]  /*171b40*/  LDL.LU R31, [R1+0x5178] ;  /* 0x00517800011f7983 */ /* 0x000ee80000300800 */
[----:B------:R-:W4:Y:S04]  /*171b50*/  LDL.LU R27, [R1+0x17e8] ;  /* 0x0017e800011b7983 */ /* 0x000f280000300800 */
        /* <DEDUP_REMOVED lines=12> */
[----:B------:R-:W-:Y:S01]  /*171c20*/  LOP3.LUT R21, R61, 0xffff, RZ, 0xc0, !PT ;  /* 0x0000ffff3d157812 */ /* 0x000fe200078ec0ff */
[----:B------:R-:W-:Y:S04]  /*171c30*/  STL [R1+0x598], R7 ;  /* 0x0005980701007387 */ /* 0x000fe80000100800 */
[----:B------:R0:W-:Y:S01]  /*171c40*/  STL [R1+0x1e0], R6 ;  /* 0x0001e00601007387 */ /* 0x0001e20000100800 */
[----:B------:R-:W-:Y:S01]  /*171c50*/  PRMT R59, R21, 0x3340, R0 ;  /* 0x00003340153b7816 */ /* 0x000fe20000000000 */
[----:B------:R-:W-:Y:S02]  /*171c60*/  VIADD R58, R58, UR6 ;  /* 0x000000063a3a7c36 */ /* 0x000fe40008000000 */
[----:B------:R-:W4:Y:S01]  /*171c70*/  LDL.LU R61, [R1+0x6d14] ;  /* 0x006d1400013d7983 */ /* 0x000f220000300800 */
[----:B------:R-:W-:Y:S01]  /*171c80*/  ULDC UR6, c[0x0][0x248] ;  /* 0x0000920000067ab9 */ /* 0x000fe20000000800 */
[----:B0-----:R-:W-:-:S02]  /*171c90*/  LOP3.LUT R6, R42, 0xffff, RZ, 0xc0, !PT ;  /* 0x0000ffff2a067812 */ /* 0x001fc400078ec0ff */
[----:B------:R-:W-:Y:S02]  /*171ca0*/  IADD3 R42, P0, R58, R36, RZ ;  /* 0x000000243a2a7210 */ /* 0x000fe40007f1e0ff */
[----:B--2---:R-:W-:-:S04]  /*171cb0*/  LOP3.LUT R7, R19, 0xffff, RZ, 0xc0, !PT ;  /* 0x0000ffff13077812 */ /* 0x004fc800078ec0ff */
[--C-:B------:R-:W-:Y:S02]  /*171cc0*/  PRMT R60, R6, 0x3340, R7.reuse ;  /* 0x00003340063c7816 */ /* 0x100fe40000000007 */
[----:B------:R-:W-:Y:S02]  /*171cd0*/  SHF.R.U32.HI R6, RZ, 0x8, R6 ;  /* 0x00000008ff067819 */ /* 0x000fe40000011606 */
[----:B------:R-:W-:Y:S02]  /*171ce0*/  SHF.R.U32.HI R7, RZ, 0x8, R7 ;  /* 0x00000008ff077819 */ /* 0x000fe40000011607 */
[----:B------:R-:W-:Y:S02]  /*171cf0*/  PRMT R11, R60, 0x5410, R59 ;  /* 0x000054103c0b7816 */ /* 0x000fe4000000003b */
[----:B------:R-:W-:Y:S02]  /*171d00*/  SHF.R.U32.HI R60, RZ, 0x8, R9 ;  /* 0x00000008ff3c7819 */ /* 0x000fe40000011609 */
[----:B------:R-:W-:-:S02]  /*171d10*/  SHF.R.S32.HI R59, RZ, 0x1f, R58 ;  /* 0x0000001fff3b7819 */ /* 0x000fc4000001143a */
[----:B------:R-:W-:Y:S02]  /*171d20*/  LOP3.LUT R6, R6, 0xffff, RZ, 0xc0, !PT ;  /* 0x0000ffff06067812 */ /* 0x000fe400078ec0ff */
[----:B------:R-:W-:Y:S02]  /*171d30*/  LOP3.LUT R7, R7, 0xffff, RZ, 0xc0, !PT ;  /* 0x0000ffff07077812 */ /* 0x000fe400078ec0ff */
[----:B------:R-:W-:Y:S01]  /*171d40*/  LOP3.LUT R60, R60, 0xffff, RZ, 0xc0, !PT ;  /* 0x0000ffff3c3c7812 */ /* 0x000fe200078ec0ff */
[----:B------:R-:W-:Y:S01]  /*171d50*/  IMAD.X R43, R59, 0x1, R37, P0 ;  /* 0x000000013b2b7824 */ /* 0x000fe200000e0625 */
[----:B------:R-:W-:Y:S02]  /*171d60*/  PRMT R19, R6, 0x3340, R7 ;  /* 0x0000334006137816 */ /* 0x000fe40000000007 */
[----:B------:R-:W-:Y:S01]  /*171d70*/  PRMT R9, R60, 0x3340, R0 ;  /* 0x000033403c097816 */ /* 0x000fe20000000000 */
[----:B------:R4:W-:Y:S04]  /*171d80*/  STL [R1+0x870], R11 ;  /* 0x0008700b01007387 */ /* 0x0009e80000100800 */
[----:B------:R-:W-:Y:S04]  /*171d90*/  STL.64 [R1+0xa50], R42 ;  /* 0x000a502a01007387 */ /* 0x000fe80000100a00 */
[----:B------:R0:W-:Y:S04]  /*171da0*/  STL [R1+0x6ad8], R19 ;  /* 0x006ad81301007387 */ /* 0x0001e80000100800 */
[----:B------:R1:W-:Y:S01]  /*171db0*/  STL [R1+0x1dc], R9 ;  /* 0x0001dc0901007387 */ /* 0x0003e20000100800 */
[----:B---3--:R-:W-:-:S02]  /*171dc0*/  LOP3.LUT R15, R31, 0xffff, RZ, 0xc0, !PT ;  /* 0x0000ffff1f0f7812 */ /* 0x008fc400078ec0ff */
[----:B----4-:R-:W-:Y:S01]  /*171dd0*/  LOP3.LUT R11, R27, 0xffff, RZ, 0xc0, !PT ;  /* 0x0000ffff1b0b7812 */ /* 0x010fe200078ec0ff */
[----:B------:R-:W2:Y:S01]  /*171de0*/  LDL.LU R31, [R1+0x2808] ;  /* 0x00280800011f7983 */ /* 0x000ea20000300800 */
[----:B0-----:R-:W-:-:S03]  /*171df0*/  LOP3.LUT R19, R23, 0xffff, RZ, 0xc0, !PT ;  /* 0x0000ffff17137812 */ /* 0x001fc600078ec0ff */
[----:B------:R-:W3:Y:S04]  /*171e00*/  LDL.LU R27, [R1+0x818] ;  /* 0x00081800011b7983 */ /* 0x000ee80000300800 */
[----:B------:R-:W4:Y:S01]  /*171e10*/  LDL.LU R23, [R1+0x1918] ;  /* 0x0019180001177983 */ /* 0x000f220000300800 */
[----:B------:R-:W-:Y:S02]  /*171e20*/  LOP3.LUT R6, R25, 0xffff, RZ, 0xc0, !PT ;  /* 0x0000ffff19067812 */ /* 0x000fe400078ec0ff */
[----:B------:R-:W-:Y:S02]  /*171e30*/  PRMT R60, R11, 0x3340, R0 ;  /* 0x000033400b3c7816 */ /* 0x000fe40000000000 */
[----:B------:R-:W-:Y:S02]  /*171e40*/  PRMT R25, R15, 0x3340, R19 ;  /* 0x000033400f197816 */ /* 0x000fe40000000013 */
[----:B------:R-:W-:-:S02]  /*171e50*/  LOP3.LUT R7, R33, 0xffff, RZ, 0xc0, !PT ;  /* 0x0000ffff21077812 */ /* 0x000fc400078ec0ff */
[----:B-1----:R-:W-:Y:S02]  /*171e60*/  LOP3.LUT R9, R29, 0xffff, RZ, 0xc0, !PT ;  /* 0x0000ffff1d097812 */ /* 0x002fe400078ec0ff */
[----:B------:R-:W-:Y:S02]  /*171e70*/  IADD3 R42, P0, R58, R34, RZ ;  /* 0x000000223a2a7210 */ /* 0x000fe40007f1e0ff */
[----:B------:R-:W-:Y:S02]  /*171e80*/  PRMT R29, R25, 0x5410, R60 ;  /* 0x00005410191d7816 */ /* 0x000fe4000000003c */
[----:B------:R-:W-:Y:S02]  /*171e90*/  PRMT R60, R6, 0x3340, R0 ;  /* 0x00003340063c7816 */ /* 0x000fe40000000000 */
[----:B------:R-:W-:Y:S01]  /*171ea0*/  PRMT R25, R7, 0x3340, R9 ;  /* 0x0000334007197816 */ /* 0x000fe20000000009 */
[----:B------:R-:W-:-:S03]  /*171eb0*/  IMAD.X R43, R59, 0x1, R35, P0 ;  /* 0x000000013b2b7824 */ /* 0x000fc600000e0623 */
[----:B------:R-:W-:Y:S01]  /*171ec0*/  PRMT R25, R25, 0x5410, R60 ;  /* 0x0000541019197816 */ /* 0x000fe2000000003c */
[----:B------:R0:W-:Y:S04]  /*171ed0*/  STL [R1+0x864], R29 ;  /* 0x0008641d01007387 */ /* 0x0001e80000100800 */
[----:B------:R1:W-:Y:S04]  /*171ee0*/  STL [R1+0x860], R25 ;  /* 0x0008601901007387 */ /* 0x0003e80000100800 */
[----:B------:R1:W-:Y:S04]  /*171ef0*/  STL.64 [R1+0xa78], R42 ;  /* 0x000a782a01007387 */ /* 0x0003e80000100a00 */
        /* <DEDUP_REMOVED lines=21> */
[----:B0-----:R-:W-:-:S05]  /*172050*/  IADD3 R42, P0, R58, R40, RZ ;  /* 0x000000283a2a7210 */ /* 0x001fca0007f1e0ff */
[----:B------:R-:W-:Y:S01]  /*172060*/  IMAD.X R43, R59, 0x1, R41, P0 ;  /* 0x000000013b2b7824 */ /* 0x000fe200000e0629 */
[----:B------:R-:W-:-:S04]  /*172070*/  SHF.R.U32.HI R59, RZ, 0x8, R11 ;  /* 0x00000008ff3b7819 */ /* 0x000fc8000001160b */
[----:B------:R-:W-:Y:S02]  /*172080*/  LOP3.LUT R59, R59, 0xffff, RZ, 0xc0, !PT ;  /* 0x0000ffff3b3b7812 */ /* 0x000fe400078ec0ff */
[----:B--2---:R-:W-:Y:S02]  /*172090*/  LOP3.LUT R7, R31, 0xffff, RZ, 0xc0, !PT ;  /* 0x0000ffff1f077812 */ /* 0x004fe400078ec0ff */
[----:B---3--:R-:W-:Y:S02]  /*1720a0*/  LOP3.LUT R6, R27, 0xffff, RZ, 0xc0, !PT ;  /* 0x0000ffff1b067812 */ /* 0x008fe400078ec0ff */
[----:B----4-:R-:W-:Y:S02]  /*1720b0*/  LOP3.LUT R9, R23, 0xffff, RZ, 0xc0, !PT ;  /* 0x0000ffff17097812 */ /* 0x010fe400078ec0ff */
[----:B------:R-:W-:Y:S02]  /*1720c0*/  PRMT R60, R6, 0x3340, R0 ;  /* 0x00003340063c7816 */ /* 0x000fe40000000000 */
[----:B------:R-:W-:-:S04]  /*1720d0*/  PRMT R15, R7, 0x3340, R9 ;  /* 0x00003340070f7816 */ /* 0x000fc80000000009 */
[----:B------:R-:W-:-:S05]  /*1720e0*/  PRMT R15, R15, 0x5410, R60 ;  /* 0x000054100f0f7816 */ /* 0x000fca000000003c */
[----:B------:R0:W-:Y:S04]  /*1720f0*/  STL [R1+0x854], R15 ;  /* 0x0008540f01007387 */ /* 0x0001e80000100800 */
[----:B------:R-:W-:Y:S04]  /*172100*/  STL.64 [R1+0xa10], R42 ;  /* 0x000a102a01007387 */ /* 0x000fe80000100a00 */
[----:B------:R-:W2:Y:S04]  /*172110*/  LDL.LU R31, [R1+0x5180] ;  /* 0x00518000011f7983 */ /* 0x000ea80000300800 */
[----:B------:R-:W3:Y:S04]  /*172120*/  LDL.LU R27, [R1+0x1818] ;  /* 0x00181800011b7983 */ /* 0x000ee80000300800 */
[----:B------:R-:W4:Y:S01]  /*172130*/  LDL.LU R23, [R1+0x2420] ;  /* 0x0024200001177983 */ /* 0x000f220000300800 */
[----:B------:R-:W-:-:S02]  /*172140*/  SHF.R.U32.HI R7, RZ, 0x8, R7 ;  /* 0x00000008ff077819 */ /* 0x000fc40000011607 */
[----:B------:R-:W-:Y:S02]  /*172150*/  SHF.R.U32.HI R60, RZ, 0x8, R9 ;  /* 0x00000008ff3c7819 */ /* 0x000fe40000011609 */
[----:B------:R-:W-:Y:S02]  /*172160*/  LOP3.LUT R7, R7, 0xffff, RZ, 0xc0, !PT ;  /* 0x0000ffff07077812 */ /* 0x000fe400078ec0ff */
[----:B------:R-:W-:Y:S02]  /*172170*/  LOP3.LUT R60, R60, 0xffff, RZ, 0xc0, !PT ;  /* 0x0000ffff3c3c7812 */ /* 0x000fe400078ec0ff */
[----:B0-----:R-:W-:Y:S02]  /*172180*/  PRMT R15, R59, 0x3340, R0 ;  /* 0x000033403b0f7816 */ /* 0x001fe40000000000 */
[----:B------:R-:W-:Y:S02]  /*172190*/  PRMT R9, R7, 0x3340, R60 ;  /* 0x0000334007097816 */ /* 0x000fe4000000003c */
[----:B------:R-:W-:Y:S01]  /*1721a0*/  LOP3.LUT R7, R4, 0xffff, RZ, 0xc0, !PT ;  /* 0x0000ffff04077812 */ /* 0x000fe200078ec0ff */
[----:B------:R-:W-:Y:S04]  /*1721b0*/  STL [R1+0x1d4], R15 ;  /* 0x0001d40f01007387 */ /* 0x000fe80000100800 */
[----:B------:R0:W-:Y:S04]  /*1721c0*/  STL [R1+0x590], R9 ;  /* 0x0005900901007387 */ /* 0x0001e80000100800 */
[----:B------:R-:W4:Y:S01]  /*1721d0*/  LDL.LU R4, [R1+0x6d10] ;  /* 0x006d100001047983 */ /* 0x000f220000300800 */
[----:B------:R-:W-:-:S02]  /*1721e0*/  LOP3.LUT R11, R29, 0xffff, RZ, 0xc0, !PT ;  /* 0x0000ffff1d0b7812 */ /* 0x000fc400078ec0ff */
[----:B------:R-:W-:Y:S02]  /*1721f0*/  PRMT R59, R7, 0x3340, R0 ;  /* 0x00003340073b7816 */ /* 0x000fe40000000000 */
[----:B0-----:R-:W-:-:S04]  /*172200*/  LOP3.LUT R9, R25, 0xffff, RZ, 0xc0, !PT ;  /* 0x0000ffff19097812 */ /* 0x001fc800078ec0ff */
[----:B------:R-:W-:-:S04]  /*172210*/  PRMT R60, R11, 0x3340, R9 ;  /* 0x000033400b3c7816 */ /* 0x000fc80000000009 */
[----:B------:R-:W-:-:S05]  /*172220*/  PRMT R15, R60, 0x5410, R59 ;  /* 0x000054103c0f7816 */ /* 0x000fca000000003b */
[----:B------:R-:W-:Y:S04]  /*172230*/  STL [R1+0x844], R15 ;  /* 0x0008440f01007387 */ /* 0x000fe80000100800 */
[----:B------:R-:W4:Y:S04]  /*172240*/  LDL.LU R29, [R1+0x5184] ;  /* 0x00518400011d7983 */ /* 0x000f280000300800 */
[----:B------:R-:W4:Y:S01]  /*172250*/  LDL.LU R25, [R1+0x2424] ;  /* 0x0024240001197983 */ /* 0x000f220000300800 */
[----:B------:R-:W-:Y:S02]  /*172260*/  SHF.R.U32.HI R60, RZ, 0x8, R11 ;  /* 0x00000008ff3c7819 */ /* 0x000fe4000001160b */
[----:B------:R-:W-:Y:S01]  /*172270*/  SHF.R.U32.HI R59, RZ, 0x8, R9 ;  /* 0x00000008ff3b7819 */ /* 0x000fe20000011609 */
[----:B------:R-:W-:Y:S01]  /*172280*/  VIADD R58, R58, UR6 ;  /* 0x000000063a3a7c36 */ /* 0x000fe20008000000 */
[----:B------:R-:W-:-:S02]  /*172290*/  SHF.R.U32.HI R6, RZ, 0x8, R6 ;  /* 0x00000008ff067819 */ /* 0x000fc40000011606 */
[----:B------:R-:W-:Y:S02]  /*1722a0*/  LOP3.LUT R60, R60, 0xffff, RZ, 0xc0, !PT ;  /* 0x0000ffff3c3c7812 */ /* 0x000fe400078ec0ff */
[----:B------:R-:W-:Y:S01]  /*1722b0*/  LOP3.LUT R59, R59, 0xffff, RZ, 0xc0, !PT ;  /* 0x0000ffff3b3b7812 */ /* 0x000fe200078ec0ff */
[----:B------:R-:W-:-:S03]  /*1722c0*/  ULDC UR6, c[0x0][0x248] ;  /* 0x0000920000067ab9 */ /* 0x000fc60000000800 */
[----:B------:R-:W-:Y:S02]  /*1722d0*/  PRMT R9, R60, 0x3340, R59 ;  /* 0x000033403c097816 */ /* 0x000fe4000000003b */
[----:B------:R-:W-:Y:S02]  /*1722e0*/  SHF.R.U32.HI R60, RZ, 0x8, R7 ;  /* 0x00000008ff3c7819 */ /* 0x000fe40000011607 */
[----:B------:R-:W-:Y:S02]  /*1722f0*/  SHF.R.S32.HI R59, RZ, 0x1f, R58 ;  /* 0x0000001fff3b7819 */ /* 0x000fe4000001143a */
[----:B------:R-:W-:Y:S02]  /*172300*/  IADD3 R42, P0, R58, R36, RZ ;  /* 0x000000243a2a7210 */ /* 0x000fe40007f1e0ff */
[----:B------:R-:W-:Y:S02]  /*172310*/  LOP3.LUT R6, R6, 0xffff, RZ, 0xc0, !PT ;  /* 0x0000ffff06067812 */ /* 0x000fe400078ec0ff */
[----:B------:R-:W-:Y:S01]  /*172320*/  LOP3.LUT R60, R60, 0xffff, RZ, 0xc0, !PT ;  /* 0x0000ffff3c3c7812 */ /* 0x000fe200078ec0ff */
[----:B------:R0:W-:Y:S01]  /*172330*/  STL [R1+0x580], R9 ;  /* 0x0005800901007387 */ /* 0x0001e20000100800 */
[----:B------:R-:W-:-:S02]  /*172340*/  IMAD.X R43, R59, 0x1, R37, P0 ;  /* 0x000000013b2b7824 */ /* 0x000fc400000e0625 */
[----:B------:R-:W-:-:S03]  /*172350*/  PRMT R11, R60, 0x3340, R0 ;  /* 0x000033403c0b7816 */ /* 0x000fc60000000000 */
[----:B------:R1:W-:Y:S01]  /*172360*/  STL.64 [R1+0xa90], R42 ;  /* 0x000a902a01007387 */ /* 0x0003e20000100a00 */
[----:B0-----:R-:W-:-:S03]  /*172370*/  PRMT R9, R6, 0x3340, R0 ;  /* 0x0000334006097816 */ /* 0x001fc60000000000 */
[----:B------:R-:W-:Y:S04]  /*172380*/  STL [R1+0x1d0], R11 ;  /* 0x0001d00b01007387 */ /* 0x000fe80000100800 */
[----:B------:R4:W-:Y:S01]  /*172390*/  STL [R1+0x1cc], R9 ;  /* 0x0001cc0901007387 */ /* 0x0009e20000100800 */
[----:B-1----:R-:W-:-:S05]  /*1723a0*/  IADD3 R42, P0, R58, R34, RZ ;  /* 0x000000223a2a7210 */ /* 0x002fca0007f1e0ff */
[----:B------:R-:W-:Y:S01]  /*1723b0*/  IMAD.X R43, R59, 0x1, R35, P0 ;  /* 0x000000013b2b7824 */ /* 0x000fe200000e0623 */
[----:B--2---:R-:W-:Y:S02]  /*1723c0*/  LOP3.LUT R7, R31, 0xffff, RZ, 0xc0, !PT ;  /* 0x0000ffff1f077812 */ /* 0x004fe400078ec0ff */
[----:B---3--:R-:W-:Y:S02]  /*1723d0*/  LOP3.LUT R6, R27, 0xffff, RZ, 0xc0, !PT ;  /* 0x0000ffff1b067812 */ /* 0x008fe400078ec0ff */
[----:B----4-:R-:W-:Y:S02]  /*1723e0*/  LOP3.LUT R9, R23, 0xffff, RZ, 0xc0, !PT ;  /* 0x0000ffff17097812 */ /* 0x010fe400078ec0ff */
[----:B------:R-:W-:Y:S02]  /*1723f0*/  PRMT R60, R6, 0x3340, R0 ;  /* 0x00003340063c7816 */ /* 0x000fe40000000000 */
[----:B------:R-:W-:Y:S02]  /*172400*/  PRMT R11, R7, 0x3340, R9 ;  /* 0x00003340070b7816 */ /* 0x000fe40000000009 */
[----:B------:R-:W-:-:S02]  /*172410*/  SHF.R.U32.HI R7, RZ, 0x8, R7 ;  /* 0x00000008ff077819 */ /* 0x000fc40000011607 */
[----:B------:R-:W-:Y:S02]  /*172420*/  SHF.R.U32.HI R6, RZ, 0x8, R6 ;  /* 0x00000008ff067819 */ /* 0x000fe40000011606 */
[----:B------:R-:W-:Y:S02]  /*172430*/  PRMT R11, R11, 0x5410, R60 ;  /* 0x000054100b0b7816 */ /* 0x000fe4000000003c */
[----:B------:R-:W-:Y:S02]  /*172440*/  SHF.R.U32.HI R60, RZ, 0x8, R9 ;  /* 0x00000008ff3c7819 */ /* 0x000fe40000011609 */
[----:B------:R-:W-:Y:S02]  /*172450*/  LOP3.LUT R7, R7, 0xffff, RZ, 0xc0, !PT ;  /* 0x0000ffff07077812 */ /* 0x000fe400078ec0ff */
[----:B------:R-:W-:Y:S02]  /*172460*/  LOP3.LUT R6, R6, 0xffff, RZ, 0xc0, !PT ;  /* 0x0000ffff06067812 */ /* 0x000fe400078ec0ff */
[----:B------:R-:W-:Y:S01]  /*172470*/  LOP3.LUT R60, R60, 0xffff, RZ, 0xc0, !PT ;  /* 0x0000ffff3c3c7812 */ /* 0x000fe200078ec0ff */
[----:B------:R0:W-:Y:S01]  /*172480*/  STL [R1+0x840], R11 ;  /* 0x0008400b01007387 */ /* 0x0001e20000100800 */
[----:B------:R-:W-:-:S03]  /*172490*/  PRMT R9, R6, 0x3340, R0 ;  /* 0x0000334006097816 */ /* 0x000fc60000000000 */
[----:B------:R-:W2:Y:S04]  /*1724a0*/  LDL.LU R27, [R1+0x2818] ;  /* 0x00281800011b7983 */ /* 0x000ea80000300800 */
[----:B------:R-:W3:Y:S04]  /*1724b0*/  LDL.LU R23, [R1+0x89c] ;  /* 0x00089c0001177983 */ /* 0x000ee80000300800 */
[----:B------:R-:W-:Y:S01]  /*1724c0*/  STL.64 [R1+0xaa0], R42 ;  /* 0x000aa02a01007387 */ /* 0x000fe20000100a00 */
[----:B0-----:R-:W-:Y:S02]  /*1724d0*/  PRMT R11, R7, 0x3340, R60 ;  /* 0x00003340070b7816 */ /* 0x001fe4000000003c */
[----:B------:R-:W-:-:S03]  /*1724e0*/  LOP3.LUT R6, R4, 0xffff, RZ, 0xc0, !PT ;  /* 0x0000ffff04067812 */ /* 0x000fc600078ec0ff */
[----:B------:R-:W-:Y:S04]  /*1724f0*/  STL [R1+0x588], R11 ;  /* 0x0005880b01007387 */ /* 0x000fe80000100800 */
[----:B------:R0:W-:Y:S04]  /*172500*/  STL [R1+0x1c8], R9 ;  /* 0x0001c80901007387 */ /* 0x0001e80000100800 */
[----:B------:R-:W4:Y:S01]  /*172510*/  LDL.LU R4, [R1+0x6d0c] ;  /* 0x006d0c0001047983 */ /* 0x000f220000300800 */
[----:B0-----:R-:W-:-:S03]  /*172520*/  LOP3.LUT R9, R25, 0xffff, RZ, 0xc0, !PT ;  /* 0x0000ffff19097812 */ /* 0x001fc600078ec0ff */
[----:B------:R-:W3:Y:S01]  /*172530*/  LDL.LU R25, [R1+0x1958] ;  /* 0x0019580001197983 */ /* 0x000ee20000300800 */
[----:B------:R-:W-:Y:S02]  /*172540*/  LOP3.LUT R7, R29, 0xffff, RZ, 0xc0, !PT ;  /* 0x0000ffff1d077812 */ /* 0x000fe400078ec0ff */
[----:B------:R-:W-:Y:S02]  /*172550*/  PRMT R60, R6, 0x3340, R0 ;  /* 0x00003340063c7816 */ /* 0x000fe40000000000 */
[----:B------:R-:W-:Y:S02]  /*172560*/  IADD3 R42, P0, R58, R38, RZ ;  /* 0x000000263a2a7210 */ /* 0x000fe40007f1e0ff */
[----:B------:R-:W-:-:S03]  /*172570*/  PRMT R11, R7, 0x3340, R9 ;  /* 0x00003340070b7816 */ /* 0x000fc60000000009 */
[----:B------:R-:W-:Y:S01]  /*172580*/  IMAD.X R43, R59, 0x1, R39, P0 ;  /* 0x000000013b2b7824 */ /* 0x000fe200000e0627 */
[----:B------:R-:W-:Y:S02]  /*172590*/  PRMT R11, R11, 0x5410, R60 ;  /* 0x000054100b0b7816 */ /* 0x000fe4000000003c */
[----:B------:R-:W-:Y:S02]  /*1725a0*/  SHF.R.U32.HI R7, RZ, 0x8, R7 ;  /* 0x00000008ff077819 */ /* 0x000fe40000011607 */
[----:B------:R-:W-:Y:S01]  /*1725b0*/  SHF.R.U32.HI R60, RZ, 0x8, R9 ;  /* 0x00000008ff3c7819 */ /* 0x000fe20000011609 */
[----:B------:R-:W-:Y:S04]  /*1725c0*/  STL [R1+0x838], R11 ;  /* 0x0008380b01007387 */ /* 0x000fe80000100800 */
[----:B------:R0:W-:Y:S01]  /*1725d0*/  STL.64 [R1+0xad0], R42 ;  /* 0x000ad02a01007387 */ /* 0x0001e20000100a00 */
[----:B------:R-:W-:-:S02]  /*1725e0*/  LOP3.LUT R7, R7, 0xffff, RZ, 0xc0, !PT ;  /* 0x0000ffff07077812 */ /* 0x000fc400078ec0ff */
[----:B------:R-:W-:Y:S01]  /*1725f0*/  LOP3.LUT R60, R60, 0xffff, RZ, 0xc0, !PT ;  /* 0x0000ffff3c3c7812 */ /* 0x000fe200078ec0ff */
[----:B------:R-:W3:Y:S04]  /*172600*/  LDL.LU R33, [R1+0x1848] ;  /* 0x0018480001217983 */ /* 0x000ee80000300800 */
[----:B------:R-:W3:Y:S01]  /*172610*/  LDL.LU R31, [R1+0x5188] ;  /* 0x00518800011f7983 */ /* 0x000ee20000300800 */
[----:B0-----:R-:W-:Y:S02]  /*172620*/  IADD3 R42, P0, R58, R40, RZ ;  /* 0x000000283a2a7210 */ /* 0x001fe40007f1e0ff */
[----:B------:R-:W-:-:S03]  /*172630*/  PRMT R7, R7, 0x3340, R60 ;  /* 0x0000334007077816 */ /* 0x000fc6000000003c */
[----:B------:R-:W-:Y:S01]  /*172640*/  IMAD.X R43, R59, 0x1, R41, P0 ;  /* 0x000000013b2b7824 */ /* 0x000fe200000e0629 */
[----:B------:R-:W-:Y:S01]  /*172650*/  SHF.R.U32.HI R59, RZ, 0x8, R6 ;  /* 0x00000008ff3b7819 */ /* 0x000fe20000011606 */
[----:B------:R0:W-:Y:S04]  /*172660*/  STL [R1+0x584], R7 ;  /* 0x0005840701007387 */ /* 0x0001e80000100800 */
[----:B------:R-:W3:Y:S01]  /*172670*/  LDL.LU R29, [R1+0x2430] ;  /* 0x00243000011d7983 */ /* 0x000ee20000300800 */
[----:B------:R-:W-:-:S03]  /*172680*/  LOP3.LUT R59, R59, 0xffff, RZ, 0xc0, !PT ;  /* 0x0000ffff3b3b7812 */ /* 0x000fc600078ec0ff */
[----:B------:R-:W-:Y:S01]  /*172690*/  STL.64 [R1+0xac8], R42 ;  /* 0x000ac82a01007387 */ /* 0x000fe20000100a00 */
[----:B0-----:R-:W-:-:S05]  /*1726a0*/  PRMT R7, R59, 0x3340, R0 ;  /* 0x000033403b077816 */ /* 0x001fca0000000000 */
[----:B------:R4:W-:Y:S02]  /*1726b0*/  STL [R1+0x1c4], R7 ;  /* 0x0001c40701007387 */ /* 0x0009e40000100800 */
[----:B----4-:R-:W-:Y:S02]  /*1726c0*/  LOP3.LUT R7, R4, 0xffff, RZ, 0xc0, !PT ;  /* 0x0000ffff04077812 */ /* 0x010fe400078ec0ff */
[----:B------:R-:W4:Y:S01]  /*1726d0*/  LDL.LU R4, [R1+0x6d08] ;  /* 0x006d080001047983 */ /* 0x000f220000300800 */
[----:B--2---:R-:W-:Y:S02]  /*1726e0*/  LOP3.LUT R9, R27, 0xffff, RZ, 0xc0, !PT ;  /* 0x0000ffff1b097812 */ /* 0x004fe400078ec0ff */
[----:B---3--:R-:W-:Y:S02]  /*1726f0*/  LOP3.LUT R6, R23, 0xffff, RZ, 0xc0, !PT ;  /* 0x0000ffff17067812 */ /* 0x008fe400078ec0ff */
[----:B------:R-:W-:Y:S02]  /*172700*/  PRMT R60, R9, 0x3340, R7 ;  /* 0x00003340093c7816 */ /* 0x000fe40000000007 */
[----:B------:R-:W-:-:S02]  /*172710*/  PRMT R59, R6, 0x3340, R0 ;  /* 0x00003340063b7816 */ /* 0x000fc40000000000 */
[----:B------:R-:W-:Y:S02]  /*172720*/  SHF.R.U32.HI R6, RZ, 0x8, R6 ;  /* 0x00000008ff067819 */ /* 0x000fe40000011606 */
[----:B------:R-:W-:Y:S02]  /*172730*/  PRMT R11, R60, 0x5410, R59 ;  /* 0x000054103c0b7816 */ /* 0x000fe4000000003b */
[----:B------:R-:W-:Y:S02]  /*172740*/  SHF.R.U32.HI R60, RZ, 0x8, R9 ;  /* 0x00000008ff3c7819 */ /* 0x000fe40000011609 */
[----:B------:R-:W-:Y:S02]  /*172750*/  SHF.R.U32.HI R59, RZ, 0x8, R7 ;  /* 0x00000008ff3b7819 */ /* 0x000fe40000011607 */
[----:B------:R-:W-:Y:S02]  /*172760*/  LOP3.LUT R6, R6, 0xffff, RZ, 0xc0, !PT ;  /* 0x0000ffff06067812 */ /* 0x000fe400078ec0ff */
[----:B------:R-:W-:-:S02]  /*172770*/  LOP3.LUT R60, R60, 0xffff, RZ, 0xc0, !PT ;  /* 0x0000ffff3c3c7812 */ /* 0x000fc400078ec0ff */
[----:B------:R-:W-:Y:S02]  /*172780*/  LOP3.LUT R59, R59, 0xffff, RZ, 0xc0, !PT ;  /* 0x0000ffff3b3b7812 */ /* 0x000fe400078ec0ff */
[----:B------:R-:W-:Y:S02]  /*172790*/  PRMT R6, R6, 0x3340, R0 ;  /* 0x0000334006067816 */ /* 0x000fe40000000000 */
[----:B------:R-:W-:Y:S01]  /*1727a0*/  PRMT R7, R60, 0x3340, R59 ;  /* 0x000033403c077816 */ /* 0x000fe2000000003b */
[----:B------:R0:W-:Y:S01]  /*1727b0*/  STL [R1+0x834], R11 ;  /* 0x0008340b01007387 */ /* 0x0001e20000100800 */
[----:B------:R-:W-:-:S03]  /*1727c0*/  LOP3.LUT R23, R61, 0xffff, RZ, 0xc0, !PT ;  /* 0x0000ffff3d177812 */ /* 0x000fc600078ec0ff */
[----:B------:R-:W-:Y:S04]  /*1727d0*/  STL [R1+0x57c], R7 ;  /* 0x00057c0701007387 */ /* 0x000fe80000100800 */
[----:B------:R1:W-:Y:S04]  /*1727e0*/  STL [R1+0x1c0], R6 ;  /* 0x0001c00601007387 */ /* 0x0003e80000100800 */
[----:B------:R-:W2:Y:S04]  /*1727f0*/  LDL.LU R61, [R1+0x6d04] ;  /* 0x006d0400013d7983 */ /* 0x000ea80000300800 */
[----:B------:R-:W3:Y:S04]  /*172800*/  LDL.LU R42, [R1+0x518c] ;  /* 0x00518c00012a7983 */ /* 0x000ee80000300800 */
[----:B------:R-:W2:Y:S01]  /*172810*/  LDL.LU R27, [R1+0x184c] ;  /* 0x00184c00011b7983 */ /* 0x000ea20000300800 */
[----:B0-----:R-:W-:-:S03]  /*172820*/  LOP3.LUT R11, R25, 0xffff, RZ, 0xc0, !PT ;  /* 0x0000ffff190b7812 */ /* 0x001fc600078ec0ff */
[----:B------:R-:W3:Y:S01]  /*172830*/  LDL.LU R25, [R1+0x2434] ;  /* 0x0024340001197983 */ /* 0x000ee20000300800 */
[----:B------:R-:W-:Y:S02]  /*172840*/  PRMT R59, R23, 0x3340, R0 ;  /* 0x00003340173b7816 */ /* 0x000fe40000000000 */
[----:B------:R-:W-:Y:S02]  /*172850*/  LOP3.LUT R9, R33, 0xffff, RZ, 0xc0, !PT ;  /* 0x0000ffff21097812 */ /* 0x000fe400078ec0ff */
[----:B-1----:R-:W-:Y:S01]  /*172860*/  LOP3.LUT R6, R31, 0xffff, RZ, 0xc0, !PT ;  /* 0x0000ffff1f067812 */ /* 0x002fe200078ec0ff */
[----:B------:R-:W-:Y:S01]  /*172870*/  VIADD R58, R58, UR6 ;  /* 0x000000063a3a7c36 */ /* 0x000fe20008000000 */
[----:B------:R-:W-:-:S04]  /*172880*/  ULDC UR6, c[0x0][0x248] ;  /* 0x0000920000067ab9 */ /* 0x000fc80000000800 */
[----:B------:R-:W-:Y:S02]  /*172890*/  IADD3 R46, P0, R58, R36, RZ ;  /* 0x000000243a2e7210 */ /* 0x000fe40007f1e0ff */
[----:B----4-:R-:W-:-:S04]  /*1728a0*/  LOP3.LUT R4, R4, 0xffff, RZ, 0xc0, !PT ;  /* 0x0000ffff04047812 */ /* 0x010fc800078ec0ff */
[----:B------:R-:W-:-:S04]  /*1728b0*/  PRMT R60, R4, 0x3340, R11 ;  /* 0x00003340043c7816 */ /* 0x000fc8000000000b */
[----:B------:R-:W-:-:S05]  /*1728c0*/  PRMT R7, R60, 0x5410, R59 ;  /* 0x000054103c077816 */ /* 0x000fca000000003b */
[----:B------:R0:W-:Y:S01]  /*1728d0*/  STL [R1+0x830], R7 ;  /* 0x0008300701007387 */ /* 0x0001e20000100800 */
[----:B------:R-:W-:Y:S02]  /*1728e0*/  PRMT R59, R9, 0x3340, R0 ;  /* 0x00003340093b7816 */ /* 0x000fe40000000000 */
[----:B0-----:R-:W-:-:S04]  /*1728f0*/  LOP3.LUT R7, R29, 0xffff, RZ, 0xc0, !PT ;  /* 0x0000ffff1d077812 */ /* 0x001fc800078ec0ff */
[----:B------:R-:W-:-:S04]  /*172900*/  PRMT R60, R6, 0x3340, R7 ;  /* 0x00003340063c7816 */ /* 0x000fc80000000007 */
[----:B------:R-:W-:Y:S02]  /*172910*/  PRMT R15, R60, 0x5410, R59 ;  /* 0x000054103c0f7816 */ /* 0x000fe4000000003b */
[----:B------:R-:W-:-:S05]  /*172920*/  SHF.R.S32.HI R59, RZ, 0x1f, R58 ;  /* 0x0000001fff3b7819 */ /* 0x000fca000001143a */
[----:B------:R-:W-:Y:S01]  /*172930*/  IMAD.X R47, R59, 0x1, R37, P0 ;  /* 0x000000013b2f7824 */ /* 0x000fe200000e0625 */
[----:B------:R-:W-:Y:S04]  /*172940*/  STL [R1+0x824], R15 ;  /* 0x0008240f01007387 */ /* 0x000fe80000100800 */
[----:B------:R-:W4:Y:S04]  /*172950*/  LDL.LU R33, [R1+0x2828] ;  /* 0x0028280001217983 */ /* 0x000f280000300800 */
[----:B------:R-:W4:Y:S04]  /*172960*/  LDL.LU R31, [R1+0x930] ;  /* 0x00093000011f7983 */ /* 0x000f280000300800 */
[----:B------:R-:W-:Y:S04]  /*172970*/  STL.64 [R1+0x9f8], R46 ;  /* 0x0009f82e01007387 */ /* 0x000fe80000100a00 */
        /* <DEDUP_REMOVED lines=10> */
[----:B------:R-:W-:Y:S02]  /*172a20*/  PRMT R6, R6, 0x3340, R7 ;  /* 0x0000334006067816 */ /* 0x000fe40000000007 */
[----:B--2---:R-:W-:Y:S01]  /*172a30*/  LOP3.LUT R7, R27, 0xffff, RZ, 0xc0, !PT ;  /* 0x0000ffff1b077812 */ /* 0x004fe200078ec0ff */
[----:B------:R3:W-:Y:S04]  /*172a40*/  STL [R1+0x6adc], R4 ;  /* 0x006adc0401007387 */ /* 0x0007e80000100800 */
[----:B------:R0:W-:Y:S01]  /*172a50*/  STL [R1+0x570], R6 ;  /* 0x0005700601007387 */ /* 0x0001e20000100800 */
[----:B------:R-:W-:-:S02]  /*172a60*/  PRMT R60, R7, 0x3340, R0 ;  /* 0x00003340073c7816 */ /* 0x000fc40000000000 */
[----:B---3--:R-:W-:Y:S02]  /*172a70*/  LOP3.LUT R4, R42, 0xffff, RZ, 0xc0, !PT ;  /* 0x0000ffff2a047812 */ /* 0x008fe400078ec0ff */
[----:B0-----:R-:W-:-:S04]  /*172a80*/  LOP3.LUT R6, R25, 0xffff, RZ, 0xc0, !PT ;  /* 0x0000ffff19067812 */ /* 0x001fc800078ec0ff */
[----:B------:R-:W-:-:S04]  /*172a90*/  PRMT R11, R4, 0x3340, R6 ;  /* 0x00003340040b7816 */ /* 0x000fc80000000006 */
[----:B------:R-:W-:-:S05]  /*172aa0*/  PRMT R11, R11, 0x5410, R60 ;  /* 0x000054100b0b7816 */ /* 0x000fca000000003c */
[----:B------:R0:W-:Y:S04]  /*172ab0*/  STL [R1+0x820], R11 ;  /* 0x0008200b01007387 */ /* 0x0001e80000100800 */
[----:B------:R-:W2:Y:S04]  /*172ac0*/  LDL.LU R27, [R1+0x281c] ;  /* 0x00281c00011b7983 */ /* 0x000ea80000300800 */
[----:B------:R-:W3:Y:S01]  /*172ad0*/  LDL.LU R25, [R1+0x1988] ;  /* 0x0019880001197983 */ /* 0x000ee20000300800 */
[----:B------:R-:W-:Y:S02]  /*172ae0*/  SHF.R.U32.HI R60, RZ, 0x8, R9 ;  /* 0x00000008ff3c7819 */ /* 0x000fe40000011609 */
[----:B------:R-:W-:-:S02]  /*172af0*/  SHF.R.U32.HI R4, RZ, 0x8, R4 ;  /* 0x00000008ff047819 */ /* 0x000fc40000011604 */
[----:B------:R-:W-:Y:S02]  /*172b00*/  SHF.R.U32.HI R6, RZ, 0x8, R6 ;  /* 0x00000008ff067819 */ /* 0x000fe40000011606 */
[----:B------:R-:W-:Y:S02]  /*172b10*/  IADD3 R42, P0, R58, R34, RZ ;  /* 0x000000223a2a7210 */ /* 0x000fe40007f1e0ff */
[----:B------:R-:W-:Y:S02]  /*172b20*/  LOP3.LUT R60, R60, 0xffff, RZ, 0xc0, !PT ;  /* 0x0000ffff3c3c7812 */ /* 0x000fe400078ec0ff */
[----:B------:R-:W-:Y:S02]  /*172b30*/  LOP3.LUT R4, R4, 0xffff, RZ, 0xc0, !PT ;  /* 0x0000ffff04047812 */ /* 0x000fe400078ec0ff */
[----:B------:R-:W-:Y:S01]  /*172b40*/  LOP3.LUT R6, R6, 0xffff, RZ, 0xc0, !PT ;  /* 0x0000ffff06067812 */ /* 0x000fe200078ec0ff */
[----:B------:R-:W-:Y:S01]  /*172b50*/  IMAD.X R43, R59, 0x1, R35, P0 ;  /* 0x000000013b2b7824 */ /* 0x000fe200000e0623 */
[----:B0-----:R-:W-:-:S02]  /*172b60*/  PRMT R11, R60, 0x3340, R0 ;  /* 0x000033403c0b7816 */ /* 0x001fc40000000000 */
[----:B------:R-:W-:Y:S02]  /*172b70*/  PRMT R9, R4, 0x3340, R6 ;  /* 0x0000334004097816 */ /* 0x000fe40000000006 */
[----:B------:R0:W-:Y:S04]  /*172b80*/  STL.64 [R1+0x9f0], R42 ;  /* 0x0009f02a01007387 */ /* 0x0001e80000100a00 */
[----:B------:R-:W-:Y:S04]  /*172b90*/  STL [R1+0x1bc], R11 ;  /* 0x0001bc0b01007387 */ /* 0x000fe80000100800 */
[----:B------:R1:W-:Y:S01]  /*172ba0*/  STL [R1+0x578], R9 ;  /* 0x0005780901007387 */ /* 0x0003e20000100800 */
[----:B0-----:R-:W-:-:S05]  /*172bb0*/  IADD3 R42, P0, R58, R38, RZ ;  /* 0x000000263a2a7210 */ /* 0x001fca0007f1e0ff */
[----:B------:R-:W-:Y:S01]  /*172bc0*/  IMAD.X R43, R59, 0x1, R39, P0 ;  /* 0x000000013b2b7824 */ /* 0x000fe200000e0627 */
[----:B------:R-:W-:-:S05]  /*172bd0*/  IADD3 R46, P0, R58, R40, RZ ;  /* 0x000000283a2e7210 */ /* 0x000fca0007f1e0ff */
[----:B------:R-:W-:Y:S01]  /*172be0*/  IMAD.X R47, R59, 0x1, R41, P0 ;  /* 0x000000013b2f7824 */ /* 0x000fe200000e0629 */
[----:B----4-:R-:W-:Y:S02]  /*172bf0*/  LOP3.LUT R6, R33, 0xffff, RZ, 0xc0, !PT ;  /* 0x0000ffff21067812 */ /* 0x010fe400078ec0ff */
[----:B------:R-:W-:Y:S02]  /*172c00*/  LOP3.LUT R4, R31, 0xffff, RZ, 0xc0, !PT ;  /* 0x0000ffff1f047812 */ /* 0x000fe400078ec0ff */
[----:B-1----:R-:W-:Y:S02]  /*172c10*/  LOP3.LUT R9, R29, 0xffff, RZ, 0xc0, !PT ;  /* 0x0000ffff1d097812 */ /* 0x002fe400078ec0ff */
[----:B------:R-:W-:Y:S02]  /*172c20*/  PRMT R60, R4, 0x3340, R0 ;  /* 0x00003340043c7816 */ /* 0x000fe40000000000 */
[----:B------:R-:W-:-:S04]  /*172c30*/  PRMT R11, R6, 0x3340, R9 ;  /* 0x00003340060b7816 */ /* 0x000fc80000000009 */
[----:B------:R-:W-:-:S05]  /*172c40*/  PRMT R11, R11, 0x5410, R60 ;  /* 0x000054100b0b7816 */ /* 0x000fca000000003c */
[----:B------:R-:W-:Y:S04]  /*172c50*/  STL [R1+0x81c], R11 ;  /* 0x00081c0b01007387 */ /* 0x000fe80000100800 */
[----:B------:R-:W4:Y:S04]  /*172c60*/  LDL.LU R45, [R1+0x1868] ;  /* 0x00186800012d7983 */ /* 0x000f280000300800 */
[----:B------:R0:W-:Y:S01]  /*172c70*/  STL.64 [R1+0x9e8], R42 ;  /* 0x0009e82a01007387 */ /* 0x0001e20000100a00 */
[----:B------:R-:W-:Y:S02]  /*172c80*/  SHF.R.U32.HI R6, RZ, 0x8, R6 ;  /* 0x00000008ff067819 */ /* 0x000fe40000011606 */
[----:B------:R-:W-:Y:S01]  /*172c90*/  SHF.R.U32.HI R60, RZ, 0x8, R9 ;  /* 0x00000008ff3c7819 */ /* 0x000fe20000011609 */
[----:B0-----:R-:W4:Y:S04]  /*172ca0*/  LDL.LU R43, [R1+0x5190] ;  /* 0x00519000012b7983 */ /* 0x001f280000300800 */
[----:B------:R-:W4:Y:S01]  /*172cb0*/  LDL.LU R42, [R1+0x2440] ;  /* 0x00244000012a7983 */ /* 0x000f220000300800 */
[----:B------:R-:W-:-:S02]  /*172cc0*/  LOP3.LUT R6, R6, 0xffff, RZ, 0xc0, !PT ;  /* 0x0000ffff06067812 */ /* 0x000fc400078ec0ff */
[----:B------:R-:W-:Y:S02]  /*172cd0*/  LOP3.LUT R60, R60, 0xffff, RZ, 0xc0, !PT ;  /* 0x0000ffff3c3c7812 */ /* 0x000fe400078ec0ff */
[----:B------:R-:W-:Y:S02]  /*172ce0*/  SHF.R.U32.HI R59, RZ, 0x8, R4 ;  /* 0x00000008ff3b7819 */ /* 0x000fe40000011604 */
[----:B------:R-:W-:Y:S02]  /*172cf0*/  PRMT R6, R6, 0x3340, R60 ;  /* 0x0000334006067816 */ /* 0x000fe4000000003c */
[----:B------:R-:W-:-:S03]  /*172d00*/  LOP3.LUT R59, R59, 0xffff, RZ, 0xc0, !PT ;  /* 0x0000ffff3b3b7812 */ /* 0x000fc600078ec0ff */
[----:B------:R0:W-:Y:S04]  /*172d10*/  STL [R1+0x544], R6 ;  /* 0x0005440601007387 */ /* 0x0001e80000100800 */
[----:B------:R-:W-:Y:S01]  /*172d20*/  STL.64 [R1+0x9e0], R46 ;  /* 0x0009e02e01007387 */ /* 0x000fe20000100a00 */
[----:B--2---:R-:W-:Y:S02]  /*172d30*/  LOP3.LUT R4, R27, 0xffff, RZ, 0xc0, !PT ;  /* 0x0000ffff1b047812 */ /* 0x004fe400078ec0ff */
[----:B------:R-:W-:Y:S02]  /*172d40*/  LOP3.LUT R27, R61, 0xffff, RZ, 0xc0, !PT ;  /* 0x0000ffff3d1b7812 */ /* 0x000fe400078ec0ff */
[----:B0-----:R-:W-:-:S05]  /*172d50*/  PRMT R6, R59, 0x3340, R0 ;  /* 0x000033403b067816 */ /* 0x001fca0000000000 */
[----:B------:R3:W-:Y:S01]  /*172d60*/  STL [R1+0x1b8], R6 ;  /* 0x0001b80601007387 */ /* 0x0007e20000100800 */
[----:B------:R-:W-:-:S03]  /*172d70*/  PRMT R59, R27, 0x3340, R0 ;  /* 0x000033401b3b7816 */ /* 0x000fc60000000000 */
[----:B------:R-:W2:Y:S01]  /*172d80*/  LDL.LU R61, [R1+0x6d00] ;  /* 0x006d0000013d7983 */ /* 0x000ea20000300800 */
[----:B---3--:R-:W-:-:S04]  /*172d90*/  LOP3.LUT R6, R25, 0xffff, RZ, 0xc0, !PT ;  /* 0x0000ffff19067812 */ /* 0x008fc800078ec0ff */
[----:B------:R-:W-:-:S04]  /*172da0*/  PRMT R60, R4, 0x3340, R6 ;  /* 0x00003340043c7816 */ /* 0x000fc80000000006 */
[----:B------:R-:W-:-:S05]  /*172db0*/  PRMT R9, R60, 0x5410, R59 ;  /* 0x000054103c097816 */ /* 0x000fca000000003b */
[----:B------:R-:W-:Y:S04]  /*172dc0*/  STL [R1+0x818], R9 ;  /* 0x0008180901007387 */ /* 0x000fe80000100800 */
[----:B------:R-:W3:Y:S04]  /*172dd0*/  LDL.LU R33, [R1+0x5194] ;  /* 0x0051940001217983 */ /* 0x000ee80000300800 */
[----:B------:R-:W2:Y:S04]  /*172de0*/  LDL.LU R31, [R1+0x1878] ;  /* 0x00187800011f7983 */ /* 0x000ea80000300800 */
        /* <DEDUP_REMOVED lines=11> */
[----:B------:R-:W-:Y:S01]  /*172ea0*/  VIADD R58, R58, UR6 ;  /* 0x000000063a3a7c36 */ /* 0x000fe20008000000 */
[----:B------:R-:W-:Y:S01]  /*172eb0*/  ULDC UR6, c[0x0][0x248] ;  /* 0x0000920000067ab9 */ /* 0x000fe20000000800 */
[----:B----4-:R-:W-:-:S04]  /*172ec0*/  LOP3.LUT R4, R45, 0xffff, RZ, 0xc0, !PT ;  /* 0x0000ffff2d047812 */ /* 0x010fc800078ec0ff */
[----:B------:R-:W-:Y:S02]  /*172ed0*/  PRMT R59, R4, 0x3340, R0 ;  /* 0x00003340043b7816 */ /* 0x000fe40000000000 */
[----:B0-----:R-:W-:Y:S02]  /*172ee0*/  LOP3.LUT R6, R43, 0xffff, RZ, 0xc0, !PT ;  /* 0x0000ffff2b067812 */ /* 0x001fe400078ec0ff */
[----:B------:R-:W-:-:S04]  /*172ef0*/  LOP3.LUT R7, R42, 0xffff, RZ, 0xc0, !PT ;  /* 0x0000ffff2a077812 */ /* 0x000fc800078ec0ff */
[----:B------:R-:W-:Y:S02]  /*172f00*/  PRMT R60, R6, 0x3340, R7 ;  /* 0x00003340063c7816 */ /* 0x000fe40000000007 */
[----:B------:R-:W-:Y:S02]  /*172f10*/  IADD3 R42, P0, R58, R36, RZ ;  /* 0x000000243a2a7210 */ /* 0x000fe40007f1e0ff */
[----:B------:R-:W-:Y:S02]  /*172f20*/  PRMT R9, R60, 0x5410, R59 ;  /* 0x000054103c097816 */ /* 0x000fe4000000003b */
[----:B------:R-:W-:-:S05]  /*172f30*/  SHF.R.S32.HI R59, RZ, 0x1f, R58 ;  /* 0x0000001fff3b7819 */ /* 0x000fca000001143a */
[----:B------:R-:W-:Y:S01]  /*172f40*/  IMAD.X R43, R59, 0x1, R37, P0 ;  /* 0x000000013b2b7824 */ /* 0x000fe200000e0625 */
[----:B------:R-:W-:Y:S04]  /*172f50*/  STL [R1+0x814], R9 ;  /* 0x0008140901007387 */ /* 0x000fe80000100800 */
[----:B------:R-:W4:Y:S04]  /*172f60*/  LDL.LU R46, [R1+0x2838] ;  /* 0x00283800012e7983 */ /* 0x000f280000300800 */
[----:B------:R-:W4:Y:S04]  /*172f70*/  LDL.LU R47, [R1+0x17c8] ;  /* 0x0017c800012f7983 */ /* 0x000f280000300800 */
[----:B------:R0:W-:Y:S01]  /*172f80*/  STL.64 [R1+0x9c8], R42 ;  /* 0x0009c82a01007387 */ /* 0x0001e20000100a00 */
[----:B------:R-:W-:-:S02]  /*172f90*/  SHF.R.U32.HI R6, RZ, 0x8, R6 ;  /* 0x00000008ff067819 */ /* 0x000fc40000011606 */
[----:B------:R-:W-:Y:S02]  /*172fa0*/  SHF.R.U32.HI R60, RZ, 0x8, R7 ;  /* 0x00000008ff3c7819 */ /* 0x000fe40000011607 */
[----:B------:R-:W-:Y:S01]  /*172fb0*/  SHF.R.U32.HI R4, RZ, 0x8, R4 ;  /* 0x00000008ff047819 */ /* 0x000fe20000011604 */
[----:B0-----:R-:W4:Y:S01]  /*172fc0*/  LDL.LU R42, [R1+0x19ac] ;  /* 0x0019ac00012a7983 */ /* 0x001f220000300800 */
[----:B------:R-:W-:Y:S02]  /*172fd0*/  LOP3.LUT R6, R6, 0xffff, RZ, 0xc0, !PT ;  /* 0x0000ffff06067812 */ /* 0x000fe400078ec0ff */
[----:B------:R-:W-:Y:S02]  /*172fe0*/  LOP3.LUT R60, R60, 0xffff, RZ, 0xc0, !PT ;  /* 0x0000ffff3c3c7812 */ /* 0x000fe400078ec0ff */
[----:B------:R-:W-:Y:S02]  /*172ff0*/  LOP3.LUT R4, R4, 0xffff, RZ, 0xc0, !PT ;  /* 0x0000ffff04047812 */ /* 0x000fe400078ec0ff */
[----:B------:R-:W-:-:S02]  /*173000*/  PRMT R9, R6, 0x3340, R60 ;  /* 0x0000334006097816 */ /* 0x000fc4000000003c */
[----:B------:R-:W-:-:S03]  /*173010*/  PRMT R7, R4, 0x3340, R0 ;  /* 0x0000334004077816 */ /* 0x000fc60000000000 */
[----:B------:R-:W-:Y:S04]  /*173020*/  STL [R1+0x540], R9 ;  /* 0x0005400901007387 */ /* 0x000fe80000100800 */
[----:B------:R0:W-:Y:S01]  /*173030*/  STL [R1+0x1b0], R7 ;  /* 0x0001b00701007387 */ /* 0x0001e20000100800 */
[----:B------:R-:W-:Y:S02]  /*173040*/  IADD3 R54, P0, R58, R34, RZ ;  /* 0x000000223a367210 */ /* 0x000fe40007f1e0ff */
[----:B---3--:R-:W-:Y:S02]  /*173050*/  LOP3.LUT R6, R33, 0xffff, RZ, 0xc0, !PT ;  /* 0x0000ffff21067812 */ /* 0x008fe400078ec0ff */
[----:B--2---:R-:W-:Y:S02]  /*173060*/  LOP3.LUT R4, R31, 0xffff, RZ, 0xc0, !PT ;  /* 0x0000ffff1f047812 */ /* 0x004fe400078ec0ff */
[----:B0-----:R-:W-:-:S02]  /*173070*/  LOP3.LUT R7, R29, 0xffff, RZ, 0xc0, !PT ;  /* 0x0000ffff1d077812 */ /* 0x001fc400078ec0ff */
[----:B------:R-:W-:Y:S02]  /*173080*/  PRMT R60, R4, 0x3340, R0 ;  /* 0x00003340043c7816 */ /* 0x000fe40000000000 */
[----:B------:R-:W-:Y:S01]  /*173090*/  PRMT R9, R6, 0x3340, R7 ;  /* 0x0000334006097816 */ /* 0x000fe20000000007 */
[----:B------:R-:W-:-:S03]  /*1730a0*/  IMAD.X R55, R59, 0x1, R35, P0 ;  /* 0x000000013b377824 */ /* 0x000fc600000e0623 */
[----:B------:R-:W-:-:S05]  /*1730b0*/  PRMT R9, R9, 0x5410, R60 ;  /* 0x0000541009097816 */ /* 0x000fca000000003c */
[----:B------:R0:W-:Y:S04]  /*1730c0*/  STL [R1+0x810], R9 ;  /* 0x0008100901007387 */ /* 0x0001e80000100800 */
[----:B------:R-:W-:Y:S04]  /*1730d0*/  STL.64 [R1+0x9c0], R54 ;  /* 0x0009c03601007387 */ /* 0x000fe80000100a00 */
[----:B------:R-:W2:Y:S04]  /*1730e0*/  LDL.LU R45, [R1+0x5198] ;  /* 0x00519800012d7983 */ /* 0x000ea80000300800 */
[----:B------:R-:W3:Y:S04]  /*1730f0*/  LDL.LU R43, [R1+0x187c] ;  /* 0x00187c00012b7983 */ /* 0x000ee80000300800 */
[----:B------:R-:W3:Y:S04]  /*173100*/  LDL.LU R33, [R1+0x2450] ;  /* 0x0024500001217983 */ /* 0x000ee80000300800 */
        /* <DEDUP_REMOVED lines=12> */
[----:B----4-:R-:W-:Y:S02]  /*1731d0*/  LOP3.LUT R6, R46, 0xffff, RZ, 0xc0, !PT ;  /* 0x0000ffff2e067812 */ /* 0x010fe400078ec0ff */
[----:B------:R-:W-:-:S04]  /*1731e0*/  LOP3.LUT R4, R47, 0xffff, RZ, 0xc0, !PT ;  /* 0x0000ffff2f047812 */ /* 0x000fc800078ec0ff */
[----:B------:R-:W-:Y:S02]  /*1731f0*/  PRMT R60, R4, 0x3340, R0 ;  /* 0x00003340043c7816 */ /* 0x000fe40000000000 */
[----:B0-----:R-:W-:-:S04]  /*173200*/  LOP3.LUT R7, R42, 0xffff, RZ, 0xc0, !PT ;  /* 0x0000ffff2a077812 */ /* 0x001fc800078ec0ff */
[--C-:B------:R-:W-:Y:S02]  /*173210*/  PRMT R9, R6, 0x3340, R7.reuse ;  /* 0x0000334006097816 */ /* 0x100fe40000000007 */
[----:B------:R-:W-:Y:S02]  /*173220*/  SHF.R.U32.HI R6, RZ, 0x8, R6 ;  /* 0x00000008ff067819 */ /* 0x000fe40000011606 */
[----:B------:R-:W-:Y:S02]  /*173230*/  PRMT R9, R9, 0x5410, R60 ;  /* 0x0000541009097816 */ /* 0x000fe4000000003c */
[----:B------:R-:W-:Y:S02]  /*173240*/  SHF.R.U32.HI R60, RZ, 0x8, R7 ;  /* 0x00000008ff3c7819 */ /* 0x000fe40000011607 */
[----:B------:R-:W-:Y:S02]  /*173250*/  IADD3 R46, P0, R58, R38, RZ ;  /* 0x000000263a2e7210 */ /* 0x000fe40007f1e0ff */
[----:B------:R-:W-:-:S02]  /*173260*/  LOP3.LUT R6, R6, 0xffff, RZ, 0xc0, !PT ;  /* 0x0000ffff06067812 */ /* 0x000fc400078ec0ff */
[----:B------:R-:W-:Y:S01]  /*173270*/  LOP3.LUT R60, R60, 0xffff, RZ, 0xc0, !PT ;  /* 0x0000ffff3c3c7812 */ /* 0x000fe200078ec0ff */
[----:B------:R0:W-:Y:S01]  /*173280*/  STL [R1+0x80c], R9 ;  /* 0x00080c0901007387 */ /* 0x0001e20000100800 */
[C---:B------:R-:W-:Y:S02]  /*173290*/  IMAD.X R47, R59.reuse, 0x1, R39, P0 ;  /* 0x000000013b2f7824 */ /* 0x040fe400000e0627 */
[----:B0-----:R-:W-:Y:S02]  /*1732a0*/  PRMT R9, R6, 0x3340, R60 ;  /* 0x0000334006097816 */ /* 0x001fe4000000003c */
[----:B------:R-:W-:Y:S01]  /*1732b0*/  IADD3 R6, P0, R58, R40, RZ ;  /* 0x000000283a067210 */ /* 0x000fe20007f1e0ff */
[----:B------:R0:W-:Y:S04]  /*1732c0*/  STL.64 [R1+0x9b8], R46 ;  /* 0x0009b82e01007387 */ /* 0x0001e80000100a00 */
[----:B------:R-:W-:Y:S01]  /*1732d0*/  IMAD.X R7, R59, 0x1, R41, P0 ;  /* 0x000000013b077824 */ /* 0x000fe200000e0629 */
[----:B------:R-:W-:Y:S01]  /*1732e0*/  SHF.R.U32.HI R59, RZ, 0x8, R4 ;  /* 0x00000008ff3b7819 */ /* 0x000fe20000011604 */
[----:B------:R3:W-:Y:S03]  /*1732f0*/  STL [R1+0x538], R9 ;  /* 0x0005380901007387 */ /* 0x0007e60000100800 */
[----:B------:R-:W-:Y:S01]  /*173300*/  LOP3.LUT R59, R59, 0xffff, RZ, 0xc0, !PT ;  /* 0x0000ffff3b3b7812 */ /* 0x000fe200078ec0ff */
[----:B0-----:R-:W4:Y:S04]  /*173310*/  LDL.LU R46, [R1+0x18fc] ;  /* 0x0018fc00012e7983 */ /* 0x001f280000300800 */
[----:B------:R-:W4:Y:S04]  /*173320*/  LDL.LU R47, [R1+0x519c] ;  /* 0x00519c00012f7983 */ /* 0x000f280000300800 */
[----:B------:R0:W-:Y:S04]  /*173330*/  STL.64 [R1+0x9b0], R6 ;  /* 0x0009b00601007387 */ /* 0x0001e80000100a00 */
[----:B------:R-:W4:Y:S01]  /*173340*/  LDL.LU R42, [R1+0x2454] ;  /* 0x00245400012a7983 */ /* 0x000f220000300800 */
[----:B--2---:R-:W-:-:S02]  /*173350*/  LOP3.LUT R4, R45, 0xffff, RZ, 0xc0, !PT ;  /* 0x0000ffff2d047812 */ /* 0x004fc400078ec0ff */
[----:B---3--:R-:W-:Y:S02]  /*173360*/  LOP3.LUT R9, R43, 0xffff, RZ, 0xc0, !PT ;  /* 0x0000ffff2b097812 */ /* 0x008fe400078ec0ff */
[----:B0-----:R-:W-:-:S05]  /*173370*/  PRMT R6, R59, 0x3340, R0 ;  /* 0x000033403b067816 */ /* 0x001fca0000000000 */
[----:B------:R0:W-:Y:S01]  /*173380*/  STL [R1+0x1a8], R6 ;  /* 0x0001a80601007387 */ /* 0x0001e20000100800 */
[----:B------:R-:W-:Y:S02]  /*173390*/  PRMT R59, R9, 0x3340, R0 ;  /* 0x00003340093b7816 */ /* 0x000fe40000000000 */
[----:B------:R-:W-:Y:S02]  /*1733a0*/  LOP3.LUT R11, R31, 0xffff, RZ, 0xc0, !PT ;  /* 0x0000ffff1f0b7812 */ /* 0x000fe400078ec0ff */
[----:B------:R-:W-:Y:S02]  /*1733b0*/  LOP3.LUT R31, R61, 0xffff, RZ, 0xc0, !PT ;  /* 0x0000ffff3d1f7812 */ /* 0x000fe400078ec0ff */
[----:B------:R-:W-:Y:S01]  /*1733c0*/  LOP3.LUT R7, R29, 0xffff, RZ, 0xc0, !PT ;  /* 0x0000ffff1d077812 */ /* 0x000fe200078ec0ff */
[----:B------:R-:W2:Y:S01]  /*1733d0*/  LDL.LU R61, [R1+0x6cfc] ;  /* 0x006cfc00013d7983 */ /* 0x000ea20000300800 */
[----:B0-----:R-:W-:-:S04]  /*1733e0*/  LOP3.LUT R6, R33, 0xffff, RZ, 0xc0, !PT ;  /* 0x0000ffff21067812 */ /* 0x001fc800078ec0ff */
[----:B------:R-:W-:-:S04]  /*1733f0*/  PRMT R60, R4, 0x3340, R6 ;  /* 0x00003340043c7816 */ /* 0x000fc80000000006 */
[----:B------:R-:W-:Y:S02]  /*173400*/  PRMT R15, R60, 0x5410, R59 ;  /* 0x000054103c0f7816 */ /* 0x000fe4000000003b */
[----:B------:R-:W-:Y:S02]  /*173410*/  PRMT R59, R31, 0x3340, R0 ;  /* 0x000033401f3b7816 */ /* 0x000fe40000000000 */
[----:B------:R-:W-:Y:S01]  /*173420*/  PRMT R60, R11, 0x3340, R7 ;  /* 0x000033400b3c7816 */ /* 0x000fe20000000007 */
[----:B------:R0:W-:Y:S03]  /*173430*/  STL [R1+0x804], R15 ;  /* 0x0008040f01007387 */ /* 0x0001e60000100800 */
[----:B0-----:R-:W-:-:S05]  /*173440*/  PRMT R15, R60, 0x5410, R59 ;  /* 0x000054103c0f7816 */ /* 0x001fca000000003b */
[----:B------:R-:W-:Y:S04]  /*173450*/  STL [R1+0x808], R15 ;  /* 0x0008080f01007387 */ /* 0x000fe80000100800 */
[----:B------:R-:W3:Y:S04]  /*173460*/  LDL.LU R45, [R1+0x2848] ;  /* 0x00284800012d7983 */ /* 0x000ee80000300800 */
[----:B------:R-:W2:Y:S04]  /*173470*/  LDL.LU R43, [R1+0x17dc] ;  /* 0x0017dc00012b7983 */ /* 0x000ea80000300800 */
[----:B------:R-:W2:Y:S01]  /*173480*/  LDL.LU R33, [R1+0x19e8] ;  /* 0x0019e80001217983 */ /* 0x000ea20000300800 */
        /* <DEDUP_REMOVED lines=9> */
[----:B------:R-:W-:-:S03]  /*173520*/  PRMT R7, R4, 0x3340, R6 ;  /* 0x0000334004077816 */ /* 0x000fc60000000006 */
[----:B------:R-:W-:Y:S04]  /*173530*/  STL [R1+0x6ae4], R29 ;  /* 0x006ae41d01007387 */ /* 0x000fe80000100800 */
[----:B------:R0:W-:Y:S01]  /*173540*/  STL [R1+0x530], R7 ;  /* 0x0005300701007387 */ /* 0x0001e20000100800 */
[----:B------:R-:W-:Y:S01]  /*173550*/  VIADD R58, R58, UR6 ;  /* 0x000000063a3a7c36 */ /* 0x000fe20008000000 */
[----:B------:R-:W-:-:S04]  /*173560*/  ULDC UR6, c[0x0][0x248] ;  /* 0x0000920000067ab9 */ /* 0x000fc80000000800 */
[----:B------:R-:W-:Y:S02]  /*173570*/  IADD3 R54, P0, R58, R36, RZ ;  /* 0x000000243a367210 */ /* 0x000fe40007f1e0ff */
[----:B----4-:R-:W-:Y:S02]  /*173580*/  LOP3.LUT R4, R46, 0xffff, RZ, 0xc0, !PT ;  /* 0x0000ffff2e047812 */ /* 0x010fe400078ec0ff */
[----:B------:R-:W-:Y:S02]  /*173590*/  LOP3.LUT R6, R47, 0xffff, RZ, 0xc0, !PT ;  /* 0x0000ffff2f067812 */ /* 0x000fe400078ec0ff */
[----:B0-----:R-:W-:Y:S02]  /*1735a0*/  LOP3.LUT R7, R42, 0xffff, RZ, 0xc0, !PT ;  /* 0x0000ffff2a077812 */ /* 0x001fe400078ec0ff */
[----:B------:R-:W-:Y:S01]  /*1735b0*/  PRMT R59, R4, 0x3340, R0 ;  /* 0x00003340043b7816 */ /* 0x000fe20000000000 */
[----:B------:R-:W4:Y:S04]  /*1735c0*/  LDL.LU R47, [R1+0x283c] ;  /* 0x00283c00012f7983 */ /* 0x000f280000300800 */
[----:B------:R-:W4:Y:S01]  /*1735d0*/  LDL.LU R42, [R1+0x19f8] ;  /* 0x0019f800012a7983 */ /* 0x000f220000300800 */
        /* <DEDUP_REMOVED lines=9> */
[----:B------:R-:W-:-:S03]  /*173670*/  IMAD.X R55, R59, 0x1, R37, P0 ;  /* 0x000000013b377824 */ /* 0x000fc600000e0625 */
[----:B------:R-:W-:Y:S02]  /*173680*/  PRMT R7, R6, 0x3340, R60 ;  /* 0x0000334006077816 */ /* 0x000fe4000000003c */
[----:B------:R-:W-:Y:S01]  /*173690*/  PRMT R6, R4, 0x3340, R0 ;  /* 0x0000334004067816 */ /* 0x000fe20000000000 */
[----:B------:R-:W-:Y:S04]  /*1736a0*/  STL [R1+0x800], R11 ;  /* 0x0008000b01007387 */ /* 0x000fe80000100800 */
[----:B------:R0:W-:Y:S04]  /*1736b0*/  STL.64 [R1+0x998], R54 ;  /* 0x0009983601007387 */ /* 0x0001e80000100a00 */
[----:B------:R2:W-:Y:S04]  /*1736c0*/  STL [R1+0x528], R7 ;  /* 0x0005280701007387 */ /* 0x0005e80000100800 */
[----:B------:R1:W-:Y:S01]  /*1736d0*/  STL [R1+0x1a4], R6 ;  /* 0x0001a40601007387 */ /* 0x0003e20000100800 */
[----:B0-----:R-:W-:-:S05]  /*1736e0*/  IADD3 R54, P0, R58, R34, RZ ;  /* 0x000000223a367210 */ /* 0x001fca0007f1e0ff */
[----:B------:R-:W-:Y:S01]  /*1736f0*/  IMAD.X R55, R59, 0x1, R35, P0 ;  /* 0x000000013b377824 */ /* 0x000fe200000e0623 */
[----:B---3--:R-:W-:Y:S02]  /*173700*/  LOP3.LUT R4, R45, 0xffff, RZ, 0xc0, !PT ;  /* 0x0000ffff2d047812 */ /* 0x008fe400078ec0ff */
[----:B--2---:R-:W-:Y:S02]  /*173710*/  LOP3.LUT R7, R43, 0xffff, RZ, 0xc0, !PT ;  /* 0x0000ffff2b077812 */ /* 0x004fe400078ec0ff */
[----:B-1----:R-:W-:Y:S02]  /*173720*/  LOP3.LUT R6, R33, 0xffff, RZ, 0xc0, !PT ;  /* 0x0000ffff21067812 */ /* 0x002fe400078ec0ff */
[----:B------:R-:W-:Y:S02]  /*173730*/  PRMT R60, R7, 0x3340, R0 ;  /* 0x00003340073c7816 */ /* 0x000fe40000000000 */
[----:B------:R-:W-:-:S04]  /*173740*/  PRMT R11, R4, 0x3340, R6 ;  /* 0x00003340040b7816 */ /* 0x000fc80000000006 */
[----:B------:R-:W-:-:S05]  /*173750*/  PRMT R11, R11, 0x5410, R60 ;  /* 0x000054100b0b7816 */ /* 0x000fca000000003c */
[----:B------:R0:W-:Y:S04]  /*173760*/  STL [R1+0x7fc], R11 ;  /* 0x0007fc0b01007387 */ /* 0x0001e80000100800 */
[----:B------:R-:W2:Y:S04]  /*173770*/  LDL.LU R45, [R1+0x51a0] ;  /* 0x0051a000012d7983 */ /* 0x000ea80000300800 */
[----:B------:R-:W3:Y:S04]  /*173780*/  LDL.LU R43, [R1+0x1928] ;  /* 0x00192800012b7983 */ /* 0x000ee80000300800 */
[----:B------:R1:W-:Y:S04]  /*173790*/  STL.64 [R1+0x990], R54 ;  /* 0x0009903601007387 */ /* 0x0003e80000100a00 */
        /* <DEDUP_REMOVED lines=8> */
[----:B------:R-:W-:Y:S02]  /*173820*/  PRMT R9, R4, 0x3340, R6 ;  /* 0x0000334004097816 */ /* 0x000fe40000000006 */
[----:B------:R-:W-:Y:S01]  /*173830*/  LOP3.LUT R4, R61, 0xffff, RZ, 0xc0, !PT ;  /* 0x0000ffff3d047812 */ /* 0x000fe200078ec0ff */
[----:B------:R-:W-:Y:S04]  /*173840*/  STL [R1+0x1a0], R11 ;  /* 0x0001a00b01007387 */ /* 0x000fe80000100800 */
[----:B------:R0:W-:Y:S01]  /*173850*/  STL [R1+0x52c], R9 ;  /* 0x00052c0901007387 */ /* 0x0001e20000100800 */
[----:B------:R-:W-:Y:S02]  /*173860*/  PRMT R60, R4, 0x3340, R0 ;  /* 0x00003340043c7816 */ /* 0x000fe40000000000 */
[----:B-1----:R-:W-:Y:S01]  /*173870*/  IADD3 R54, P0, R58, R38, RZ ;  /* 0x000000263a367210 */ /* 0x002fe20007f1e0ff */
[----:B------:R-:W3:Y:S04]  /*173880*/  LDL.LU R61, [R1+0x6cf8] ;  /* 0x006cf800013d7983 */ /* 0x000ee80000300800 */
[----:B------:R-:W3:Y:S01]  /*173890*/  LDL.LU R46, [R1+0x192c] ;  /* 0x00192c00012e7983 */ /* 0x000ee20000300800 */
[----:B------:R-:W-:Y:S01]  /*1738a0*/  IMAD.X R55, R59, 0x1, R39, P0 ;  /* 0x000000013b377824 */ /* 0x000fe200000e0627 */
[----:B----4-:R-:W-:-:S02]  /*1738b0*/  LOP3.LUT R6, R47, 0xffff, RZ, 0xc0, !PT ;  /* 0x0000ffff2f067812 */ /* 0x010fc400078ec0ff */
[----:B0-----:R-:W-:Y:S01]  /*1738c0*/  LOP3.LUT R9, R42, 0xffff, RZ, 0xc0, !PT ;  /* 0x0000ffff2a097812 */ /* 0x001fe200078ec0ff */
[----:B------:R-:W4:Y:S03]  /*1738d0*/  LDL.LU R47, [R1+0x51a4] ;  /* 0x0051a400012f7983 */ /* 0x000f260000300800 */
[----:B------:R-:W-:-:S04]  /*1738e0*/  PRMT R11, R6, 0x3340, R9 ;  /* 0x00003340060b7816 */ /* 0x000fc80000000009 */
[----:B------:R-:W-:Y:S02]  /*1738f0*/  PRMT R11, R11, 0x5410, R60 ;  /* 0x000054100b0b7816 */ /* 0x000fe4000000003c */
[----:B------:R-:W-:Y:S02]  /*173900*/  SHF.R.U32.HI R6, RZ, 0x8, R6 ;  /* 0x00000008ff067819 */ /* 0x000fe40000011606 */
[----:B------:R-:W-:Y:S01]  /*173910*/  SHF.R.U32.HI R60, RZ, 0x8, R9 ;  /* 0x00000008ff3c7819 */ /* 0x000fe20000011609 */
[----:B------:R-:W-:Y:S04]  /*173920*/  STL [R1+0x7f8], R11 ;  /* 0x0007f80b01007387 */ /* 0x000fe80000100800 */
[----:B------:R-:W4:Y:S04]  /*173930*/  LDL.LU R42, [R1+0x2464] ;  /* 0x00246400012a7983 */ /* 0x000f280000300800 */
[----:B------:R0:W-:Y:S01]  /*173940*/  STL.64 [R1+0x978], R54 ;  /* 0x0009783601007387 */ /* 0x0001e20000100a00 */
[----:B------:R-:W-:-:S02]  /*173950*/  LOP3.LUT R6, R6, 0xffff, RZ, 0xc0, !PT ;  /* 0x0000ffff06067812 */ /* 0x000fc400078ec0ff */
        /* <DEDUP_REMOVED lines=10> */
[----:B--2---:R-:W-:Y:S02]  /*173a00*/  LOP3.LUT R4, R45, 0xffff, RZ, 0xc0, !PT ;  /* 0x0000ffff2d047812 */ /* 0x004fe400078ec0ff */
[----:B---3--:R-:W-:Y:S02]  /*173a10*/  LOP3.LUT R9, R43, 0xffff, RZ, 0xc0, !PT ;  /* 0x0000ffff2b097812 */ /* 0x008fe400078ec0ff */
[----:B0-----:R-:W-:Y:S02]  /*173a20*/  LOP3.LUT R6, R33, 0xffff, RZ, 0xc0, !PT ;  /* 0x0000ffff21067812 */ /* 0x001fe400078ec0ff */
[----:B------:R-:W-:Y:S02]  /*173a30*/  PRMT R59, R9, 0x3340, R0 ;  /* 0x00003340093b7816 */ /* 0x000fe40000000000 */
[----:B------:R-:W-:-:S04]  /*173a40*/  PRMT R60, R4, 0x3340, R6 ;  /* 0x00003340043c7816 */ /* 0x000fc80000000006 */
[----:B------:R-:W-:-:S05]  /*173a50*/  PRMT R11, R60, 0x5410, R59 ;  /* 0x000054103c0b7816 */ /* 0x000fca000000003b */
[----:B------:R-:W-:Y:S04]  /*173a60*/  STL [R1+0x7f4], R11 ;  /* 0x0007f40b01007387 */ /* 0x000fe80000100800 */
[----:B------:R-:W2:Y:S04]  /*173a70*/  LDL.LU R33, [R1+0x2858] ;  /* 0x0028580001217983 */ /* 0x000ea80000300800 */
        /* <DEDUP_REMOVED lines=8> */
[----:B------:R-:W-:-:S02]  /*173b00*/  PRMT R6, R59, 0x3340, R0 ;  /* 0x000033403b067816 */ /* 0x000fc40000000000 */
[----:B------:R-:W-:Y:S02]  /*173b10*/  PRMT R7, R4, 0x3340, R60 ;  /* 0x0000334004077816 */ /* 0x000fe4000000003c */
[----:B------:R-:W-:Y:S01]  /*173b20*/  LOP3.LUT R4, R46, 0xffff, RZ, 0xc0, !PT ;  /* 0x0000ffff2e047812 */ /* 0x000fe200078ec0ff */
[----:B------:R4:W-:Y:S04]  /*173b30*/  STL [R1+0x198], R6 ;  /* 0x0001980601007387 */ /* 0x0009e80000100800 */
[----:B------:R0:W-:Y:S01]  /*173b40*/  STL [R1+0x520], R7 ;  /* 0x0005200701007387 */ /* 0x0001e20000100800 */
[----:B------:R-:W-:Y:S01]  /*173b50*/  PRMT R59, R4, 0x3340, R0 ;  /* 0x00003340043b7816 */ /* 0x000fe20000000000 */
[----:B------:R-:W-:Y:S01]  /*173b60*/  VIADD R58, R58, UR6 ;  /* 0x000000063a3a7c36 */ /* 0x000fe20008000000 */
[----:B------:R-:W-:-:S04]  /*173b70*/  ULDC UR6, c[0x0][0x248] ;  /* 0x0000920000067ab9 */ /* 0x000fc80000000800 */
[----:B------:R-:W-:Y:S02]  /*173b80*/  IADD3 R46, P0, R58, R36, RZ ;  /* 0x000000243a2e7210 */ /* 0x000fe40007f1e0ff */
[----:B----4-:R-:W-:Y:S02]  /*173b90*/  LOP3.LUT R6, R47, 0xffff, RZ, 0xc0, !PT ;  /* 0x0000ffff2f067812 */ /* 0x010fe400078ec0ff */
[----:B0-----:R-:W-:-:S04]  /*173ba0*/  LOP3.LUT R7, R42, 0xffff, RZ, 0xc0, !PT ;  /* 0x0000ffff2a077812 */ /* 0x001fc800078ec0ff */
[----:B------:R-:W-:-:S04]  /*173bb0*/  PRMT R60, R6, 0x3340, R7 ;  /* 0x00003340063c7816 */ /* 0x000fc80000000007 */
[----:B------:R-:W-:Y:S02]  /*173bc0*/  PRMT R11, R60, 0x5410, R59 ;  /* 0x000054103c0b7816 */ /* 0x000fe4000000003b */
[----:B------:R-:W-:Y:S02]  /*173bd0*/  SHF.R.S32.HI R59, RZ, 0x1f, R58 ;  /* 0x0000001fff3b7819 */ /* 0x000fe4000001143a */
[----:B------:R-:W-:Y:S02]  /*173be0*/  SHF.R.U32.HI R60, RZ, 0x8, R9 ;  /* 0x00000008ff3c7819 */ /* 0x000fe40000011609 */
[----:B------:R-:W-:Y:S02]  /*173bf0*/  SHF.R.U32.HI R6, RZ, 0x8, R6 ;  /* 0x00000008ff067819 */ /* 0x000fe40000011606 */
[----:B------:R-:W-:Y:S01]  /*173c00*/  SHF.R.U32.HI R7, RZ, 0x8, R7 ;  /* 0x00000008ff077819 */ /* 0x000fe20000011607 */
[----:B------:R-:W-:Y:S01]  /*173c10*/  IMAD.X R47, R59, 0x1, R37, P0 ;  /* 0x000000013b2f7824 */ /* 0x000fe200000e0625 */
[----:B------:R-:W-:Y:S01]  /*173c20*/  LOP3.LUT R60, R60, 0xffff, RZ, 0xc0, !PT ;  /* 0x0000ffff3c3c7812 */ /* 0x000fe200078ec0ff */
[----:B------:R-:W-:Y:S04]  /*173c30*/  STL [R1+0x7f0], R11 ;  /* 0x0007f00b01007387 */ /* 0x000fe80000100800 */
[----:B------:R0:W-:Y:S01]  /*173c40*/  STL.64 [R1+0x968], R46 ;  /* 0x0009682e01007387 */ /* 0x0001e20000100a00 */
[----:B------:R-:W-:-:S02]  /*173c50*/  LOP3.LUT R6, R6, 0xffff, RZ, 0xc0, !PT ;  /* 0x0000ffff06067812 */ /* 0x000fc400078ec0ff */
[----:B------:R-:W-:Y:S02]  /*173c60*/  PRMT R9, R60, 0x3340, R0 ;  /* 0x000033403c097816 */ /* 0x000fe40000000000 */
[----:B------:R-:W-:Y:S01]  /*173c70*/  LOP3.LUT R7, R7, 0xffff, RZ, 0xc0, !PT ;  /* 0x0000ffff07077812 */ /* 0x000fe200078ec0ff */
[----:B------:R-:W4:Y:S04]  /*173c80*/  LDL.LU R42, [R1+0x284c] ;  /* 0x00284c00012a7983 */ /* 0x000f280000300800 */
[----:B------:R-:W4:Y:S01]  /*173c90*/  LDL.LU R49, [R1+0x1a4c] ;  /* 0x001a4c0001317983 */ /* 0x000f220000300800 */
[----:B------:R-:W-:-:S03]  /*173ca0*/  PRMT R6, R6, 0x3340, R7 ;  /* 0x0000334006067816 */ /* 0x000fc60000000007 */
[----:B0-----:R-:W4:Y:S04]  /*173cb0*/  LDL.LU R46, [R1+0x51a8] ;  /* 0x0051a800012e7983 */ /* 0x001f280000300800 */
[----:B------:R3:W-:Y:S04]  /*173cc0*/  STL [R1+0x194], R9 ;  /* 0x0001940901007387 */ /* 0x0007e80000100800 */
[----:B------:R-:W4:Y:S01]  /*173cd0*/  LDL.LU R47, [R1+0x194c] ;  /* 0x00194c00012f7983 */ /* 0x000f220000300800 */
[----:B------:R-:W-:-:S05]  /*173ce0*/  IADD3 R54, P0, R58, R34, RZ ;  /* 0x000000223a367210 */ /* 0x000fca0007f1e0ff */
[----:B------:R-:W-:Y:S01]  /*173cf0*/  IMAD.X R55, R59, 0x1, R35, P0 ;  /* 0x000000013b377824 */ /* 0x000fe200000e0623 */
[----:B--2---:R-:W-:Y:S02]  /*173d00*/  LOP3.LUT R7, R33, 0xffff, RZ, 0xc0, !PT ;  /* 0x0000ffff21077812 */ /* 0x004fe400078ec0ff */
[----:B------:R-:W2:Y:S04]  /*173d10*/  LDL.LU R33, [R1+0x2470] ;  /* 0x0024700001217983 */ /* 0x000ea80000300800 */
[----:B------:R0:W-:Y:S01]  /*173d20*/  STL [R1+0x51c], R6 ;  /* 0x00051c0601007387 */ /* 0x0001e20000100800 */
[----:B---3--:R-:W-:-:S04]  /*173d30*/  LOP3.LUT R9, R43, 0xffff, RZ, 0xc0, !PT ;  /* 0x0000ffff2b097812 */ /* 0x008fc800078ec0ff */
[----:B------:R-:W-:Y:S02]  /*173d40*/  PRMT R11, R7, 0x3340, R9 ;  /* 0x00003340070b7816 */ /* 0x000fe40000000009 */
[----:B0-----:R-:W-:-:S04]  /*173d50*/  LOP3.LUT R6, R45, 0xffff, RZ, 0xc0, !PT ;  /* 0x0000ffff2d067812 */ /* 0x001fc800078ec0ff */
[----:B------:R-:W-:Y:S02]  /*173d60*/  PRMT R60, R6, 0x3340, R0 ;  /* 0x00003340063c7816 */ /* 0x000fe40000000000 */
        /* <DEDUP_REMOVED lines=8> */
[----:B------:R-:W-:Y:S02]  /*173df0*/  PRMT R9, R6, 0x3340, R0 ;  /* 0x0000334006097816 */ /* 0x000fe40000000000 */
[----:B------:R-:W-:Y:S02]  /*173e00*/  IADD3 R6, P0, R58, R38, RZ ;  /* 0x000000263a067210 */ /* 0x000fe40007f1e0ff */
[----:B0-----:R-:W-:Y:S02]  /*173e10*/  PRMT R11, R7, 0x3340, R60 ;  /* 0x00003340070b7816 */ /* 0x001fe4000000003c */
[----:B------:R-:W-:Y:S01]  /*173e20*/  SHF.R.U32.HI R60, RZ, 0x8, R4 ;  /* 0x00000008ff3c7819 */ /* 0x000fe20000011604 */
[----:B------:R-:W-:-:S03]  /*173e30*/  IMAD.X R7, R59, 0x1, R39, P0 ;  /* 0x000000013b077824 */ /* 0x000fc600000e0627 */
[----:B------:R-:W-:Y:S01]  /*173e40*/  LOP3.LUT R60, R60, 0xffff, RZ, 0xc0, !PT ;  /* 0x0000ffff3c3c7812 */ /* 0x000fe200078ec0ff */
[----:B------:R-:W-:Y:S04]  /*173e50*/  STL.64 [R1+0x960], R54 ;  /* 0x0009603601007387 */ /* 0x000fe80000100a00 */
[----:B------:R4:W-:Y:S04]  /*173e60*/  STL [R1+0x518], R11 ;  /* 0x0005180b01007387 */ /* 0x0009e80000100800 */
[----:B------:R0:W-:Y:S01]  /*173e70*/  STL [R1+0x190], R9 ;  /* 0x0001900901007387 */ /* 0x0001e20000100800 */
[----:B------:R-:W-:-:S03]  /*173e80*/  PRMT R4, R60, 0x3340, R0 ;  /* 0x000033403c047816 */ /* 0x000fc60000000000 */
[----:B------:R1:W-:Y:S04]  /*173e90*/  STL.64 [R1+0x948], R6 ;  /* 0x0009480601007387 */ /* 0x0003e80000100a00 */
[----:B------:R-:W3:Y:S04]  /*173ea0*/  LDL.LU R51, [R1+0x51ac] ;  /* 0x0051ac0001337983 */ /* 0x000ee80000300800 */
[----:B------:R-:W3:Y:S04]  /*173eb0*/  LDL.LU R45, [R1+0x195c] ;  /* 0x00195c00012d7983 */ /* 0x000ee80000300800 */
[----:B------:R1:W-:Y:S04]  /*173ec0*/  STL [R1+0x18c], R4 ;  /* 0x00018c0401007387 */ /* 0x0003e80000100800 */
[----:B------:R-:W3:Y:S01]  /*173ed0*/  LDL.LU R43, [R1+0x2474] ;  /* 0x00247400012b7983 */ /* 0x000ee20000300800 */
[----:B----4-:R-:W-:-:S02]  /*173ee0*/  LOP3.LUT R11, R42, 0xffff, RZ, 0xc0, !PT ;  /* 0x0000ffff2a0b7812 */ /* 0x010fc400078ec0ff */
[----:B------:R-:W-:Y:S02]  /*173ef0*/  LOP3.LUT R42, R61, 0xffff, RZ, 0xc0, !PT ;  /* 0x0000ffff3d2a7812 */ /* 0x000fe400078ec0ff */
[----:B0-----:R-:W-:Y:S01]  /*173f00*/  LOP3.LUT R9, R49, 0xffff, RZ, 0xc0, !PT ;  /* 0x0000ffff31097812 */ /* 0x001fe200078ec0ff */
[----:B------:R-:W4:Y:S01]  /*173f10*/  LDL.LU R61, [R1+0x6cf4] ;  /* 0x006cf400013d7983 */ /* 0x000f220000300800 */
[----:B------:R-:W-:Y:S02]  /*173f20*/  PRMT R60, R42, 0x3340, R0 ;  /* 0x000033402a3c7816 */ /* 0x000fe40000000000 */
[----:B------:R-:W-:Y:S02]  /*173f30*/  PRMT R15, R11, 0x3340, R9 ;  /* 0x000033400b0f7816 */ /* 0x000fe40000000009 */
[----:B-1----:R-:W-:Y:S02]  /*173f40*/  LOP3.LUT R6, R46, 0xffff, RZ, 0xc0, !PT ;  /* 0x0000ffff2e067812 */ /* 0x002fe400078ec0ff */
[----:B------:R-:W-:-:S02]  /*173f50*/  LOP3.LUT R4, R47, 0xffff, RZ, 0xc0, !PT ;  /* 0x0000ffff2f047812 */ /* 0x000fc400078ec0ff */
[----:B------:R-:W-:Y:S02]  /*173f60*/  PRMT R19, R15, 0x5410, R60 ;  /* 0x000054100f137816 */ /* 0x000fe4000000003c */
[----:B------:R-:W-:Y:S02]  /*173f70*/  IADD3 R46, P0, R58, R40, RZ ;  /* 0x000000283a2e7210 */ /* 0x000fe40007f1e0ff */
[----:B------:R-:W-:-:S03]  /*173f80*/  PRMT R60, R4, 0x3340, R0 ;  /* 0x00003340043c7816 */ /* 0x000fc60000000000 */
[----:B------:R-:W-:Y:S01]  /*173f90*/  IMAD.X R47, R59, 0x1, R41, P0 ;  /* 0x000000013b2f7824 */ /* 0x000fe200000e0629 */
[----:B------:R-:W-:Y:S01]  /*173fa0*/  STL [R1+0x7e8], R19 ;  /* 0x0007e81301007387 */ /* 0x000fe20000100800 */
[----:B------:R-:W-:-:S04]  /*173fb0*/  SHF.R.U32.HI R59, RZ, 0x8, R9 ;  /* 0x00000008ff3b7819 */ /* 0x000fc80000011609 */
[----:B------:R-:W-:Y:S02]  /*173fc0*/  LOP3.LUT R59, R59, 0xffff, RZ, 0xc0, !PT ;  /* 0x0000ffff3b3b7812 */ /* 0x000fe400078ec0ff */
[----:B--2---:R-:W-:-:S04]  /*173fd0*/  LOP3.LUT R7, R33, 0xffff, RZ, 0xc0, !PT ;  /* 0x0000ffff21077812 */ /* 0x004fc800078ec0ff */
[----:B------:R-:W-:-:S04]  /*173fe0*/  PRMT R15, R6, 0x3340, R7 ;  /* 0x00003340060f7816 */ /* 0x000fc80000000007 */
[----:B------:R-:W-:-:S05]  /*173ff0*/  PRMT R15, R15, 0x5410, R60 ;  /* 0x000054100f0f7816 */ /* 0x000fca000000003c */
[----:B------:R-:W-:Y:S04]  /*174000*/  STL [R1+0x7e4], R15 ;  /* 0x0007e40f01007387 */ /* 0x000fe80000100800 */
[----:B------:R0:W-:Y:S04]  /*174010*/  STL.64 [R1+0x940], R46 ;  /* 0x0009402e01007387 */ /* 0x0001e80000100a00 */
[----:B------:R-:W2:Y:S01]  /*174020*/  LDL.LU R49, [R1+0x2868] ;  /* 0x0028680001317983 */ /* 0x000ea20000300800 */
[----:B------:R-:W-:Y:S02]  /*174030*/  SHF.R.U32.HI R60, RZ, 0x8, R11 ;  /* 0x00000008ff3c7819 */ /* 0x000fe4000001160b */
[----:B------:R-:W-:-:S02]  /*174040*/  SHF.R.U32.HI R6, RZ, 0x8, R6 ;  /* 0x00000008ff067819 */ /* 0x000fc40000011606 */
[----:B------:R-:W-:Y:S01]  /*174050*/  SHF.R.U32.HI R7, RZ, 0x8, R7 ;  /* 0x00000008ff077819 */ /* 0x000fe20000011607 */
[----:B0-----:R-:W4:Y:S04]  /*174060*/  LDL.LU R46, [R1+0x1858] ;  /* 0x00185800012e7983 */ /* 0x001f280000300800 */
[----:B------:R-:W4:Y:S01]  /*174070*/  LDL.LU R47, [R1+0x1aac] ;  /* 0x001aac00012f7983 */ /* 0x000f220000300800 */
[----:B------:R-:W-:Y:S02]  /*174080*/  LOP3.LUT R60, R60, 0xffff, RZ, 0xc0, !PT ;  /* 0x0000ffff3c3c7812 */ /* 0x000fe400078ec0ff */
[----:B------:R-:W-:Y:S02]  /*174090*/  LOP3.LUT R6, R6, 0xffff, RZ, 0xc0, !PT ;  /* 0x0000ffff06067812 */ /* 0x000fe400078ec0ff */
[----:B------:R-:W-:-:S02]  /*1740a0*/  LOP3.LUT R7, R7, 0xffff, RZ, 0xc0, !PT ;  /* 0x0000ffff07077812 */ /* 0x000fc400078ec0ff */
[----:B------:R-:W-:Y:S02]  /*1740b0*/  PRMT R33, R60, 0x3340, R59 ;  /* 0x000033403c217816 */ /* 0x000fe4000000003b */
[----:B------:R-:W-:-:S03]  /*1740c0*/  PRMT R7, R6, 0x3340, R7 ;  /* 0x0000334006077816 */ /* 0x000fc60000000007 */
[----:B------:R-:W-:Y:S04]  /*1740d0*/  STL [R1+0x6ae8], R33 ;  /* 0x006ae82101007387 */ /* 0x000fe80000100800 */
[----:B------:R0:W-:Y:S01]  /*1740e0*/  STL [R1+0x514], R7 ;  /* 0x0005140701007387 */ /* 0x0001e20000100800 */
[----:B---3--:R-:W-:Y:S02]  /*1740f0*/  LOP3.LUT R9, R51, 0xffff, RZ, 0xc0, !PT ;  /* 0x0000ffff33097812 */ /* 0x008fe400078ec0ff */
[----:B------:R-:W-:Y:S02]  /*174100*/  LOP3.LUT R6, R45, 0xffff, RZ, 0xc0, !PT ;  /* 0x0000ffff2d067812 */ /* 0x000fe400078ec0ff */
[----:B0-----:R-:W-:Y:S02]  /*174110*/  LOP3.LUT R7, R43, 0xffff, RZ, 0xc0, !PT ;  /* 0x0000ffff2b077812 */ /* 0x001fe400078ec0ff */
[----:B------:R-:W-:-:S02]  /*174120*/  PRMT R59, R6, 0x3340, R0 ;  /* 0x00003340063b7816 */ /* 0x000fc40000000000 */
[----:B------:R-:W-:-:S04]  /*174130*/  PRMT R60, R9, 0x3340, R7 ;  /* 0x00003340093c7816 */ /* 0x000fc80000000007 */
[----:B------:R-:W-:-:S05]  /*174140*/  PRMT R11, R60, 0x5410, R59 ;  /* 0x000054103c0b7816 */ /* 0x000fca000000003b */
[----:B------:R-:W-:Y:S04]  /*174150*/  STL [R1+0x7e0], R11 ;  /* 0x0007e00b01007387 */ /* 0x000fe80000100800 */
[----:B------:R-:W3:Y:S01]  /*174160*/  LDL.LU R45, [R1+0x285c] ;  /* 0x00285c00012d7983 */ /* 0x000ee20000300800 */
[----:B------:R-:W-:Y:S02]  /*174170*/  SHF.R.U32.HI R60, RZ, 0x8, R9 ;  /* 0x00000008ff3c7819 */ /* 0x000fe40000011609 */
[----:B------:R-:W-:Y:S01]  /*174180*/  SHF.R.U32.HI R59, RZ, 0x8, R7 ;  /* 0x00000008ff3b7819 */ /* 0x000fe20000011607 */
[----:B------:R-:W-:Y:S01]  /*174190*/  VIADD R58, R58, UR6 ;  /* 0x000000063a3a7c36 */ /* 0x000fe20008000000 */
[----:B------:R-:W-:Y:S02]  /*1741a0*/  SHF.R.U32.HI R4, RZ, 0x8, R4 ;  /* 0x00000008ff047819 */ /* 0x000fe40000011604 */
[----:B------:R-:W-:-:S02]  /*1741b0*/  LOP3.LUT R60, R60, 0xffff, RZ, 0xc0, !PT ;  /* 0x0000ffff3c3c7812 */ /* 0x000fc400078ec0ff */
[----:B------:R-:W-:Y:S01]  /*1741c0*/  LOP3.LUT R59, R59, 0xffff, RZ, 0xc0, !PT ;  /* 0x0000ffff3b3b7812 */ /* 0x000fe200078ec0ff */
[----:B------:R-:W3:Y:S01]  /*1741d0*/  LDL.LU R43, [R1+0x1acc] ;  /* 0x001acc00012b7983 */ /* 0x000ee20000300800 */
[----:B------:R-:W-:Y:S02]  /*1741e0*/  ULDC UR6, c[0x0][0x248] ;  /* 0x0000920000067ab9 */ /* 0x000fe40000000800 */
[----:B------:R-:W-:Y:S02]  /*1741f0*/  PRMT R7, R60, 0x3340, R59 ;  /* 0x000033403c077816 */ /* 0x000fe4000000003b */
[----:B------:R-:W-:Y:S02]  /*174200*/  SHF.R.U32.HI R60, RZ, 0x8, R6 ;  /* 0x00000008ff3c7819 */ /* 0x000fe40000011606 */
[----:B------:R-:W-:Y:S02]  /*174210*/  SHF.R.S32.HI R59, RZ, 0x1f, R58 ;  /* 0x0000001fff3b7819 */ /* 0x000fe4000001143a */
[----:B------:R-:W-:-:S02]  /*174220*/  IADD3 R54, P0, R58, R36, RZ ;  /* 0x000000243a367210 */ /* 0x000fc40007f1e0ff */
[----:B------:R-:W-:Y:S02]  /*174230*/  LOP3.LUT R4, R4, 0xffff, RZ, 0xc0, !PT ;  /* 0x0000ffff04047812 */ /* 0x000fe400078ec0ff */
[----:B------:R-:W-:Y:S01]  /*174240*/  LOP3.LUT R60, R60, 0xffff, RZ, 0xc0, !PT ;  /* 0x0000ffff3c3c7812 */ /* 0x000fe200078ec0ff */
[----:B------:R0:W-:Y:S01]  /*174250*/  STL [R1+0x4ec], R7 ;  /* 0x0004ec0701007387 */ /* 0x0001e20000100800 */
[----:B------:R-:W-:Y:S02]  /*174260*/  IMAD.X R55, R59, 0x1, R37, P0 ;  /* 0x000000013b377824 */ /* 0x000fe400000e0625 */
[----:B------:R-:W-:-:S03]  /*174270*/  PRMT R9, R60, 0x3340, R0 ;  /* 0x000033403c097816 */ /* 0x000fc60000000000 */
[----:B------:R1:W-:Y:S01]  /*174280*/  STL.64 [R1+0x938], R54 ;  /* 0x0009383601007387 */ /* 0x0003e20000100a00 */
[----:B0-----:R-:W-:-:S03]  /*174290*/  PRMT R7, R4, 0x3340, R0 ;  /* 0x0000334004077816 */ /* 0x001fc60000000000 */
[----:B------:R-:W-:Y:S04]  /*1742a0*/  STL [R1+0x188], R9 ;  /* 0x0001880901007387 */ /* 0x000fe80000100800 */
[----:B------:R0:W-:Y:S04]  /*1742b0*/  STL [R1+0x184], R7 ;  /* 0x0001840701007387 */ /* 0x0001e80000100800 */
[----:B------:R-:W3:Y:S04]  /*1742c0*/  LDL.LU R56, [R1+0x51b0] ;  /* 0x0051b00001387983 */ /* 0x000ee80000300800 */
[----:B-1----:R-:W3:Y:S01]  /*1742d0*/  LDL.LU R54, [R1+0x198c] ;  /* 0x00198c0001367983 */ /* 0x002ee20000300800 */
[----:B--2---:R-:W-:-:S02]  /*1742e0*/  LOP3.LUT R6, R49, 0xffff, RZ, 0xc0, !PT ;  /* 0x0000ffff31067812 */ /* 0x004fc400078ec0ff */
[----:B----4-:R-:W-:Y:S02]  /*1742f0*/  LOP3.LUT R4, R46, 0xffff, RZ, 0xc0, !PT ;  /* 0x0000ffff2e047812 */ /* 0x010fe400078ec0ff */
[----:B0-----:R-:W-:Y:S02]  /*174300*/  LOP3.LUT R7, R47, 0xffff, RZ, 0xc0, !PT ;  /* 0x0000ffff2f077812 */ /* 0x001fe400078ec0ff */
[----:B------:R-:W-:Y:S02]  /*174310*/  PRMT R60, R4, 0x3340, R0 ;  /* 0x00003340043c7816 */ /* 0x000fe40000000000 */
[----:B------:R-:W-:-:S04]  /*174320*/  PRMT R9, R6, 0x3340, R7 ;  /* 0x0000334006097816 */ /* 0x000fc80000000007 */
[----:B------:R-:W-:-:S05]  /*174330*/  PRMT R9, R9, 0x5410, R60 ;  /* 0x0000541009097816 */ /* 0x000fca000000003c */
[----:B------:R-:W-:Y:S04]  /*174340*/  STL [R1+0x7dc], R9 ;  /* 0x0007dc0901007387 */ /* 0x000fe80000100800 */
[----:B------:R-:W2:Y:S01]  /*174350*/  LDL.LU R55, [R1+0x2480] ;  /* 0x0024800001377983 */ /* 0x000ea20000300800 */
[----:B------:R-:W-:Y:S02]  /*174360*/  SHF.R.U32.HI R6, RZ, 0x8, R6 ;  /* 0x00000008ff067819 */ /* 0x000fe40000011606 */
[----:B------:R-:W-:Y:S02]  /*174370*/  SHF.R.U32.HI R60, RZ, 0x8, R7 ;  /* 0x00000008ff3c7819 */ /* 0x000fe40000011607 */
[----:B------:R-:W-:Y:S02]  /*174380*/  IADD3 R46, P0, R58, R34, RZ ;  /* 0x000000223a2e7210 */ /* 0x000fe40007f1e0ff */
[----:B------:R-:W-:-:S02]  /*174390*/  SHF.R.U32.HI R4, RZ, 0x8, R4 ;  /* 0x00000008ff047819 */ /* 0x000fc40000011604 */
[----:B------:R-:W-:Y:S02]  /*1743a0*/  LOP3.LUT R6, R6, 0xffff, RZ, 0xc0, !PT ;  /* 0x0000ffff06067812 */ /* 0x000fe400078ec0ff */
[----:B------:R-:W-:Y:S02]  /*1743b0*/  LOP3.LUT R60, R60, 0xffff, RZ, 0xc0, !PT ;  /* 0x0000ffff3c3c7812 */ /* 0x000fe400078ec0ff */
[----:B------:R-:W-:Y:S01]  /*1743c0*/  LOP3.LUT R4, R4, 0xffff, RZ, 0xc0, !PT ;  /* 0x0000ffff04047812 */ /* 0x000fe200078ec0ff */
[----:B------:R-:W-:Y:S01]  /*1743d0*/  IMAD.X R47, R59, 0x1, R35, P0 ;  /* 0x000000013b2f7824 */ /* 0x000fe200000e0623 */
[----:B------:R-:W-:Y:S02]  /*1743e0*/  PRMT R7, R6, 0x3340, R60 ;  /* 0x0000334006077816 */ /* 0x000fe4000000003c */
[----:B------:R-:W-:Y:S02]  /*1743f0*/  PRMT R6, R4, 0x3340, R0 ;  /* 0x0000334004067816 */ /* 0x000fe40000000000 */
[----:B------:R-:W-:Y:S04]  /*174400*/  STL.64 [R1+0x930], R46 ;  /* 0x0009302e01007387 */ /* 0x000fe80000100a00 */
[----:B------:R-:W-:Y:S04]  /*174410*/  STL [R1+0x510], R7 ;  /* 0x0005100701007387 */ /* 0x000fe80000100800 */
[----:B------:R-:W4:Y:S04]  /*174420*/  LDL.LU R53, [R1+0x51b4] ;  /* 0x0051b40001357983 */ /* 0x000f280000300800 */
[----:B------:R0:W-:Y:S01]  /*174430*/  STL [R1+0x180], R6 ;  /* 0x0001800601007387 */ /* 0x0001e20000100800 */
[----:B---3--:R-:W-:-:S02]  /*174440*/  LOP3.LUT R4, R45, 0xffff, RZ, 0xc0, !PT ;  /* 0x0000ffff2d047812 */ /* 0x008fc400078ec0ff */
[----:B------:R-:W-:Y:S02]  /*174450*/  LOP3.LUT R45, R61, 0xffff, RZ, 0xc0, !PT ;  /* 0x0000ffff3d2d7812 */ /* 0x000fe400078ec0ff */
[----:B------:R-:W3:Y:S04]  /*174460*/  LDL.LU R61, [R1+0x6cf0] ;  /* 0x006cf000013d7983 */ /* 0x000ee80000300800 */
[----:B------:R-:W4:Y:S01]  /*174470*/  LDL.LU R51, [R1+0x2484] ;  /* 0x0024840001337983 */ /* 0x000f220000300800 */
[----:B0-----:R-:W-:Y:S02]  /*174480*/  LOP3.LUT R6, R43, 0xffff, RZ, 0xc0, !PT ;  /* 0x0000ffff2b067812 */ /* 0x001fe400078ec0ff */
[----:B------:R-:W-:Y:S02]  /*174490*/  PRMT R60, R45, 0x3340, R0 ;  /* 0x000033402d3c7816 */ /* 0x000fe40000000000 */
[----:B------:R-:W-:-:S02]  /*1744a0*/  PRMT R7, R4, 0x3340, R6 ;  /* 0x0000334004077816 */ /* 0x000fc40000000006 */
[----:B------:R-:W-:Y:S02]  /*1744b0*/  SHF.R.U32.HI R4, RZ, 0x8, R4 ;  /* 0x00000008ff047819 */ /* 0x000fe40000011604 */
[----:B------:R-:W-:Y:S02]  /*1744c0*/  PRMT R7, R7, 0x5410, R60 ;  /* 0x0000541007077816 */ /* 0x000fe4000000003c */
[----:B------:R-:W-:Y:S02]  /*1744d0*/  SHF.R.U32.HI R60, RZ, 0x8, R6 ;  /* 0x00000008ff3c7819 */ /* 0x000fe40000011606 */
[----:B------:R-:W-:Y:S02]  /*1744e0*/  LOP3.LUT R4, R4, 0xffff, RZ, 0xc0, !PT ;  /* 0x0000ffff04047812 */ /* 0x000fe400078ec0ff */
[----:B------:R-:W-:Y:S02]  /*1744f0*/  IADD3 R46, P0, R58, R38, RZ ;  /* 0x000000263a2e7210 */ /* 0x000fe40007f1e0ff */
[----:B------:R-:W-:Y:S01]  /*174500*/  LOP3.LUT R60, R60, 0xffff, RZ, 0xc0, !PT ;  /* 0x0000ffff3c3c7812 */ /* 0x000fe200078ec0ff */
[----:B------:R0:W-:Y:S03]  /*174510*/  STL [R1+0x7d8], R7 ;  /* 0x0007d80701007387 */ /* 0x0001e60000100800 */
[----:B------:R-:W-:Y:S01]  /*174520*/  PRMT R43, R4, 0x3340, R60 ;  /* 0x00003340042b7816 */ /* 0x000fe2000000003c */
[----:B------:R-:W-:Y:S01]  /*174530*/  IMAD.X R47, R59, 0x1, R39, P0 ;  /* 0x000000013b2f7824 */ /* 0x000fe200000e0627 */
[----:B------:R-:W-:-:S02]  /*174540*/  LOP3.LUT R6, R56, 0xffff, RZ, 0xc0, !PT ;  /* 0x0000ffff38067812 */ /* 0x000fc400078ec0ff */
[----:B0-----:R-:W-:Y:S02]  /*174550*/  LOP3.LUT R7, R54, 0xffff, RZ, 0xc0, !PT ;  /* 0x0000ffff36077812 */ /* 0x001fe400078ec0ff */
[----:B------:R-:W-:Y:S02]  /*174560*/  IADD3 R54, P0, R58, R40, RZ ;  /* 0x000000283a367210 */ /* 0x000fe40007f1e0ff */
[----:B------:R-:W-:Y:S01]  /*174570*/  PRMT R60, R7, 0x3340, R0 ;  /* 0x00003340073c7816 */ /* 0x000fe20000000000 */
[----:B------:R0:W-:Y:S04]  /*174580*/  STL.64 [R1+0x928], R46 ;  /* 0x0009282e01007387 */ /* 0x0001e80000100a00 */
[----:B------:R-:W4:Y:S04]  /*174590*/  LDL.LU R49, [R1+0x2898] ;  /* 0x0028980001317983 */ /* 0x000f280000300800 */
[----:B0-----:R-:W4:Y:S04]  /*1745a0*/  LDL.LU R46, [R1+0x186c] ;  /* 0x00186c00012e7983 */ /* 0x001f280000300800 */
[----:B------:R-:W4:Y:S04]  /*1745b0*/  LDL.LU R47, [R1+0x1b18] ;  /* 0x001b1800012f7983 */ /* 0x000f280000300800 */
[----:B------:R-:W-:Y:S01]  /*1745c0*/  STL [R1+0x6aec], R43 ;  /* 0x006aec2b01007387 */ /* 0x000fe20000100800 */
[----:B--2---:R-:W-:-:S04]  /*1745d0*/  LOP3.LUT R4, R55, 0xffff, RZ, 0xc0, !PT ;  /* 0x0000ffff37047812 */ /* 0x004fc800078ec0ff */
[--C-:B------:R-:W-:Y:S01]  /*1745e0*/  PRMT R9, R6, 0x3340, R4.reuse ;  /* 0x0000334006097816 */ /* 0x100fe20000000004 */
[----:B------:R-:W-:Y:S01]  /*1745f0*/  IMAD.X R55, R59, 0x1, R41, P0 ;  /* 0x000000013b377824 */ /* 0x000fe200000e0629 */
[----:B------:R-:W-:Y:S02]  /*174600*/  SHF.R.U32.HI R59, RZ, 0x8, R4 ;  /* 0x00000008ff3b7819 */ /* 0x000fe40000011604 */
[----:B------:R-:W-:Y:S02]  /*174610*/  PRMT R9, R9, 0x5410, R60 ;  /* 0x0000541009097816 */ /* 0x000fe4000000003c */
[----:B------:R-:W-:Y:S02]  /*174620*/  SHF.R.U32.HI R60, RZ, 0x8, R6 ;  /* 0x00000008ff3c7819 */ /* 0x000fe40000011606 */
[----:B------:R-:W-:Y:S02]  /*174630*/  LOP3.LUT R59, R59, 0xffff, RZ, 0xc0, !PT ;  /* 0x0000ffff3b3b7812 */ /* 0x000fe400078ec0ff */
[----:B------:R-:W-:Y:S01]  /*174640*/  LOP3.LUT R60, R60, 0xffff, RZ, 0xc0, !PT ;  /* 0x0000ffff3c3c7812 */ /* 0x000fe200078ec0ff */
[----:B------:R-:W-:Y:S03]  /*174650*/  STL [R1+0x7d4], R9 ;  /* 0x0007d40901007387 */ /* 0x000fe60000100800 */
[----:B------:R-:W-:Y:S01]  /*174660*/  PRMT R6, R60, 0x3340, R59 ;  /* 0x000033403c067816 */ /* 0x000fe2000000003b */
[----:B------:R0:W-:Y:S01]  /*174670*/  STL.64 [R1+0x920], R54 ;  /* 0x0009203601007387 */ /* 0x0001e20000100a00 */
[----:B---3--:R-:W-:-:S03]  /*174680*/  LOP3.LUT R11, R61, 0xffff, RZ, 0xc0, !PT ;  /* 0x0000ffff3d0b7812 */ /* 0x008fc600078ec0ff */
[----:B0-----:R-:W2:Y:S04]  /*174690*/  LDL.LU.64 R54, [R1+0x6ce8] ;  /* 0x006ce80001367983 */ /* 0x001ea80000300a00 */
[----:B------:R0:W-:Y:S04]  /*1746a0*/  STL [R1+0x4e4], R6 ;  /* 0x0004e40601007387 */ /* 0x0001e80000100800 */
[----:B------:R-:W3:Y:S01]  /*1746b0*/  LDL.LU R61, [R1+0x6ce4] ;  /* 0x006ce400013d7983 */ /* 0x000ee20000300800 */
[----:B----4-:R-:W-:Y:S02]  /*1746c0*/  LOP3.LUT R4, R53, 0xffff, RZ, 0xc0, !PT ;  /* 0x0000ffff35047812 */ /* 0x010fe400078ec0ff */
[----:B------:R-:W-:-:S02]  /*1746d0*/  PRMT R59, R11, 0x3340, R0 ;  /* 0x000033400b3b7816 */ /* 0x000fc40000000000 */
[----:B0-----:R-:W-:-:S04]  /*1746e0*/  LOP3.LUT R6, R51, 0xffff, RZ, 0xc0, !PT ;  /* 0x0000ffff33067812 */ /* 0x001fc800078ec0ff */
[----:B------:R-:W-:Y:S02]  /*1746f0*/  PRMT R60, R4, 0x3340, R6 ;  /* 0x00003340043c7816 */ /* 0x000fe40000000006 */
[----:B------:R-:W-:Y:S02]  /*174700*/  SHF.R.U32.HI R4, RZ, 0x8, R4 ;  /* 0x00000008ff047819 */ /* 0x000fe40000011604 */
[----:B------:R-:W-:Y:S02]  /*174710*/  PRMT R9, R60, 0x5410, R59 ;  /* 0x000054103c097816 */ /* 0x000fe4000000003b */
[----:B------:R-:W-:Y:S02]  /*174720*/  SHF.R.U32.HI R59, RZ, 0x8, R7 ;  /* 0x00000008ff3b7819 */ /* 0x000fe40000011607 */
[----:B------:R-:W-:Y:S02]  /*174730*/  SHF.R.U32.HI R60, RZ, 0x8, R6 ;  /* 0x00000008ff3c7819 */ /* 0x000fe40000011606 */
[----:B------:R-:W-:-:S02]  /*174740*/  LOP3.LUT R4, R4, 0xffff, RZ, 0xc0, !PT ;  /* 0x0000ffff04047812 */ /* 0x000fc400078ec0ff */
[----:B------:R-:W-:Y:S02]  /*174750*/  LOP3.LUT R59, R59, 0xffff, RZ, 0xc0, !PT ;  /* 0x0000ffff3b3b7812 */ /* 0x000fe400078ec0ff */
[----:B------:R-:W-:Y:S01]  /*174760*/  LOP3.LUT R60, R60, 0xffff, RZ, 0xc0, !PT ;  /* 0x0000ffff3c3c7812 */ /* 0x000fe200078ec0ff */
[----:B------:R0:W-:Y:S03]  /*174770*/  STL [R1+0x7d0], R9 ;  /* 0x0007d00901007387 */ /* 0x0001e60000100800 */
[----:B------:R-:W-:Y:S02]  /*174780*/  PRMT R7, R4, 0x3340, R60 ;  /* 0x0000334004077816 */ /* 0x000fe4000000003c */
[----:B0-----:R-:W-:Y:S02]  /*174790*/  PRMT R9, R59, 0x3340, R0 ;  /* 0x000033403b097816 */ /* 0x001fe40000000000 */
[----:B------:R-:W-:-:S03]  /*1747a0*/  LOP3.LUT R6, R49, 0xffff, RZ, 0xc0, !PT ;  /* 0x0000ffff31067812 */ /* 0x000fc600078ec0ff */
[----:B------:R-:W-:Y:S04]  /*1747b0*/  STL [R1+0x17c], R9 ;  /* 0x00017c0901007387 */ /* 0x000fe80000100800 */
[----:B------:R0:W-:Y:S01]  /*1747c0*/  STL [R1+0x4e8], R7 ;  /* 0x0004e80701007387 */ /* 0x0001e20000100800 */
[----:B------:R-:W-:Y:S02]  /*1747d0*/  LOP3.LUT R4, R46, 0xffff, RZ, 0xc0, !PT ;  /* 0x0000ffff2e047812 */ /* 0x000fe400078ec0ff */
[----:B0-----:R-:W-:Y:S02]  /*1747e0*/  LOP3.LUT R7, R47, 0xffff, RZ, 0xc0, !PT ;  /* 0x0000ffff2f077812 */ /* 0x001fe400078ec0ff */
[----:B------:R-:W-:Y:S02]  /*1747f0*/  PRMT R59, R4, 0x3340, R0 ;  /* 0x00003340043b7816 */ /* 0x000fe40000000000 */
[----:B------:R-:W-:-:S02]  /*174800*/  PRMT R60, R6, 0x3340, R7 ;  /* 0x00003340063c7816 */ /* 0x000fc40000000007 */
[----:B------:R-:W-:Y:S02]  /*174810*/  SHF.R.U32.HI R6, RZ, 0x8, R6 ;  /* 0x00000008ff067819 */ /* 0x000fe40000011606 */
[----:B------:R-:W-:Y:S02]  /*174820*/  PRMT R9, R60, 0x5410, R59 ;  /* 0x000054103c097816 */ /* 0x000fe4000000003b */
[----:B------:R-:W-:Y:S02]  /*174830*/  SHF.R.U32.HI R59, RZ, 0x8, R7 ;  /* 0x00000008ff3b7819 */ /* 0x000fe40000011607 */
[----:B------:R-:W-:Y:S01]  /*174840*/  LOP3.LUT R6, R6, 0xffff, RZ, 0xc0, !PT ;  /* 0x0000ffff06067812 */ /* 0x000fe200078ec0ff */
[----:B------:R-:W-:Y:S01]  /*174850*/  VIADD R58, R58, UR6 ;  /* 0x000000063a3a7c36 */ /* 0x000fe20008000000 */
[----:B------:R-:W-:Y:S02]  /*174860*/  SHF.R.U32.HI R4, RZ, 0x8, R4 ;  /* 0x00000008ff047819 */ /* 0x000fe40000011604 */
[----:B------:R-:W-:Y:S01]  /*174870*/  LOP3.LUT R59, R59, 0xffff, RZ, 0xc0, !PT ;  /* 0x0000ffff3b3b7812 */ /* 0x000fe200078ec0ff */
[----:B------:R0:W-:Y:S01]  /*174880*/  STL [R1+0x7cc], R9 ;  /* 0x0007cc0901007387 */ /* 0x0001e20000100800 */
[----:B------:R-:W-:Y:S01]  /*174890*/  PRMT R29, R2, 0x3340, R22 ;  /* 0x00003340021d7816 */ /* 0x000fe20000000016 */
[----:B------:R-:W-:Y:S01]  /*1748a0*/  ULDC.64 UR6, c[0x0][0x228] ;  /* 0x00008a0000067ab9 */ /* 0x000fe20000000a00 */
[----:B0-----:R-:W-:-:S02]  /*1748b0*/  PRMT R9, R6, 0x3340, R59 ;  /* 0x0000334006097816 */ /* 0x001fc4000000003b */
[----:B------:R-:W-:Y:S02]  /*1748c0*/  SHF.R.S32.HI R59, RZ, 0x1f, R58 ;  /* 0x0000001fff3b7819 */ /* 0x000fe4000001143a */
[----:B------:R-:W-:-:S04]  /*1748d0*/  LOP3.LUT R4, R4, 0xffff, RZ, 0xc0, !PT ;  /* 0x0000ffff04047812 */ /* 0x000fc800078ec0ff */
[----:B------:R-:W-:Y:S02]  /*1748e0*/  PRMT R4, R4, 0x3340, R0 ;  /* 0x0000334004047816 */ /* 0x000fe40000000000 */
[----:B---3--:R-:W-:Y:S02]  /*1748f0*/  SHF.R.S32.HI R60, RZ, 0x1f, R61 ;  /* 0x0000001fff3c7819 */ /* 0x008fe4000001143d */
[----:B------:R-:W-:-:S05]  /*174900*/  IADD3 R46, P0, R61, R36, RZ ;  /* 0x000000243d2e7210 */ /* 0x000fca0007f1e0ff */
[----:B------:R-:W-:Y:S01]  /*174910*/  IMAD.X R47, R60, 0x1, R37, P0 ;  /* 0x000000013c2f7824 */ /* 0x000fe200000e0625 */
[----:B------:R-:W-:-:S04]  /*174920*/  IADD3 R6, P0, R58, R36, RZ ;  /* 0x000000243a067210 */ /* 0x000fc80007f1e0ff */
[----:B------:R0:W-:Y:S01]  /*174930*/  STL.64 [R1+0x8f8], R46 ;  /* 0x0008f82e01007387 */ /* 0x0001e20000100a00 */
[----:B------:R-:W-:-:S03]  /*174940*/  IMAD.X R7, R59, 0x1, R37, P0 ;  /* 0x000000013b077824 */ /* 0x000fc600000e0625 */
[----:B0-----:R-:W3:Y:S04]  /*174950*/  LDL.LU R46, [R1+0x6ce0] ;  /* 0x006ce000012e7983 */ /* 0x001ee80000300800 */
[----:B------:R-:W-:Y:S04]  /*174960*/  STL [R1+0x4dc], R9 ;  /* 0x0004dc0901007387 */ /* 0x000fe80000100800 */
[----:B------:R0:W-:Y:S04]  /*174970*/  STL [R1+0x6a54], R36 ;  /* 0x006a542401007387 */ /* 0x0001e80000100800 */
[----:B------:R1:W-:Y:S01]  /*174980*/  STL.64 [R1+0x918], R6 ;  /* 0x0009180601007387 */ /* 0x0003e20000100a00 */
[----:B0-----:R-:W-:-:S03]  /*174990*/  IADD3 R36, P0, R61, R34, RZ ;  /* 0x000000223d247210 */ /* 0x001fc60007f1e0ff */
[----:B-1----:R-:W4:Y:S04]  /*1749a0*/  LDL.LU R7, [R1+0x48] ;  /* 0x0000480001077983 */ /* 0x002f280000300800 */
[----:B------:R0:W-:Y:S04]  /*1749b0*/  STL [R1+0x6a58], R37 ;  /* 0x006a582501007387 */ /* 0x0001e80000100800 */
[----:B------:R-:W3:Y:S04]  /*1749c0*/  LDL.LU R6, [R1+0xa4] ;  /* 0x0000a40001067983 */ /* 0x000ee80000300800 */
[----:B------:R-:W3:Y:S04]  /*1749d0*/  LDL.LU R56, [R1+0xa8] ;  /* 0x0000a80001387983 */ /* 0x000ee80000300800 */
[----:B------:R-:W3:Y:S04]  /*1749e0*/  LDL.LU R53, [R1+0xb4] ;  /* 0x0000b40001357983 */ /* 0x000ee80000300800 */
[----:B------:R-:W3:Y:S04]  /*1749f0*/  LDL.LU R51, [R1+0x130] ;  /* 0x0001300001337983 */ /* 0x000ee80000300800 */
[----:B------:R-:W3:Y:S04]  /*174a00*/  LDL.LU R47, [R1+0x134] ;  /* 0x00013400012f7983 */ /* 0x000ee80000300800 */
[----:B------:R-:W-:Y:S01]  /*174a10*/  STL [R1+0x178], R4 ;  /* 0x0001780401007387 */ /* 0x000fe20000100800 */
[----:B0-----:R-:W-:-:S05]  /*174a20*/  IMAD.X R37, R60, 0x1, R35, P0 ;  /* 0x000000013c257824 */ /* 0x001fca00000e0623 */
[----:B------:R0:W-:Y:S04]  /*174a30*/  STL.64 [R1+0x8f0], R36 ;  /* 0x0008f02401007387 */ /* 0x0001e80000100a00 */
[----:B------:R-:W-:Y:S04]  /*174a40*/  STL [R1+0x6af0], R34 ;  /* 0x006af02201007387 */ /* 0x000fe80000100800 */
[----:B------:R-:W-:Y:S01]  /*174a50*/  STL [R1+0x6af4], R35 ;  /* 0x006af42301007387 */ /* 0x000fe20000100800 */
[----:B0-----:R-:W-:-:S05]  /*174a60*/  IADD3 R36, P0, R58, R34, RZ ;  /* 0x000000223a247210 */ /* 0x001fca0007f1e0ff */
[----:B------:R-:W-:-:S05]  /*174a70*/  IMAD.X R37, R59, 0x1, R35, P0 ;  /* 0x000000013b257824 */ /* 0x000fca00000e0623 */
[----:B------:R0:W-:Y:S02]  /*174a80*/  STL.64 [R1+0x910], R36 ;  /* 0x0009102401007387 */ /* 0x0001e40000100a00 */
[----:B0-----:R-:W-:-:S05]  /*174a90*/  IADD3 R36, P0, R61, R38, RZ ;  /* 0x000000263d247210 */ /* 0x001fca0007f1e0ff */
[--C-:B------:R-:W-:Y:S01]  /*174aa0*/  IMAD.X R37, R60, 0x1, R39.reuse, P0 ;  /* 0x000000013c257824 */ /* 0x100fe200000e0627 */
[----:B------:R-:W-:Y:S01]  /*174ab0*/  IADD3 R34, P0, R58, R38, RZ ;  /* 0x000000263a227210 */ /* 0x000fe20007f1e0ff */
[----:B------:R-:W-:Y:S04]  /*174ac0*/  STL [R1+0x6af8], R38 ;  /* 0x006af82601007387 */ /* 0x000fe80000100800 */
[----:B------:R-:W-:Y:S01]  /*174ad0*/  STL.64 [R1+0x288], R36 ;  /* 0x0002882401007387 */ /* 0x000fe20000100a00 */
[----:B------:R-:W-:-:S03]  /*174ae0*/  IMAD.X R35, R59, 0x1, R39, P0 ;  /* 0x000000013b237824 */ /* 0x000fc600000e0627 */
[----:B------:R-:W-:Y:S04]  /*174af0*/  STL [R1+0x6afc], R39 ;  /* 0x006afc2701007387 */ /* 0x000fe80000100800 */
[----:B------:R0:W-:Y:S04]  /*174b00*/  STL.64 [R1+0x908], R34 ;  /* 0x0009082201007387 */ /* 0x0001e80000100a00 */
[----:B------:R-:W3:Y:S01]  /*174b10*/  LDL.LU R49, [R1+0x1808] ;  /* 0x0018080001317983 */ /* 0x000ee20000300800 */
[----:B0-----:R-:W-:-:S05]  /*174b20*/  IADD3 R34, P0, R58, R40, RZ ;  /* 0x000000283a227210 */ /* 0x001fca0007f1e0ff */
[----:B------:R-:W-:-:S05]  /*174b30*/  IMAD.X R35, R59, 0x1, R41, P0 ;  /* 0x000000013b237824 */ /* 0x000fca00000e0629 */
[----:B------:R0:W-:Y:S04]  /*174b40*/  STL.64 [R1+0x900], R34 ;  /* 0x0009002201007387 */ /* 0x0001e80000100a00 */
[----:B------:R-:W-:Y:S04]  /*174b50*/  STL [R1+0x6b00], R40 ;  /* 0x006b002801007387 */ /* 0x000fe80000100800 */
[----:B------:R-:W-:Y:S01]  /*174b60*/  STL [R1+0x6a38], R41 ;  /* 0x006a382901007387 */ /* 0x000fe20000100800 */
[----:B------:R-:W-:-:S03]  /*174b70*/  PRMT R58, R24, 0x3340, R0 ;  /* 0x00003340183a7816 */ /* 0x000fc60000000000 */
[----:B------:R-:W3:Y:S01]  /*174b80*/  LDL.LU R24, [R1+0x6cdc] ;  /* 0x006cdc0001187983 */ /* 0x000ee20000300800 */
[----:B0-----:R-:W-:-:S05]  /*174b90*/  IADD3 R34, P0, R61, R40, RZ ;  /* 0x000000283d227210 */ /* 0x001fca0007f1e0ff */
[----:B------:R-:W-:Y:S01]  /*174ba0*/  IMAD.X R35, R60, 0x1, R41, P0 ;  /* 0x000000013c237824 */ /* 0x000fe200000e0629 */
[----:B------:R-:W-:-:S04]  /*174bb0*/  PRMT R60, R20, 0x3340, R0 ;  /* 0x00003340143c7816 */ /* 0x000fc80000000000 */
[----:B------:R-:W-:Y:S04]  /*174bc0*/  STL.64 [R1+0x18], R34 ;  /* 0x0000182201007387 */ /* 0x000fe80000100a00 */
[----:B------:R-:W3:Y:S04]  /*174bd0*/  LDL.LU R22, [R1+0x6cd8] ;  /* 0x006cd80001167983 */ /* 0x000ee80000300800 */
[----:B------:R-:W3:Y:S04]  /*174be0*/  LDL.LU R2, [R1+0x6cd4] ;  /* 0x006cd40001027983 */ /* 0x000ee80000300800 */
[----:B------:R-:W3:Y:S01]  /*174bf0*/  LDL.LU R20, [R1+0x6cd0] ;  /* 0x006cd00001147983 */ /* 0x000ee20000300800 */
[----:B------:R-:W-:-:S02]  /*174c00*/  PRMT R59, R5, 0x3340, R0 ;  /* 0x00003340053b7816 */ /* 0x000fc40000000000 */
[----:B--2---:R-:W-:Y:S02]  /*174c10*/  PRMT R25, R55, 0x3340, R26 ;  /* 0x0000334037197816 */ /* 0x004fe4000000001a */
[----:B----4-:R-:W-:Y:S02]  /*174c20*/  PRMT R19, R18, 0x3340, R7 ;  /* 0x0000334012137816 */ /* 0x010fe40000000007 */
[----:B------:R-:W2:Y:S04]  /*174c30*/  LDL.LU R18, [R1+0x6ccc] ;  /* 0x006ccc0001127983 */ /* 0x000ea80000300800 */
[----:B------:R-:W4:Y:S04]  /*174c40*/  LDL.LU R5, [R1+0x6cc8] ;  /* 0x006cc80001057983 */ /* 0x000f280000300800 */
[----:B------:R-:W2:Y:S04]  /*174c50*/  LDL.LU R26, [R1+0x6cc4] ;  /* 0x006cc400011a7983 */ /* 0x000ea80000300800 */
[----:B------:R-:W4:Y:S01]  /*174c60*/  LDL.LU R55, [R1+0x6cc0] ;  /* 0x006cc00001377983 */ /* 0x000f220000300800 */
[----:B---3--:R-:W-:-:S03]  /*174c70*/  PRMT R4, R20, 0x3340, R47 ;  /* 0x0000334014047816 */ /* 0x008fc6000000002f */
[----:B------:R-:W3:Y:S01]  /*174c80*/  LDL.LU R20, [R1+0x6cbc] ;  /* 0x006cbc0001147983 */ /* 0x000ee20000300800 */
[----:B------:R-:W-:-:S03]  /*174c90*/  PRMT R15, R6, 0x3340, R0 ;  /* 0x00003340060f7816 */ /* 0x000fc60000000000 */
[----:B------:R-:W3:Y:S01]  /*174ca0*/  LDL.LU R9, [R1+0x51b8] ;  /* 0x0051b80001097983 */ /* 0x000ee20000300800 */
[----:B------:R-:W-:-:S03]  /*174cb0*/  PRMT R7, R53, 0x3340, R56 ;  /* 0x0000334035077816 */ /* 0x000fc60000000038 */
[----:B------:R-:W3:Y:S04]  /*174cc0*/  LDL.LU R6, [R1+0x19d8] ;  /* 0x0019d80001067983 */ /* 0x000ee80000300800 */
[----:B------:R-:W3:Y:S04]  /*174cd0*/  LDL.LU R56, [R1+0x24b4] ;  /* 0x0024b40001387983 */ /* 0x000ee80000300800 */
[----:B------:R-:W3:Y:S01]  /*174ce0*/  LDL.LU R53, [R1+0x286c] ;  /* 0x00286c0001357983 */ /* 0x000ee20000300800 */
[----:B------:R-:W-:-:S03]  /*174cf0*/  PRMT R33, R14, 0x5410, R58 ;  /* 0x000054100e217816 */ /* 0x000fc6000000003a */
[----:B------:R-:W3:Y:S04]  /*174d00*/  LDL.LU R14, [R1+0x6cb8] ;  /* 0x006cb800010e7983 */ /* 0x000ee80000300800 */
[----:B------:R-:W3:Y:S04]  /*174d10*/  LDL.LU R47, [R1+0x1b68] ;  /* 0x001b6800012f7983 */ /* 0x000ee80000300800 */
[----:B------:R0:W-:Y:S01]  /*174d20*/  STL [R1+0x1838], R33 ;  /* 0x0018382101007387 */ /* 0x0001e20000100800 */
[----:B--2---:R-:W-:-:S04]  /*174d30*/  LOP3.LUT R26, R26, 0xffff, RZ, 0xc0, !PT ;  /* 0x0000ffff1a1a7812 */ /* 0x004fc800078ec0ff */
[----:B------:R-:W-:-:S04]  /*174d40*/  PRMT R58, R26, 0x3340, R0 ;  /* 0x000033401a3a7816 */ /* 0x000fc80000000000 */
[----:B0-----:R-:W-:Y:S02]  /*174d50*/  PRMT R33, R29, 0x5410, R58 ;  /* 0x000054101d217816 */ /* 0x001fe4000000003a */
[----:B------:R-:W-:-:S03]  /*174d60*/  PRMT R29, R2, 0x5410, R60 ;  /* 0x00005410021d7816 */ /* 0x000fc6000000003c */
[----:B------:R-:W-:Y:S04]  /*174d70*/  STL [R1+0x182c], R33 ;  /* 0x00182c2101007387 */ /* 0x000fe80000100800 */
[----:B------:R-:W2:Y:S04]  /*174d80*/  LDL.LU R2, [R1+0x6cb4] ;  /* 0x006cb40001027983 */ /* 0x000ea80000300800 */
[----:B------:R4:W-:Y:S02]  /*174d90*/  STL [R1+0x183c], R29 ;  /* 0x00183c1d01007387 */ /* 0x0009e40000100800 */
[----:B----4-:R-:W-:-:S02]  /*174da0*/  PRMT R29, R5, 0x5410, R59 ;  /* 0x00005410051d7816 */ /* 0x010fc4000000003b */
[----:B---3--:R-:W-:-:S04]  /*174db0*/  LOP3.LUT R20, R20, 0xffff, RZ, 0xc0, !PT ;  /* 0x0000ffff14147812 */ /* 0x008fc800078ec0ff */
[----:B------:R-:W-:-:S04]  /*174dc0*/  PRMT R58, R20, 0x3340, R0 ;  /* 0x00003340143a7816 */ /* 0x000fc80000000000 */
[----:B------:R-:W-:-:S05]  /*174dd0*/  PRMT R19, R19, 0x5410, R58 ;  /* 0x0000541013137816 */ /* 0x000fca000000003a */
[----:B------:R0:W-:Y:S04]  /*174de0*/  STL [R1+0x1848], R19 ;  /* 0x0018481301007387 */ /* 0x0001e80000100800 */
[----:B------:R-:W3:Y:S01]  /*174df0*/  LDL.LU R5, [R1+0x6cb0] ;  /* 0x006cb00001057983 */ /* 0x000ee20000300800 */
[----:B------:R-:W-:-:S04]  /*174e00*/  LOP3.LUT R14, R14, 0xffff, RZ, 0xc0, !PT ;  /* 0x0000ffff0e0e7812 */ /* 0x000fc800078ec0ff */
[----:B------:R-:W-:Y:S02]  /*174e10*/  PRMT R58, R14, 0x3340, R0 ;  /* 0x000033400e3a7816 */ /* 0x000fe40000000000 */
[----:B0-----:R-:W-:Y:S02]  /*174e20*/  LOP3.LUT R19, R49, 0xffff, RZ, 0xc0, !PT ;  /* 0x0000ffff31137812 */ /* 0x001fe400078ec0ff */
[----:B------:R-:W-:Y:S01]  /*174e30*/  PRMT R25, R25, 0x5410, R58 ;  /* 0x0000541019197816 */ /* 0x000fe2000000003a */
[----:B------:R-:W-:Y:S04]  /*174e40*/  STL [R1+0x184c], R29 ;  /* 0x00184c1d01007387 */ /* 0x000fe80000100800 */
[----:B------:R0:W-:Y:S01]  /*174e50*/  STL [R1+0x3c8], R19 ;  /* 0x0003c81301007387 */ /* 0x0001e20000100800 */
[----:B------:R-:W-:-:S03]  /*174e60*/  PRMT R58, R19, 0x3340, R0 ;  /* 0x00003340133a7816 */ /* 0x000fc60000000000 */
[----:B------:R-:W-:Y:S01]  /*174e70*/  STL [R1+0x1858], R25 ;  /* 0x0018581901007387 */ /* 0x000fe20000100800 */
[----:B0-----:R-:W-:-:S03]  /*174e80*/  PRMT R19, R55, 0x5410, R15 ;  /* 0x0000541037137816 */ /* 0x001fc6000000000f */
[----:B------:R-:W4:Y:S01]  /*174e90*/  LDL.LU R55, [R1+0x6cac] ;  /* 0x006cac0001377983 */ /* 0x000f220000300800 */
[----:B------:R-:W-:Y:S02]  /*174ea0*/  PRMT R61, R51, 0x3340, R0 ;  /* 0x00003340333d7816 */ /* 0x000fe40000000000 */
[----:B------:R-:W-:Y:S01]  /*174eb0*/  PRMT R7, R7, 0x5410, R58 ;  /* 0x0000541007077816 */ /* 0x000fe2000000003a */
[----:B------:R-:W-:Y:S01]  /*174ec0*/  STL [R1+0x185c], R19 ;  /* 0x00185c1301007387 */ /* 0x000fe20000100800 */
[----:B--2---:R-:W-:-:S03]  /*174ed0*/  PRMT R15, R2, 0x5410, R61 ;  /* 0x00005410020f7816 */ /* 0x004fc6000000003d */
[----:B------:R-:W2:Y:S04]  /*174ee0*/  LDL.LU R2, [R1+0x6ca8] ;  /* 0x006ca80001027983 */ /* 0x000ea80000300800 */
[----:B------:R3:W-:Y:S02]  /*174ef0*/  STL [R1+0x1868], R7 ;  /* 0x0018680701007387 */ /* 0x0007e40000100800 */
[----:B---3--:R-:W-:Y:S02]  /*174f00*/  LOP3.LUT R7, R5, 0xffff, RZ, 0xc0, !PT ;  /* 0x0000ffff05077812 */ /* 0x008fe400078ec0ff */
[----:B------:R-:W3:Y:S04]  /*174f10*/  LDL.LU R5, [R1+0x6ca4] ;  /* 0x006ca40001057983 */ /* 0x000ee80000300800 */
[----:B------:R-:W-:Y:S04]  /*174f20*/  STL [R1+0x186c], R15 ;  /* 0x00186c0f01007387 */ /* 0x000fe80000100800 */
[----:B------:R0:W-:Y:S01]  /*174f30*/  STL [R1+0x4f4], R7 ;  /* 0x0004f40701007387 */ /* 0x0001e20000100800 */
[----:B------:R-:W-:-:S03]  /*174f40*/  PRMT R58, R7, 0x3340, R0 ;  /* 0x00003340073a7816 */ /* 0x000fc60000000000 */
[----:B0-----:R-:W2:Y:S04]  /*174f50*/  LDL.LU R7, [R1+0x51bc] ;  /* 0x0051bc0001077983 */ /* 0x001ea80000300800 */
[----:B------:R-:W3:Y:S04]  /*174f60*/  LDL.LU R51, [R1+0x19dc] ;  /* 0x0019dc0001337983 */ /* 0x000ee80000300800 */
[----:B------:R-:W2:Y:S01]  /*174f70*/  LDL.LU R49, [R1+0x24cc] ;  /* 0x0024cc0001317983 */ /* 0x000ea20000300800 */
[----:B------:R-:W-:Y:S02]  /*174f80*/  SHF.R.U32.HI R59, RZ, 0x8, R11 ;  /* 0x00000008ff3b7819 */ /* 0x000fe4000001160b */
[----:B------:R-:W-:-:S02]  /*174f90*/  PRMT R15, R4, 0x5410, R58 ;  /* 0x00005410040f7816 */ /* 0x000fc4000000003a */
[----:B------:R-:W-:-:S04]  /*174fa0*/  LOP3.LUT R59, R59, 0xffff, RZ, 0xc0, !PT ;  /* 0x0000ffff3b3b7812 */ /* 0x000fc800078ec0ff */
[----:B------:R-:W-:Y:S01]  /*174fb0*/  PRMT R11, R59, 0x3340, R0 ;  /* 0x000033403b0b7816 */ /* 0x000fe20000000000 */
[----:B------:R-:W-:Y:S01]  /*174fc0*/  STL [R1+0x1878], R15 ;  /* 0x0018780f01007387 */ /* 0x000fe20000100800 */
[----:B----4-:R-:W-:Y:S02]  /*174fd0*/  LOP3.LUT R37, R55, 0xffff, RZ, 0xc0, !PT ;  /* 0x0000ffff37257812 */ /* 0x010fe400078ec0ff */
[----:B------:R-:W-:Y:S01]  /*174fe0*/  LOP3.LUT R61, R56, 0xffff, RZ, 0xc0, !PT ;  /* 0x0000ffff383d7812 */ /* 0x000fe200078ec0ff */
[----:B------:R0:W-:Y:S04]  /*174ff0*/  STL [R1+0x174], R11 ;  /* 0x0001740b01007387 */ /* 0x0001e80000100800 */
[----:B------:R-:W4:Y:S04]  /*175000*/  LDL.LU R55, [R1+0x6ca0] ;  /* 0x006ca00001377983 */ /* 0x000f280000300800 */
[----:B------:R-:W4:Y:S01]  /*175010*/  LDL.LU R56, [R1+0x289c] ;  /* 0x00289c0001387983 */ /* 0x000f220000300800 */
[----:B------:R-:W-:-:S02]  /*175020*/  LOP3.LUT R4, R9, 0xffff, RZ, 0xc0, !PT ;  /* 0x0000ffff09047812 */ /* 0x000fc400078ec0ff */
[----:B------:R-:W-:Y:S02]  /*175030*/  LOP3.LUT R9, R53, 0xffff, RZ, 0xc0, !PT ;  /* 0x0000ffff35097812 */ /* 0x000fe400078ec0ff */
[----:B------:R-:W4:Y:S01]  /*175040*/  LDL.LU R53, [R1+0x1b8c] ;  /* 0x001b8c0001357983 */ /* 0x000f220000300800 */
[----:B------:R-:W-:Y:S02]  /*175050*/  LOP3.LUT R6, R6, 0xffff, RZ, 0xc0, !PT ;  /* 0x0000ffff06067812 */ /* 0x000fe400078ec0ff */
[----:B------:R-:W-:Y:S02]  /*175060*/  PRMT R59, R4, 0x3340, R61 ;  /* 0x00003340043b7816 */ /* 0x000fe4000000003d */
[----:B------:R-:W-:Y:S02]  /*175070*/  LOP3.LUT R60, R47, 0xffff, RZ, 0xc0, !PT ;  /* 0x0000ffff2f3c7812 */ /* 0x000fe400078ec0ff */
[----:B------:R-:W-:-:S04]  /*175080*/  PRMT R58, R6, 0x3340, R0 ;  /* 0x00003340063a7816 */ /* 0x000fc80000000000 */
[----:B0-----:R-:W-:Y:S02]  /*175090*/  PRMT R11, R59, 0x5410, R58 ;  /* 0x000054103b0b7816 */ /* 0x001fe4000000003a */
[----:B------:R-:W-:Y:S02]  /*1750a0*/  PRMT R58, R37, 0x3340, R0 ;  /* 0x00003340253a7816 */ /* 0x000fe40000000000 */
[----:B------:R-:W-:Y:S01]  /*1750b0*/  PRMT R59, R9, 0x3340, R60 ;  /* 0x00003340093b7816 */ /* 0x000fe2000000003c */
[----:B------:R0:W-:Y:S01]  /*1750c0*/  STL [R1+0x7c4], R11 ;  /* 0x0007c40b01007387 */ /* 0x0001e20000100800 */
[----:B------:R-:W-:Y:S02]  /*1750d0*/  SHF.R.U32.HI R4, RZ, 0x8, R4 ;  /* 0x00000008ff047819 */ /* 0x000fe40000011604 */
[----:B0-----:R-:W-:Y:S02]  /*1750e0*/  PRMT R11, R59, 0x5410, R58 ;  /* 0x000054103b0b7816 */ /* 0x001fe4000000003a */
        /* <DEDUP_REMOVED lines=8> */
[----:B------:R-:W-:Y:S01]  /*175170*/  PRMT R9, R61, 0x3340, R60 ;  /* 0x000033403d097816 */ /* 0x000fe2000000003c */
[----:B------:R-:W-:Y:S04]  /*175180*/  STL [R1+0x7c8], R11 ;  /* 0x0007c80b01007387 */ /* 0x000fe80000100800 */
[----:B------:R-:W-:Y:S04]  /*175190*/  STL [R1+0x6b04], R47 ;  /* 0x006b042f01007387 */ /* 0x000fe80000100800 */
[----:B------:R-:W-:Y:S01]  /*1751a0*/  STL [R1+0x4ac], R9 ;  /* 0x0004ac0901007387 */ /* 0x000fe20000100800 */
[----:B---3--:R-:W-:-:S02]  /*1751b0*/  LOP3.LUT R60, R51, 0xffff, RZ, 0xc0, !PT ;  /* 0x0000ffff333c7812 */ /* 0x008fc400078ec0ff */
[----:B--2---:R-:W-:Y:S01]  /*1751c0*/  LOP3.LUT R61, R49, 0xffff, RZ, 0xc0, !PT ;  /* 0x0000ffff313d7812 */ /* 0x004fe200078ec0ff */
[----:B------:R-:W2:Y:S04]  /*1751d0*/  LDL.LU R51, [R1+0x28a8] ;  /* 0x0028a80001337983 */ /* 0x000ea80000300800 */
[----:B------:R-:W3:Y:S01]  /*1751e0*/  LDL.LU R49, [R1+0x1ba8] ;  /* 0x001ba80001317983 */ /* 0x000ee20000300800 */
[----:B------:R-:W-:Y:S02]  /*1751f0*/  LOP3.LUT R4, R7, 0xffff, RZ, 0xc0, !PT ;  /* 0x0000ffff07047812 */ /* 0x000fe400078ec0ff */
        /* <DEDUP_REMOVED lines=8> */
[----:B------:R-:W-:Y:S01]  /*175280*/  LOP3.LUT R58, R58, 0xffff, RZ, 0xc0, !PT ;  /* 0x0000ffff3a3a7812 */ /* 0x000fe200078ec0ff */
[----:B------:R0:W-:Y:S03]  /*175290*/  STL [R1+0x788], R7 ;  /* 0x0007880701007387 */ /* 0x0001e60000100800 */
[----:B------:R-:W-:Y:S02]  /*1752a0*/  PRMT R4, R59, 0x3340, R58 ;  /* 0x000033403b047816 */ /* 0x000fe4000000003a */
[----:B----4-:R-:W-:Y:S02]  /*1752b0*/  LOP3.LUT R61, R56, 0xffff, RZ, 0xc0, !PT ;  /* 0x0000ffff383d7812 */ /* 0x010fe400078ec0ff */
[----:B0-----:R-:W-:Y:S01]  /*1752c0*/  PRMT R7, R60, 0x3340, R0 ;  /* 0x000033403c077816 */ /* 0x001fe20000000000 */
[----:B------:R0:W-:Y:S04]  /*1752d0*/  STL [R1+0x498], R4 ;  /* 0x0004980401007387 */ /* 0x0001e80000100800 */
[----:B------:R1:W-:Y:S01]  /*1752e0*/  STL [R1+0x170], R7 ;  /* 0x0001700701007387 */ /* 0x0003e20000100800 */
[----:B------:R-:W-:-:S02]  /*1752f0*/  LOP3.LUT R60, R53, 0xffff, RZ, 0xc0, !PT ;  /* 0x0000ffff353c7812 */ /* 0x000fc400078ec0ff */
[----:B0-----:R-:W-:Y:S02]  /*175300*/  LOP3.LUT R4, R5, 0xffff, RZ, 0xc0, !PT ;  /* 0x0000ffff05047812 */ /* 0x001fe400078ec0ff */
[----:B------:R-:W4:Y:S04]  /*175310*/  LDL.LU R5, [R1+0x6c9c] ;  /* 0x006c9c0001057983 */ /* 0x000f280000300800 */
[----:B------:R-:W4:Y:S04]  /*175320*/  LDL.LU R56, [R1+0x51c0] ;  /* 0x0051c00001387983 */ /* 0x000f280000300800 */
[----:B------:R-:W4:Y:S04]  /*175330*/  LDL.LU R53, [R1+0x1a18] ;  /* 0x001a180001357983 */ /* 0x000f280000300800 */
[----:B------:R-:W4:Y:S01]  /*175340*/  LDL.LU R9, [R1+0x24f8] ;  /* 0x0024f80001097983 */ /* 0x000f220000300800 */
[----:B------:R-:W-:-:S02]  /*175350*/  PRMT R58, R4, 0x3340, R0 ;  /* 0x00003340043a7816 */ /* 0x000fc40000000000 */
[----:B------:R-:W-:Y:S02]  /*175360*/  PRMT R59, R61, 0x3340, R60 ;  /* 0x000033403d3b7816 */ /* 0x000fe4000000003c */
[----:B------:R-:W-:Y:S02]  /*175370*/  SHF.R.U32.HI R61, RZ, 0x8, R61 ;  /* 0x00000008ff3d7819 */ /* 0x000fe4000001163d */
[----:B-1----:R-:W-:Y:S02]  /*175380*/  PRMT R7, R59, 0x5410, R58 ;  /* 0x000054103b077816 */ /* 0x002fe4000000003a */
[----:B------:R-:W-:Y:S02]  /*175390*/  SHF.R.U32.HI R58, RZ, 0x8, R6 ;  /* 0x00000008ff3a7819 */ /* 0x000fe40000011606 */
[----:B------:R-:W-:Y:S02]  /*1753a0*/  SHF.R.U32.HI R59, RZ, 0x8, R60 ;  /* 0x00000008ff3b7819 */ /* 0x000fe4000001163c */
[----:B------:R-:W-:-:S02]  /*1753b0*/  LOP3.LUT R60, R61, 0xffff, RZ, 0xc0, !PT ;  /* 0x0000ffff3d3c7812 */ /* 0x000fc400078ec0ff */
[----:B------:R-:W-:Y:S02]  /*1753c0*/  LOP3.LUT R58, R58, 0xffff, RZ, 0xc0, !PT ;  /* 0x0000ffff3a3a7812 */ /* 0x000fe400078ec0ff */
[----:B------:R-:W-:Y:S01]  /*1753d0*/  LOP3.LUT R59, R59, 0xffff, RZ, 0xc0, !PT ;  /* 0x0000ffff3b3b7812 */ /* 0x000fe200078ec0ff */
[----:B------:R0:W-:Y:S01]  /*1753e0*/  STL [R1+0x784], R7 ;  /* 0x0007840701007387 */ /* 0x0001e20000100800 */
[----:B------:R-:W-:Y:S02]  /*1753f0*/  PRMT R11, R58, 0x3340, R0 ;  /* 0x000033403a0b7816 */ /* 0x000fe40000000000 */
[----:B0-----:R-:W-:-:S03]  /*175400*/  PRMT R7, R60, 0x3340, R59 ;  /* 0x000033403c077816 */ /* 0x001fc6000000003b */
[----:B------:R-:W-:Y:S01]  /*175410*/  STL [R1+0x16c], R11 ;  /* 0x00016c0b01007387 */ /* 0x000fe20000100800 */
[----:B------:R-:W-:-:S03]  /*175420*/  LOP3.LUT R60, R2, 0xffff, RZ, 0xc0, !PT ;  /* 0x0000ffff023c7812 */ /* 0x000fc600078ec0ff */
[----:B------:R0:W-:Y:S04]  /*175430*/  STL [R1+0x4a8], R7 ;  /* 0x0004a80701007387 */ /* 0x0001e80000100800 */
[----:B------:R-:W4:Y:S04]  /*175440*/  LDL.LU R2, [R1+0x6c98] ;  /* 0x006c980001027983 */ /* 0x000f280000300800 */
[----:B0-----:R-:W4:Y:S01]  /*175450*/  LDL.LU R7, [R1+0x51c4] ;  /* 0x0051c40001077983 */ /* 0x001f220000300800 */
[----:B--2---:R-:W-:Y:S02]  /*175460*/  LOP3.LUT R6, R51, 0xffff, RZ, 0xc0, !PT ;  /* 0x0000ffff33067812 */ /* 0x004fe400078ec0ff */
[----:B---3--:R-:W-:Y:S01]  /*175470*/  LOP3.LUT R61, R49, 0xffff, RZ, 0xc0, !PT ;  /* 0x0000ffff313d7812 */ /* 0x008fe200078ec0ff */
[----:B------:R-:W2:Y:S04]  /*175480*/  LDL.LU R51, [R1+0x1a28] ;  /* 0x001a280001337983 */ /* 0x000ea80000300800 */
[----:B------:R-:W3:Y:S01]  /*175490*/  LDL.LU R49, [R1+0x2500] ;  /* 0x0025000001317983 */ /* 0x000ee20000300800 */
[----:B------:R-:W-:-:S02]  /*1754a0*/  PRMT R58, R60, 0x3340, R0 ;  /* 0x000033403c3a7816 */ /* 0x000fc40000000000 */
[--C-:B------:R-:W-:Y:S02]  /*1754b0*/  PRMT R59, R6, 0x3340, R61.reuse ;  /* 0x00003340063b7816 */ /* 0x100fe4000000003d */
[----:B------:R-:W-:Y:S02]  /*1754c0*/  SHF.R.U32.HI R60, RZ, 0x8, R60 ;  /* 0x00000008ff3c7819 */ /* 0x000fe4000001163c */
[----:B------:R-:W-:Y:S02]  /*1754d0*/  PRMT R11, R59, 0x5410, R58 ;  /* 0x000054103b0b7816 */ /* 0x000fe4000000003a */
[----:B------:R-:W-:Y:S02]  /*1754e0*/  SHF.R.U32.HI R59, RZ, 0x8, R6 ;  /* 0x00000008ff3b7819 */ /* 0x000fe40000011606 */
[----:B------:R-:W-:Y:S02]  /*1754f0*/  SHF.R.U32.HI R58, RZ, 0x8, R61 ;  /* 0x00000008ff3a7819 */ /* 0x000fe4000001163d */
[----:B------:R-:W-:-:S02]  /*175500*/  LOP3.LUT R60, R60, 0xffff, RZ, 0xc0, !PT ;  /* 0x0000ffff3c3c7812 */ /* 0x000fc400078ec0ff */
[----:B------:R-:W-:Y:S02]  /*175510*/  LOP3.LUT R59, R59, 0xffff, RZ, 0xc0, !PT ;  /* 0x0000ffff3b3b7812 */ /* 0x000fe400078ec0ff */
[----:B------:R-:W-:Y:S01]  /*175520*/  LOP3.LUT R58, R58, 0xffff, RZ, 0xc0, !PT ;  /* 0x0000ffff3a3a7812 */ /* 0x000fe200078ec0ff */
[----:B------:R0:W-:Y:S01]  /*175530*/  STL [R1+0x780], R11 ;  /* 0x0007800b01007387 */ /* 0x0001e20000100800 */
[----:B------:R-:W-:Y:S02]  /*175540*/  PRMT R6, R60, 0x3340, R0 ;  /* 0x000033403c067816 */ /* 0x000fe40000000000 */
[----:B0-----:R-:W-:-:S05]  /*175550*/  PRMT R11, R59, 0x3340, R58 ;  /* 0x000033403b0b7816 */ /* 0x001fca000000003a */
[----:B------:R-:W-:Y:S01]  /*175560*/  STL [R1+0x494], R11 ;  /* 0x0004940b01007387 */ /* 0x000fe20000100800 */
[----:B----4-:R-:W-:-:S03]  /*175570*/  LOP3.LUT R61, R56, 0xffff, RZ, 0xc0, !PT ;  /* 0x0000ffff383d7812 */ /* 0x010fc600078ec0ff */
[----:B------:R-:W4:Y:S04]  /*175580*/  LDL.LU R56, [R1+0x28ac] ;  /* 0x0028ac0001387983 */ /* 0x000f280000300800 */
[----:B------:R0:W-:Y:S02]  /*175590*/  STL [R1+0x168], R6 ;  /* 0x0001680601007387 */ /* 0x0001e40000100800 */
[----:B0-----:R-:W-:Y:S02]  /*1755a0*/  LOP3.LUT R6, R53, 0xffff, RZ, 0xc0, !PT ;  /* 0x0000ffff35067812 */ /* 0x001fe400078ec0ff */
[----:B------:R-:W4:Y:S01]  /*1755b0*/  LDL.LU R53, [R1+0x1be8] ;  /* 0x001be80001357983 */ /* 0x000f220000300800 */
[----:B------:R-:W-:Y:S02]  /*1755c0*/  LOP3.LUT R60, R9, 0xffff, RZ, 0xc0, !PT ;  /* 0x0000ffff093c7812 */ /* 0x000fe400078ec0ff */
[----:B------:R-:W-:-:S02]  /*1755d0*/  PRMT R58, R6, 0x3340, R0 ;  /* 0x00003340063a7816 */ /* 0x000fc40000000000 */
        /* <DEDUP_REMOVED lines=11> */
[----:B------:R-:W-:Y:S04]  /*175690*/  STL [R1+0x164], R11 ;  /* 0x0001640b01007387 */ /* 0x000fe80000100800 */
[----:B------:R-:W-:Y:S01]  /*1756a0*/  STL [R1+0x4a4], R9 ;  /* 0x0004a40901007387 */ /* 0x000fe20000100800 */
[----:B--2---:R-:W-:Y:S02]  /*1756b0*/  LOP3.LUT R60, R51, 0xffff, RZ, 0xc0, !PT ;  /* 0x0000ffff333c7812 */ /* 0x004fe400078ec0ff */
[----:B---3--:R-:W-:Y:S01]  /*1756c0*/  LOP3.LUT R61, R49, 0xffff, RZ, 0xc0, !PT ;  /* 0x0000ffff313d7812 */ /* 0x008fe200078ec0ff */
[----:B------:R-:W2:Y:S04]  /*1756d0*/  LDL.LU R51, [R1+0x28b8] ;  /* 0x0028b80001337983 */ /* 0x000ea80000300800 */
[----:B------:R-:W3:Y:S01]  /*1756e0*/  LDL.LU R49, [R1+0x1bfc] ;  /* 0x001bfc0001317983 */ /* 0x000ee20000300800 */
[----:B------:R-:W-:-:S02]  /*1756f0*/  LOP3.LUT R4, R7, 0xffff, RZ, 0xc0, !PT ;  /* 0x0000ffff07047812 */ /* 0x000fc400078ec0ff */
        /* <DEDUP_REMOVED lines=9> */
[----:B------:R-:W-:Y:S01]  /*175790*/  PRMT R4, R59, 0x3340, R58 ;  /* 0x000033403b047816 */ /* 0x000fe2000000003a */
[----:B------:R0:W-:Y:S04]  /*1757a0*/  STL [R1+0x778], R7 ;  /* 0x0007780701007387 */ /* 0x0001e80000100800 */
[----:B------:R1:W-:Y:S01]  /*1757b0*/  STL [R1+0x490], R4 ;  /* 0x0004900401007387 */ /* 0x0003e20000100800 */
[----:B0-----:R-:W-:Y:S02]  /*1757c0*/  PRMT R7, R60, 0x3340, R0 ;  /* 0x000033403c077816 */ /* 0x001fe40000000000 */
[----:B-1----:R-:W-:-:S02]  /*1757d0*/  LOP3.LUT R4, R5, 0xffff, RZ, 0xc0, !PT ;  /* 0x0000ffff05047812 */ /* 0x002fc400078ec0ff */
[----:B----4-:R-:W-:Y:S02]  /*1757e0*/  LOP3.LUT R61, R56, 0xffff, RZ, 0xc0, !PT ;  /* 0x0000ffff383d7812 */ /* 0x010fe400078ec0ff */
[----:B------:R-:W-:Y:S01]  /*1757f0*/  PRMT R58, R4, 0x3340, R0 ;  /* 0x00003340043a7816 */ /* 0x000fe20000000000 */
[----:B------:R0:W-:Y:S04]  /*175800*/  STL [R1+0x160], R7 ;  /* 0x0001600701007387 */ /* 0x0001e80000100800 */
[----:B------:R-:W4:Y:S04]  /*175810*/  LDL.LU R5, [R1+0x6c94] ;  /* 0x006c940001057983 */ /* 0x000f280000300800 */
[----:B------:R-:W4:Y:S04]  /*175820*/  LDL.LU R11, [R1+0x51c8] ;  /* 0x0051c800010b7983 */ /* 0x000f280000300800 */
[----:B------:R-:W4:Y:S01]  /*175830*/  LDL.LU R9, [R1+0x1a8c] ;  /* 0x001a8c0001097983 */ /* 0x000f220000300800 */
[----:B------:R-:W-:-:S04]  /*175840*/  LOP3.LUT R60, R53, 0xffff, RZ, 0xc0, !PT ;  /* 0x0000ffff353c7812 */ /* 0x000fc800078ec0ff */
[----:B------:R-:W-:-:S04]  /*175850*/  PRMT R59, R61, 0x3340, R60 ;  /* 0x000033403d3b7816 */ /* 0x000fc8000000003c */
[----:B0-----:R-:W-:-:S05]  /*175860*/  PRMT R7, R59, 0x5410, R58 ;  /* 0x000054103b077816 */ /* 0x001fca000000003a */
[----:B------:R0:W-:Y:S01]  /*175870*/  STL [R1+0x774], R7 ;  /* 0x0007740701007387 */ /* 0x0001e20000100800 */
[----:B------:R-:W-:Y:S02]  /*175880*/  SHF.R.U32.HI R58, RZ, 0x8, R6 ;  /* 0x00000008ff3a7819 */ /* 0x000fe40000011606 */
[----:B------:R-:W-:Y:S01]  /*175890*/  SHF.R.U32.HI R61, RZ, 0x8, R61 ;  /* 0x00000008ff3d7819 */ /* 0x000fe2000001163d */
[----:B0-----:R-:W4:Y:S01]  /*1758a0*/  LDL.LU R7, [R1+0x253c] ;  /* 0x00253c0001077983 */ /* 0x001f220000300800 */
[----:B------:R-:W-:Y:S02]  /*1758b0*/  SHF.R.U32.HI R59, RZ, 0x8, R60 ;  /* 0x00000008ff3b7819 */ /* 0x000fe4000001163c */
[----:B------:R-:W-:Y:S02]  /*1758c0*/  LOP3.LUT R58, R58, 0xffff, RZ, 0xc0, !PT ;  /* 0x0000ffff3a3a7812 */ /* 0x000fe400078ec0ff */
[----:B------:R-:W-:Y:S02]  /*1758d0*/  LOP3.LUT R60, R61, 0xffff, RZ, 0xc0, !PT ;  /* 0x0000ffff3d3c7812 */ /* 0x000fe400078ec0ff */
[----:B------:R-:W-:-:S02]  /*1758e0*/  LOP3.LUT R59, R59, 0xffff, RZ, 0xc0, !PT ;  /* 0x0000ffff3b3b7812 */ /* 0x000fc400078ec0ff */
[----:B------:R-:W-:Y:S02]  /*1758f0*/  PRMT R15, R58, 0x3340, R0 ;  /* 0x000033403a0f7816 */ /* 0x000fe40000000000 */
[----:B------:R-:W-:Y:S02]  /*175900*/  PRMT R6, R60, 0x3340, R59 ;  /* 0x000033403c067816 */ /* 0x000fe4000000003b */
[----:B------:R-:W-:Y:S01]  /*175910*/  LOP3.LUT R41, R55, 0xffff, RZ, 0xc0, !PT ;  /* 0x0000ffff37297812 */ /* 0x000fe200078ec0ff */
[----:B------:R-:W-:Y:S04]  /*175920*/  STL [R1+0x14c], R15 ;  /* 0x00014c0f01007387 */ /* 0x000fe80000100800 */
[----:B------:R0:W-:Y:S04]  /*175930*/  STL [R1+0x4a0], R6 ;  /* 0x0004a00601007387 */ /* 0x0001e80000100800 */
[----:B------:R-:W4:Y:S04]  /*175940*/  LDL.LU R55, [R1+0x6c90] ;  /* 0x006c900001377983 */ /* 0x000f280000300800 */
[----:B0-----:R-:W4:Y:S04]  /*175950*/  LDL.LU R6, [R1+0x51cc] ;  /* 0x0051cc0001067983 */ /* 0x001f280000300800 */
[----:B------:R-:W4:Y:S04]  /*175960*/  LDL.LU R56, [R1+0x1a9c] ;  /* 0x001a9c0001387983 */ /* 0x000f280000300800 */
[----:B------:R-:W4:Y:S01]  /*175970*/  LDL.LU R53, [R1+0x2548] ;  /* 0x0025480001357983 */ /* 0x000f220000300800 */
[----:B---3--:R-:W-:-:S03]  /*175980*/  LOP3.LUT R60, R49, 0xffff, RZ, 0xc0, !PT ;  /* 0x0000ffff313c7812 */ /* 0x008fc600078ec0ff */
[----:B------:R-:W3:Y:S01]  /*175990*/  LDL.LU R49, [R1+0x28bc] ;  /* 0x0028bc0001317983 */ /* 0x000ee20000300800 */
[----:B--2---:R-:W-:-:S03]  /*1759a0*/  LOP3.LUT R61, R51, 0xffff, RZ, 0xc0, !PT ;  /* 0x0000ffff333d7812 */ /* 0x004fc600078ec0ff */
[----:B------:R-:W2:Y:S01]  /*1759b0*/  LDL.LU R19, [R1+0x23fc] ;  /* 0x0023fc0001137983 */ /* 0x000ea20000300800 */
[----:B------:R-:W-:Y:S02]  /*1759c0*/  PRMT R58, R41, 0x3340, R0 ;  /* 0x00003340293a7816 */ /* 0x000fe40000000000 */
[----:B------:R-:W-:Y:S02]  /*1759d0*/  PRMT R59, R61, 0x3340, R60 ;  /* 0x000033403d3b7816 */ /* 0x000fe4000000003c */
[----:B------:R-:W-:Y:S02]  /*1759e0*/  SHF.R.U32.HI R61, RZ, 0x8, R61 ;  /* 0x00000008ff3d7819 */ /* 0x000fe4000001163d */
[----:B------:R-:W-:Y:S02]  /*1759f0*/  PRMT R15, R59, 0x5410, R58 ;  /* 0x000054103b0f7816 */ /* 0x000fe4000000003a */
[----:B------:R-:W-:Y:S02]  /*175a00*/  SHF.R.U32.HI R59, RZ, 0x8, R60 ;  /* 0x00000008ff3b7819 */ /* 0x000fe4000001163c */
[----:B------:R-:W-:-:S02]  /*175a10*/  SHF.R.U32.HI R58, RZ, 0x8, R4 ;  /* 0x00000008ff3a7819 */ /* 0x000fc40000011604 */
[----:B------:R-:W-:Y:S02]  /*175a20*/  LOP3.LUT R60, R61, 0xffff, RZ, 0xc0, !PT ;  /* 0x0000ffff3d3c7812 */ /* 0x000fe400078ec0ff */
[----:B------:R-:W-:Y:S02]  /*175a30*/  LOP3.LUT R59, R59, 0xffff, RZ, 0xc0, !PT ;  /* 0x0000ffff3b3b7812 */ /* 0x000fe400078ec0ff */
[----:B------:R-:W-:Y:S02]  /*175a40*/  LOP3.LUT R58, R58, 0xffff, RZ, 0xc0, !PT ;  /* 0x0000ffff3a3a7812 */ /* 0x000fe400078ec0ff */
[----:B------:R-:W-:Y:S02]  /*175a50*/  PRMT R51, R60, 0x3340, R59 ;  /* 0x000033403c337816 */ /* 0x000fe4000000003b */
[----:B------:R-:W-:Y:S01]  /*175a60*/  PRMT R4, R58, 0x3340, R0 ;  /* 0x000033403a047816 */ /* 0x000fe20000000000 */
[----:B------:R-:W-:Y:S04]  /*175a70*/  STL [R1+0x770], R15 ;  /* 0x0007700f01007387 */ /* 0x000fe80000100800 */
[----:B------:R-:W-:Y:S04]  /*175a80*/  STL [R1+0x6b08], R51 ;  /* 0x006b083301007387 */ /* 0x000fe80000100800 */
[----:B------:R4:W-:Y:S02]  /*175a90*/  STL [R1+0x148], R4 ;  /* 0x0001480401007387 */ /* 0x0009e40000100800 */
[----:B----4-:R-:W-:-:S02]  /*175aa0*/  LOP3.LUT R4, R11, 0xffff, RZ, 0xc0, !PT ;  /* 0x0000ffff0b047812 */ /* 0x010fc400078ec0ff */
[----:B------:R-:W-:-:S04]  /*175ab0*/  LOP3.LUT R60, R9, 0xffff, RZ, 0xc0, !PT ;  /* 0x0000ffff093c7812 */ /* 0x000fc800078ec0ff */
[----:B------:R-:W-:Y:S02]  /*175ac0*/  PRMT R58, R60, 0x3340, R0 ;  /* 0x000033403c3a7816 */ /* 0x000fe40000000000 */
[----:B------:R-:W-:-:S04]  /*175ad0*/  SHF.R.U32.HI R60, RZ, 0x8, R60 ;  /* 0x00000008ff3c7819 */ /* 0x000fc8000001163c */
[----:B------:R-:W-:Y:S02]  /*175ae0*/  LOP3.LUT R60, R60, 0xffff, RZ, 0xc0, !PT ;  /* 0x0000ffff3c3c7812 */ /* 0x000fe400078ec0ff */
[----:B------:R-:W-:-:S04]  /*175af0*/  LOP3.LUT R61, R7, 0xffff, RZ, 0xc0, !PT ;  /* 0x0000ffff073d7812 */ /* 0x000fc800078ec0ff */
[----:B------:R-:W-:-:S04]  /*175b00*/  PRMT R59, R4, 0x3340, R61 ;  /* 0x00003340043b7816 */ /* 0x000fc8000000003d */
[----:B------:R-:W-:Y:S02]  /*175b10*/  PRMT R7, R59, 0x5410, R58 ;  /* 0x000054103b077816 */ /* 0x000fe4000000003a */
[----:B------:R-:W-:Y:S02]  /*175b20*/  SHF.R.U32.HI R59, RZ, 0x8, R4 ;  /* 0x00000008ff3b7819 */ /* 0x000fe40000011604 */
[----:B------:R-:W-:Y:S02]  /*175b30*/  SHF.R.U32.HI R58, RZ, 0x8, R61 ;  /* 0x00000008ff3a7819 */ /* 0x000fe4000001163d */
[----:B------:R-:W-:Y:S02]  /*175b40*/  LOP3.LUT R59, R59, 0xffff, RZ, 0xc0, !PT ;  /* 0x0000ffff3b3b7812 */ /* 0x000fe400078ec0ff */
[----:B------:R-:W-:Y:S01]  /*175b50*/  LOP3.LUT R58, R58, 0xffff, RZ, 0xc0, !PT ;  /* 0x0000ffff3a3a7812 */ /* 0x000fe200078ec0ff */
[----:B------:R0:W-:Y:S03]  /*175b60*/  STL [R1+0x76c], R7 ;  /* 0x00076c0701007387 */ /* 0x0001e60000100800 */
[----:B------:R-:W-:-:S02]  /*175b70*/  PRMT R4, R59, 0x3340, R58 ;  /* 0x000033403b047816 */ /* 0x000fc4000000003a */
[----:B------:R-:W-:Y:S02]  /*175b80*/  LOP3.LUT R9, R5, 0xffff, RZ, 0xc0, !PT ;  /* 0x0000ffff05097812 */ /* 0x000fe400078ec0ff */
[----:B0-----:R-:W-:Y:S01]  /*175b90*/  PRMT R7, R60, 0x3340, R0 ;  /* 0x000033403c077816 */ /* 0x001fe20000000000 */
[----:B------:R-:W-:Y:S01]  /*175ba0*/  STL [R1+0x48c], R4 ;  /* 0x00048c0401007387 */ /* 0x000fe20000100800 */
[----:B------:R-:W-:-:S03]  /*175bb0*/  LOP3.LUT R11, R6, 0xffff, RZ, 0xc0, !PT ;  /* 0x0000ffff060b7812 */ /* 0x000fc600078ec0ff */
[----:B------:R0:W-:Y:S04]  /*175bc0*/  STL [R1+0x144], R7 ;  /* 0x0001440701007387 */ /* 0x0001e80000100800 */
[----:B------:R-:W4:Y:S04]  /*175bd0*/  LDL.LU R6, [R1+0x28c8] ;  /* 0x0028c80001067983 */ /* 0x000f280000300800 */
[----:B------:R-:W4:Y:S04]  /*175be0*/  LDL.LU R5, [R1+0x6c8c] ;  /* 0x006c8c0001057983 */ /* 0x000f280000300800 */
[----:B0-----:R-:W4:Y:S01]  /*175bf0*/  LDL.LU R7, [R1+0x2428] ;  /* 0x0024280001077983 */ /* 0x001f220000300800 */
[----:B------:R-:W-:-:S02]  /*175c00*/  LOP3.LUT R4, R56, 0xffff, RZ, 0xc0, !PT ;  /* 0x0000ffff38047812 */ /* 0x000fc400078ec0ff */
[----:B------:R-:W-:Y:S01]  /*175c10*/  LOP3.LUT R61, R53, 0xffff, RZ, 0xc0, !PT ;  /* 0x0000ffff353d7812 */ /* 0x000fe200078ec0ff */
[----:B------:R-:W4:Y:S04]  /*175c20*/  LDL.LU R56, [R1+0x51d0] ;  /* 0x0051d00001387983 */ /* 0x000f280000300800 */
[----:B------:R-:W4:Y:S01]  /*175c30*/  LDL.LU R53, [R1+0x1adc] ;  /* 0x001adc0001357983 */ /* 0x000f220000300800 */
[----:B---3--:R-:W-:-:S03]  /*175c40*/  LOP3.LUT R15, R49, 0xffff, RZ, 0xc0, !PT ;  /* 0x0000ffff310f7812 */ /* 0x008fc600078ec0ff */
[----:B------:R-:W3:Y:S01]  /*175c50*/  LDL.LU R49, [R1+0x2584] ;  /* 0x0025840001317983 */ /* 0x000ee20000300800 */
[----:B------:R-:W-:Y:S02]  /*175c60*/  PRMT R58, R4, 0x3340, R0 ;  /* 0x00003340043a7816 */ /* 0x000fe40000000000 */
[----:B------:R-:W-:Y:S02]  /*175c70*/  PRMT R59, R11, 0x3340, R61 ;  /* 0x000033400b3b7816 */ /* 0x000fe4000000003d */
[----:B--2---:R-:W-:Y:S02]  /*175c80*/  LOP3.LUT R60, R19, 0xffff, RZ, 0xc0, !PT ;  /* 0x0000ffff133c7812 */ /* 0x004fe400078ec0ff */
[----:B------:R-:W-:Y:S02]  /*175c90*/  PRMT R19, R59, 0x5410, R58 ;  /* 0x000054103b137816 */ /* 0x000fe4000000003a */
[----:B------:R-:W-:Y:S02]  /*175ca0*/  PRMT R58, R9, 0x3340, R0 ;  /* 0x00003340093a7816 */ /* 0x000fe40000000000 */
[----:B------:R-:W-:Y:S01]  /*175cb0*/  PRMT R59, R15, 0x3340, R60 ;  /* 0x000033400f3b7816 */ /* 0x000fe2000000003c */
[----:B------:R0:W-:Y:S01]  /*175cc0*/  STL [R1+0x768], R19 ;  /* 0x0007681301007387 */ /* 0x0001e20000100800 */
[----:B------:R-:W-:-:S02]  /*175cd0*/  SHF.R.U32.HI R11, RZ, 0x8, R11 ;  /* 0x00000008ff0b7819 */ /* 0x000fc4000001160b */
[----:B------:R-:W-:Y:S02]  /*175ce0*/  SHF.R.U32.HI R60, RZ, 0x8, R60 ;  /* 0x00000008ff3c7819 */ /* 0x000fe4000001163c */
[----:B0-----:R-:W-:Y:S02]  /*175cf0*/  PRMT R19, R59, 0x5410, R58 ;  /* 0x000054103b137816 */ /* 0x001fe4000000003a */
[----:B------:R-:W-:Y:S02]  /*175d00*/  SHF.R.U32.HI R59, RZ, 0x8, R15 ;  /* 0x00000008ff3b7819 */ /* 0x000fe4000001160f */
[----:B------:R-:W-:Y:S02]  /*175d10*/  SHF.R.U32.HI R58, RZ, 0x8, R61 ;  /* 0x00000008ff3a7819 */ /* 0x000fe4000001163d */
[----:B------:R-:W-:Y:S02]  /*175d20*/  LOP3.LUT R60, R60, 0xffff, RZ, 0xc0, !PT ;  /* 0x0000ffff3c3c7812 */ /* 0x000fe400078ec0ff */
[----:B------:R-:W-:-:S02]  /*175d30*/  LOP3.LUT R61, R59, 0xffff, RZ, 0xc0, !PT ;  /* 0x0000ffff3b3d7812 */ /* 0x000fc400078ec0ff */
[----:B------:R-:W-:Y:S02]  /*175d40*/  LOP3.LUT R59, R11, 0xffff, RZ, 0xc0, !PT ;  /* 0x0000ffff0b3b7812 */ /* 0x000fe400078ec0ff */
[----:B------:R-:W-:Y:S02]  /*175d50*/  LOP3.LUT R58, R58, 0xffff, RZ, 0xc0, !PT ;  /* 0x0000ffff3a3a7812 */ /* 0x000fe400078ec0ff */
[----:B------:R-:W-:Y:S02]  /*175d60*/  PRMT R11, R61, 0x3340, R60 ;  /* 0x000033403d0b7816 */ /* 0x000fe4000000003c */
[----:B------:R-:W-:Y:S01]  /*175d70*/  PRMT R15, R59, 0x3340, R58 ;  /* 0x000033403b0f7816 */ /* 0x000fe2000000003a */
[----:B------:R-:W-:Y:S01]  /*175d80*/  STL [R1+0x764], R19 ;  /* 0x0007641301007387 */ /* 0x000fe20000100800 */
[----:B------:R-:W-:-:S03]  /*175d90*/  SHF.R.U32.HI R58, RZ, 0x8, R9 ;  /* 0x00000008ff3a7819 */ /* 0x000fc60000011609 */
[----:B------:R-:W-:Y:S04]  /*175da0*/  STL [R1+0x488], R15 ;  /* 0x0004880f01007387 */ /* 0x000fe80000100800 */
[----:B------:R0:W-:Y:S04]  /*175db0*/  STL [R1+0x484], R11 ;  /* 0x0004840b01007387 */ /* 0x0001e80000100800 */
[----:B0-----:R-:W2:Y:S04]  /*175dc0*/  LDL.LU R11, [R1+0x28cc] ;  /* 0x0028cc00010b7983 */ /* 0x001ea80000300800 */
[----:B------:R-:W2:Y:S01]  /*175dd0*/  LDL.LU R9, [R1+0x245c] ;  /* 0x00245c0001097983 */ /* 0x000ea20000300800 */
[----:B------:R-:W-:-:S02]  /*175de0*/  SHF.R.U32.HI R59, RZ, 0x8, R4 ;  /* 0x00000008ff3b7819 */ /* 0x000fc40000011604 */
[----:B------:R-:W-:Y:S02]  /*175df0*/  LOP3.LUT R58, R58, 0xffff, RZ, 0xc0, !PT ;  /* 0x0000ffff3a3a7812 */ /* 0x000fe400078ec0ff */
[----:B------:R-:W-:Y:S02]  /*175e00*/  LOP3.LUT R59, R59, 0xffff, RZ, 0xc0, !PT ;  /* 0x0000ffff3b3b7812 */ /* 0x000fe400078ec0ff */
[--C-:B------:R-:W-:Y:S02]  /*175e10*/  PRMT R15, R58, 0x3340, R0.reuse ;  /* 0x000033403a0f7816 */ /* 0x100fe40000000000 */
[----:B------:R-:W-:-:S03]  /*175e20*/  PRMT R4, R59, 0x3340, R0 ;  /* 0x000033403b047816 */ /* 0x000fc60000000000 */
[----:B------:R-:W-:Y:S04]  /*175e30*/  STL [R1+0x140], R15 ;  /* 0x0001400f01007387 */ /* 0x000fe80000100800 */
[----:B------:R0:W-:Y:S01]  /*175e40*/  STL [R1+0x13c], R4 ;  /* 0x00013c0401007387 */ /* 0x0001e20000100800 */
[----:B----4-:R-:W-:Y:S02]  /*175e50*/  LOP3.LUT R19, R6, 0xffff, RZ, 0xc0, !PT ;  /* 0x0000ffff06137812 */ /* 0x010fe400078ec0ff */
[----:B------:R-:W-:Y:S02]  /*175e60*/  LOP3.LUT R6, R2, 0xffff, RZ, 0xc0, !PT ;  /* 0x0000ffff02067812 */ /* 0x000fe400078ec0ff */
[----:B------:R-:W4:Y:S02]  /*175e70*/  LDL.LU R2, [R1+0x6c88] ;  /* 0x006c880001027983 */ /* 0x000f240000300800 */
[----:B------:R-:W-:-:S02]  /*175e80*/  PRMT R58, R6, 0x3340, R0 ;  /* 0x00003340063a7816 */ /* 0x000fc40000000000 */
[----:B------:R-:W-:Y:S02]  /*175e90*/  LOP3.LUT R60, R7, 0xffff, RZ, 0xc0, !PT ;  /* 0x0000ffff073c7812 */ /* 0x000fe400078ec0ff */
[----:B------:R-:W4:Y:S02]  /*175ea0*/  LDL.LU R7, [R1+0x51d4] ;  /* 0x0051d40001077983 */ /* 0x000f240000300800 */
[----:B------:R-:W-:Y:S02]  /*175eb0*/  PRMT R59, R19, 0x3340, R60 ;  /* 0x00003340133b7816 */ /* 0x000fe4000000003c */
[----:B0-----:R-:W-:Y:S02]  /*175ec0*/  LOP3.LUT R4, R53, 0xffff, RZ, 0xc0, !PT ;  /* 0x0000ffff35047812 */ /* 0x001fe400078ec0ff */
[----:B------:R-:W4:Y:S01]  /*175ed0*/  LDL.LU R53, [R1+0x1b08] ;  /* 0x001b080001357983 */ /* 0x000f220000300800 */
[----:B------:R-:W-:-:S05]  /*175ee0*/  PRMT R25, R59, 0x5410, R58 ;  /* 0x000054103b197816 */ /* 0x000fca000000003a */
[----:B------:R0:W-:Y:S01]  /*175ef0*/  STL [R1+0x760], R25 ;  /* 0x0007601901007387 */ /* 0x0001e20000100800 */
[----:B---3--:R-:W-:-:S03]  /*175f00*/  LOP3.LUT R61, R49, 0xffff, RZ, 0xc0, !PT ;  /* 0x0000ffff313d7812 */ /* 0x008fc600078ec0ff */
[----:B------:R-:W3:Y:S01]  /*175f10*/  LDL.LU R49, [R1+0x25ac] ;  /* 0x0025ac0001317983 */ /* 0x000ee20000300800 */
[----:B------:R-:W-:Y:S02]  /*175f20*/  LOP3.LUT R15, R56, 0xffff, RZ, 0xc0, !PT ;  /* 0x0000ffff380f7812 */ /* 0x000fe400078ec0ff */
[----:B------:R-:W-:Y:S02]  /*175f30*/  PRMT R58, R4, 0x3340, R0 ;  /* 0x00003340043a7816 */ /* 0x000fe40000000000 */
[----:B------:R-:W-:Y:S02]  /*175f40*/  PRMT R59, R15, 0x3340, R61 ;  /* 0x000033400f3b7816 */ /* 0x000fe4000000003d */
        /* <DEDUP_REMOVED lines=12> */
[----:B------:R-:W-:Y:S01]  /*176010*/  STL [R1+0x6b0c], R56 ;  /* 0x006b0c3801007387 */ /* 0x000fe20000100800 */
[----:B------:R-:W-:-:S03]  /*176020*/  LOP3.LUT R29, R5, 0xffff, RZ, 0xc0, !PT ;  /* 0x0000ffff051d7812 */ /* 0x000fc600078ec0ff */
[----:B------:R0:W-:Y:S04]  /*176030*/  STL [R1+0x480], R15 ;  /* 0x0004800f01007387 */ /* 0x0001e80000100800 */
[----:B------:R-:W3:Y:S01]  /*176040*/  LDL.LU R5, [R1+0x6c84] ;  /* 0x006c840001057983 */ /* 0x000ee20000300800 */
[----:B------:R-:W-:Y:S02]  /*176050*/  PRMT R58, R29, 0x3340, R0 ;  /* 0x000033401d3a7816 */ /* 0x000fe40000000000 */
[----:B--2---:R-:W-:Y:S02]  /*176060*/  LOP3.LUT R60, R9, 0xffff, RZ, 0xc0, !PT ;  /* 0x0000ffff093c7812 */ /* 0x004fe400078ec0ff */
[----:B------:R-:W-:Y:S01]  /*176070*/  LOP3.LUT R61, R11, 0xffff, RZ, 0xc0, !PT ;  /* 0x0000ffff0b3d7812 */ /* 0x000fe200078ec0ff */
[----:B------:R-:W2:Y:S04]  /*176080*/  LDL.LU R9, [R1+0x2918] ;  /* 0x0029180001097983 */ /* 0x000ea80000300800 */
[----:B0-----:R-:W2:Y:S01]  /*176090*/  LDL.LU R15, [R1+0x2478] ;  /* 0x00247800010f7983 */ /* 0x001ea20000300800 */
        /* <DEDUP_REMOVED lines=10> */
[----:B0-----:R-:W-:-:S05]  /*176140*/  PRMT R11, R58, 0x3340, R0 ;  /* 0x000033403a0b7816 */ /* 0x001fca0000000000 */
[----:B------:R0:W-:Y:S04]  /*176150*/  STL [R1+0x138], R11 ;  /* 0x0001380b01007387 */ /* 0x0001e80000100800 */
[----:B------:R1:W-:Y:S04]  /*176160*/  STL [R1+0x47c], R4 ;  /* 0x00047c0401007387 */ /* 0x0003e80000100800 */
[----:B0-----:R-:W2:Y:S04]  /*176170*/  LDL.LU R11, [R1+0x51d8] ;  /* 0x0051d800010b7983 */ /* 0x001ea80000300800 */
[----:B------:R-:W2:Y:S04]  /*176180*/  LDL.LU R25, [R1+0x1b38] ;  /* 0x001b380001197983 */ /* 0x000ea80000300800 */
[----:B-1----:R-:W2:Y:S04]  /*176190*/  LDL.LU R4, [R1+0x25e4] ;  /* 0x0025e40001047983 */ /* 0x002ea80000300800 */
[----:B------:R-:W2:Y:S01]  /*1761a0*/  LDL.LU R19, [R1+0x51dc] ;  /* 0x0051dc0001137983 */ /* 0x000ea20000300800 */
[----:B----4-:R-:W-:-:S02]  /*1761b0*/  LOP3.LUT R61, R7, 0xffff, RZ, 0xc0, !PT ;  /* 0x0000ffff073d7812 */ /* 0x010fc400078ec0ff */
[----:B------:R-:W-:Y:S02]  /*1761c0*/  LOP3.LUT R7, R53, 0xffff, RZ, 0xc0, !PT ;  /* 0x0000ffff35077812 */ /* 0x000fe400078ec0ff */
[----:B------:R-:W4:Y:S01]  /*1761d0*/  LDL.LU R53, [R1+0x1b3c] ;  /* 0x001b3c0001357983 */ /* 0x000f220000300800 */
[----:B---3--:R-:W-:-:S03]  /*1761e0*/  LOP3.LUT R60, R49, 0xffff, RZ, 0xc0, !PT ;  /* 0x0000ffff313c7812 */ /* 0x008fc600078ec0ff */
[----:B------:R-:W3:Y:S01]  /*1761f0*/  LDL.LU R49, [R1+0x25e8] ;  /* 0x0025e80001317983 */ /* 0x000ee20000300800 */
        /* <DEDUP_REMOVED lines=9> */
[----:B------:R-:W-:Y:S01]  /*176290*/  PRMT R29, R60, 0x3340, R59 ;  /* 0x000033403c1d7816 */ /* 0x000fe2000000003b */
[----:B------:R0:W-:Y:S02]  /*1762a0*/  STL [R1+0x750], R33 ;  /* 0x0007502101007387 */ /* 0x0001e40000100800 */
[----:B0-----:R-:W-:-:S05]  /*1762b0*/  PRMT R33, R58, 0x3340, R0 ;  /* 0x000033403a217816 */ /* 0x001fca0000000000 */
[----:B------:R-:W-:Y:S01]  /*1762c0*/  STL [R1+0x134], R33 ;  /* 0x0001342101007387 */ /* 0x000fe20000100800 */
[----:B--2---:R-:W-:Y:S02]  /*1762d0*/  LOP3.LUT R61, R9, 0xffff, RZ, 0xc0, !PT ;  /* 0x0000ffff093d7812 */ /* 0x004fe400078ec0ff */
[----:B------:R-:W-:Y:S02]  /*1762e0*/  LOP3.LUT R9, R55, 0xffff, RZ, 0xc0, !PT ;  /* 0x0000ffff37097812 */ /* 0x000fe400078ec0ff */
[----:B------:R-:W-:Y:S02]  /*1762f0*/  LOP3.LUT R60, R15, 0xffff, RZ, 0xc0, !PT ;  /* 0x0000ffff0f3c7812 */ /* 0x000fe400078ec0ff */
[----:B------:R-:W-:Y:S02]  /*176300*/  PRMT R58, R9, 0x3340, R0 ;  /* 0x00003340093a7816 */ /* 0x000fe40000000000 */
[----:B------:R-:W-:Y:S02]  /*176310*/  PRMT R59, R61, 0x3340, R60 ;  /* 0x000033403d3b7816 */ /* 0x000fe4000000003c */
[----:B------:R-:W-:-:S02]  /*176320*/  SHF.R.U32.HI R61, RZ, 0x8, R61 ;  /* 0x00000008ff3d7819 */ /* 0x000fc4000001163d */
[----:B------:R-:W-:Y:S02]  /*176330*/  PRMT R15, R59, 0x5410, R58 ;  /* 0x000054103b0f7816 */ /* 0x000fe4000000003a */
[----:B------:R-:W-:Y:S02]  /*176340*/  SHF.R.U32.HI R59, RZ, 0x8, R60 ;  /* 0x00000008ff3b7819 */ /* 0x000fe4000001163c */
[----:B------:R-:W-:Y:S02]  /*176350*/  SHF.R.U32.HI R58, RZ, 0x8, R7 ;  /* 0x00000008ff3a7819 */ /* 0x000fe40000011607 */
[----:B------:R-:W-:Y:S02]  /*176360*/  LOP3.LUT R60, R61, 0xffff, RZ, 0xc0, !PT ;  /* 0x0000ffff3d3c7812 */ /* 0x000fe400078ec0ff */
[----:B------:R-:W-:Y:S02]  /*176370*/  LOP3.LUT R59, R59, 0xffff, RZ, 0xc0, !PT ;  /* 0x0000ffff3b3b7812 */ /* 0x000fe400078ec0ff */
[----:B------:R-:W-:Y:S01]  /*176380*/  LOP3.LUT R58, R58, 0xffff, RZ, 0xc0, !PT ;  /* 0x0000ffff3a3a7812 */ /* 0x000fe200078ec0ff */
[----:B------:R-:W-:Y:S04]  /*176390*/  STL [R1+0x478], R29 ;  /* 0x0004781d01007387 */ /* 0x000fe80000100800 */
[----:B------:R-:W2:Y:S04]  /*1763a0*/  LDL.LU R55, [R1+0x6c80] ;  /* 0x006c800001377983 */ /* 0x000ea80000300800 */
[----:B------:R0:W-:Y:S01]  /*1763b0*/  STL [R1+0x754], R15 ;  /* 0x0007540f01007387 */ /* 0x0001e20000100800 */
[----:B------:R-:W-:-:S05]  /*1763c0*/  PRMT R7, R60, 0x3340, R59 ;  /* 0x000033403c077816 */ /* 0x000fca000000003b */
[----:B------:R1:W-:Y:S01]  /*1763d0*/  STL [R1+0x6b10], R7 ;  /* 0x006b100701007387 */ /* 0x0003e20000100800 */
[----:B0-----:R-:W-:-:S05]  /*1763e0*/  PRMT R15, R58, 0x3340, R0 ;  /* 0x000033403a0f7816 */ /* 0x001fca0000000000 */
[----:B------:R0:W-:Y:S01]  /*1763f0*/  STL [R1+0x130], R15 ;  /* 0x0001300f01007387 */ /* 0x0001e20000100800 */
[----:B-1----:R-:W-:Y:S02]  /*176400*/  LOP3.LUT R7, R25, 0xffff, RZ, 0xc0, !PT ;  /* 0x0000ffff19077812 */ /* 0x002fe400078ec0ff */
[----:B0-----:R-:W-:Y:S02]  /*176410*/  LOP3.LUT R15, R11, 0xffff, RZ, 0xc0, !PT ;  /* 0x0000ffff0b0f7812 */ /* 0x001fe400078ec0ff */
[----:B------:R-:W2:Y:S04]  /*176420*/  LDL.LU R11, [R1+0x29f8] ;  /* 0x0029f800010b7983 */ /* 0x000ea80000300800 */
[----:B------:R-:W2:Y:S01]  /*176430*/  LDL.LU R25, [R1+0x24a4] ;  /* 0x0024a40001197983 */ /* 0x000ea20000300800 */
[----:B------:R-:W-:-:S02]  /*176440*/  LOP3.LUT R61, R4, 0xffff, RZ, 0xc0, !PT ;  /* 0x0000ffff043d7812 */ /* 0x000fc400078ec0ff */
[----:B------:R-:W-:Y:S02]  /*176450*/  PRMT R58, R7, 0x3340, R0 ;  /* 0x00003340073a7816 */ /* 0x000fe40000000000 */
[----:B------:R-:W-:Y:S02]  /*176460*/  LOP3.LUT R19, R19, 0xffff, RZ, 0xc0, !PT ;  /* 0x0000ffff13137812 */ /* 0x000fe400078ec0ff */
[----:B------:R-:W-:-:S04]  /*176470*/  PRMT R59, R15, 0x3340, R61 ;  /* 0x000033400f3b7816 */ /* 0x000fc8000000003d */
[----:B------:R-:W-:-:S05]  /*176480*/  PRMT R29, R59, 0x5410, R58 ;  /* 0x000054103b1d7816 */ /* 0x000fca000000003a */
[----:B------:R0:W-:Y:S01]  /*176490*/  STL [R1+0x748], R29 ;  /* 0x0007481d01007387 */ /* 0x0001e20000100800 */
[----:B----4-:R-:W-:-:S04]  /*1764a0*/  LOP3.LUT R4, R53, 0xffff, RZ, 0xc0, !PT ;  /* 0x0000ffff35047812 */ /* 0x010fc800078ec0ff */
[----:B------:R-:W-:Y:S02]  /*1764b0*/  PRMT R58, R4, 0x3340, R0 ;  /* 0x00003340043a7816 */ /* 0x000fe40000000000 */
[----:B---3--:R-:W-:-:S04]  /*1764c0*/  LOP3.LUT R60, R49, 0xffff, RZ, 0xc0, !PT ;  /* 0x0000ffff313c7812 */ /* 0x008fc800078ec0ff */
[----:B------:R-:W-:-:S04]  /*1764d0*/  PRMT R59, R19, 0x3340, R60 ;  /* 0x00003340133b7816 */ /* 0x000fc8000000003c */
[----:B0-----:R-:W-:-:S05]  /*1764e0*/  PRMT R29, R59, 0x5410, R58 ;  /* 0x000054103b1d7816 */ /* 0x001fca000000003a */
[----:B------:R-:W-:Y:S04]  /*1764f0*/  STL [R1+0x744], R29 ;  /* 0x0007441d01007387 */ /* 0x000fe80000100800 */
[----:B------:R-:W3:Y:S04]  /*176500*/  LDL.LU R53, [R1+0x29fc] ;  /* 0x0029fc0001357983 */ /* 0x000ee80000300800 */
[----:B------:R-:W4:Y:S01]  /*176510*/  LDL.LU R49, [R1+0x24b0] ;  /* 0x0024b00001317983 */ /* 0x000f220000300800 */
[----:B------:R-:W-:Y:S02]  /*176520*/  SHF.R.U32.HI R59, RZ, 0x8, R19 ;  /* 0x00000008ff3b7819 */ /* 0x000fe40000011613 */
        /* <DEDUP_REMOVED lines=8> */
[----:B------:R-:W-:Y:S02]  /*1765b0*/  SHF.R.U32.HI R58, RZ, 0x8, R7 ;  /* 0x00000008ff3a7819 */ /* 0x000fe40000011607 */
[----:B------:R-:W-:Y:S02]  /*1765c0*/  SHF.R.U32.HI R59, RZ, 0x8, R4 ;  /* 0x00000008ff3b7819 */ /* 0x000fe40000011604 */
[----:B------:R-:W-:Y:S02]  /*1765d0*/  PRMT R15, R61, 0x3340, R60 ;  /* 0x000033403d0f7816 */ /* 0x000fe4000000003c */
[----:B------:R-:W-:Y:S02]  /*1765e0*/  LOP3.LUT R58, R58, 0xffff, RZ, 0xc0, !PT ;  /* 0x0000ffff3a3a7812 */ /* 0x000fe400078ec0ff */
[----:B------:R-:W-:Y:S01]  /*1765f0*/  LOP3.LUT R59, R59, 0xffff, RZ, 0xc0, !PT ;  /* 0x0000ffff3b3b7812 */ /* 0x000fe200078ec0ff */
[----:B------:R-:W-:Y:S04]  /*176600*/  STL [R1+0x474], R19 ;  /* 0x0004741301007387 */ /* 0x000fe80000100800 */
[----:B------:R0:W-:Y:S01]  /*176610*/  STL [R1+0x43c], R15 ;  /* 0x00043c0f01007387 */ /* 0x0001e20000100800 */
[----:B------:R-:W-:-:S02]  /*176620*/  PRMT R7, R59, 0x3340, R0 ;  /* 0x000033403b077816 */ /* 0x000fc40000000000 */
[----:B------:R-:W-:Y:S02]  /*176630*/  LOP3.LUT R60, R2, 0xffff, RZ, 0xc0, !PT ;  /* 0x0000ffff023c7812 */ /* 0x000fe400078ec0ff */
[----:B0-----:R-:W-:-:S05]  /*176640*/  PRMT R15, R58, 0x3340, R0 ;  /* 0x000033403a0f7816 */ /* 0x001fca0000000000 */
[----:B------:R0:W-:Y:S04]  /*176650*/  STL [R1+0x12c], R15 ;  /* 0x00012c0f01007387 */ /* 0x0001e80000100800 */
[----:B------:R1:W-:Y:S04]  /*176660*/  STL [R1+0x128], R7 ;  /* 0x0001280701007387 */ /* 0x0003e80000100800 */
[----:B------:R-:W4:Y:S04]  /*176670*/  LDL.LU R2, [R1+0x6c7c] ;  /* 0x006c7c0001027983 */ /* 0x000f280000300800 */
[----:B------:R-:W4:Y:S01]  /*176680*/  LDL.LU R19, [R1+0x51e0] ;  /* 0x0051e00001137983 */ /* 0x000f220000300800 */
[----:B------:R-:W-:-:S03]  /*176690*/  PRMT R58, R60, 0x3340, R0 ;  /* 0x000033403c3a7816 */ /* 0x000fc60000000000 */
[----:B0-----:R-:W4:Y:S01]  /*1766a0*/  LDL.LU R15, [R1+0x1b88] ;  /* 0x001b8800010f7983 */ /* 0x001f220000300800 */
[----:B------:R-:W-:-:S04]  /*1766b0*/  SHF.R.U32.HI R60, RZ, 0x8, R60 ;  /* 0x00000008ff3c7819 */ /* 0x000fc8000001163c */
[----:B------:R-:W-:Y:S02]  /*1766c0*/  LOP3.LUT R60, R60, 0xffff, RZ, 0xc0, !PT ;  /* 0x0000ffff3c3c7812 */ /* 0x000fe400078ec0ff */
[----:B--2---:R-:W-:Y:S02]  /*1766d0*/  LOP3.LUT R4, R11, 0xffff, RZ, 0xc0, !PT ;  /* 0x0000ffff0b047812 */ /* 0x004fe400078ec0ff */
[----:B------:R-:W-:Y:S01]  /*1766e0*/  LOP3.LUT R61, R25, 0xffff, RZ, 0xc0, !PT ;  /* 0x0000ffff193d7812 */ /* 0x000fe200078ec0ff */
[----:B------:R-:W2:Y:S03]  /*1766f0*/  LDL.LU R11, [R1+0x2644] ;  /* 0x00264400010b7983 */ /* 0x000ea60000300800 */
[----:B------:R-:W-:-:S04]  /*176700*/  PRMT R59, R4, 0x3340, R61 ;  /* 0x00003340043b7816 */ /* 0x000fc8000000003d */
[----:B-1----:R-:W-:Y:S02]  /*176710*/  PRMT R7, R59, 0x5410, R58 ;  /* 0x000054103b077816 */ /* 0x002fe4000000003a */
[----:B------:R-:W-:Y:S02]  /*176720*/  SHF.R.U32.HI R59, RZ, 0x8, R4 ;  /* 0x00000008ff3b7819 */ /* 0x000fe40000011604 */
[----:B------:R-:W-:Y:S02]  /*176730*/  SHF.R.U32.HI R58, RZ, 0x8, R61 ;  /* 0x00000008ff3a7819 */ /* 0x000fe4000001163d */
[----:B------:R-:W-:Y:S02]  /*176740*/  LOP3.LUT R59, R59, 0xffff, RZ, 0xc0, !PT ;  /* 0x0000ffff3b3b7812 */ /* 0x000fe400078ec0ff */
[----:B------:R-:W-:Y:S01]  /*176750*/  LOP3.LUT R58, R58, 0xffff, RZ, 0xc0, !PT ;  /* 0x0000ffff3a3a7812 */ /* 0x000fe200078ec0ff */
[----:B------:R0:W-:Y:S03]  /*176760*/  STL [R1+0x74c], R7 ;  /* 0x00074c0701007387 */ /* 0x0001e60000100800 */
[----:B------:R-:W-:-:S02]  /*176770*/  PRMT R25, R59, 0x3340, R58 ;  /* 0x000033403b197816 */ /* 0x000fc4000000003a */
[----:B0-----:R-:W-:-:S03]  /*176780*/  PRMT R7, R60, 0x3340, R0 ;  /* 0x000033403c077816 */ /* 0x001fc60000000000 */
[----:B------:R-:W-:Y:S01]  /*176790*/  STL [R1+0x470], R25 ;  /* 0x0004701901007387 */ /* 0x000fe20000100800 */
[----:B------:R-:W-:-:S03]  /*1767a0*/  LOP3.LUT R60, R5, 0xffff, RZ, 0xc0, !PT ;  /* 0x0000ffff053c7812 */ /* 0x000fc600078ec0ff */
[----:B------:R0:W-:Y:S04]  /*1767b0*/  STL [R1+0x124], R7 ;  /* 0x0001240701007387 */ /* 0x0001e80000100800 */
[----:B------:R-:W2:Y:S01]  /*1767c0*/  LDL.LU R5, [R1+0x6c78] ;  /* 0x006c780001057983 */ /* 0x000ea20000300800 */
[----:B---3--:R-:W-:Y:S02]  /*1767d0*/  LOP3.LUT R4, R53, 0xffff, RZ, 0xc0, !PT ;  /* 0x0000ffff35047812 */ /* 0x008fe400078ec0ff */
[----:B----4-:R-:W-:Y:S01]  /*1767e0*/  LOP3.LUT R61, R49, 0xffff, RZ, 0xc0, !PT ;  /* 0x0000ffff313d7812 */ /* 0x010fe200078ec0ff */
[----:B------:R-:W3:Y:S04]  /*1767f0*/  LDL.LU R53, [R1+0x2a08] ;  /* 0x002a080001357983 */ /* 0x000ee80000300800 */
[----:B------:R-:W4:Y:S01]  /*176800*/  LDL.LU R49, [R1+0x24d4] ;  /* 0x0024d40001317983 */ /* 0x000f220000300800 */
[----:B------:R-:W-:-:S02]  /*176810*/  PRMT R58, R60, 0x3340, R0 ;  /* 0x000033403c3a7816 */ /* 0x000fc40000000000 */
[--C-:B------:R-:W-:Y:S02]  /*176820*/  PRMT R59, R4, 0x3340, R61.reuse ;  /* 0x00003340043b7816 */ /* 0x100fe4000000003d */
        /* <DEDUP_REMOVED lines=11> */
[----:B------:R0:W-:Y:S04]  /*1768e0*/  STL [R1+0x120], R4 ;  /* 0x0001200401007387 */ /* 0x0001e80000100800 */
[----:B0-----:R-:W4:Y:S01]  /*1768f0*/  LDL.LU R4, [R1+0x51ec] ;  /* 0x0051ec0001047983 */ /* 0x001f220000300800 */
[----:B------:R-:W-:-:S03]  /*176900*/  LOP3.LUT R7, R19, 0xffff, RZ, 0xc0, !PT ;  /* 0x0000ffff13077812 */ /* 0x000fc600078ec0ff */
[----:B------:R-:W4:Y:S01]  /*176910*/  LDL.LU R19, [R1+0x1b98] ;  /* 0x001b980001137983 */ /* 0x000f220000300800 */
[----:B------:R-:W-:-:S03]  /*176920*/  LOP3.LUT R60, R15, 0xffff, RZ, 0xc0, !PT ;  /* 0x0000ffff0f3c7812 */ /* 0x000fc600078ec0ff */
[----:B------:R-:W4:Y:S01]  /*176930*/  LDL.LU R15, [R1+0x2668] ;  /* 0x00266800010f7983 */ /* 0x000f220000300800 */
[----:B------:R-:W-:Y:S02]  /*176940*/  PRMT R58, R60, 0x3340, R0 ;  /* 0x000033403c3a7816 */ /* 0x000fe40000000000 */
[----:B------:R-:W-:-:S04]  /*176950*/  SHF.R.U32.HI R60, RZ, 0x8, R60 ;  /* 0x00000008ff3c7819 */ /* 0x000fc8000001163c */
[----:B------:R-:W-:Y:S02]  /*176960*/  LOP3.LUT R60, R60, 0xffff, RZ, 0xc0, !PT ;  /* 0x0000ffff3c3c7812 */ /* 0x000fe400078ec0ff */
[----:B--2---:R-:W-:-:S04]  /*176970*/  LOP3.LUT R61, R11, 0xffff, RZ, 0xc0, !PT ;  /* 0x0000ffff0b3d7812 */ /* 0x004fc800078ec0ff */
[----:B------:R-:W-:-:S04]  /*176980*/  PRMT R59, R7, 0x3340, R61 ;  /* 0x00003340073b7816 */ /* 0x000fc8000000003d */
[----:B------:R-:W-:Y:S02]  /*176990*/  PRMT R11, R59, 0x5410, R58 ;  /* 0x000054103b0b7816 */ /* 0x000fe4000000003a */
[----:B------:R-:W-:Y:S02]  /*1769a0*/  SHF.R.U32.HI R59, RZ, 0x8, R7 ;  /* 0x00000008ff3b7819 */ /* 0x000fe40000011607 */
[----:B------:R-:W-:Y:S01]  /*1769b0*/  SHF.R.U32.HI R58, RZ, 0x8, R61 ;  /* 0x00000008ff3a7819 */ /* 0x000fe2000001163d */
[----:B------:R0:W-:Y:S01]  /*1769c0*/  STL [R1+0x738], R11 ;  /* 0x0007380b01007387 */ /* 0x0001e20000100800 */
[----:B------:R-:W-:Y:S02]  /*1769d0*/  LOP3.LUT R59, R59, 0xffff, RZ, 0xc0, !PT ;  /* 0x0000ffff3b3b7812 */ /* 0x000fe400078ec0ff */
[----:B------:R-:W-:-:S04]  /*1769e0*/  LOP3.LUT R58, R58, 0xffff, RZ, 0xc0, !PT ;  /* 0x0000ffff3a3a7812 */ /* 0x000fc800078ec0ff */
[----:B------:R-:W-:Y:S02]  /*1769f0*/  PRMT R25, R59, 0x3340, R58 ;  /* 0x000033403b197816 */ /* 0x000fe4000000003a */
[--C-:B0-----:R-:W-:Y:S02]  /*176a00*/  PRMT R11, R60, 0x3340, R0.reuse ;  /* 0x000033403c0b7816 */ /* 0x101fe40000000000 */
[----:B------:R-:W-:Y:S01]  /*176a10*/  LOP3.LUT R60, R2, 0xffff, RZ, 0xc0, !PT ;  /* 0x0000ffff023c7812 */ /* 0x000fe200078ec0ff */
[----:B------:R-:W-:Y:S03]  /*176a20*/  STL [R1+0x468], R25 ;  /* 0x0004681901007387 */ /* 0x000fe60000100800 */
[----:B------:R-:W-:Y:S01]  /*176a30*/  PRMT R58, R60, 0x3340, R0 ;  /* 0x000033403c3a7816 */ /* 0x000fe20000000000 */
[----:B------:R0:W-:Y:S04]  /*176a40*/  STL [R1+0x11c], R11 ;  /* 0x00011c0b01007387 */ /* 0x0001e80000100800 */
[----:B------:R-:W2:Y:S04]  /*176a50*/  LDL.LU R2, [R1+0x6c74] ;  /* 0x006c740001027983 */ /* 0x000ea80000300800 */
[----:B0-----:R-:W2:Y:S04]  /*176a60*/  LDL.LU R11, [R1+0x2a0c] ;  /* 0x002a0c00010b7983 */ /* 0x001ea80000300800 */
[----:B------:R-:W2:Y:S04]  /*176a70*/  LDL.LU R33, [R1+0x24e8] ;  /* 0x0024e80001217983 */ /* 0x000ea80000300800 */
[----:B------:R-:W2:Y:S01]  /*176a80*/  LDL.LU R25, [R1+0x5204] ;  /* 0x0052040001197983 */ /* 0x000ea20000300800 */
[----:B---3--:R-:W-:-:S02]  /*176a90*/  LOP3.LUT R7, R53, 0xffff, RZ, 0xc0, !PT ;  /* 0x0000ffff35077812 */ /* 0x008fc400078ec0ff */
[----:B----4-:R-:W-:-:S04]  /*176aa0*/  LOP3.LUT R61, R49, 0xffff, RZ, 0xc0, !PT ;  /* 0x0000ffff313d7812 */ /* 0x010fc800078ec0ff */
[----:B------:R-:W-:-:S04]  /*176ab0*/  PRMT R59, R7, 0x3340, R61 ;  /* 0x00003340073b7816 */ /* 0x000fc8000000003d */
[----:B------:R-:W-:-:S05]  /*176ac0*/  PRMT R29, R59, 0x5410, R58 ;  /* 0x000054103b1d7816 */ /* 0x000fca000000003a */
[----:B------:R0:W-:Y:S04]  /*176ad0*/  STL [R1+0x73c], R29 ;  /* 0x00073c1d01007387 */ /* 0x0001e80000100800 */
[----:B------:R-:W3:Y:S04]  /*176ae0*/  LDL.LU R53, [R1+0x1bb8] ;  /* 0x001bb80001357983 */ /* 0x000ee80000300800 */
[----:B------:R-:W4:Y:S01]  /*176af0*/  LDL.LU R49, [R1+0x2694] ;  /* 0x0026940001317983 */ /* 0x000f220000300800 */
[----:B------:R-:W-:Y:S02]  /*176b00*/  SHF.R.U32.HI R60, RZ, 0x8, R60 ;  /* 0x00000008ff3c7819 */ /* 0x000fe4000001163c */
[----:B------:R-:W-:-:S02]  /*176b10*/  SHF.R.U32.HI R59, RZ, 0x8, R7 ;  /* 0x00000008ff3b7819 */ /* 0x000fc40000011607 */
[----:B------:R-:W-:Y:S02]  /*176b20*/  SHF.R.U32.HI R58, RZ, 0x8, R61 ;  /* 0x00000008ff3a7819 */ /* 0x000fe4000001163d */
[----:B------:R-:W-:Y:S02]  /*176b30*/  LOP3.LUT R60, R60, 0xffff, RZ, 0xc0, !PT ;  /* 0x0000ffff3c3c7812 */ /* 0x000fe400078ec0ff */
[----:B------:R-:W-:Y:S02]  /*176b40*/  LOP3.LUT R59, R59, 0xffff, RZ, 0xc0, !PT ;  /* 0x0000ffff3b3b7812 */ /* 0x000fe400078ec0ff */
[----:B------:R-:W-:Y:S02]  /*176b50*/  LOP3.LUT R58, R58, 0xffff, RZ, 0xc0, !PT ;  /* 0x0000ffff3a3a7812 */ /* 0x000fe400078ec0ff */
[----:B------:R-:W-:Y:S02]  /*176b60*/  PRMT R7, R60, 0x3340, R0 ;  /* 0x000033403c077816 */ /* 0x000fe40000000000 */
[----:B0-----:R-:W-:-:S02]  /*176b70*/  PRMT R29, R59, 0x3340, R58 ;  /* 0x000033403b1d7816 */ /* 0x001fc4000000003a */
[----:B------:R-:W-:Y:S02]  /*176b80*/  LOP3.LUT R4, R4, 0xffff, RZ, 0xc0, !PT ;  /* 0x0000ffff04047812 */ /* 0x000fe400078ec0ff */
[----:B------:R-:W-:Y:S01]  /*176b90*/  LOP3.LUT R60, R19, 0xffff, RZ, 0xc0, !PT ;  /* 0x0000ffff133c7812 */ /* 0x000fe200078ec0ff */
[----:B------:R0:W-:Y:S01]  /*176ba0*/  STL [R1+0x464], R29 ;  /* 0x0004641d01007387 */ /* 0x0001e20000100800 */
[----:B------:R-:W-:Y:S02]  /*176bb0*/  LOP3.LUT R61, R15, 0xffff, RZ, 0xc0, !PT ;  /* 0x0000ffff0f3d7812 */ /* 0x000fe400078ec0ff */
[----:B------:R-:W-:Y:S02]  /*176bc0*/  PRMT R58, R60, 0x3340, R0 ;  /* 0x000033403c3a7816 */ /* 0x000fe40000000000 */
[----:B------:R-:W-:Y:S01]  /*176bd0*/  PRMT R59, R4, 0x3340, R61 ;  /* 0x00003340043b7816 */ /* 0x000fe2000000003d */
[----:B------:R1:W-:Y:S04]  /*176be0*/  STL [R1+0x118], R7 ;  /* 0x0001180701007387 */ /* 0x0003e80000100800 */
[----:B0-----:R-:W4:Y:S01]  /*176bf0*/  LDL.LU R29, [R1+0x5224] ;  /* 0x00522400011d7983 */ /* 0x001f220000300800 */
[----:B-1----:R-:W-:-:S05]  /*176c00*/  PRMT R7, R59, 0x5410, R58 ;  /* 0x000054103b077816 */ /* 0x002fca000000003a */
[----:B------:R0:W-:Y:S04]  /*176c10*/  STL [R1+0x730], R7 ;  /* 0x0007300701007387 */ /* 0x0001e80000100800 */
[----:B------:R-:W4:Y:S04]  /*176c20*/  LDL.LU R15, [R1+0x1bcc] ;  /* 0x001bcc00010f7983 */ /* 0x000f280000300800 */
        /* <DEDUP_REMOVED lines=8> */
[----:B0-----:R-:W-:-:S03]  /*176cb0*/  PRMT R7, R60, 0x3340, R0 ;  /* 0x000033403c077816 */ /* 0x001fc60000000000 */
[----:B------:R0:W-:Y:S04]  /*176cc0*/  STL [R1+0x460], R4 ;  /* 0x0004600401007387 */ /* 0x0001e80000100800 */
[----:B------:R2:W-:Y:S01]  /*176cd0*/  STL [R1+0x114], R7 ;  /* 0x0001140701007387 */ /* 0x0005e20000100800 */
[----:B0-----:R-:W-:-:S03]  /*176ce0*/  LOP3.LUT R4, R55, 0xffff, RZ, 0xc0, !PT ;  /* 0x0000ffff37047812 */ /* 0x001fc600078ec0ff */
[----:B------:R-:W4:Y:S01]  /*176cf0*/  LDL.LU R55, [R1+0x6c70] ;  /* 0x006c700001377983 */ /* 0x000f220000300800 */
[----:B--2---:R-:W-:Y:S02]  /*176d00*/  LOP3.LUT R7, R25, 0xffff, RZ, 0xc0, !PT ;  /* 0x0000ffff19077812 */ /* 0x004fe400078ec0ff */
[----:B---3--:R-:W-:Y:S02]  /*176d10*/  LOP3.LUT R25, R53, 0xffff, RZ, 0xc0, !PT ;  /* 0x0000ffff35197812 */ /* 0x008fe400078ec0ff */
[----:B----4-:R-:W-:Y:S01]  /*176d20*/  LOP3.LUT R61, R49, 0xffff, RZ, 0xc0, !PT ;  /* 0x0000ffff313d7812 */ /* 0x010fe200078ec0ff */
[----:B------:R-:W2:Y:S04]  /*176d30*/  LDL.LU R53, [R1+0x51e4] ;  /* 0x0051e40001357983 */ /* 0x000ea80000300800 */
[----:B------:R-:W3:Y:S01]  /*176d40*/  LDL.LU R49, [R1+0x251c] ;  /* 0x00251c0001317983 */ /* 0x000ee20000300800 */
[----:B------:R-:W-:-:S02]  /*176d50*/  LOP3.LUT R11, R11, 0xffff, RZ, 0xc0, !PT ;  /* 0x0000ffff0b0b7812 */ /* 0x000fc400078ec0ff */
[----:B------:R-:W-:Y:S02]  /*176d60*/  LOP3.LUT R60, R33, 0xffff, RZ, 0xc0, !PT ;  /* 0x0000ffff213c7812 */ /* 0x000fe400078ec0ff */
[----:B------:R-:W-:Y:S02]  /*176d70*/  PRMT R58, R4, 0x3340, R0 ;  /* 0x00003340043a7816 */ /* 0x000fe40000000000 */
[----:B------:R-:W-:-:S04]  /*176d80*/  PRMT R59, R11, 0x3340, R60 ;  /* 0x000033400b3b7816 */ /* 0x000fc8000000003c */
[----:B------:R-:W-:Y:S02]  /*176d90*/  PRMT R33, R59, 0x5410, R58 ;  /* 0x000054103b217816 */ /* 0x000fe4000000003a */
        /* <DEDUP_REMOVED lines=12> */
[----:B------:R-:W-:Y:S01]  /*176e60*/  PRMT R11, R59, 0x3340, R58 ;  /* 0x000033403b0b7816 */ /* 0x000fe2000000003a */
[----:B------:R-:W-:Y:S04]  /*176e70*/  STL [R1+0x72c], R33 ;  /* 0x00072c2101007387 */ /* 0x000fe80000100800 */
[----:B------:R0:W-:Y:S02]  /*176e80*/  STL [R1+0x6b14], R11 ;  /* 0x006b140b01007387 */ /* 0x0001e40000100800 */
[----:B0-----:R-:W-:Y:S02]  /*176e90*/  PRMT R11, R61, 0x3340, R60 ;  /* 0x000033403d0b7816 */ /* 0x001fe4000000003c */
[----:B------:R-:W-:Y:S02]  /*176ea0*/  LOP3.LUT R61, R29, 0xffff, RZ, 0xc0, !PT ;  /* 0x0000ffff1d3d7812 */ /* 0x000fe400078ec0ff */
[----:B------:R-:W-:-:S02]  /*176eb0*/  LOP3.LUT R7, R15, 0xffff, RZ, 0xc0, !PT ;  /* 0x0000ffff0f077812 */ /* 0x000fc400078ec0ff */
[----:B------:R-:W-:Y:S01]  /*176ec0*/  LOP3.LUT R60, R19, 0xffff, RZ, 0xc0, !PT ;  /* 0x0000ffff133c7812 */ /* 0x000fe200078ec0ff */
[----:B------:R0:W-:Y:S04]  /*176ed0*/  STL [R1+0x438], R11 ;  /* 0x0004380b01007387 */ /* 0x0001e80000100800 */
[----:B------:R-:W4:Y:S04]  /*176ee0*/  LDL.LU R15, [R1+0x51e8] ;  /* 0x0051e800010f7983 */ /* 0x000f280000300800 */
[----:B------:R-:W4:Y:S01]  /*176ef0*/  LDL.LU R19, [R1+0x2528] ;  /* 0x0025280001137983 */ /* 0x000f220000300800 */
[----:B------:R-:W-:-:S02]  /*176f00*/  PRMT R58, R7, 0x3340, R0 ;  /* 0x00003340073a7816 */ /* 0x000fc40000000000 */
        /* <DEDUP_REMOVED lines=10> */
[----:B------:R2:W-:Y:S04]  /*176fb0*/  STL [R1+0x728], R11 ;  /* 0x0007280b01007387 */ /* 0x0005e80000100800 */
[----:B------:R-:W-:Y:S01]  /*176fc0*/  STL [R1+0x110], R29 ;  /* 0x0001101d01007387 */ /* 0x000fe20000100800 */
[----:B------:R-:W-:-:S03]  /*176fd0*/  LOP3.LUT R60, R2, 0xffff, RZ, 0xc0, !PT ;  /* 0x0000ffff023c7812 */ /* 0x000fc600078ec0ff */
[----:B------:R0:W-:Y:S04]  /*176fe0*/  STL [R1+0x440], R25 ;  /* 0x0004401901007387 */ /* 0x0001e80000100800 */
[----:B------:R-:W4:Y:S04]  /*176ff0*/  LDL.LU R2, [R1+0x6c6c] ;  /* 0x006c6c0001027983 */ /* 0x000f280000300800 */
[----:B------:R-:W4:Y:S01]  /*177000*/  LDL.LU R43, [R1+0x527c] ;  /* 0x00527c00012b7983 */ /* 0x000f220000300800 */
[----:B--2---:R-:W-:Y:S02]  /*177010*/  LOP3.LUT R11, R53, 0xffff, RZ, 0xc0, !PT ;  /* 0x0000ffff350b7812 */ /* 0x004fe400078ec0ff */
[----:B---3--:R-:W-:Y:S01]  /*177020*/  LOP3.LUT R61, R49, 0xffff, RZ, 0xc0, !PT ;  /* 0x0000ffff313d7812 */ /* 0x008fe200078ec0ff */
[----:B------:R-:W2:Y:S04]  /*177030*/  LDL.LU R53, [R1+0x1c1c] ;  /* 0x001c1c0001357983 */ /* 0x000ea80000300800 */
[----:B------:R-:W3:Y:S01]  /*177040*/  LDL.LU R49, [R1+0x26f8] ;  /* 0x0026f80001317983 */ /* 0x000ee20000300800 */
        /* <DEDUP_REMOVED lines=12> */
[----:B------:R0:W-:Y:S04]  /*177110*/  STL [R1+0x430], R25 ;  /* 0x0004301901007387 */ /* 0x0001e80000100800 */
[----:B------:R1:W-:Y:S01]  /*177120*/  STL [R1+0x10c], R11 ;  /* 0x00010c0b01007387 */ /* 0x0003e20000100800 */
[----:B----4-:R-:W-:Y:S02]  /*177130*/  LOP3.LUT R61, R15, 0xffff, RZ, 0xc0, !PT ;  /* 0x0000ffff0f3d7812 */ /* 0x010fe400078ec0ff */
[----:B------:R-:W-:Y:S02]  /*177140*/  LOP3.LUT R15, R5, 0xffff, RZ, 0xc0, !PT ;  /* 0x0000ffff050f7812 */ /* 0x000fe400078ec0ff */
[----:B------:R-:W-:Y:S01]  /*177150*/  LOP3.LUT R60, R19, 0xffff, RZ, 0xc0, !PT ;  /* 0x0000ffff133c7812 */ /* 0x000fe200078ec0ff */
[----:B------:R-:W4:Y:S04]  /*177160*/  LDL.LU R5, [R1+0x6c68] ;  /* 0x006c680001057983 */ /* 0x000f280000300800 */
[----:B------:R-:W4:Y:S01]  /*177170*/  LDL.LU R33, [R1+0x52a0] ;  /* 0x0052a00001217983 */ /* 0x000f220000300800 */
[----:B------:R-:W-:-:S02]  /*177180*/  PRMT R58, R15, 0x3340, R0 ;  /* 0x000033400f3a7816 */ /* 0x000fc40000000000 */
[----:B------:R-:W-:Y:S01]  /*177190*/  PRMT R59, R61, 0x3340, R60 ;  /* 0x000033403d3b7816 */ /* 0x000fe2000000003c */
[----:B------:R-:W4:Y:S04]  /*1771a0*/  LDL.LU R29, [R1+0x1c2c] ;  /* 0x001c2c00011d7983 */ /* 0x000f280000300800 */
[----:B0-----:R-:W4:Y:S01]  /*1771b0*/  LDL.LU R25, [R1+0x2728] ;  /* 0x0027280001197983 */ /* 0x001f220000300800 */
[----:B------:R-:W-:Y:S02]  /*1771c0*/  SHF.R.U32.HI R61, RZ, 0x8, R61 ;  /* 0x00000008ff3d7819 */ /* 0x000fe4000001163d */
[----:B-1----:R-:W-:Y:S02]  /*1771d0*/  PRMT R11, R59, 0x5410, R58 ;  /* 0x000054103b0b7816 */ /* 0x002fe4000000003a */
[----:B------:R-:W-:-:S02]  /*1771e0*/  SHF.R.U32.HI R59, RZ, 0x8, R60 ;  /* 0x00000008ff3b7819 */ /* 0x000fc4000001163c */
[----:B------:R-:W-:Y:S02]  /*1771f0*/  SHF.R.U32.HI R58, RZ, 0x8, R7 ;  /* 0x00000008ff3a7819 */ /* 0x000fe40000011607 */
[----:B------:R-:W-:Y:S02]  /*177200*/  LOP3.LUT R60, R61, 0xffff, RZ, 0xc0, !PT ;  /* 0x0000ffff3d3c7812 */ /* 0x000fe400078ec0ff */
[----:B------:R-:W-:Y:S02]  /*177210*/  LOP3.LUT R59, R59, 0xffff, RZ, 0xc0, !PT ;  /* 0x0000ffff3b3b7812 */ /* 0x000fe400078ec0ff */
[----:B------:R-:W-:Y:S02]  /*177220*/  LOP3.LUT R58, R58, 0xffff, RZ, 0xc0, !PT ;  /* 0x0000ffff3a3a7812 */ /* 0x000fe400078ec0ff */
[----:B------:R-:W-:Y:S02]  /*177230*/  PRMT R19, R60, 0x3340, R59 ;  /* 0x000033403c137816 */ /* 0x000fe4000000003b */
[----:B------:R-:W-:Y:S01]  /*177240*/  PRMT R7, R58, 0x3340, R0 ;  /* 0x000033403a077816 */ /* 0x000fe20000000000 */
[----:B------:R-:W-:Y:S04]  /*177250*/  STL [R1+0x720], R11 ;  /* 0x0007200b01007387 */ /* 0x000fe80000100800 */
[----:B------:R-:W-:Y:S04]  /*177260*/  STL [R1+0x6b18], R19 ;  /* 0x006b181301007387 */ /* 0x000fe80000100800 */
[----:B------:R0:W-:Y:S01]  /*177270*/  STL [R1+0x108], R7 ;  /* 0x0001080701007387 */ /* 0x0001e20000100800 */
[----:B--2---:R-:W-:-:S02]  /*177280*/  LOP3.LUT R60, R53, 0xffff, RZ, 0xc0, !PT ;  /* 0x0000ffff353c7812 */ /* 0x004fc400078ec0ff */
[----:B---3--:R-:W-:Y:S01]  /*177290*/  LOP3.LUT R61, R49, 0xffff, RZ, 0xc0, !PT ;  /* 0x0000ffff313d7812 */ /* 0x008fe200078ec0ff */
[----:B------:R-:W2:Y:S04]  /*1772a0*/  LDL.LU R53, [R1+0x5228] ;  /* 0x0052280001357983 */ /* 0x000ea80000300800 */
[----:B------:R-:W3:Y:S01]  /*1772b0*/  LDL.LU R49, [R1+0x2564] ;  /* 0x0025640001317983 */ /* 0x000ee20000300800 */
[----:B0-----:R-:W-:Y:S02]  /*1772c0*/  LOP3.LUT R7, R43, 0xffff, RZ, 0xc0, !PT ;  /* 0x0000ffff2b077812 */ /* 0x001fe400078ec0ff */
        /* <DEDUP_REMOVED lines=11> */
[----:B0-----:R-:W-:-:S03]  /*177380*/  PRMT R11, R60, 0x3340, R0 ;  /* 0x000033403c0b7816 */ /* 0x001fc60000000000 */
[----:B------:R-:W-:Y:S04]  /*177390*/  STL [R1+0x42c], R19 ;  /* 0x00042c1301007387 */ /* 0x000fe80000100800 */
[----:B------:R0:W-:Y:S04]  /*1773a0*/  STL [R1+0x104], R11 ;  /* 0x0001040b01007387 */ /* 0x0001e80000100800 */
[----:B------:R-:W3:Y:S04]  /*1773b0*/  LDL.LU R34, [R1+0x52d4] ;  /* 0x0052d40001227983 */ /* 0x000ee80000300800 */
[----:B------:R-:W3:Y:S01]  /*1773c0*/  LDL.LU R43, [R1+0x242c] ;  /* 0x00242c00012b7983 */ /* 0x000ee20000300800 */
[----:B----4-:R-:W-:-:S03]  /*1773d0*/  LOP3.LUT R7, R33, 0xffff, RZ, 0xc0, !PT ;  /* 0x0000ffff21077812 */ /* 0x010fc600078ec0ff */
[----:B------:R-:W4:Y:S01]  /*1773e0*/  LDL.LU R33, [R1+0x278c] ;  /* 0x00278c0001217983 */ /* 0x000f220000300800 */
[----:B------:R-:W-:Y:S02]  /*1773f0*/  LOP3.LUT R60, R29, 0xffff, RZ, 0xc0, !PT ;  /* 0x0000ffff1d3c7812 */ /* 0x000fe400078ec0ff */
[----:B------:R-:W-:Y:S01]  /*177400*/  LOP3.LUT R61, R25, 0xffff, RZ, 0xc0, !PT ;  /* 0x0000ffff193d7812 */ /* 0x000fe200078ec0ff */
[----:B------:R-:W4:Y:S04]  /*177410*/  LDL.LU R29, [R1+0x5248] ;  /* 0x00524800011d7983 */ /* 0x000f280000300800 */
[----:B------:R-:W4:Y:S01]  /*177420*/  LDL.LU R25, [R1+0x2578] ;  /* 0x0025780001197983 */ /* 0x000f220000300800 */
        /* <DEDUP_REMOVED lines=8> */
[----:B------:R-:W-:Y:S01]  /*1774b0*/  LOP3.LUT R58, R58, 0xffff, RZ, 0xc0, !PT ;  /* 0x0000ffff3a3a7812 */ /* 0x000fe200078ec0ff */
[----:B------:R0:W-:Y:S03]  /*1774c0*/  STL [R1+0x714], R11 ;  /* 0x0007140b01007387 */ /* 0x0001e60000100800 */
[----:B------:R-:W-:Y:S02]  /*1774d0*/  PRMT R19, R59, 0x3340, R58 ;  /* 0x000033403b137816 */ /* 0x000fe4000000003a */
[--C-:B0-----:R-:W-:Y:S02]  /*1774e0*/  PRMT R11, R60, 0x3340, R0.reuse ;  /* 0x000033403c0b7816 */ /* 0x101fe40000000000 */
[----:B------:R-:W-:Y:S01]  /*1774f0*/  LOP3.LUT R60, R2, 0xffff, RZ, 0xc0, !PT ;  /* 0x0000ffff023c7812 */ /* 0x000fe200078ec0ff */
[----:B------:R-:W-:Y:S03]  /*177500*/  STL [R1+0x428], R19 ;  /* 0x0004281301007387 */ /* 0x000fe60000100800 */
[----:B------:R-:W-:Y:S01]  /*177510*/  PRMT R58, R60, 0x3340, R0 ;  /* 0x000033403c3a7816 */ /* 0x000fe20000000000 */
[----:B------:R0:W-:Y:S04]  /*177520*/  STL [R1+0x100], R11 ;  /* 0x0001000b01007387 */ /* 0x0001e80000100800 */
[----:B------:R-:W4:Y:S04]  /*177530*/  LDL.LU R2, [R1+0x6c64] ;  /* 0x006c640001027983 */ /* 0x000f280000300800 */
[----:B------:R-:W4:Y:S01]  /*177540*/  LDL.LU R36, [R1+0x52f0] ;  /* 0x0052f00001247983 */ /* 0x000f220000300800 */
[----:B--2---:R-:W-:-:S02]  /*177550*/  LOP3.LUT R7, R53, 0xffff, RZ, 0xc0, !PT ;  /* 0x0000ffff35077812 */ /* 0x004fc400078ec0ff */
[----:B---3--:R-:W-:-:S04]  /*177560*/  LOP3.LUT R61, R49, 0xffff, RZ, 0xc0, !PT ;  /* 0x0000ffff313d7812 */ /* 0x008fc800078ec0ff */
[----:B------:R-:W-:-:S04]  /*177570*/  PRMT R59, R7, 0x3340, R61 ;  /* 0x00003340073b7816 */ /* 0x000fc8000000003d */
[----:B0-----:R-:W-:-:S05]  /*177580*/  PRMT R11, R59, 0x5410, R58 ;  /* 0x000054103b0b7816 */ /* 0x001fca000000003a */
[----:B------:R0:W-:Y:S04]  /*177590*/  STL [R1+0x718], R11 ;  /* 0x0007180b01007387 */ /* 0x0001e80000100800 */
[----:B------:R-:W2:Y:S04]  /*1775a0*/  LDL.LU R53, [R1+0x244c] ;  /* 0x00244c0001357983 */ /* 0x000ea80000300800 */
[----:B------:R-:W3:Y:S01]  /*1775b0*/  LDL.LU R49, [R1+0x27dc] ;  /* 0x0027dc0001317983 */ /* 0x000ee20000300800 */
[----:B------:R-:W-:Y:S02]  /*1775c0*/  SHF.R.U32.HI R59, RZ, 0x8, R7 ;  /* 0x00000008ff3b7819 */ /* 0x000fe40000011607 */
[----:B------:R-:W-:-:S02]  /*1775d0*/  SHF.R.U32.HI R58, RZ, 0x8, R61 ;  /* 0x00000008ff3a7819 */ /* 0x000fc4000001163d */
[----:B------:R-:W-:Y:S02]  /*1775e0*/  SHF.R.U32.HI R60, RZ, 0x8, R60 ;  /* 0x00000008ff3c7819 */ /* 0x000fe4000001163c */
[----:B------:R-:W-:Y:S02]  /*1775f0*/  LOP3.LUT R59, R59, 0xffff, RZ, 0xc0, !PT ;  /* 0x0000ffff3b3b7812 */ /* 0x000fe400078ec0ff */
[----:B------:R-:W-:Y:S02]  /*177600*/  LOP3.LUT R58, R58, 0xffff, RZ, 0xc0, !PT ;  /* 0x0000ffff3a3a7812 */ /* 0x000fe400078ec0ff */
[----:B------:R-:W-:Y:S02]  /*177610*/  LOP3.LUT R60, R60, 0xffff, RZ, 0xc0, !PT ;  /* 0x0000ffff3c3c7812 */ /* 0x000fe400078ec0ff */
[----:B0-----:R-:W-:Y:S02]  /*177620*/  PRMT R11, R59, 0x3340, R58 ;  /* 0x000033403b0b7816 */ /* 0x001fe4000000003a */
[----:B------:R-:W-:-:S03]  /*177630*/  PRMT R19, R60, 0x3340, R0 ;  /* 0x000033403c137816 */ /* 0x000fc60000000000 */
[----:B------:R0:W-:Y:S04]  /*177640*/  STL [R1+0x424], R11 ;  /* 0x0004240b01007387 */ /* 0x0001e80000100800 */
[----:B------:R1:W-:Y:S01]  /*177650*/  STL [R1+0xfc], R19 ;  /* 0x0000fc1301007387 */ /* 0x0003e20000100800 */
[----:B------:R-:W-:Y:S02]  /*177660*/  LOP3.LUT R7, R34, 0xffff, RZ, 0xc0, !PT ;  /* 0x0000ffff22077812 */ /* 0x000fe400078ec0ff */
[----:B0-----:R-:W-:-:S04]  /*177670*/  LOP3.LUT R11, R43, 0xffff, RZ, 0xc0, !PT ;  /* 0x0000ffff2b0b7812 */ /* 0x001fc800078ec0ff */
[----:B------:R-:W-:Y:S02]  /*177680*/  PRMT R58, R11, 0x3340, R0 ;  /* 0x000033400b3a7816 */ /* 0x000fe40000000000 */
[----:B----4-:R-:W-:Y:S02]  /*177690*/  LOP3.LUT R61, R33, 0xffff, RZ, 0xc0, !PT ;  /* 0x0000ffff213d7812 */ /* 0x010fe400078ec0ff */
[----:B-1----:R-:W-:Y:S02]  /*1776a0*/  LOP3.LUT R19, R29, 0xffff, RZ, 0xc0, !PT ;  /* 0x0000ffff1d137812 */ /* 0x002fe400078ec0ff */
[----:B------:R-:W-:Y:S02]  /*1776b0*/  LOP3.LUT R29, R55, 0xffff, RZ, 0xc0, !PT ;  /* 0x0000ffff371d7812 */ /* 0x000fe400078ec0ff */
[----:B------:R-:W4:Y:S04]  /*1776c0*/  LDL.LU R55, [R1+0x6c60] ;  /* 0x006c600001377983 */ /* 0x000f280000300800 */
[----:B------:R-:W4:Y:S01]  /*1776d0*/  LDL.LU R43, [R1+0x5294] ;  /* 0x00529400012b7983 */ /* 0x000f220000300800 */
[----:B------:R-:W-:-:S03]  /*1776e0*/  PRMT R59, R7, 0x3340, R61 ;  /* 0x00003340073b7816 */ /* 0x000fc6000000003d */
[----:B------:R-:W4:Y:S01]  /*1776f0*/  LDL.LU R33, [R1+0x25b4] ;  /* 0x0025b40001217983 */ /* 0x000f220000300800 */
[----:B------:R-:W-:Y:S02]  /*177700*/  LOP3.LUT R60, R25, 0xffff, RZ, 0xc0, !PT ;  /* 0x0000ffff193c7812 */ /* 0x000fe400078ec0ff */
[----:B------:R-:W-:Y:S02]  /*177710*/  PRMT R25, R59, 0x5410, R58 ;  /* 0x000054103b197816 */ /* 0x000fe4000000003a */
[----:B------:R-:W-:Y:S02]  /*177720*/  PRMT R58, R29, 0x3340, R0 ;  /* 0x000033401d3a7816 */ /* 0x000fe40000000000 */
[----:B------:R-:W-:Y:S01]  /*177730*/  PRMT R59, R19, 0x3340, R60 ;  /* 0x00003340133b7816 */ /* 0x000fe2000000003c */
[----:B------:R0:W-:Y:S01]  /*177740*/  STL [R1+0x70c], R25 ;  /* 0x00070c1901007387 */ /* 0x0001e20000100800 */
[----:B------:R-:W-:Y:S02]  /*177750*/  SHF.R.U32.HI R7, RZ, 0x8, R7 ;  /* 0x00000008ff077819 */ /* 0x000fe40000011607 */
[----:B0-----:R-:W-:-:S02]  /*177760*/  PRMT R25, R59, 0x5410, R58 ;  /* 0x000054103b197816 */ /* 0x001fc4000000003a */
[----:B------:R-:W-:Y:S02]  /*177770*/  SHF.R.U32.HI R59, RZ, 0x8, R19 ;  /* 0x00000008ff3b7819 */ /* 0x000fe40000011613 */
[----:B------:R-:W-:Y:S02]  /*177780*/  SHF.R.U32.HI R58, RZ, 0x8, R60 ;  /* 0x00000008ff3a7819 */ /* 0x000fe4000001163c */
[----:B------:R-:W-:Y:S02]  /*177790*/  SHF.R.U32.HI R60, RZ, 0x8, R61 ;  /* 0x00000008ff3c7819 */ /* 0x000fe4000001163d */
[----:B------:R-:W-:Y:S02]  /*1777a0*/  LOP3.LUT R61, R7, 0xffff, RZ, 0xc0, !PT ;  /* 0x0000ffff073d7812 */ /* 0x000fe400078ec0ff */
[----:B------:R-:W-:Y:S02]  /*1777b0*/  LOP3.LUT R59, R59, 0xffff, RZ, 0xc0, !PT ;  /* 0x0000ffff3b3b7812 */ /* 0x000fe400078ec0ff */
[----:B------:R-:W-:-:S02]  /*1777c0*/  LOP3.LUT R58, R58, 0xffff, RZ, 0xc0, !PT ;  /* 0x0000ffff3a3a7812 */ /* 0x000fc400078ec0ff */
[----:B------:R-:W-:Y:S01]  /*1777d0*/  LOP3.LUT R60, R60, 0xffff, RZ, 0xc0, !PT ;  /* 0x0000ffff3c3c7812 */ /* 0x000fe200078ec0ff */
[----:B------:R0:W-:Y:S03]  /*1777e0*/  STL [R1+0x710], R25 ;  /* 0x0007101901007387 */ /* 0x0001e60000100800 */
[----:B------:R-:W-:Y:S02]  /*1777f0*/  PRMT R19, R61, 0x3340, R60 ;  /* 0x000033403d137816 */ /* 0x000fe4000000003c */
[----:B0-----:R-:W-:-:S05]  /*177800*/  PRMT R25, R59, 0x3340, R58 ;  /* 0x000033403b197816 */ /* 0x001fca000000003a */
[----:B------:R-:W-:Y:S04]  /*177810*/  STL [R1+0x6b1c], R25 ;  /* 0x006b1c1901007387 */ /* 0x000fe80000100800 */
[----:B------:R0:W-:Y:S01]  /*177820*/  STL [R1+0x3fc], R19 ;  /* 0x0003fc1301007387 */ /* 0x0001e20000100800 */
[----:B--2---:R-:W-:Y:S02]  /*177830*/  LOP3.LUT R7, R53, 0xffff, RZ, 0xc0, !PT ;  /* 0x0000ffff35077812 */ /* 0x004fe400078ec0ff */
[----:B---3--:R-:W-:Y:S01]  /*177840*/  LOP3.LUT R60, R49, 0xffff, RZ, 0xc0, !PT ;  /* 0x0000ffff313c7812 */ /* 0x008fe200078ec0ff */
[----:B------:R-:W2:Y:S04]  /*177850*/  LDL.LU R53, [R1+0x52ac] ;  /* 0x0052ac0001357983 */ /* 0x000ea80000300800 */
[----:B------:R-:W3:Y:S01]  /*177860*/  LDL.LU R49, [R1+0x25c4] ;  /* 0x0025c40001317983 */ /* 0x000ee20000300800 */
[----:B------:R-:W-:-:S02]  /*177870*/  LOP3.LUT R61, R36, 0xffff, RZ, 0xc0, !PT ;  /* 0x0000ffff243d7812 */ /* 0x000fc400078ec0ff */
[----:B------:R-:W-:Y:S02]  /*177880*/  PRMT R58, R7, 0x3340, R0 ;  /* 0x00003340073a7816 */ /* 0x000fe40000000000 */
[----:B------:R-:W-:Y:S02]  /*177890*/  PRMT R59, R61, 0x3340, R60 ;  /* 0x000033403d3b7816 */ /* 0x000fe4000000003c */
[----:B------:R-:W-:Y:S02]  /*1778a0*/  SHF.R.U32.HI R61, RZ, 0x8, R61 ;  /* 0x00000008ff3d7819 */ /* 0x000fe4000001163d */
[----:B0-----:R-:W-:Y:S02]  /*1778b0*/  PRMT R19, R59, 0x5410, R58 ;  /* 0x000054103b137816 */ /* 0x001fe4000000003a */
[----:B------:R-:W-:Y:S02]  /*1778c0*/  SHF.R.U32.HI R58, RZ, 0x8, R11 ;  /* 0x00000008ff3a7819 */ /* 0x000fe4000001160b */
[----:B------:R-:W-:-:S02]  /*1778d0*/  SHF.R.U32.HI R59, RZ, 0x8, R60 ;  /* 0x00000008ff3b7819 */ /* 0x000fc4000001163c */
[----:B------:R-:W-:Y:S02]  /*1778e0*/  LOP3.LUT R60, R61, 0xffff, RZ, 0xc0, !PT ;  /* 0x0000ffff3d3c7812 */ /* 0x000fe400078ec0ff */
[----:B------:R-:W-:Y:S02]  /*1778f0*/  LOP3.LUT R58, R58, 0xffff, RZ, 0xc0, !PT ;  /* 0x0000ffff3a3a7812 */ /* 0x000fe400078ec0ff */
[----:B------:R-:W-:Y:S01]  /*177900*/  LOP3.LUT R59, R59, 0xffff, RZ, 0xc0, !PT ;  /* 0x0000ffff3b3b7812 */ /* 0x000fe200078ec0ff */
[----:B------:R0:W-:Y:S01]  /*177910*/  STL [R1+0x708], R19 ;  /* 0x0007081301007387 */ /* 0x0001e20000100800 */
[----:B------:R-:W-:Y:S02]  /*177920*/  PRMT R11, R58, 0x3340, R0 ;  /* 0x000033403a0b7816 */ /* 0x000fe40000000000 */
[----:B0-----:R-:W-:-:S03]  /*177930*/  PRMT R19, R60, 0x3340, R59 ;  /* 0x000033403c137816 */ /* 0x001fc6000000003b */
[----:B------:R0:W-:Y:S04]  /*177940*/  STL [R1+0xf8], R11 ;  /* 0x0000f80b01007387 */ /* 0x0001e80000100800 */
[----:B------:R1:W-:Y:S01]  /*177950*/  STL [R1+0x3f8], R19 ;  /* 0x0003f81301007387 */ /* 0x0003e20000100800 */
[----:B0-----:R-:W-:-:S03]  /*177960*/  LOP3.LUT R11, R2, 0xffff, RZ, 0xc0, !PT ;  /* 0x0000ffff020b7812 */ /* 0x001fc600078ec0ff */
[----:B------:R-:W3:Y:S01]  /*177970*/  LDL.LU R2, [R1+0x6c5c] ;  /* 0x006c5c0001027983 */ /* 0x000ee20000300800 */
[----:B------:R-:W-:Y:S02]  /*177980*/  PRMT R58, R11, 0x3340, R0 ;  /* 0x000033400b3a7816 */ /* 0x000fe40000000000 */
[----:B----4-:R-:W-:Y:S02]  /*177990*/  LOP3.LUT R61, R43, 0xffff, RZ, 0xc0, !PT ;  /* 0x0000ffff2b3d7812 */ /* 0x010fe400078ec0ff */
[----:B------:R-:W4:Y:S01]  /*1779a0*/  LDL.LU R43, [R1+0x5340] ;  /* 0x00534000012b7983 */ /* 0x000f220000300800 */
[----:B------:R-:W-:-:S03]  /*1779b0*/  LOP3.LUT R60, R33, 0xffff, RZ, 0xc0, !PT ;  /* 0x0000ffff213c7812 */ /* 0x000fc600078ec0ff */
[----:B------:R-:W4:Y:S04]  /*1779c0*/  LDL.LU R33, [R1+0x2494] ;  /* 0x0024940001217983 */ /* 0x000f280000300800 */
[----:B------:R-:W4:Y:S01]  /*1779d0*/  LDL.LU R34, [R1+0x29d0] ;  /* 0x0029d00001227983 */ /* 0x000f220000300800 */
[----:B------:R-:W-:Y:S02]  /*1779e0*/  PRMT R59, R61, 0x3340, R60 ;  /* 0x000033403d3b7816 */ /* 0x000fe4000000003c */
[----:B------:R-:W-:Y:S02]  /*1779f0*/  SHF.R.U32.HI R61, RZ, 0x8, R61 ;  /* 0x00000008ff3d7819 */ /* 0x000fe4000001163d */
[----:B-1----:R-:W-:Y:S02]  /*177a00*/  PRMT R19, R59, 0x5410, R58 ;  /* 0x000054103b137816 */ /* 0x002fe4000000003a */
[----:B------:R-:W-:-:S02]  /*177a10*/  SHF.R.U32.HI R58, RZ, 0x8, R7 ;  /* 0x00000008ff3a7819 */ /* 0x000fc40000011607 */
[----:B------:R-:W-:Y:S02]  /*177a20*/  SHF.R.U32.HI R59, RZ, 0x8, R60 ;  /* 0x00000008ff3b7819 */ /* 0x000fe4000001163c */
        /* <DEDUP_REMOVED lines=24> */
[----:B------:R0:W-:Y:S03]  /*177bb0*/  STL [R1+0x700], R19 ;  /* 0x0007001301007387 */ /* 0x0001e60000100800 */
[----:B------:R-:W-:Y:S02]  /*177bc0*/  PRMT R11, R60, 0x3340, R59 ;  /* 0x000033403c0b7816 */ /* 0x000fe4000000003b */
[----:B0-----:R-:W-:-:S05]  /*177bd0*/  PRMT R19, R58, 0x3340, R0 ;  /* 0x000033403a137816 */ /* 0x001fca0000000000 */
[----:B------:R-:W-:Y:S01]  /*177be0*/  STL [R1+0xf0], R19 ;  /* 0x0000f01301007387 */ /* 0x000fe20000100800 */
[----:B----4-:R-:W-:-:S03]  /*177bf0*/  LOP3.LUT R61, R43, 0xffff, RZ, 0xc0, !PT ;  /* 0x0000ffff2b3d7812 */ /* 0x010fc600078ec0ff */
[----:B------:R-:W4:Y:S04]  /*177c00*/  LDL.LU R43, [R1+0x5300] ;  /* 0x00530000012b7983 */ /* 0x000f280000300800 */
[----:B------:R0:W-:Y:S01]  /*177c10*/  STL [R1+0x3f0], R11 ;  /* 0x0003f00b01007387 */ /* 0x0001e20000100800 */
[----:B------:R-:W-:Y:S02]  /*177c20*/  LOP3.LUT R60, R34, 0xffff, RZ, 0xc0, !PT ;  /* 0x0000ffff223c7812 */ /* 0x000fe400078ec0ff */
[----:B0-----:R-:W-:Y:S02]  /*177c30*/  LOP3.LUT R11, R33, 0xffff, RZ, 0xc0, !PT ;  /* 0x0000ffff210b7812 */ /* 0x001fe400078ec0ff */
[----:B------:R-:W4:Y:S01]  /*177c40*/  LDL.LU R33, [R1+0x2614] ;  /* 0x0026140001217983 */ /* 0x000f220000300800 */
        /* <DEDUP_REMOVED lines=12> */
[----:B------:R2:W-:Y:S04]  /*177d10*/  STL [R1+0xec], R7 ;  /* 0x0000ec0701007387 */ /* 0x0005e80000100800 */
        /* <DEDUP_REMOVED lines=21> */
[----:B------:R-:W3:Y:S04]  /*177e70*/  LDL.LU R2, [R1+0x6c54] ;  /* 0x006c540001027983 */ /* 0x000ee80000300800 */
[----:B------:R-:W3:Y:S04]  /*177e80*/  LDL.LU R38, [R1+0x5378] ;  /* 0x0053780001267983 */ /* 0x000ee80000300800 */
[----:B------:R-:W3:Y:S04]  /*177e90*/  LDL.LU R35, [R1+0x24c8] ;  /* 0x0024c80001237983 */ /* 0x000ee80000300800 */
[----:B------:R-:W3:Y:S01]  /*177ea0*/  LDL.LU R36, [R1+0x29d8] ;  /* 0x0029d80001247983 */ /* 0x000ee20000300800 */
[----:B------:R-:W-:-:S02]  /*177eb0*/  PRMT R58, R60, 0x3340, R0 ;  /* 0x000033403c3a7816 */ /* 0x000fc40000000000 */
[----:B------:R-:W-:Y:S02]  /*177ec0*/  SHF.R.U32.HI R60, RZ, 0x8, R60 ;  /* 0x00000008ff3c7819 */ /* 0x000fe4000001163c */
[----:B----4-:R-:W-:Y:S02]  /*177ed0*/  LOP3.LUT R11, R43, 0xffff, RZ, 0xc0, !PT ;  /* 0x0000ffff2b0b7812 */ /* 0x010fe400078ec0ff */
[----:B------:R-:W-:-:S04]  /*177ee0*/  LOP3.LUT R61, R33, 0xffff, RZ, 0xc0, !PT ;  /* 0x0000ffff213d7812 */ /* 0x000fc800078ec0ff */
[----:B------:R-:W-:-:S04]  /*177ef0*/  PRMT R59, R11, 0x3340, R61 ;  /* 0x000033400b3b7816 */ /* 0x000fc8000000003d */
[----:B0-----:R-:W-:Y:S02]  /*177f00*/  PRMT R19, R59, 0x5410, R58 ;  /* 0x000054103b137816 */ /* 0x001fe4000000003a */
[----:B------:R-:W-:Y:S02]  /*177f10*/  SHF.R.U32.HI R59, RZ, 0x8, R11 ;  /* 0x00000008ff3b7819 */ /* 0x000fe4000001160b */
[----:B------:R-:W-:Y:S02]  /*177f20*/  SHF.R.U32.HI R58, RZ, 0x8, R61 ;  /* 0x00000008ff3a7819 */ /* 0x000fe4000001163d */
[----:B------:R-:W-:Y:S02]  /*177f30*/  LOP3.LUT R60, R60, 0xffff, RZ, 0xc0, !PT ;  /* 0x0000ffff3c3c7812 */ /* 0x000fe400078ec0ff */
[----:B------:R-:W-:Y:S02]  /*177f40*/  LOP3.LUT R59, R59, 0xffff, RZ, 0xc0, !PT ;  /* 0x0000ffff3b3b7812 */ /* 0x000fe400078ec0ff */
[----:B------:R-:W-:Y:S01]  /*177f50*/  LOP3.LUT R58, R58, 0xffff, RZ, 0xc0, !PT ;  /* 0x0000ffff3a3a7812 */ /* 0x000fe200078ec0ff */
[----:B------:R0:W-:Y:S01]  /*177f60*/  STL [R1+0x6f4], R19 ;  /* 0x0006f41301007387 */ /* 0x0001e20000100800 */
[----:B------:R-:W-:-:S02]  /*177f70*/  PRMT R11, R60, 0x3340, R0 ;  /* 0x000033403c0b7816 */ /* 0x000fc40000000000 */
[----:B------:R-:W-:Y:S02]  /*177f80*/  LOP3.LUT R43, R55, 0xffff, RZ, 0xc0, !PT ;  /* 0x0000ffff372b7812 */ /* 0x000fe400078ec0ff */
[----:B0-----:R-:W-:-:S05]  /*177f90*/  PRMT R19, R59, 0x3340, R58 ;  /* 0x000033403b137816 */ /* 0x001fca000000003a */
[----:B------:R-:W-:Y:S04]  /*177fa0*/  STL [R1+0x3e8], R19 ;  /* 0x0003e81301007387 */ /* 0x000fe80000100800 */
[----:B------:R0:W-:Y:S04]  /*177fb0*/  STL [R1+0xe4], R11 ;  /* 0x0000e40b01007387 */ /* 0x0001e80000100800 */
[----:B------:R-:W4:Y:S04]  /*177fc0*/  LDL.LU R55, [R1+0x6c50] ;  /* 0x006c500001377983 */ /* 0x000f280000300800 */
[----:B------:R-:W4:Y:S01]  /*177fd0*/  LDL.LU R34, [R1+0x5380] ;  /* 0x0053800001227983 */ /* 0x000f220000300800 */
[----:B--2---:R-:W-:-:S02]  /*177fe0*/  LOP3.LUT R61, R53, 0xffff, RZ, 0xc0, !PT ;  /* 0x0000ffff353d7812 */ /* 0x004fc400078ec0ff */
[----:B---3--:R-:W-:Y:S01]  /*177ff0*/  LOP3.LUT R60, R49, 0xffff, RZ, 0xc0, !PT ;  /* 0x0000ffff313c7812 */ /* 0x008fe200078ec0ff */
[----:B------:R-:W2:Y:S04]  /*178000*/  LDL.LU R53, [R1+0x24d0] ;  /* 0x0024d00001357983 */ /* 0x000ea80000300800 */
[----:B------:R-:W3:Y:S01]  /*178010*/  LDL.LU R49, [R1+0x29dc] ;  /* 0x0029dc0001317983 */ /* 0x000ee20000300800 */
[----:B------:R-:W-:Y:S02]  /*178020*/  PRMT R58, R43, 0x3340, R0 ;  /* 0x000033402b3a7816 */ /* 0x000fe40000000000 */
[----:B------:R-:W-:Y:S02]  /*178030*/  PRMT R59, R61, 0x3340, R60 ;  /* 0x000033403d3b7816 */ /* 0x000fe4000000003c */
[----:B------:R-:W-:-:S02]  /*178040*/  SHF.R.U32.HI R61, RZ, 0x8, R61 ;  /* 0x00000008ff3d7819 */ /* 0x000fc4000001163d */
[----:B0-----:R-:W-:Y:S02]  /*178050*/  PRMT R11, R59, 0x5410, R58 ;  /* 0x000054103b0b7816 */ /* 0x001fe4000000003a */
[----:B------:R-:W-:Y:S02]  /*178060*/  SHF.R.U32.HI R59, RZ, 0x8, R60 ;  /* 0x00000008ff3b7819 */ /* 0x000fe4000001163c */
[----:B------:R-:W-:Y:S02]  /*178070*/  SHF.R.U32.HI R58, RZ, 0x8, R7 ;  /* 0x00000008ff3a7819 */ /* 0x000fe40000011607 */
[----:B------:R-:W-:Y:S02]  /*178080*/  LOP3.LUT R60, R61, 0xffff, RZ, 0xc0, !PT ;  /* 0x0000ffff3d3c7812 */ /* 0x000fe400078ec0ff */
[----:B------:R-:W-:Y:S02]  /*178090*/  LOP3.LUT R59, R59, 0xffff, RZ, 0xc0, !PT ;  /* 0x0000ffff3b3b7812 */ /* 0x000fe400078ec0ff */
[----:B------:R-:W-:-:S02]  /*1780a0*/  LOP3.LUT R58, R58, 0xffff, RZ, 0xc0, !PT ;  /* 0x0000ffff3a3a7812 */ /* 0x000fc400078ec0ff */
[----:B------:R-:W-:Y:S02]  /*1780b0*/  PRMT R33, R60, 0x3340, R59 ;  /* 0x000033403c217816 */ /* 0x000fe4000000003b */
[----:B------:R-:W-:Y:S01]  /*1780c0*/  PRMT R7, R58, 0x3340, R0 ;  /* 0x000033403a077816 */ /* 0x000fe20000000000 */
[----:B------:R-:W-:Y:S04]  /*1780d0*/  STL [R1+0x6f0], R11 ;  /* 0x0006f00b01007387 */ /* 0x000fe80000100800 */
[----:B------:R-:W-:Y:S04]  /*1780e0*/  STL [R1+0x6b20], R33 ;  /* 0x006b202101007387 */ /* 0x000fe80000100800 */
[----:B------:R0:W-:Y:S02]  /*1780f0*/  STL [R1+0xe0], R7 ;  /* 0x0000e00701007387 */ /* 0x0001e40000100800 */
[----:B0-----:R-:W-:-:S02]  /*178100*/  LOP3.LUT R7, R38, 0xffff, RZ, 0xc0, !PT ;  /* 0x0000ffff26077812 */ /* 0x001fc400078ec0ff */
[----:B------:R-:W-:Y:S01]  /*178110*/  LOP3.LUT R61, R36, 0xffff, RZ, 0xc0, !PT ;  /* 0x0000ffff243d7812 */ /* 0x000fe200078ec0ff */
[----:B------:R-:W3:Y:S04]  /*178120*/  LDL.LU R38, [R1+0x5364] ;  /* 0x0053640001267983 */ /* 0x000ee80000300800 */
        /* <DEDUP_REMOVED lines=20> */
[----:B--2---:R-:W-:Y:S02]  /*178270*/  LOP3.LUT R60, R53, 0xffff, RZ, 0xc0, !PT ;  /* 0x0000ffff353c7812 */ /* 0x004fe400078ec0ff */
[----:B---3--:R-:W-:Y:S02]  /*178280*/  LOP3.LUT R61, R49, 0xffff, RZ, 0xc0, !PT ;  /* 0x0000ffff313d7812 */ /* 0x008fe400078ec0ff */
[----:B------:R-:W-:Y:S02]  /*178290*/  PRMT R58, R60, 0x3340, R0 ;  /* 0x000033403c3a7816 */ /* 0x000fe40000000000 */
        /* <DEDUP_REMOVED lines=12> */
[----:B------:R-:W-:-:S02]  /*178360*/  LOP3.LUT R60, R2, 0xffff, RZ, 0xc0, !PT ;  /* 0x0000ffff023c7812 */ /* 0x000fc400078ec0ff */
[----:B------:R-:W-:Y:S02]  /*178370*/  PRMT R19, R59, 0x3340, R58 ;  /* 0x000033403b137816 */ /* 0x000fe4000000003a */
[----:B------:R-:W-:Y:S02]  /*178380*/  PRMT R58, R60, 0x3340, R0 ;  /* 0x000033403c3a7816 */ /* 0x000fe40000000000 */
[----:B------:R-:W-:Y:S02]  /*178390*/  LOP3.LUT R7, R38, 0xffff, RZ, 0xc0, !PT ;  /* 0x0000ffff26077812 */ /* 0x000fe400078ec0ff */
[----:B------:R-:W-:Y:S01]  /*1783a0*/  LOP3.LUT R61, R36, 0xffff, RZ, 0xc0, !PT ;  /* 0x0000ffff243d7812 */ /* 0x000fe200078ec0ff */
[----:B------:R-:W-:Y:S03]  /*1783b0*/  STL [R1+0x3e0], R19 ;  /* 0x0003e01301007387 */ /* 0x000fe60000100800 */
[----:B------:R-:W-:Y:S01]  /*1783c0*/  PRMT R59, R7, 0x3340, R61 ;  /* 0x00003340073b7816 */ /* 0x000fe2000000003d */
[----:B------:R0:W-:Y:S04]  /*1783d0*/  STL [R1+0xd8], R11 ;  /* 0x0000d80b01007387 */ /* 0x0001e80000100800 */
[----:B------:R-:W4:Y:S04]  /*1783e0*/  LDL.LU R2, [R1+0x6c4c] ;  /* 0x006c4c0001027983 */ /* 0x000f280000300800 */
[----:B------:R-:W4:Y:S01]  /*1783f0*/  LDL.LU R39, [R1+0x53a4] ;  /* 0x0053a40001277983 */ /* 0x000f220000300800 */
[----:B0-----:R-:W-:-:S05]  /*178400*/  PRMT R11, R59, 0x5410, R58 ;  /* 0x000054103b0b7816 */ /* 0x001fca000000003a */
        /* <DEDUP_REMOVED lines=9> */
[----:B0-----:R-:W-:Y:S02]  /*1784a0*/  PRMT R11, R59, 0x3340, R58 ;  /* 0x000033403b0b7816 */ /* 0x001fe4000000003a */
[----:B------:R-:W-:-:S02]  /*1784b0*/  PRMT R7, R60, 0x3340, R0 ;  /* 0x000033403c077816 */ /* 0x000fc40000000000 */
[----:B------:R-:W-:Y:S02]  /*1784c0*/  LOP3.LUT R19, R35, 0xffff, RZ, 0xc0, !PT ;  /* 0x0000ffff23137812 */ /* 0x000fe400078ec0ff */
[----:B------:R-:W-:Y:S01]  /*1784d0*/  LOP3.LUT R35, R5, 0xffff, RZ, 0xc0, !PT ;  /* 0x0000ffff05237812 */ /* 0x000fe200078ec0ff */
[----:B------:R-:W-:Y:S04]  /*1784e0*/  STL [R1+0x3bc], R11 ;  /* 0x0003bc0b01007387 */ /* 0x000fe80000100800 */
[----:B------:R2:W-:Y:S04]  /*1784f0*/  STL [R1+0xd4], R7 ;  /* 0x0000d40701007387 */ /* 0x0005e80000100800 */
[----:B------:R-:W4:Y:S01]  /*178500*/  LDL.LU R5, [R1+0x6c48] ;  /* 0x006c480001057983 */ /* 0x000f220000300800 */
[----:B--2---:R-:W-:-:S02]  /*178510*/  LOP3.LUT R7, R53, 0xffff, RZ, 0xc0, !PT ;  /* 0x0000ffff35077812 */ /* 0x004fc400078ec0ff */
[----:B---3--:R-:W-:Y:S01]  /*178520*/  LOP3.LUT R61, R49, 0xffff, RZ, 0xc0, !PT ;  /* 0x0000ffff313d7812 */ /* 0x008fe200078ec0ff */
[----:B------:R-:W2:Y:S04]  /*178530*/  LDL.LU R53, [R1+0x5388] ;  /* 0x0053880001357983 */ /* 0x000ea80000300800 */
[----:B------:R-:W3:Y:S01]  /*178540*/  LDL.LU R49, [R1+0x26c4] ;  /* 0x0026c40001317983 */ /* 0x000ee20000300800 */
[----:B------:R-:W-:Y:S02]  /*178550*/  LOP3.LUT R60, R40, 0xffff, RZ, 0xc0, !PT ;  /* 0x0000ffff283c7812 */ /* 0x000fe400078ec0ff */
[----:B------:R-:W-:Y:S02]  /*178560*/  PRMT R58, R35, 0x3340, R0 ;  /* 0x00003340233a7816 */ /* 0x000fe40000000000 */
[----:B----4-:R-:W-:-:S02]  /*178570*/  LOP3.LUT R11, R34, 0xffff, RZ, 0xc0, !PT ;  /* 0x0000ffff220b7812 */ /* 0x010fc400078ec0ff */
        /* <DEDUP_REMOVED lines=15> */
[----:B------:R-:W-:Y:S02]  /*178670*/  LOP3.LUT R61, R39, 0xffff, RZ, 0xc0, !PT ;  /* 0x0000ffff273d7812 */ /* 0x000fe400078ec0ff */
[----:B------:R-:W-:Y:S02]  /*178680*/  PRMT R34, R59, 0x3340, R58 ;  /* 0x000033403b227816 */ /* 0x000fe4000000003a */
[----:B------:R-:W-:Y:S02]  /*178690*/  LOP3.LUT R11, R38, 0xffff, RZ, 0xc0, !PT ;  /* 0x0000ffff260b7812 */ /* 0x000fe400078ec0ff */
[----:B------:R-:W-:Y:S01]  /*1786a0*/  LOP3.LUT R60, R36, 0xffff, RZ, 0xc0, !PT ;  /* 0x0000ffff243c7812 */ /* 0x000fe200078ec0ff */
[----:B------:R-:W-:Y:S01]  /*1786b0*/  STL [R1+0x6dc], R25 ;  /* 0x0006dc1901007387 */ /* 0x000fe20000100800 */
[----:B------:R-:W-:-:S02]  /*1786c0*/  PRMT R58, R11, 0x3340, R0 ;  /* 0x000033400b3a7816 */ /* 0x000fc40000000000 */
[----:B------:R-:W-:Y:S01]  /*1786d0*/  PRMT R59, R61, 0x3340, R60 ;  /* 0x000033403d3b7816 */ /* 0x000fe2000000003c */
[----:B------:R-:W-:Y:S04]  /*1786e0*/  STL [R1+0x6b24], R34 ;  /* 0x006b242201007387 */ /* 0x000fe80000100800 */
[----:B------:R0:W-:Y:S01]  /*1786f0*/  STL [R1+0x3b8], R19 ;  /* 0x0003b81301007387 */ /* 0x0001e20000100800 */
[----:B------:R-:W-:-:S03]  /*178700*/  SHF.R.U32.HI R61, RZ, 0x8, R61 ;  /* 0x00000008ff3d7819 */ /* 0x000fc6000001163d */
[----:B------:R-:W4:Y:S04]  /*178710*/  LDL.LU R38, [R1+0x538c] ;  /* 0x00538c0001267983 */ /* 0x000f280000300800 */
[----:B------:R-:W4:Y:S01]  /*178720*/  LDL.LU R36, [R1+0x26d4] ;  /* 0x0026d40001247983 */ /* 0x000f220000300800 */
[----:B0-----:R-:W-:Y:S02]  /*178730*/  PRMT R19, R59, 0x5410, R58 ;  /* 0x000054103b137816 */ /* 0x001fe4000000003a */
[----:B------:R-:W-:Y:S02]  /*178740*/  SHF.R.U32.HI R58, RZ, 0x8, R7 ;  /* 0x00000008ff3a7819 */ /* 0x000fe40000011607 */
[----:B------:R-:W-:Y:S02]  /*178750*/  SHF.R.U32.HI R59, RZ, 0x8, R60 ;  /* 0x00000008ff3b7819 */ /* 0x000fe4000001163c */
[----:B------:R-:W-:-:S02]  /*178760*/  LOP3.LUT R58, R58, 0xffff, RZ, 0xc0, !PT ;  /* 0x0000ffff3a3a7812 */ /* 0x000fc400078ec0ff */
[----:B------:R-:W-:Y:S02]  /*178770*/  LOP3.LUT R60, R61, 0xffff, RZ, 0xc0, !PT ;  /* 0x0000ffff3d3c7812 */ /* 0x000fe400078ec0ff */
[----:B------:R-:W-:Y:S02]  /*178780*/  LOP3.LUT R59, R59, 0xffff, RZ, 0xc0, !PT ;  /* 0x0000ffff3b3b7812 */ /* 0x000fe400078ec0ff */
[----:B------:R-:W-:Y:S01]  /*178790*/  PRMT R7, R58, 0x3340, R0 ;  /* 0x000033403a077816 */ /* 0x000fe20000000000 */
[----:B------:R0:W-:Y:S04]  /*1787a0*/  STL [R1+0x6d8], R19 ;  /* 0x0006d81301007387 */ /* 0x0001e80000100800 */
[----:B------:R1:W-:Y:S01]  /*1787b0*/  STL [R1+0xd0], R7 ;  /* 0x0000d00701007387 */ /* 0x0003e20000100800 */
[----:B0-----:R-:W-:-:S02]  /*1787c0*/  PRMT R19, R60, 0x3340, R59 ;  /* 0x000033403c137816 */ /* 0x001fc4000000003b */
[----:B-1----:R-:W-:-:S03]  /*1787d0*/  LOP3.LUT R7, R2, 0xffff, RZ, 0xc0, !PT ;  /* 0x0000ffff02077812 */ /* 0x002fc600078ec0ff */
[----:B------:R0:W-:Y:S04]  /*1787e0*/  STL [R1+0x3b4], R19 ;  /* 0x0003b41301007387 */ /* 0x0001e80000100800 */
[----:B------:R-:W4:Y:S01]  /*1787f0*/  LDL.LU R2, [R1+0x6c44] ;  /* 0x006c440001027983 */ /* 0x000f220000300800 */
[----:B------:R-:W-:Y:S02]  /*178800*/  PRMT R58, R7, 0x3340, R0 ;  /* 0x00003340073a7816 */ /* 0x000fe40000000000 */
[----:B--2---:R-:W-:Y:S02]  /*178810*/  LOP3.LUT R61, R53, 0xffff, RZ, 0xc0, !PT ;  /* 0x0000ffff353d7812 */ /* 0x004fe400078ec0ff */
[----:B---3--:R-:W-:Y:S01]  /*178820*/  LOP3.LUT R60, R49, 0xffff, RZ, 0xc0, !PT ;  /* 0x0000ffff313c7812 */ /* 0x008fe200078ec0ff */
[----:B------:R-:W2:Y:S04]  /*178830*/  LDL.LU R53, [R1+0x53d0] ;  /* 0x0053d00001357983 */ /* 0x000ea80000300800 */
[----:B------:R-:W3:Y:S01]  /*178840*/  LDL.LU R49, [R1+0x51f8] ;  /* 0x0051f80001317983 */ /* 0x000ee20000300800 */
        /* <DEDUP_REMOVED lines=13> */
[----:B0-----:R-:W-:-:S03]  /*178920*/  LOP3.LUT R33, R55, 0xffff, RZ, 0xc0, !PT ;  /* 0x0000ffff37217812 */ /* 0x001fc600078ec0ff */
[----:B------:R-:W3:Y:S04]  /*178930*/  LDL.LU R55, [R1+0x6c40] ;  /* 0x006c400001377983 */ /* 0x000ee80000300800 */
[----:B------:R-:W3:Y:S01]  /*178940*/  LDL.LU R47, [R1+0x53e0] ;  /* 0x0053e000012f7983 */ /* 0x000ee20000300800 */
[----:B------:R-:W-:Y:S02]  /*178950*/  PRMT R58, R33, 0x3340, R0 ;  /* 0x00003340213a7816 */ /* 0x000fe40000000000 */
[----:B----4-:R-:W-:Y:S02]  /*178960*/  LOP3.LUT R61, R38, 0xffff, RZ, 0xc0, !PT ;  /* 0x0000ffff263d7812 */ /* 0x010fe400078ec0ff */
[----:B------:R-:W-:-:S04]  /*178970*/  LOP3.LUT R60, R36, 0xffff, RZ, 0xc0, !PT ;  /* 0x0000ffff243c7812 */ /* 0x000fc800078ec0ff */
[----:B------:R-:W-:Y:S02]  /*178980*/  PRMT R59, R61, 0x3340, R60 ;  /* 0x000033403d3b7816 */ /* 0x000fe4000000003c */
[----:B------:R-:W-:Y:S02]  /*178990*/  SHF.R.U32.HI R61, RZ, 0x8, R61 ;  /* 0x00000008ff3d7819 */ /* 0x000fe4000001163d */
[----:B-1----:R-:W-:Y:S02]  /*1789a0*/  PRMT R11, R59, 0x5410, R58 ;  /* 0x000054103b0b7816 */ /* 0x002fe4000000003a */
        /* <DEDUP_REMOVED lines=8> */
[----:B------:R-:W-:Y:S04]  /*178a30*/  STL [R1+0x6b2c], R34 ;  /* 0x006b2c2201007387 */ /* 0x000fe80000100800 */
[----:B------:R-:W-:Y:S01]  /*178a40*/  STL [R1+0x6b30], R38 ;  /* 0x006b302601007387 */ /* 0x000fe20000100800 */
[----:B--2---:R-:W-:-:S02]  /*178a50*/  LOP3.LUT R7, R53, 0xffff, RZ, 0xc0, !PT ;  /* 0x0000ffff35077812 */ /* 0x004fc400078ec0ff */
[----:B---3--:R-:W-:-:S04]  /*178a60*/  LOP3.LUT R61, R49, 0xffff, RZ, 0xc0, !PT ;  /* 0x0000ffff313d7812 */ /* 0x008fc800078ec0ff */
[----:B------:R-:W-:Y:S02]  /*178a70*/  PRMT R59, R7, 0x3340, R61 ;  /* 0x00003340073b7816 */ /* 0x000fe4000000003d */
[----:B------:R-:W-:Y:S02]  /*178a80*/  LOP3.LUT R60, R55, 0xffff, RZ, 0xc0, !PT ;  /* 0x0000ffff373c7812 */ /* 0x000fe400078ec0ff */
[----:B------:R-:W2:Y:S04]  /*178a90*/  LDL.LU R55, [R1+0x6c3c] ;  /* 0x006c3c0001377983 */ /* 0x000ea80000300800 */
[----:B------:R-:W3:Y:S01]  /*178aa0*/  LDL.LU R40, [R1+0x53b4] ;  /* 0x0053b40001287983 */ /* 0x000ee20000300800 */
[----:B------:R-:W-:Y:S02]  /*178ab0*/  PRMT R58, R60, 0x3340, R0 ;  /* 0x000033403c3a7816 */ /* 0x000fe40000000000 */
[----:B------:R-:W-:Y:S01]  /*178ac0*/  SHF.R.U32.HI R60, RZ, 0x8, R60 ;  /* 0x00000008ff3c7819 */ /* 0x000fe2000001163c */
[----:B------:R-:W4:Y:S04]  /*178ad0*/  LDL.LU R39, [R1+0x2408] ;  /* 0x0024080001277983 */ /* 0x000f280000300800 */
[----:B------:R-:W4:Y:S01]  /*178ae0*/  LDL.LU R53, [R1+0x2758] ;  /* 0x0027580001357983 */ /* 0x000f220000300800 */
[----:B------:R-:W-:-:S02]  /*178af0*/  PRMT R36, R59, 0x5410, R58 ;  /* 0x000054103b247816 */ /* 0x000fc4000000003a */
[----:B------:R-:W-:Y:S02]  /*178b00*/  SHF.R.U32.HI R59, RZ, 0x8, R7 ;  /* 0x00000008ff3b7819 */ /* 0x000fe40000011607 */
[----:B------:R-:W-:Y:S02]  /*178b10*/  SHF.R.U32.HI R58, RZ, 0x8, R61 ;  /* 0x00000008ff3a7819 */ /* 0x000fe4000001163d */
[----:B------:R-:W-:Y:S01]  /*178b20*/  LOP3.LUT R60, R60, 0xffff, RZ, 0xc0, !PT ;  /* 0x0000ffff3c3c7812 */ /* 0x000fe200078ec0ff */
[----:B------:R-:W4:Y:S01]  /*178b30*/  LDL.LU R49, [R1+0x53b8] ;  /* 0x0053b80001317983 */ /* 0x000f220000300800 */
[----:B------:R-:W-:Y:S02]  /*178b40*/  LOP3.LUT R59, R59, 0xffff, RZ, 0xc0, !PT ;  /* 0x0000ffff3b3b7812 */ /* 0x000fe400078ec0ff */
[----:B------:R-:W-:Y:S02]  /*178b50*/  LOP3.LUT R58, R58, 0xffff, RZ, 0xc0, !PT ;  /* 0x0000ffff3a3a7812 */ /* 0x000fe400078ec0ff */
[----:B------:R-:W-:-:S02]  /*178b60*/  PRMT R25, R60, 0x3340, R0 ;  /* 0x000033403c197816 */ /* 0x000fc40000000000 */
[----:B------:R-:W-:Y:S01]  /*178b70*/  PRMT R19, R59, 0x3340, R58 ;  /* 0x000033403b137816 */ /* 0x000fe2000000003a */
[----:B------:R-:W-:Y:S01]  /*178b80*/  STL [R1+0x6b34], R36 ;  /* 0x006b342401007387 */ /* 0x000fe20000100800 */
[----:B------:R-:W-:-:S03]  /*178b90*/  LOP3.LUT R60, R2, 0xffff, RZ, 0xc0, !PT ;  /* 0x0000ffff023c7812 */ /* 0x000fc600078ec0ff */
[----:B------:R-:W-:Y:S04]  /*178ba0*/  STL [R1+0x6b38], R19 ;  /* 0x006b381301007387 */ /* 0x000fe80000100800 */
[----:B------:R3:W-:Y:S04]  /*178bb0*/  STL [R1+0x6b3c], R25 ;  /* 0x006b3c1901007387 */ /* 0x0007e80000100800 */
[----:B------:R-:W4:Y:S01]  /*178bc0*/  LDL.LU R2, [R1+0x6c38] ;  /* 0x006c380001027983 */ /* 0x000f220000300800 */
[----:B------:R-:W-:Y:S02]  /*178bd0*/  LOP3.LUT R7, R47, 0xffff, RZ, 0xc0, !PT ;  /* 0x0000ffff2f077812 */ /* 0x000fe400078ec0ff */
[----:B------:R-:W-:-:S02]  /*178be0*/  PRMT R58, R60, 0x3340, R0 ;  /* 0x000033403c3a7816 */ /* 0x000fc40000000000 */
[----:B------:R-:W-:-:S04]  /*178bf0*/  SHF.R.U32.HI R60, RZ, 0x8, R60 ;  /* 0x00000008ff3c7819 */ /* 0x000fc8000001163c */
[----:B------:R-:W-:-:S04]  /*178c00*/  LOP3.LUT R60, R60, 0xffff, RZ, 0xc0, !PT ;  /* 0x0000ffff3c3c7812 */ /* 0x000fc800078ec0ff */
[----:B0-----:R-:W-:Y:S02]  /*178c10*/  PRMT R11, R60, 0x3340, R0 ;  /* 0x000033403c0b7816 */ /* 0x001fe40000000000 */
[----:B--2---:R-:W-:-:S04]  /*178c20*/  LOP3.LUT R61, R55, 0xffff, RZ, 0xc0, !PT ;  /* 0x0000ffff373d7812 */ /* 0x004fc800078ec0ff */
[----:B------:R-:W-:-:S04]  /*178c30*/  PRMT R59, R7, 0x3340, R61 ;  /* 0x00003340073b7816 */ /* 0x000fc8000000003d */
[----:B------:R-:W-:Y:S02]  /*178c40*/  PRMT R55, R59, 0x5410, R58 ;  /* 0x000054103b377816 */ /* 0x000fe4000000003a */
[----:B------:R-:W-:Y:S02]  /*178c50*/  SHF.R.U32.HI R59, RZ, 0x8, R7 ;  /* 0x00000008ff3b7819 */ /* 0x000fe40000011607 */
[----:B------:R-:W-:Y:S02]  /*178c60*/  SHF.R.U32.HI R58, RZ, 0x8, R61 ;  /* 0x00000008ff3a7819 */ /* 0x000fe4000001163d */
[----:B------:R-:W-:Y:S02]  /*178c70*/  LOP3.LUT R59, R59, 0xffff, RZ, 0xc0, !PT ;  /* 0x0000ffff3b3b7812 */ /* 0x000fe400078ec0ff */
[----:B------:R-:W-:-:S04]  /*178c80*/  LOP3.LUT R58, R58, 0xffff, RZ, 0xc0, !PT ;  /* 0x0000ffff3a3a7812 */ /* 0x000fc800078ec0ff */
[----:B------:R-:W-:Y:S01]  /*178c90*/  PRMT R7, R59, 0x3340, R58 ;  /* 0x000033403b077816 */ /* 0x000fe2000000003a */
[----:B------:R-:W-:Y:S01]  /*178ca0*/  STL [R1+0x6b40], R55 ;  /* 0x006b403701007387 */ /* 0x000fe20000100800 */
[----:B---3--:R-:W-:Y:S02]  /*178cb0*/  LOP3.LUT R25, R40, 0xffff, RZ, 0xc0, !PT ;  /* 0x0000ffff28197812 */ /* 0x008fe400078ec0ff */
[----:B----4-:R-:W-:Y:S01]  /*178cc0*/  LOP3.LUT R61, R53, 0xffff, RZ, 0xc0, !PT ;  /* 0x0000ffff353d7812 */ /* 0x010fe200078ec0ff */
[----:B------:R0:W-:Y:S04]  /*178cd0*/  STL [R1+0x6b44], R7 ;  /* 0x006b440701007387 */ /* 0x0001e80000100800 */
[----:B------:R1:W-:Y:S01]  /*178ce0*/  STL [R1+0x6b48], R11 ;  /* 0x006b480b01007387 */ /* 0x0003e20000100800 */
[----:B------:R-:W-:-:S02]  /*178cf0*/  PRMT R59, R25, 0x3340, R61 ;  /* 0x00003340193b7816 */ /* 0x000fc4000000003d */
[----:B------:R-:W-:Y:S02]  /*178d00*/  LOP3.LUT R19, R49, 0xffff, RZ, 0xc0, !PT ;  /* 0x0000ffff31137812 */ /* 0x000fe400078ec0ff */
[----:B------:R-:W-:Y:S02]  /*178d10*/  LOP3.LUT R60, R2, 0xffff, RZ, 0xc0, !PT ;  /* 0x0000ffff023c7812 */ /* 0x000fe400078ec0ff */
[----:B0-----:R-:W-:Y:S02]  /*178d20*/  LOP3.LUT R7, R39, 0xffff, RZ, 0xc0, !PT ;  /* 0x0000ffff27077812 */ /* 0x001fe400078ec0ff */
[----:B-1----:R-:W-:Y:S02]  /*178d30*/  LOP3.LUT R11, R5, 0xffff, RZ, 0xc0, !PT ;  /* 0x0000ffff050b7812 */ /* 0x002fe400078ec0ff */
[----:B------:R-:W-:-:S04]  /*178d40*/  PRMT R58, R7, 0x3340, R0 ;  /* 0x00003340073a7816 */ /* 0x000fc80000000000 */
[----:B------:R-:W-:Y:S02]  /*178d50*/  PRMT R5, R59, 0x5410, R58 ;  /* 0x000054103b057816 */ /* 0x000fe4000000003a */
[----:B------:R-:W-:Y:S02]  /*178d60*/  PRMT R58, R11, 0x3340, R0 ;  /* 0x000033400b3a7816 */ /* 0x000fe40000000000 */
[----:B------:R-:W-:-:S04]  /*178d70*/  PRMT R59, R19, 0x3340, R60 ;  /* 0x00003340133b7816 */ /* 0x000fc8000000003c */
[----:B------:R-:W-:Y:S02]  /*178d80*/  PRMT R2, R59, 0x5410, R58 ;  /* 0x000054103b027816 */ /* 0x000fe4000000003a */
        /* <DEDUP_REMOVED lines=8> */
[----:B------:R-:W-:Y:S02]  /*178e10*/  LOP3.LUT R59, R59, 0xffff, RZ, 0xc0, !PT ;  /* 0x0000ffff3b3b7812 */ /* 0x000fe400078ec0ff */
[----:B------:R-:W-:-:S02]  /*178e20*/  PRMT R56, R58, 0x3340, R0 ;  /* 0x000033403a387816 */ /* 0x000fc40000000000 */
[--C-:B------:R-:W-:Y:S02]  /*178e30*/  PRMT R47, R59, 0x3340, R0.reuse ;  /* 0x000033403b2f7816 */ /* 0x100fe40000000000 */
        /* <DEDUP_REMOVED lines=11> */
[----:B------:R-:W-:Y:S02]  /*178ef0*/  PRMT R29, R59, 0x3340, R0 ;  /* 0x000033403b1d7816 */ /* 0x000fe40000000000 */
        /* <DEDUP_REMOVED lines=16> */
[----:B------:R-:W-:-:S02]  /*179000*/  SHF.R.U32.HI R61, RZ, 0x8, R19 ;  /* 0x00000008ff3d7819 */ /* 0x000fc40000011613 */
[--C-:B------:R-:W-:Y:S02]  /*179010*/  PRMT R53, R58, 0x3340, R0.reuse ;  /* 0x000033403a357816 */ /* 0x100fe40000000000 */
[----:B------:R-:W-:Y:S02]  /*179020*/  PRMT R49, R59, 0x3340, R0 ;  /* 0x000033403b317816 */ /* 0x000fe40000000000 */
[----:B------:R-:W-:Y:S02]  /*179030*/  SHF.R.U32.HI R58, RZ, 0x8, R45 ;  /* 0x00000008ff3a7819 */ /* 0x000fe4000001162d */
[----:B------:R-:W-:Y:S02]  /*179040*/  SHF.R.U32.HI R60, RZ, 0x8, R60 ;  /* 0x00000008ff3c7819 */ /* 0x000fe4000001163c */
[----:B------:R-:W-:Y:S02]  /*179050*/  SHF.R.U32.HI R59, RZ, 0x8, R42 ;  /* 0x00000008ff3b7819 */ /* 0x000fe4000001162a */
[----:B------:R-:W-:-:S02]  /*179060*/  LOP3.LUT R61, R61, 0xffff, RZ, 0xc0, !PT ;  /* 0x0000ffff3d3d7812 */ /* 0x000fc400078ec0ff */
[----:B------:R-:W-:Y:S02]  /*179070*/  LOP3.LUT R58, R58, 0xffff, RZ, 0xc0, !PT ;  /* 0x0000ffff3a3a7812 */ /* 0x000fe400078ec0ff */
[----:B------:R-:W-:Y:S02]  /*179080*/  LOP3.LUT R60, R60, 0xffff, RZ, 0xc0, !PT ;  /* 0x0000ffff3c3c7812 */ /* 0x000fe400078ec0ff */
[----:B------:R-:W-:Y:S02]  /*179090*/  LOP3.LUT R59, R59, 0xffff, RZ, 0xc0, !PT ;  /* 0x0000ffff3b3b7812 */ /* 0x000fe400078ec0ff */
[----:B------:R-:W-:Y:S02]  /*1790a0*/  PRMT R45, R58, 0x3340, R0 ;  /* 0x000033403a2d7816 */ /* 0x000fe40000000000 */
[----:B------:R-:W-:Y:S02]  /*1790b0*/  PRMT R51, R61, 0x3340, R60 ;  /* 0x000033403d337816 */ /* 0x000fe4000000003c */
[----:B------:R-:W-:-:S02]  /*1790c0*/  PRMT R42, R59, 0x3340, R0 ;  /* 0x000033403b2a7816 */ /* 0x000fc40000000000 */
[----:B------:R-:W-:Y:S02]  /*1790d0*/  SHF.R.U32.HI R58, RZ, 0x8, R31 ;  /* 0x00000008ff3a7819 */ /* 0x000fe4000001161f */
[----:B------:R-:W-:Y:S01]  /*1790e0*/  SHF.R.U32.HI R59, RZ, 0x8, R27 ;  /* 0x00000008ff3b7819 */ /* 0x000fe2000001161b */
[----:B------:R0:W-:Y:S04]  /*1790f0*/  STL [R1+0x6b4c], R5 ;  /* 0x006b4c0501007387 */ /* 0x0001e80000100800 */
[----:B------:R-:W-:Y:S04]  /*179100*/  STL [R1+0x6b50], R2 ;  /* 0x006b500201007387 */ /* 0x000fe80000100800 */
[----:B------:R-:W-:Y:S01]  /*179110*/  STL [R1+0x6b54], R40 ;  /* 0x006b542801007387 */ /* 0x000fe20000100800 */
[----:B------:R-:W-:-:S03]  /*179120*/  LOP3.LUT R58, R58, 0xffff, RZ, 0xc0, !PT ;  /* 0x0000ffff3a3a7812 */ /* 0x000fc600078ec0ff */
[----:B------:R-:W-:Y:S01]  /*179130*/  STL [R1+0x6b58], R51 ;  /* 0x006b583301007387 */ /* 0x000fe20000100800 */
[----:B------:R-:W-:-:S03]  /*179140*/  LOP3.LUT R59, R59, 0xffff, RZ, 0xc0, !PT ;  /* 0x0000ffff3b3b7812 */ /* 0x000fc600078ec0ff */
[----:B------:R-:W-:Y:S04]  /*179150*/  STL [R1+0x6b5c], R56 ;  /* 0x006b5c3801007387 */ /* 0x000fe80000100800 */
[----:B------:R-:W-:Y:S04]  /*179160*/  STL [R1+0x6b60], R47 ;  /* 0x006b602f01007387 */ /* 0x000fe80000100800 */
[----:B------:R-:W-:Y:S01]  /*179170*/  STL [R1+0x6b64], R39 ;  /* 0x006b642701007387 */ /* 0x000fe20000100800 */
[----:B------:R-:W-:-:S03]  /*179180*/  PRMT R31, R58, 0x3340, R0 ;  /* 0x000033403a1f7816 */ /* 0x000fc60000000000 */
[----:B------:R-:W-:Y:S01]  /*179190*/  STL [R1+0x6b68], R35 ;  /* 0x006b682301007387 */ /* 0x000fe20000100800 */
[----:B------:R-:W-:Y:S02]  /*1791a0*/  PRMT R27, R59, 0x3340, R0 ;  /* 0x000033403b1b7816 */ /* 0x000fe40000000000 */
[----:B------:R-:W-:Y:S01]  /*1791b0*/  SHF.R.U32.HI R58, RZ, 0x8, R23 ;  /* 0x00000008ff3a7819 */ /* 0x000fe20000011617 */
[----:B------:R-:W-:Y:S01]  /*1791c0*/  STL [R1+0x6b6c], R43 ;  /* 0x006b6c2b01007387 */ /* 0x000fe20000100800 */
[----:B------:R-:W-:-:S03]  /*1791d0*/  SHF.R.U32.HI R59, RZ, 0x8, R21 ;  /* 0x00000008ff3b7819 */ /* 0x000fc60000011615 */
[----:B------:R-:W-:Y:S04]  /*1791e0*/  STL [R1+0x6b70], R29 ;  /* 0x006b701d01007387 */ /* 0x000fe80000100800 */
        /* <DEDUP_REMOVED lines=10> */
[----:B------:R-:W-:-:S03]  /*179290*/  PRMT R21, R59, 0x3340, R0 ;  /* 0x000033403b157816 */ /* 0x000fc60000000000 */
[----:B------:R-:W-:Y:S04]  /*1792a0*/  STL [R1+0x6b90], R42 ;  /* 0x006b902a01007387 */ /* 0x000fe80000100800 */
[----:B------:R-:W-:Y:S04]  /*1792b0*/  STL [R1+0x6b94], R31 ;  /* 0x006b941f01007387 */ /* 0x000fe80000100800 */
[----:B------:R-:W-:Y:S04]  /*1792c0*/  STL [R1+0x6b98], R27 ;  /* 0x006b981b01007387 */ /* 0x000fe80000100800 */
[----:B------:R-:W-:Y:S01]  /*1792d0*/  STL [R1+0x6b9c], R23 ;  /* 0x006b9c1701007387 */ /* 0x000fe20000100800 */
[----:B------:R-:W-:-:S03]  /*1792e0*/  SHF.R.U32.HI R58, RZ, 0x8, R17 ;  /* 0x00000008ff3a7819 */ /* 0x000fc60000011611 */
[----:B------:R-:W-:Y:S01]  /*1792f0*/  STL [R1+0x6ba0], R21 ;  /* 0x006ba01501007387 */ /* 0x000fe20000100800 */
[----:B------:R-:W-:-:S03]  /*179300*/  SHF.R.U32.HI R59, RZ, 0x8, R13 ;  /* 0x00000008ff3b7819 */ /* 0x000fc6000001160d */
[----:B------:R-:W2:Y:S04]  /*179310*/  LDL.LU R25, [R1+0x608] ;  /* 0x0006080001197983 */ /* 0x000ea80000300800 */
[----:B------:R-:W2:Y:S04]  /*179320*/  LDL.LU R19, [R1+0x5478] ;  /* 0x0054780001137983 */ /* 0x000ea80000300800 */
[----:B------:R-:W3:Y:S01]  /*179330*/  LDL.LU R41, [R1+0x600] ;  /* 0x0006000001297983 */ /* 0x000ee20000300800 */
[----:B------:R-:W-:-:S03]  /*179340*/  LOP3.LUT R58, R58, 0xffff, RZ, 0xc0, !PT ;  /* 0x0000ffff3a3a7812 */ /* 0x000fc600078ec0ff */
[----:B------:R-:W3:Y:S01]  /*179350*/  LDL.LU R37, [R1+0x5474] ;  /* 0x0054740001257983 */ /* 0x000ee20000300800 */
[----:B------:R-:W-:Y:S02]  /*179360*/  LOP3.LUT R59, R59, 0xffff, RZ, 0xc0, !PT ;  /* 0x0000ffff3b3b7812 */ /* 0x000fe400078ec0ff */
[--C-:B------:R-:W-:Y:S02]  /*179370*/  PRMT R17, R58, 0x3340, R0.reuse ;  /* 0x000033403a117816 */ /* 0x100fe40000000000 */
[----:B------:R-:W-:-:S03]  /*179380*/  PRMT R13, R59, 0x3340, R0 ;  /* 0x000033403b0d7816 */ /* 0x000fc60000000000 */
[----:B------:R-:W-:Y:S04]  /*179390*/  STL [R1+0x6ba4], R17 ;  /* 0x006ba41101007387 */ /* 0x000fe80000100800 */
[----:B------:R-:W-:Y:S04]  /*1793a0*/  STL [R1+0x6ba8], R13 ;  /* 0x006ba80d01007387 */ /* 0x000fe80000100800 */
[----:B0-----:R-:W4:Y:S04]  /*1793b0*/  LDL.LU R5, [R1+0x604] ;  /* 0x0006040001057983 */ /* 0x001f280000300800 */
[----:B------:R-:W4:Y:S04]  /*1793c0*/  LDL.LU R11, [R1+0x5468] ;  /* 0x00546800010b7983 */ /* 0x000f280000300800 */
[----:B------:R-:W4:Y:S04]  /*1793d0*/  LDL.LU R36, [R1+0x5ec] ;  /* 0x0005ec0001247983 */ /* 0x000f280000300800 */
[----:B------:R-:W4:Y:S01]  /*1793e0*/  LDL.LU R38, [R1+0x545c] ;  /* 0x00545c0001267983 */ /* 0x000f220000300800 */
[----:B------:R-:W-:-:S02]  /*1793f0*/  SHF.R.U32.HI R58, RZ, 0x8, R10 ;  /* 0x00000008ff3a7819 */ /* 0x000fc4000001160a */
[----:B------:R-:W-:Y:S02]  /*179400*/  SHF.R.U32.HI R59, RZ, 0x8, R8 ;  /* 0x00000008ff3b7819 */ /* 0x000fe40000011608 */
[----:B------:R-:W-:Y:S02]  /*179410*/  LOP3.LUT R58, R58, 0xffff, RZ, 0xc0, !PT ;  /* 0x0000ffff3a3a7812 */ /* 0x000fe400078ec0ff */
[----:B------:R-:W-:Y:S02]  /*179420*/  LOP3.LUT R59, R59, 0xffff, RZ, 0xc0, !PT ;  /* 0x0000ffff3b3b7812 */ /* 0x000fe400078ec0ff */
[--C-:B------:R-:W-:Y:S02]  /*179430*/  PRMT R10, R58, 0x3340, R0.reuse ;  /* 0x000033403a0a7816 */ /* 0x100fe40000000000 */
[----:B------:R-:W-:Y:S02]  /*179440*/  SHF.R.U32.HI R58, RZ, 0x8, R57 ;  /* 0x00000008ff3a7819 */ /* 0x000fe40000011639 */
[----:B------:R-:W-:-:S02]  /*179450*/  PRMT R8, R59, 0x3340, R0 ;  /* 0x000033403b087816 */ /* 0x000fc40000000000 */
[----:B------:R-:W-:Y:S02]  /*179460*/  SHF.R.U32.HI R59, RZ, 0x8, R3 ;  /* 0x00000008ff3b7819 */ /* 0x000fe40000011603 */
[----:B------:R-:W-:Y:S01]  /*179470*/  LOP3.LUT R58, R58, 0xffff, RZ, 0xc0, !PT ;  /* 0x0000ffff3a3a7812 */ /* 0x000fe200078ec0ff */
[----:B------:R-:W-:Y:S04]  /*179480*/  STL [R1+0x6bac], R10 ;  /* 0x006bac0a01007387 */ /* 0x000fe80000100800 */
[----:B------:R-:W-:Y:S04]  /*179490*/  STL [R1+0x6bb0], R8 ;  /* 0x006bb00801007387 */ /* 0x000fe80000100800 */
[----:B------:R-:W4:Y:S01]  /*1794a0*/  LDL.LU R7, [R1+0x5e8] ;  /* 0x0005e80001077983 */ /* 0x000f220000300800 */
[----:B------:R-:W-:-:S02]  /*1794b0*/  PRMT R3, R58, 0x3340, R0 ;  /* 0x000033403a037816 */ /* 0x000fc40000000000 */
[----:B------:R-:W-:Y:S01]  /*1794c0*/  LOP3.LUT R59, R59, 0xffff, RZ, 0xc0, !PT ;  /* 0x0000ffff3b3b7812 */ /* 0x000fe200078ec0ff */
[----:B------:R-:W4:Y:S04]  /*1794d0*/  LDL.LU R55, [R1+0x5458] ;  /* 0x0054580001377983 */ /* 0x000f280000300800 */
[----:B------:R-:W4:Y:S04]  /*1794e0*/  LDL.LU R34, [R1+0x5e4] ;  /* 0x0005e40001227983 */ /* 0x000f280000300800 */
[----:B------:R-:W4:Y:S04]  /*1794f0*/  LDL.LU R33, [R1+0x5450] ;  /* 0x0054500001217983 */ /* 0x000f280000300800 */
[----:B------:R2:W-:Y:S01]  /*179500*/  STL [R1+0x6bb4], R3 ;  /* 0x006bb40301007387 */ /* 0x0005e20000100800 */
[----:B------:R-:W-:-:S02]  /*179510*/  PRMT R57, R59, 0x3340, R0 ;  /* 0x000033403b397816 */ /* 0x000fc40000000000 */
[----:B------:R-:W-:Y:S02]  /*179520*/  SHF.R.U32.HI R58, RZ, 0x8, R54 ;  /* 0x00000008ff3a7819 */ /* 0x000fe40000011636 */
[----:B------:R-:W-:Y:S01]  /*179530*/  SHF.R.U32.HI R59, RZ, 0x8, R52 ;  /* 0x00000008ff3b7819 */ /* 0x000fe20000011634 */
[----:B------:R-:W-:Y:S01]  /*179540*/  STL [R1+0x6bb8], R57 ;  /* 0x006bb83901007387 */ /* 0x000fe20000100800 */
[----:B------:R-:W-:Y:S02]  /*179550*/  LOP3.LUT R58, R58, 0xffff, RZ, 0xc0, !PT ;  /* 0x0000ffff3a3a7812 */ /* 0x000fe400078ec0ff */
[----:B------:R-:W-:Y:S02]  /*179560*/  LOP3.LUT R59, R59, 0xffff, RZ, 0xc0, !PT ;  /* 0x0000ffff3b3b7812 */ /* 0x000fe400078ec0ff */
[--C-:B------:R-:W-:Y:S02]  /*179570*/  PRMT R54, R58, 0x3340, R0.reuse ;  /* 0x000033403a367816 */ /* 0x100fe40000000000 */
[----:B------:R-:W-:-:S02]  /*179580*/  PRMT R52, R59, 0x3340, R0 ;  /* 0x000033403b347816 */ /* 0x000fc40000000000 */
[----:B--2---:R-:W-:Y:S02]  /*179590*/  PRMT R3, R19, 0x5410, R25 ;  /* 0x0000541013037816 */ /* 0x004fe40000000019 */
[----:B---3--:R-:W-:-:S03]  /*1795a0*/  PRMT R2, R37, 0x5410, R41 ;  /* 0x0000541025027816 */ /* 0x008fc60000000029 */
[----:B------:R4:W-:Y:S04]  /*1795b0*/  STL [R1+0x1818], R3 ;  /* 0x0018180301007387 */ /* 0x0009e80000100800 */
[----:B------:R0:W-:Y:S04]  /*1795c0*/  STL [R1+0x181c], R2 ;  /* 0x00181c0201007387 */ /* 0x0001e80000100800 */
[----:B------:R-:W2:Y:S04]  /*1795d0*/  LDL.LU R25, [R1+0x5e0] ;  /* 0x0005e00001197983 */ /* 0x000ea80000300800 */
[----:B------:R-:W2:Y:S04]  /*1795e0*/  LDL.LU R19, [R1+0x5444] ;  /* 0x0054440001137983 */ /* 0x000ea80000300800 */
[----:B------:R-:W3:Y:S04]  /*1795f0*/  LDL.LU R41, [R1+0x5c8] ;  /* 0x0005c80001297983 */ /* 0x000ee80000300800 */
[----:B------:R-:W3:Y:S04]  /*179600*/  LDL.LU R37, [R1+0x5428] ;  /* 0x0054280001257983 */ /* 0x000ee80000300800 */
[----:B------:R-:W-:Y:S01]  /*179610*/  STL [R1+0x6bbc], R54 ;  /* 0x006bbc3601007387 */ /* 0x000fe20000100800 */
[----:B----4-:R-:W-:-:S02]  /*179620*/  PRMT R3, R11, 0x5410, R5 ;  /* 0x000054100b037816 */ /* 0x010fc40000000005 */
[----:B0-----:R-:W-:Y:S01]  /*179630*/  PRMT R2, R38, 0x5410, R36 ;  /* 0x0000541026027816 */ /* 0x001fe20000000024 */
[----:B------:R-:W-:Y:S04]  /*179640*/  STL [R1+0x6bc0], R52 ;  /* 0x006bc03401007387 */ /* 0x000fe80000100800 */
[----:B------:R0:W-:Y:S04]  /*179650*/  STL [R1+0x1828], R3 ;  /* 0x0018280301007387 */ /* 0x0001e80000100800 */
[----:B------:R1:W-:Y:S04]  /*179660*/  STL [R1+0x17fc], R2 ;  /* 0x0017fc0201007387 */ /* 0x0003e80000100800 */
[----:B------:R-:W4:Y:S04]  /*179670*/  LDL.LU R5, [R1+0x5c0] ;  /* 0x0005c00001057983 */ /* 0x000f280000300800 */
        /* <DEDUP_REMOVED lines=8> */
[----:B------:R-:W-:Y:S02]  /*179700*/  PRMT R48, R59, 0x3340, R0 ;  /* 0x000033403b307816 */ /* 0x000fe40000000000 */
[----:B------:R-:W-:-:S02]  /*179710*/  SHF.R.U32.HI R58, RZ, 0x8, R46 ;  /* 0x00000008ff3a7819 */ /* 0x000fc4000001162e */
[----:B------:R-:W-:Y:S02]  /*179720*/  SHF.R.U32.HI R59, RZ, 0x8, R44 ;  /* 0x00000008ff3b7819 */ /* 0x000fe4000001162c */
[----:B0-----:R-:W-:Y:S02]  /*179730*/  PRMT R3, R55, 0x5410, R7 ;  /* 0x0000541037037816 */ /* 0x001fe40000000007 */
[----:B-1----:R-:W-:Y:S02]  /*179740*/  PRMT R2, R33, 0x5410, R34 ;  /* 0x0000541021027816 */ /* 0x002fe40000000022 */
[----:B------:R-:W-:Y:S01]  /*179750*/  LOP3.LUT R58, R58, 0xffff, RZ, 0xc0, !PT ;  /* 0x0000ffff3a3a7812 */ /* 0x000fe200078ec0ff */
[----:B------:R-:W-:Y:S01]  /*179760*/  STL [R1+0x6bc4], R50 ;  /* 0x006bc43201007387 */ /* 0x000fe20000100800 */
[----:B------:R-:W-:-:S03]  /*179770*/  LOP3.LUT R59, R59, 0xffff, RZ, 0xc0, !PT ;  /* 0x0000ffff3b3b7812 */ /* 0x000fc600078ec0ff */
[----:B------:R-:W-:Y:S04]  /*179780*/  STL [R1+0x6bc8], R48 ;  /* 0x006bc83001007387 */ /* 0x000fe80000100800 */
[----:B------:R2:W-:Y:S04]  /*179790*/  STL [R1+0x1808], R3 ;  /* 0x0018080301007387 */ /* 0x0005e80000100800 */
[----:B------:R3:W-:Y:S01]  /*1797a0*/  STL [R1+0x180c], R2 ;  /* 0x00180c0201007387 */ /* 0x0007e20000100800 */
[----:B------:R-:W-:-:S03]  /*1797b0*/  PRMT R46, R58, 0x3340, R0 ;  /* 0x000033403a2e7816 */ /* 0x000fc60000000000 */
[----:B------:R-:W4:Y:S01]  /*1797c0*/  LDL.LU R7, [R1+0x5cc] ;  /* 0x0005cc0001077983 */ /* 0x000f220000300800 */
[----:B------:R-:W-:-:S03]  /*1797d0*/  PRMT R44, R59, 0x3340, R0 ;  /* 0x000033403b2c7816 */ /* 0x000fc60000000000 */
[----:B------:R-:W4:Y:S04]  /*1797e0*/  LDL.LU R55, [R1+0x541c] ;  /* 0x00541c0001377983 */ /* 0x000f280000300800 */
[----:B------:R-:W4:Y:S04]  /*1797f0*/  LDL.LU R34, [R1+0x568] ;  /* 0x0005680001227983 */ /* 0x000f280000300800 */
[----:B------:R-:W4:Y:S01]  /*179800*/  LDL.LU R33, [R1+0x5410] ;  /* 0x0054100001217983 */ /* 0x000f220000300800 */
[----:B------:R-:W-:-:S03]  /*179810*/  SHF.R.U32.HI R58, RZ, 0x8, R16 ;  /* 0x00000008ff3a7819 */ /* 0x000fc60000011610 */
[----:B------:R-:W-:Y:S01]  /*179820*/  STL [R1+0x6bcc], R46 ;  /* 0x006bcc2e01007387 */ /* 0x000fe20000100800 */
[----:B------:R-:W-:-:S03]  /*179830*/  SHF.R.U32.HI R59, RZ, 0x8, R12 ;  /* 0x00000008ff3b7819 */ /* 0x000fc6000001160c */
[----:B------:R-:W-:Y:S01]  /*179840*/  STL [R1+0x6bd0], R44 ;  /* 0x006bd02c01007387 */ /* 0x000fe20000100800 */
[----:B------:R-:W-:Y:S02]  /*179850*/  LOP3.LUT R58, R58, 0xffff, RZ, 0xc0, !PT ;  /* 0x0000ffff3a3a7812 */ /* 0x000fe400078ec0ff */
[----:B------:R-:W-:Y:S02]  /*179860*/  LOP3.LUT R59, R59, 0xffff, RZ, 0xc0, !PT ;  /* 0x0000ffff3b3b7812 */ /* 0x000fe400078ec0ff */
[----:B--2---:R-:W-:Y:S02]  /*179870*/  PRMT R3, R19, 0x5410, R25 ;  /* 0x0000541013037816 */ /* 0x004fe40000000019 */
[----:B---3--:R-:W-:-:S03]  /*179880*/  PRMT R2, R37, 0x5410, R41 ;  /* 0x0000541025027816 */ /* 0x008fc60000000029 */
[----:B------:R4:W-:Y:S04]  /*179890*/  STL [R1+0x5ac], R3 ;  /* 0x0005ac0301007387 */ /* 0x0009e80000100800 */
[----:B------:R-:W2:Y:S04]  /*1798a0*/  LDL.LU R16, [R1+0x6c34] ;  /* 0x006c340001107983 */ /* 0x000ea80000300800 */
[----:B------:R0:W-:Y:S04]  /*1798b0*/  STL [R1+0x17f8], R2 ;  /* 0x0017f80201007387 */ /* 0x0001e80000100800 */
[----:B------:R-:W3:Y:S04]  /*1798c0*/  LDL.LU R12, [R1+0x6c30] ;  /* 0x006c3000010c7983 */ /* 0x000ee80000300800 */
[----:B------:R-:W2:Y:S04]  /*1798d0*/  LDL.LU R25, [R1+0x56c] ;  /* 0x00056c0001197983 */ /* 0x000ea80000300800 */
[----:B------:R-:W2:Y:S01]  /*1798e0*/  LDL.LU R19, [R1+0x5414] ;  /* 0x0054140001137983 */ /* 0x000ea20000300800 */
[----:B------:R-:W-:-:S02]  /*1798f0*/  PRMT R41, R58, 0x3340, R0 ;  /* 0x000033403a297816 */ /* 0x000fc40000000000 */
[----:B------:R-:W-:Y:S02]  /*179900*/  PRMT R37, R59, 0x3340, R0 ;  /* 0x000033403b257816 */ /* 0x000fe40000000000 */
[----:B----4-:R-:W-:Y:S01]  /*179910*/  PRMT R3, R11, 0x5410, R5 ;  /* 0x000054100b037816 */ /* 0x010fe20000000005 */
[----:B------:R-:W-:Y:S04]  /*179920*/  STL [R1+0x6bd4], R41 ;  /* 0x006bd42901007387 */ /* 0x000fe80000100800 */
[----:B------:R-:W-:Y:S01]  /*179930*/  STL [R1+0x6bd8], R37 ;  /* 0x006bd82501007387 */ /* 0x000fe20000100800 */
[----:B0-----:R-:W-:-:S03]  /*179940*/  PRMT R2, R38, 0x5410, R36 ;  /* 0x0000541026027816 */ /* 0x001fc60000000024 */
[----:B------:R-:W4:Y:S04]  /*179950*/  LDL.LU R36, [R1+0x564] ;  /* 0x0005640001247983 */ /* 0x000f280000300800 */
[----:B------:R0:W-:Y:S04]  /*179960*/  STL [R1+0x5c0], R3 ;  /* 0x0005c00301007387 */ /* 0x0001e80000100800 */
[----:B------:R-:W4:Y:S01]  /*179970*/  LDL.LU R38, [R1+0x540c] ;  /* 0x00540c0001267983 */ /* 0x000f220000300800 */
[----:B------:R-:W-:Y:S02]  /*179980*/  SHF.R.U32.HI R58, RZ, 0x8, R32 ;  /* 0x00000008ff3a7819 */ /* 0x000fe40000011620 */
[----:B------:R-:W-:-:S02]  /*179990*/  SHF.R.U32.HI R59, RZ, 0x8, R30 ;  /* 0x00000008ff3b7819 */ /* 0x000fc4000001161e */
[----:B------:R-:W-:Y:S02]  /*1799a0*/  LOP3.LUT R58, R58, 0xffff, RZ, 0xc0, !PT ;  /* 0x0000ffff3a3a7812 */ /* 0x000fe400078ec0ff */
[----:B------:R-:W-:Y:S02]  /*1799b0*/  LOP3.LUT R59, R59, 0xffff, RZ, 0xc0, !PT ;  /* 0x0000ffff3b3b7812 */ /* 0x000fe400078ec0ff */
[--C-:B------:R-:W-:Y:S02]  /*1799c0*/  PRMT R32, R58, 0x3340, R0.reuse ;  /* 0x000033403a207816 */ /* 0x100fe40000000000 */
[----:B------:R-:W-:Y:S02]  /*1799d0*/  PRMT R30, R59, 0x3340, R0 ;  /* 0x000033403b1e7816 */ /* 0x000fe40000000000 */
[----:B------:R-:W-:Y:S02]  /*1799e0*/  SHF.R.U32.HI R58, RZ, 0x8, R28 ;  /* 0x00000008ff3a7819 */ /* 0x000fe4000001161c */
[----:B------:R-:W-:Y:S01]  /*1799f0*/  SHF.R.U32.HI R59, RZ, 0x8, R26 ;  /* 0x00000008ff3b7819 */ /* 0x000fe2000001161a */
[----:B------:R1:W-:Y:S01]  /*179a00*/  STL [R1+0x5c8], R2 ;  /* 0x0005c80201007387 */ /* 0x0003e20000100800 */
[----:B------:R-:W-:-:S02]  /*179a10*/  LOP3.LUT R58, R58, 0xffff, RZ, 0xc0, !PT ;  /* 0x0000ffff3a3a7812 */ /* 0x000fc400078ec0ff */
[----:B------:R-:W-:Y:S02]  /*179a20*/  LOP3.LUT R59, R59, 0xffff, RZ, 0xc0, !PT ;  /* 0x0000ffff3b3b7812 */ /* 0x000fe400078ec0ff */
[----:B0-----:R-:W-:Y:S01]  /*179a30*/  PRMT R3, R55, 0x5410, R7 ;  /* 0x0000541037037816 */ /* 0x001fe20000000007 */
[----:B------:R-:W-:Y:S01]  /*179a40*/  STL [R1+0x6bdc], R32 ;  /* 0x006bdc2001007387 */ /* 0x000fe20000100800 */
[----:B-1----:R-:W-:-:S03]  /*179a50*/  PRMT R2, R33, 0x5410, R34 ;  /* 0x0000541021027816 */ /* 0x002fc60000000022 */
[----:B------:R-:W-:Y:S04]  /*179a60*/  STL [R1+0x6be0], R30 ;  /* 0x006be01e01007387 */ /* 0x000fe80000100800 */
[----:B------:R-:W-:Y:S01]  /*179a70*/  STL [R1+0x5c4], R3 ;  /* 0x0005c40301007387 */ /* 0x000fe20000100800 */
[--C-:B------:R-:W-:Y:S02]  /*179a80*/  PRMT R28, R58, 0x3340, R0.reuse ;  /* 0x000033403a1c7816 */ /* 0x100fe40000000000 */
[----:B------:R-:W-:Y:S01]  /*179a90*/  PRMT R26, R59, 0x3340, R0 ;  /* 0x000033403b1a7816 */ /* 0x000fe20000000000 */
[----:B------:R2:W-:Y:S01]  /*179aa0*/  STL [R1+0x17ec], R2 ;  /* 0x0017ec0201007387 */ /* 0x0005e20000100800 */
[----:B------:R-:W-:Y:S02]  /*179ab0*/  SHF.R.U32.HI R58, RZ, 0x8, R24 ;  /* 0x00000008ff3a7819 */ /* 0x000fe40000011618 */
[----:B------:R-:W-:Y:S01]  /*179ac0*/  SHF.R.U32.HI R59, RZ, 0x8, R22 ;  /* 0x00000008ff3b7819 */ /* 0x000fe20000011616 */
[----:B------:R-:W3:Y:S04]  /*179ad0*/  LDL.LU R34, [R1+0x560] ;  /* 0x0005600001227983 */ /* 0x000ee80000300800 */
[----:B------:R-:W3:Y:S04]  /*179ae0*/  LDL.LU R33, [R1+0x5404] ;  /* 0x0054040001217983 */ /* 0x000ee80000300800 */
[----:B------:R-:W-:Y:S01]  /*179af0*/  STL [R1+0x6be4], R28 ;  /* 0x006be41c01007387 */ /* 0x000fe20000100800 */
[----:B------:R-:W-:-:S03]  /*179b00*/  LOP3.LUT R58, R58, 0xffff, RZ, 0xc0, !PT ;  /* 0x0000ffff3a3a7812 */ /* 0x000fc600078ec0ff */
[----:B------:R-:W-:Y:S01]  /*179b10*/  STL [R1+0x6be8], R26 ;  /* 0x006be81a01007387 */ /* 0x000fe20000100800 */
[----:B------:R-:W-:Y:S02]  /*179b20*/  LOP3.LUT R59, R59, 0xffff, RZ, 0xc0, !PT ;  /* 0x0000ffff3b3b7812 */ /* 0x000fe400078ec0ff */
[--C-:B------:R-:W-:Y:S02]  /*179b30*/  PRMT R24, R58, 0x3340, R0.reuse ;  /* 0x000033403a187816 */ /* 0x100fe40000000000 */
[----:B------:R-:W-:Y:S02]  /*179b40*/  PRMT R22, R59, 0x3340, R0 ;  /* 0x000033403b167816 */ /* 0x000fe40000000000 */
[----:B--2---:R-:W-:-:S05]  /*179b50*/  PRMT R2, R19, 0x5410, R25 ;  /* 0x0000541013027816 */ /* 0x004fca0000000019 */
[----:B------:R0:W-:Y:S01]  /*179b60*/  STL [R1+0x5cc], R2 ;  /* 0x0005cc0201007387 */ /* 0x0001e20000100800 */
[----:B----4-:R-:W-:-:S03]  /*179b70*/  PRMT R3, R38, 0x5410, R36 ;  /* 0x0000541026037816 */ /* 0x010fc60000000024 */
[----:B0-----:R-:W2:Y:S04]  /*179b80*/  LDL.LU R2, [R1+0x55c8] ;  /* 0x0055c80001027983 */ /* 0x001ea80000300800 */
[----:B------:R-:W-:Y:S04]  /*179b90*/  STL [R1+0x6bec], R24 ;  /* 0x006bec1801007387 */ /* 0x000fe80000100800 */
[----:B------:R-:W-:Y:S04]  /*179ba0*/  STL [R1+0x6bf0], R22 ;  /* 0x006bf01601007387 */ /* 0x000fe80000100800 */
        /* <DEDUP_REMOVED lines=9> */
[----:B------:R-:W-:-:S04]  /*179c40*/  SHF.R.U32.HI R58, RZ, 0x8, R20 ;  /* 0x00000008ff3a7819 */ /* 0x000fc80000011614 */
[----:B------:R-:W-:Y:S02]  /*179c50*/  LOP3.LUT R58, R58, 0xffff, RZ, 0xc0, !PT ;  /* 0x0000ffff3a3a7812 */ /* 0x000fe400078ec0ff */
[----:B------:R-:W-:Y:S02]  /*179c60*/  SHF.R.U32.HI R59, RZ, 0x8, R18 ;  /* 0x00000008ff3b7819 */ /* 0x000fe40000011612 */
[----:B------:R-:W-:Y:S02]  /*179c70*/  PRMT R20, R58, 0x3340, R0 ;  /* 0x000033403a147816 */ /* 0x000fe40000000000 */
[----:B------:R-:W-:Y:S02]  /*179c80*/  SHF.R.U32.HI R58, RZ, 0x8, R16 ;  /* 0x00000008ff3a7819 */ /* 0x000fe40000011610 */
[----:B------:R-:W-:Y:S02]  /*179c90*/  LOP3.LUT R59, R59, 0xffff, RZ, 0xc0, !PT ;  /* 0x0000ffff3b3b7812 */ /* 0x000fe400078ec0ff */
[----:B------:R-:W-:-:S02]  /*179ca0*/  LOP3.LUT R58, R58, 0xffff, RZ, 0xc0, !PT ;  /* 0x0000ffff3a3a7812 */ /* 0x000fc400078ec0ff */
[----:B------:R-:W-:Y:S02]  /*179cb0*/  PRMT R18, R59, 0x3340, R0 ;  /* 0x000033403b127816 */ /* 0x000fe40000000000 */
[----:B------:R-:W-:Y:S02]  /*179cc0*/  SHF.R.U32.HI R59, RZ, 0x8, R14 ;  /* 0x00000008ff3b7819 */ /* 0x000fe4000001160e */
[----:B------:R-:W-:Y:S02]  /*179cd0*/  PRMT R16, R58, 0x3340, R0 ;  /* 0x000033403a107816 */ /* 0x000fe40000000000 */
[----:B---3--:R-:W-:Y:S02]  /*179ce0*/  SHF.R.U32.HI R61, RZ, 0x8, R12 ;  /* 0x00000008ff3d7819 */ /* 0x008fe4000001160c */
[----:B0-----:R-:W-:Y:S02]  /*179cf0*/  PRMT R3, R33, 0x5410, R34 ;  /* 0x0000541021037816 */ /* 0x001fe40000000022 */
[----:B------:R-:W-:Y:S01]  /*179d00*/  LOP3.LUT R59, R59, 0xffff, RZ, 0xc0, !PT ;  /* 0x0000ffff3b3b7812 */ /* 0x000fe200078ec0ff */
[----:B------:R-:W-:Y:S01]  /*179d10*/  STL [R1+0x6bf4], R20 ;  /* 0x006bf41401007387 */ /* 0x000fe20000100800 */
[----:B------:R-:W-:-:S03]  /*179d20*/  LOP3.LUT R61, R61, 0xffff, RZ, 0xc0, !PT ;  /* 0x0000ffff3d3d7812 */ /* 0x000fc600078ec0ff */
[----:B------:R-:W-:Y:S01]  /*179d30*/  STL [R1+0x6bf8], R18 ;  /* 0x006bf81201007387 */ /* 0x000fe20000100800 */
[----:B------:R-:W-:-:S03]  /*179d40*/  PRMT R14, R59, 0x3340, R0 ;  /* 0x000033403b0e7816 */ /* 0x000fc60000000000 */
[----:B------:R-:W-:Y:S04]  /*179d50*/  STL [R1+0x5d4], R3 ;  /* 0x0005d40301007387 */ /* 0x000fe80000100800 */
[----:B------:R-:W3:Y:S01]  /*179d60*/  LDL.LU R34, [R1+0x55e4] ;  /* 0x0055e40001227983 */ /* 0x000ee20000300800 */
[----:B------:R-:W-:-:S03]  /*179d70*/  PRMT R61, R61, 0x3340, R0 ;  /* 0x000033403d3d7816 */ /* 0x000fc60000000000 */
[----:B------:R-:W3:Y:S04]  /*179d80*/  LDL.LU R33, [R1+0x55e8] ;  /* 0x0055e80001217983 */ /* 0x000ee80000300800 */
[----:B------:R-:W-:Y:S04]  /*179d90*/  STL [R1+0x6bfc], R16 ;  /* 0x006bfc1001007387 */ /* 0x000fe80000100800 */
[----:B------:R-:W-:Y:S01]  /*179da0*/  STL [R1+0x6c00], R14 ;  /* 0x006c000e01007387 */ /* 0x000fe20000100800 */
[----:B--2---:R-:W-:-:S04]  /*179db0*/  SHF.R.U32.HI R58, RZ, 0x8, R2 ;  /* 0x00000008ff3a7819 */ /* 0x004fc80000011602 */
[----:B------:R-:W-:Y:S02]  /*179dc0*/  LOP3.LUT R58, R58, 0xffff, RZ, 0xc0, !PT ;  /* 0x0000ffff3a3a7812 */ /* 0x000fe400078ec0ff */
[----:B----4-:R-:W-:Y:S02]  /*179dd0*/  PRMT R2, R11, 0x5410, R5 ;  /* 0x000054100b027816 */ /* 0x010fe40000000005 */
[----:B------:R-:W-:Y:S02]  /*179de0*/  PRMT R12, R58, 0x3340, R0 ;  /* 0x000033403a0c7816 */ /* 0x000fe40000000000 */
[----:B------:R-:W-:Y:S02]  /*179df0*/  SHF.R.U32.HI R60, RZ, 0x8, R7 ;  /* 0x00000008ff3c7819 */ /* 0x000fe40000011607 */
[----:B------:R-:W-:Y:S02]  /*179e00*/  SHF.R.U32.HI R59, RZ, 0x8, R55 ;  /* 0x00000008ff3b7819 */ /* 0x000fe40000011637 */
[----:B------:R-:W-:Y:S01]  /*179e10*/  SHF.R.U32.HI R58, RZ, 0x8, R36 ;  /* 0x00000008ff3a7819 */ /* 0x000fe20000011624 */
[----:B------:R-:W-:Y:S04]  /*179e20*/  STL [R1+0x6c04], R12 ;  /* 0x006c040c01007387 */ /* 0x000fe80000100800 */
[----:B------:R-:W-:Y:S04]  /*179e30*/  STL [R1+0x6c08], R61 ;  /* 0x006c083d01007387 */ /* 0x000fe80000100800 */
[----:B------:R0:W-:Y:S01]  /*179e40*/  STL [R1+0x5d8], R2 ;  /* 0x0005d80201007387 */ /* 0x0001e20000100800 */
[----:B------:R-:W-:-:S02]  /*179e50*/  LOP3.LUT R60, R60, 0xffff, RZ, 0xc0, !PT ;  /* 0x0000ffff3c3c7812 */ /* 0x000fc400078ec0ff */
[----:B------:R-:W-:Y:S02]  /*179e60*/  LOP3.LUT R59, R59, 0xffff, RZ, 0xc0, !PT ;  /* 0x0000ffff3b3b7812 */ /* 0x000fe400078ec0ff */
[----:B------:R-:W-:Y:S02]  /*179e70*/  LOP3.LUT R58, R58, 0xffff, RZ, 0xc0, !PT ;  /* 0x0000ffff3a3a7812 */ /* 0x000fe400078ec0ff */
[----:B------:R-:W-:Y:S02]  /*179e80*/  PRMT R60, R60, 0x3340, R0 ;  /* 0x000033403c3c7816 */ /* 0x000fe40000000000 */
[----:B0-----:R-:W-:Y:S02]  /*179e90*/  SHF.R.U32.HI R2, RZ, 0x8, R38 ;  /* 0x00000008ff027819 */ /* 0x001fe40000011626 */
[----:B------:R-:W-:Y:S02]  /*179ea0*/  PRMT R59, R59, 0x3340, R0 ;  /* 0x000033403b3b7816 */ /* 0x000fe40000000000 */
[----:B------:R-:W-:-:S02]  /*179eb0*/  PRMT R3, R19, 0x5410, R25 ;  /* 0x0000541013037816 */ /* 0x000fc40000000019 */
[----:B------:R-:W-:Y:S02]  /*179ec0*/  LOP3.LUT R2, R2, 0xffff, RZ, 0xc0, !PT ;  /* 0x0000ffff02027812 */ /* 0x000fe400078ec0ff */
[--C-:B------:R-:W-:Y:S01]  /*179ed0*/  PRMT R58, R58, 0x3340, R0.reuse ;  /* 0x000033403a3a7816 */ /* 0x100fe20000000000 */
[----:B------:R-:W-:Y:S01]  /*179ee0*/  STL [R1+0x6c0c], R60 ;  /* 0x006c0c3c01007387 */ /* 0x000fe20000100800 */
[----:B------:R-:W-:-:S03]  /*179ef0*/  PRMT R4, R2, 0x3340, R0 ;  /* 0x0000334002047816 */ /* 0x000fc60000000000 */
[----:B------:R-:W-:Y:S04]  /*179f00*/  STL [R1+0x6c10], R59 ;  /* 0x006c103b01007387 */ /* 0x000fe80000100800 */
[----:B------:R-:W-:Y:S04]  /*179f10*/  STL [R1+0x5dc], R3 ;  /* 0x0005dc0301007387 */ /* 0x000fe80000100800 */
[----:B------:R0:W-:Y:S04]  /*179f20*/  STL [R1+0x6c14], R58 ;  /* 0x006c143a01007387 */ /* 0x0001e80000100800 */
[----:B------:R-:W-:Y:S04]  /*179f30*/  STL [R1+0x220], R4 ;  /* 0x0002200401007387 */ /* 0x000fe80000100800 */
[----:B0-----:R-:W2:Y:S01]  /*179f40*/  LDL.LU R58, [R1+0x550] ;  /* 0x00055000013a7983 */ /* 0x001ea20000300800 */
[----:B---3--:R-:W-:-:S02]  /*179f50*/  SHF.R.U32.HI R3, RZ, 0x8, R34 ;  /* 0x00000008ff037819 */ /* 0x008fc40000011622 */
[----:B------:R-:W-:Y:S02]  /*179f60*/  SHF.R.U32.HI R2, RZ, 0x8, R33 ;  /* 0x00000008ff027819 */ /* 0x000fe40000011621 */
[----:B------:R-:W-:Y:S02]  /*179f70*/  LOP3.LUT R3, R3, 0xffff, RZ, 0xc0, !PT ;  /* 0x0000ffff03037812 */ /* 0x000fe400078ec0ff */
[----:B------:R-:W-:Y:S02]  /*179f80*/  LOP3.LUT R2, R2, 0xffff, RZ, 0xc0, !PT ;  /* 0x0000ffff02027812 */ /* 0x000fe400078ec0ff */
[--C-:B------:R-:W-:Y:S02]  /*179f90*/  PRMT R3, R3, 0x3340, R0.reuse ;  /* 0x0000334003037816 */ /* 0x100fe40000000000 */
[----:B------:R-:W-:-:S03]  /*179fa0*/  PRMT R2, R2, 0x3340, R0 ;  /* 0x0000334002027816 */ /* 0x000fc60000000000 */
[----:B------:R-:W-:Y:S04]  /*179fb0*/  STL [R1+0x21c], R3 ;  /* 0x00021c0301007387 */ /* 0x000fe80000100800 */
[----:B--2---:R0:W-:Y:S04]  /*179fc0*/  STL [R1+0x6c2c], R58 ;  /* 0x006c2c3a01007387 */ /* 0x0041e80000100800 */
[----:B------:R1:W-:Y:S04]  /*179fd0*/  STL [R1+0x218], R2 ;  /* 0x0002180201007387 */ /* 0x0003e80000100800 */
[----:B0-----:R-:W2:Y:S04]  /*179fe0*/  LDL.LU R58, [R1+0x554] ;  /* 0x00055400013a7983 */ /* 0x001ea80000300800 */
[----:B------:R-:W3:Y:S04]  /*179ff0*/  LDL.LU R59, [R1+0x53e4] ;  /* 0x0053e400013b7983 */ /* 0x000ee80000300800 */
[----:B------:R-:W4:Y:S04]  /*17a000*/  LDL.LU R60, [R1+0x50c] ;  /* 0x00050c00013c7983 */ /* 0x000f280000300800 */
[----:B------:R-:W4:Y:S04]  /*17a010*/  LDL.LU R61, [R1+0x53a8] ;  /* 0x0053a800013d7983 */ /* 0x000f280000300800 */
        /* <DEDUP_REMOVED lines=56> */
[----:B------:R0:W-:Y:S04]  /*17a3a0*/  STL [R1+0x699c], R0 ;  /* 0x00699c0001007387 */ /* 0x0001e80000100800 */
[----:B0-----:R-:W2:Y:S02]  /*17a3b0*/  LDL.LU R0, [R1+0x53cc] ;  /* 0x0053cc0001007983 */ /* 0x001ea40000300800 */
[----:B--2---:R-:W-:-:S02]  /*17a3c0*/  PRMT R0, R0, 0x5410, R58 ;  /* 0x0000541000007816 */ /* 0x004fc4000000003a */
[----:B------:R-:W2:Y:S04]  /*17a3d0*/  LDL.LU R58, [R1+0x6c2c] ;  /* 0x006c2c00013a7983 */ /* 0x000ea80000300800 */
[----:B------:R2:W-:Y:S01]  /*17a3e0*/  STL [R1+0x5e4], R0 ;  /* 0x0005e40001007387 */ /* 0x0005e20000100800 */
[----:B---3--:R-:W-:Y:S02]  /*17a3f0*/  PRMT R12, R14, 0x5410, R12 ;  /* 0x000054100e0c7816 */ /* 0x008fe4000000000c */
[----:B----4-:R-:W-:Y:S02]  /*17a400*/  PRMT R14, R22, 0x5410, R20 ;  /* 0x00005410160e7816 */ /* 0x010fe40000000014 */
[----:B------:R-:W-:Y:S02]  /*17a410*/  PRMT R4, R29, 0x5410, R4 ;  /* 0x000054101d047816 */ /* 0x000fe40000000004 */
[----:B--2---:R-:W-:-:S02]  /*17a420*/  PRMT R0, R59, 0x5410, R58 ;  /* 0x000054103b007816 */ /* 0x004fc4000000003a */
[----:B------:R-:W-:-:S03]  /*17a430*/  PRMT R58, R61, 0x5410, R60 ;  /* 0x000054103d3a7816 */ /* 0x000fc6000000003c */
[----:B------:R0:W-:Y:S04]  /*17a440*/  STL [R1+0x5e0], R0 ;  /* 0x0005e00001007387 */ /* 0x0001e80000100800 */
[----:B------:R-:W-:Y:S04]  /*17a450*/  STL [R1+0x5e8], R58 ;  /* 0x0005e83a01007387 */ /* 0x000fe80000100800 */
[----:B------:R1:W-:Y:S01]  /*17a460*/  STL [R1+0x5f0], R12 ;  /* 0x0005f00c01007387 */ /* 0x0003e20000100800 */
[----:B0-----:R-:W-:Y:S02]  /*17a470*/  PRMT R0, R18, 0x5410, R16 ;  /* 0x0000541012007816 */ /* 0x001fe40000000010 */
[----:B-1----:R-:W-:-:S03]  /*17a480*/  PRMT R12, R26, 0x5410, R24 ;  /* 0x000054101a0c7816 */ /* 0x002fc60000000018 */
[----:B------:R0:W-:Y:S04]  /*17a490*/  STL [R1+0x5ec], R0 ;  /* 0x0005ec0001007387 */ /* 0x0001e80000100800 */
[----:B------:R1:W-:Y:S04]  /*17a4a0*/  STL [R1+0x5f8], R14 ;  /* 0x0005f80e01007387 */ /* 0x0003e80000100800 */
[----:B------:R2:W-:Y:S01]  /*17a4b0*/  STL [R1+0x5f4], R12 ;  /* 0x0005f40c01007387 */ /* 0x0005e20000100800 */
[----:B0-----:R-:W-:Y:S02]  /*17a4c0*/  PRMT R0, R30, 0x5410, R28 ;  /* 0x000054101e007816 */ /* 0x001fe4000000001c */
[----:B-1----:R-:W-:-:S02]  /*17a4d0*/  PRMT R14, R37, 0x5410, R32 ;  /* 0x00005410250e7816 */ /* 0x002fc40000000020 */
[----:B--2---:R-:W-:Y:S01]  /*17a4e0*/  PRMT R12, R44, 0x5410, R41 ;  /* 0x000054102c0c7816 */ /* 0x004fe20000000029 */
[----:B------:R0:W-:Y:S04]  /*17a4f0*/  STL [R1+0x17e8], R0 ;  /* 0x0017e80001007387 */ /* 0x0001e80000100800 */
[----:B------:R1:W-:Y:S04]  /*17a500*/  STL [R1+0x5fc], R14 ;  /* 0x0005fc0e01007387 */ /* 0x0003e80000100800 */
[----:B------:R2:W-:Y:S01]  /*17a510*/  STL [R1+0x600], R12 ;  /* 0x0006000c01007387 */ /* 0x0005e20000100800 */
[----:B0-----:R-:W-:-:S02]  /*17a520*/  PRMT R0, R48, 0x5410, R46 ;  /* 0x0000541030007816 */ /* 0x001fc4000000002e */
[----:B-1----:R-:W-:Y:S02]  /*17a530*/  PRMT R14, R52, 0x5410, R50 ;  /* 0x00005410340e7816 */ /* 0x002fe40000000032 */
[----:B--2---:R-:W-:Y:S01]  /*17a540*/  PRMT R12, R57, 0x5410, R54 ;  /* 0x00005410390c7816 */ /* 0x004fe20000000036 */
[----:B------:R0:W-:Y:S04]  /*17a550*/  STL [R1+0x608], R0 ;  /* 0x0006080001007387 */ /* 0x0001e80000100800 */
[----:B------:R-:W-:Y:S04]  /*17a560*/  STL [R1+0x604], R14 ;  /* 0x0006040e01007387 */ /* 0x000fe80000100800 */
[----:B------:R-:W-:Y:S01]  /*17a570*/  STL [R1+0x60c], R12 ;  /* 0x00060c0c01007387 */ /* 0x000fe20000100800 */
[----:B0-----:R-:W-:-:S02]  /*17a580*/  PRMT R0, R8, 0x5410, R3 ;  /* 0x0000541008007816 */ /* 0x001fc40000000003 */
[----:B------:R-:W-:Y:S02]  /*17a590*/  PRMT R3, R13, 0x5410, R10 ;  /* 0x000054100d037816 */ /* 0x000fe4000000000a */
[----:B------:R-:W-:Y:S01]  /*17a5a0*/  PRMT R8, R21, 0x5410, R17 ;  /* 0x0000541015087816 */ /* 0x000fe20000000011 */
[----:B------:R0:W-:Y:S04]  /*17a5b0*/  STL [R1+0x61c], R0 ;  /* 0x00061c0001007387 */ /* 0x0001e80000100800 */
[----:B------:R1:W-:Y:S04]  /*17a5c0*/  STL [R1+0x62c], R3 ;  /* 0x00062c0301007387 */ /* 0x0003e80000100800 */
[----:B------:R2:W-:Y:S01]  /*17a5d0*/  STL [R1+0x634], R8 ;  /* 0x0006340801007387 */ /* 0x0005e20000100800 */
[----:B0-----:R-:W-:-:S02]  /*17a5e0*/  PRMT R0, R27, 0x5410, R23 ;  /* 0x000054101b007816 */ /* 0x001fc40000000017 */
[----:B-1----:R-:W-:Y:S02]  /*17a5f0*/  PRMT R3, R42, 0x5410, R31 ;  /* 0x000054102a037816 */ /* 0x002fe4000000001f */
[----:B--2---:R-:W-:Y:S01]  /*17a600*/  PRMT R8, R49, 0x5410, R45 ;  /* 0x0000541031087816 */ /* 0x004fe2000000002d */
[----:B------:R0:W-:Y:S04]  /*17a610*/  STL [R1+0x63c], R0 ;  /* 0x00063c0001007387 */ /* 0x0001e80000100800 */
[----:B------:R1:W-:Y:S04]  /*17a620*/  STL [R1+0x630], R3 ;  /* 0x0006300301007387 */ /* 0x0003e80000100800 */
[----:B------:R-:W-:Y:S01]  /*17a630*/  STL [R1+0x648], R8 ;  /* 0x0006480801007387 */ /* 0x000fe20000100800 */
[----:B0-----:R-:W-:-:S02]  /*17a640*/  PRMT R0, R6, 0x5410, R53 ;  /* 0x0000541006007816 */ /* 0x001fc40000000035 */
        /* <DEDUP_REMOVED lines=9> */
[----:B------:R-:W-:Y:S01]  /*17a6e0*/  STL [R1+0x650], R4 ;  /* 0x0006500401007387 */ /* 0x000fe20000100800 */
[----:B0-----:R-:W-:-:S02]  /*17a6f0*/  PRMT R0, R2, 0x5410, R40 ;  /* 0x0000541002007816 */ /* 0x001fc40000000028 */
[----:B-1----:R-:W-:Y:S02]  /*17a700*/  PRMT R3, R11, 0x5410, R5 ;  /* 0x000054100b037816 */ /* 0x002fe40000000005 */
[----:B------:R-:W-:Y:S01]  /*17a710*/  PRMT R2, R55, 0x5410, R7 ;  /* 0x0000541037027816 */ /* 0x000fe20000000007 */
[----:B------:R0:W-:Y:S04]  /*17a720*/  STL [R1+0x658], R0 ;  /* 0x0006580001007387 */ /* 0x0001e80000100800 */
[----:B------:R1:W-:Y:S04]  /*17a730*/  STL [R1+0x67c], R3 ;  /* 0x00067c0301007387 */ /* 0x0003e80000100800 */
[----:B------:R-:W-:Y:S01]  /*17a740*/  STL [R1+0x654], R2 ;  /* 0x0006540201007387 */ /* 0x000fe20000100800 */
[----:B0-----:R-:W-:-:S02]  /*17a750*/  PRMT R0, R19, 0x5410, R25 ;  /* 0x0000541013007816 */ /* 0x001fc40000000019 */
[----:B-1----:R-:W-:-:S03]  /*17a760*/  PRMT R3, R38, 0x5410, R36 ;  /* 0x0000541026037816 */ /* 0x002fc60000000024 */
[----:B------:R0:W-:Y:S04]  /*17a770*/  STL [R1+0x66c], R0 ;  /* 0x00066c0001007387 */ /* 0x0001e80000100800 */
[----:B0-----:R-:W2:Y:S04]  /*17a780*/  LDL.LU R0, [R1+0x6ac] ;  /* 0x0006ac0001007983 */ /* 0x001ea80000300800 */
[----:B------:R-:W-:Y:S04]  /*17a790*/  STL [R1+0x69c], R3 ;  /* 0x00069c0301007387 */ /* 0x000fe80000100800 */
[----:B------:R-:W3:Y:S01]  /*17a7a0*/  LDL.LU R58, [R1+0x35c] ;  /* 0x00035c00013a7983 */ /* 0x000ee20000300800 */
[----:B------:R-:W-:-:S05]  /*17a7b0*/  PRMT R2, R33, 0x5410, R34 ;  /* 0x0000541021027816 */ /* 0x000fca0000000022 */
[----:B------:R-:W-:Y:S04]  /*17a7c0*/  STL [R1+0x65c], R2 ;  /* 0x00065c0201007387 */ /* 0x000fe80000100800 */
[----:B---3--:R0:W-:Y:S04]  /*17a7d0*/  STL [R1+0x6c28], R58 ;  /* 0x006c283a01007387 */ /* 0x0081e80000100800 */
        /* <DEDUP_REMOVED lines=60> */
[----:B--2---:R-:W-:-:S03]  /*17aba0*/  PRMT R0, R0, 0x5410, R58 ;  /* 0x0000541000007816 */ /* 0x004fc6000000003a */
        /* <DEDUP_REMOVED lines=379> */
[----:B------:R3:W-:Y:S02]  /*17c360*/  STL [R1+0x2e8], R0 ;  /* 0x0002e80001007387 */ /* 0x0007e40000100800 */
[----:B---3--:R-:W-:Y:S02]  /*17c370*/  PRMT R0, R14, 0x5410, R12 ;  /* 0x000054100e007816 */ /* 0x008fe4000000000c */
[----:B----4-:R-:W-:Y:S02]  /*17c380*/  PRMT R14, R18, 0x5410, R16 ;  /* 0x00005410120e7816 */ /* 0x010fe40000000010 */
[----:B------:R-:W-:-:S02]  /*17c390*/  PRMT R12, R22, 0x5410, R20 ;  /* 0x00005410160c7816 */ /* 0x000fc40000000014 */
[----:B------:R-:W-:Y:S02]  /*17c3a0*/  PRMT R3, R8, 0x5410, R3 ;  /* 0x0000541008037816 */ /* 0x000fe40000000003 */
[----:B------:R-:W-:Y:S02]  /*17c3b0*/  PRMT R8, R13, 0x5410, R10 ;  /* 0x000054100d087816 */ /* 0x000fe4000000000a */
[----:B--2---:R-:W-:Y:S02]  /*17c3c0*/  PRMT R59, R59, 0x5410, R58 ;  /* 0x000054103b3b7816 */ /* 0x004fe4000000003a */
[----:B------:R-:W-:-:S03]  /*17c3d0*/  PRMT R58, R61, 0x5410, R60 ;  /* 0x000054103d3a7816 */ /* 0x000fc6000000003c */
[----:B------:R-:W-:Y:S04]  /*17c3e0*/  STL [R1+0x2e0], R59 ;  /* 0x0002e03b01007387 */ /* 0x000fe80000100800 */
[----:B------:R-:W-:Y:S04]  /*17c3f0*/  STL [R1+0x2dc], R58 ;  /* 0x0002dc3a01007387 */ /* 0x000fe80000100800 */
        /* <DEDUP_REMOVED lines=15> */
[----:B0-----:R-:W-:-:S05]  /*17c4f0*/  PRMT R0, R57, 0x5410, R54 ;  /* 0x0000541039007816 */ /* 0x001fca0000000036 */
        /* <DEDUP_REMOVED lines=32> */
[----:B------:R-:W2:Y:S04]  /*17c700*/  LDL.LU R58, [R1+0x48c] ;  /* 0x00048c00013a7983 */ /* 0x000ea80000300800 */
[----:B------:R-:W-:Y:S04]  /*17c710*/  STL [R1+0x244], R2 ;  /* 0x0002440201007387 */ /* 0x000fe80000100800 */
[----:B------:R-:W3:Y:S01]  /*17c720*/  LDL.LU R59, [R1+0x140] ;  /* 0x00014000013b7983 */ /* 0x000ee20000300800 */
[----:B0-----:R-:W-:-:S05]  /*17c730*/  PRMT R0, R33, 0x5410, R34 ;  /* 0x0000541021007816 */ /* 0x001fca0000000022 */
        /* <DEDUP_REMOVED lines=62> */
[----:B--2---:R-:W-:-:S03]  /*17cb20*/  PRMT R58, R58, 0x5410, R59 ;  /* 0x000054103a3a7816 */ /* 0x004fc6000000003b */
[----:B------:R-:W2:Y:S04]  /*17cb30*/  LDL.LU R59, [R1+0x6c18] ;  /* 0x006c1800013b7983 */ /* 0x000ea80000300800 */
[----:B------:R0:W-:Y:S01]  /*17cb40*/  STL [R1+0x238], R58 ;  /* 0x0002383a01007387 */ /* 0x0001e20000100800 */
[----:B----4-:R-:W-:Y:S02]  /*17cb50*/  PRMT R12, R12, 0x5410, R61 ;  /* 0x000054100c0c7816 */ /* 0x010fe4000000003d */
[----:B---3--:R-:W-:Y:S02]  /*17cb60*/  PRMT R16, R16, 0x5410, R14 ;  /* 0x0000541010107816 */ /* 0x008fe4000000000e */
[----:B------:R-:W-:Y:S01]  /*17cb70*/  PRMT R20, R20, 0x5410, R18 ;  /* 0x0000541014147816 */ /* 0x000fe20000000012 */
[----:B0-----:R-:W3:Y:S01]  /*17cb80*/  LDL.LU R58, [R1+0x6c14] ;  /* 0x006c1400013a7983 */ /* 0x001ee20000300800 */
[----:B------:R-:W-:-:S02]  /*17cb90*/  PRMT R24, R24, 0x5410, R22 ;  /* 0x0000541018187816 */ /* 0x000fc40000000016 */
[----:B------:R-:W-:Y:S02]  /*17cba0*/  PRMT R28, R28, 0x5410, R26 ;  /* 0x000054101c1c7816 */ /* 0x000fe4000000001a */
[----:B------:R-:W-:Y:S02]  /*17cbb0*/  PRMT R32, R32, 0x5410, R30 ;  /* 0x0000541020207816 */ /* 0x000fe4000000001e */
[----:B------:R-:W-:Y:S02]  /*17cbc0*/  PRMT R41, R41, 0x5410, R37 ;  /* 0x0000541029297816 */ /* 0x000fe40000000025 */
[----:B------:R-:W-:Y:S02]  /*17cbd0*/  PRMT R46, R46, 0x5410, R44 ;  /* 0x000054102e2e7816 */ /* 0x000fe4000000002c */
[----:B------:R-:W-:Y:S02]  /*17cbe0*/  PRMT R50, R50, 0x5410, R48 ;  /* 0x0000541032327816 */ /* 0x000fe40000000030 */
        /* <DEDUP_REMOVED lines=20> */
[----:B--2---:R-:W-:Y:S02]  /*17cd30*/  PRMT R60, R60, 0x5410, R59 ;  /* 0x000054103c3c7816 */ /* 0x004fe4000000003b */
[----:B------:R-:W2:Y:S04]  /*17cd40*/  LDL.LU R59, [R1+0x6c10] ;  /* 0x006c1000013b7983 */ /* 0x000ea80000300800 */
[----:B------:R0:W-:Y:S04]  /*17cd50*/  STL [R1+0x23c], R60 ;  /* 0x00023c3c01007387 */ /* 0x0001e80000100800 */
[----:B0-----:R-:W4:Y:S04]  /*17cd60*/  LDL.LU R60, [R1+0x6c0c] ;  /* 0x006c0c00013c7983 */ /* 0x001f280000300800 */
[----:B------:R-:W3:Y:S04]  /*17cd70*/  LDL.LU R61, [R1+0x6c08] ;  /* 0x006c0800013d7983 */ /* 0x000ee80000300800 */
[----:B------:R0:W-:Y:S04]  /*17cd80*/  STL [R1+0x234], R12 ;  /* 0x0002340c01007387 */ /* 0x0001e80000100800 */
[----:B0-----:R-:W2:Y:S04]  /*17cd90*/  LDL.LU R12, [R1+0x6c04] ;  /* 0x006c0400010c7983 */ /* 0x001ea80000300800 */
[----:B------:R-:W4:Y:S04]  /*17cda0*/  LDL.LU R14, [R1+0x6c00] ;  /* 0x006c0000010e7983 */ /* 0x000f280000300800 */
[----:B------:R0:W-:Y:S04]  /*17cdb0*/  STL [R1+0x22c], R16 ;  /* 0x00022c1001007387 */ /* 0x0001e80000100800 */
[----:B0-----:R-:W3:Y:S04]  /*17cdc0*/  LDL.LU R16, [R1+0x6bfc] ;  /* 0x006bfc0001107983 */ /* 0x001ee80000300800 */
        /* <DEDUP_REMOVED lines=60> */
[----:B------:R-:W2:Y:S04]  /*17d190*/  LDL.LU R51, [R1+0x6b58] ;  /* 0x006b580001337983 */ /* 0x000ea80000300800 */
[----:B------:R0:W-:Y:S04]  /*17d1a0*/  STL [R1+0x1bc], R40 ;  /* 0x0001bc2801007387 */ /* 0x0001e80000100800 */
[----:B0-----:R-:W3:Y:S04]  /*17d1b0*/  LDL.LU R40, [R1+0x6b54] ;  /* 0x006b540001287983 */ /* 0x001ee80000300800 */
[----:B------:R-:W4:Y:S04]  /*17d1c0*/  LDL.LU R2, [R1+0x6b50] ;  /* 0x006b500001027983 */ /* 0x000f280000300800 */
[----:B------:R0:W-:Y:S04]  /*17d1d0*/  STL [R1+0x1b4], R5 ;  /* 0x0001b40501007387 */ /* 0x0001e80000100800 */
[----:B0-----:R-:W4:Y:S04]  /*17d1e0*/  LDL.LU R5, [R1+0x6b4c] ;  /* 0x006b4c0001057983 */ /* 0x001f280000300800 */
[----:B------:R-:W2:Y:S04]  /*17d1f0*/  LDL.LU R11, [R1+0x6b48] ;  /* 0x006b4800010b7983 */ /* 0x000ea80000300800 */
[----:B------:R0:W-:Y:S04]  /*17d200*/  STL [R1+0x1ac], R7 ;  /* 0x0001ac0701007387 */ /* 0x0001e80000100800 */
[----:B0-----:R-:W2:Y:S04]  /*17d210*/  LDL.LU R7, [R1+0x6b44] ;  /* 0x006b440001077983 */ /* 0x001ea80000300800 */
[----:B------:R-:W4:Y:S04]  /*17d220*/  LDL.LU R55, [R1+0x6b40] ;  /* 0x006b400001377983 */ /* 0x000f280000300800 */
[----:B------:R0:W-:Y:S04]  /*17d230*/  STL [R1+0x1a8], R25 ;  /* 0x0001a81901007387 */ /* 0x0001e80000100800 */
[----:B0-----:R-:W3:Y:S04]  /*17d240*/  LDL.LU R25, [R1+0x6b3c] ;  /* 0x006b3c0001197983 */ /* 0x001ee80000300800 */
[----:B------:R-:W3:Y:S04]  /*17d250*/  LDL.LU R19, [R1+0x6b38] ;  /* 0x006b380001137983 */ /* 0x000ee80000300800 */
[----:B------:R0:W-:Y:S04]  /*17d260*/  STL [R1+0x1a4], R36 ;  /* 0x0001a42401007387 */ /* 0x0001e80000100800 */
[----:B0-----:R-:W4:Y:S04]  /*17d270*/  LDL.LU R36, [R1+0x6b34] ;  /* 0x006b340001247983 */ /* 0x001f280000300800 */
[----:B------:R-:W4:Y:S04]  /*17d280*/  LDL.LU R38, [R1+0x6b30] ;  /* 0x006b300001267983 */ /* 0x000f280000300800 */
[----:B------:R0:W-:Y:S04]  /*17d290*/  STL [R1+0x19c], R34 ;  /* 0x00019c2201007387 */ /* 0x0001e80000100800 */
[----:B0-----:R-:W2:Y:S04]  /*17d2a0*/  LDL.LU R34, [R1+0x6b2c] ;  /* 0x006b2c0001227983 */ /* 0x001ea80000300800 */
[----:B------:R-:W2:Y:S04]  /*17d2b0*/  LDL.LU R33, [R1+0x6b28] ;  /* 0x006b280001217983 */ /* 0x000ea80000300800 */
[----:B------:R2:W-:Y:S02]  /*17d2c0*/  STL [R1+0x198], R0 ;  /* 0x0001980001007387 */ /* 0x0005e40000100800 */
[----:B--2---:R-:W-:-:S02]  /*17d2d0*/  PRMT R0, R33, 0x5410, R34 ;  /* 0x0000541021007816 */ /* 0x004fc40000000022 */
[----:B------:R-:W2:Y:S04]  /*17d2e0*/  LDL.LU R34, [R1+0x6b24] ;  /* 0x006b240001227983 */ /* 0x000ea80000300800 */
[----:B------:R-:W2:Y:S04]  /*17d2f0*/  LDL.LU R33, [R1+0x6b20] ;  /* 0x006b200001217983 */ /* 0x000ea80000300800 */
[----:B------:R3:W-:Y:S02]  /*17d300*/  STL [R1+0x194], R0 ;  /* 0x0001940001007387 */ /* 0x0007e40000100800 */
[----:B---3--:R-:W-:-:S02]  /*17d310*/  PRMT R0, R19, 0x5410, R25 ;  /* 0x0000541013007816 */ /* 0x008fc40000000019 */
[----:B------:R-:W3:Y:S04]  /*17d320*/  LDL.LU R25, [R1+0x6b1c] ;  /* 0x006b1c0001197983 */ /* 0x000ee80000300800 */
[----:B------:R-:W3:Y:S04]  /*17d330*/  LDL.LU R19, [R1+0x6b18] ;  /* 0x006b180001137983 */ /* 0x000ee80000300800 */
[----:B------:R0:W-:Y:S02]  /*17d340*/  STL [R1+0x188], R0 ;  /* 0x0001880001007387 */ /* 0x0001e40000100800 */
[----:B0-----:R-:W-:-:S02]  /*17d350*/  PRMT R0, R7, 0x5410, R11 ;  /* 0x0000541007007816 */ /* 0x001fc4000000000b */
        /* <DEDUP_REMOVED lines=11> */
[----:B----4-:R-:W-:-:S02]  /*17d410*/  PRMT R0, R38, 0x5410, R39 ;  /* 0x0000541026007816 */ /* 0x010fc40000000027 */
[----:B------:R-:W4:Y:S04]  /*17d420*/  LDL.LU R39, [R1+0x6afc] ;  /* 0x006afc0001277983 */ /* 0x000f280000300800 */
[----:B------:R-:W4:Y:S04]  /*17d430*/  LDL.LU R38, [R1+0x6af8] ;  /* 0x006af80001267983 */ /* 0x000f280000300800 */
[----:B------:R2:W-:Y:S02]  /*17d440*/  STL [R1+0x190], R0 ;  /* 0x0001900001007387 */ /* 0x0005e40000100800 */
[----:B--2---:R-:W-:-:S02]  /*17d450*/  PRMT R0, R34, 0x5410, R35 ;  /* 0x0000541022007816 */ /* 0x004fc40000000023 */
[----:B------:R-:W2:Y:S04]  /*17d460*/  LDL.LU R35, [R1+0x6af4] ;  /* 0x006af40001237983 */ /* 0x000ea80000300800 */
[----:B------:R-:W4:Y:S04]  /*17d470*/  LDL.LU R34, [R1+0x6af0] ;  /* 0x006af00001227983 */ /* 0x000f280000300800 */
[----:B------:R0:W-:Y:S02]  /*17d480*/  STL [R1+0x1a0], R0 ;  /* 0x0001a00001007387 */ /* 0x0001e40000100800 */
[----:B0-----:R-:W-:-:S02]  /*17d490*/  PRMT R0, R33, 0x5410, R43 ;  /* 0x0000541021007816 */ /* 0x001fc4000000002b */
[----:B------:R-:W2:Y:S04]  /*17d4a0*/  LDL.LU R43, [R1+0x6aec] ;  /* 0x006aec00012b7983 */ /* 0x000ea80000300800 */
[----:B------:R-:W4:Y:S04]  /*17d4b0*/  LDL.LU R33, [R1+0x6ae8] ;  /* 0x006ae80001217983 */ /* 0x000f280000300800 */
        /* <DEDUP_REMOVED lines=29> */
[----:B--2---:R-:W-:-:S02]  /*17d690*/  PRMT R0, R43, 0x5410, R45 ;  /* 0x000054102b007816 */ /* 0x004fc4000000002d */
[----:B------:R-:W2:Y:S04]  /*17d6a0*/  LDL.LU R45, [R1+0x6aac] ;  /* 0x006aac00012d7983 */ /* 0x000ea80000300800 */
[----:B------:R-:W2:Y:S04]  /*17d6b0*/  LDL.LU R43, [R1+0x6aa8] ;  /* 0x006aa800012b7983 */ /* 0x000ea80000300800 */
[----:B------:R4:W-:Y:S02]  /*17d6c0*/  STL [R1+0x250], R0 ;  /* 0x0002500001007387 */ /* 0x0009e40000100800 */
[----:B----4-:R-:W-:-:S02]  /*17d6d0*/  PRMT R0, R33, 0x5410, R42 ;  /* 0x0000541021007816 */ /* 0x010fc4000000002a */
[----:B------:R-:W4:Y:S04]  /*17d6e0*/  LDL.LU R42, [R1+0x6aa4] ;  /* 0x006aa400012a7983 */ /* 0x000f280000300800 */
        /* <DEDUP_REMOVED lines=12> */
[----:B------:R-:W3:Y:S04]  /*17d7b0*/  LDL R4, [R1+0x150] ;  /* 0x0001500001047983 */ /* 0x000ee80000100800 */
        /* <DEDUP_REMOVED lines=20> */
[----:B------:R0:W-:Y:S01]  /*17d900*/  STL [R1+0x354], R0 ;  /* 0x0003540001007387 */ /* 0x0001e20000100800 */
[----:B------:R-:W-:Y:S02]  /*17d910*/  PRMT R56, R56, 0x5410, R57 ;  /* 0x0000541038387816 */ /* 0x000fe40000000039 */
[----:B------:R-:W-:-:S02]  /*17d920*/  PRMT R53, R53, 0x5410, R54 ;  /* 0x0000541035357816 */ /* 0x000fc40000000036 */
[----:B0-----:R-:W-:Y:S02]  /*17d930*/  PRMT R0, R6, 0x5410, R3 ;  /* 0x0000541006007816 */ /* 0x001fe40000000003 */
[----:B------:R-:W3:Y:S04]  /*17d940*/  LDL.LU R3, [R1+0x6a60] ;  /* 0x006a600001037983 */ /* 0x000ee80000300800 */
[----:B------:R-:W3:Y:S04]  /*17d950*/  LDL.LU R6, [R1+0x6a5c] ;  /* 0x006a5c0001067983 */ /* 0x000ee80000300800 */
[----:B------:R0:W-:Y:S04]  /*17d960*/  STL [R1+0x3b0], R0 ;  /* 0x0003b00001007387 */ /* 0x0001e80000100800 */
[----:B------:R-:W-:Y:S01]  /*17d970*/  STL [R1+0x3b4], R56 ;  /* 0x0003b43801007387 */ /* 0x000fe20000100800 */
[----:B------:R-:W-:-:S03]  /*17d980*/  PRMT R49, R49, 0x5410, R50 ;  /* 0x0000541031317816 */ /* 0x000fc60000000032 */
[----:B------:R-:W-:Y:S01]  /*17d990*/  STL [R1+0x3b8], R53 ;  /* 0x0003b83501007387 */ /* 0x000fe20000100800 */
[----:B------:R-:W-:Y:S02]  /*17d9a0*/  PRMT R47, R47, 0x5410, R48 ;  /* 0x000054102f2f7816 */ /* 0x000fe40000000030 */
[----:B0-----:R-:W-:-:S05]  /*17d9b0*/  PRMT R0, R51, 0x5410, R52 ;  /* 0x0000541033007816 */ /* 0x001fca0000000034 */
[----:B------:R2:W-:Y:S04]  /*17d9c0*/  STL [R1+0x3bc], R0 ;  /* 0x0003bc0001007387 */ /* 0x0005e80000100800 */
[----:B------:R-:W-:Y:S04]  /*17d9d0*/  STL [R1+0x440], R49 ;  /* 0x0004403101007387 */ /* 0x000fe80000100800 */
[----:B------:R-:W-:Y:S01]  /*17d9e0*/  STL [R1+0x4a0], R47 ;  /* 0x0004a02f01007387 */ /* 0x000fe20000100800 */
[----:B--2---:R-:W-:Y:S02]  /*17d9f0*/  PRMT R0, R45, 0x5410, R46 ;  /* 0x000054102d007816 */ /* 0x004fe4000000002e */
[----:B------:R-:W-:-:S03]  /*17da00*/  PRMT R43, R43, 0x5410, R44 ;  /* 0x000054102b2b7816 */ /* 0x000fc6000000002c */
[----:B------:R0:W-:Y:S04]  /*17da10*/  STL [R1+0x4a4], R0 ;  /* 0x0004a40001007387 */ /* 0x0001e80000100800 */
[----:B------:R-:W-:Y:S01]  /*17da20*/  STL [R1+0x4a8], R43 ;  /* 0x0004a82b01007387 */ /* 0x000fe20000100800 */
[----:B----4-:R-:W-:Y:S02]  /*17da30*/  PRMT R41, R42, 0x5410, R41 ;  /* 0x000054102a297816 */ /* 0x010fe40000000029 */
[----:B0-----:R-:W-:-:S03]  /*17da40*/  PRMT R0, R33, 0x5410, R37 ;  /* 0x0000541021007816 */ /* 0x001fc60000000025 */
[----:B------:R-:W-:Y:S04]  /*17da50*/  STL [R1+0x4ac], R41 ;  /* 0x0004ac2901007387 */ /* 0x000fe80000100800 */
[----:B------:R0:W-:Y:S01]  /*17da60*/  STL [R1+0x540], R0 ;  /* 0x0005400001007387 */ /* 0x0001e20000100800 */
[----:B---3--:R-:W-:Y:S02]  /*17da70*/  PRMT R31, R31, 0x5410, R32 ;  /* 0x000054101f1f7816 */ /* 0x008fe40000000020 */
[----:B------:R-:W-:-:S03]  /*17da80*/  PRMT R29, R29, 0x5410, R30 ;  /* 0x000054101d1d7816 */ /* 0x000fc6000000001e */
[----:B------:R-:W-:Y:S04]  /*17da90*/  STL [R1+0x544], R31 ;  /* 0x0005441f01007387 */ /* 0x000fe80000100800 */
[----:B------:R-:W-:Y:S01]  /*17daa0*/  STL [R1+0x78c], R29 ;  /* 0x00078c1d01007387 */ /* 0x000fe20000100800 */
[----:B0-----:R-:W-:Y:S02]  /*17dab0*/  PRMT R0, R27, 0x5410, R28 ;  /* 0x000054101b007816 */ /* 0x001fe4000000001c */
[----:B------:R-:W-:-:S03]  /*17dac0*/  PRMT R25, R25, 0x5410, R26 ;  /* 0x0000541019197816 */ /* 0x000fc6000000001a */
[----:B------:R0:W-:Y:S04]  /*17dad0*/  STL [R1+0x790], R0 ;  /* 0x0007900001007387 */ /* 0x0001e80000100800 */
[----:B------:R-:W-:Y:S01]  /*17dae0*/  STL [R1+0x794], R25 ;  /* 0x0007941901007387 */ /* 0x000fe20000100800 */
[----:B------:R-:W-:-:S05]  /*17daf0*/  PRMT R23, R23, 0x5410, R24 ;  /* 0x0000541017177816 */ /* 0x000fca0000000018 */
[----:B------:R-:W-:Y:S01]  /*17db00*/  STL [R1+0x798], R23 ;  /* 0x0007981701007387 */ /* 0x000fe20000100800 */
[----:B0-----:R-:W-:Y:S02]  /*17db10*/  PRMT R0, R21, 0x5410, R22 ;  /* 0x0000541015007816 */ /* 0x001fe40000000016 */
[----:B------:R-:W-:-:S03]  /*17db20*/  PRMT R19, R19, 0x5410, R20 ;  /* 0x0000541013137816 */ /* 0x000fc60000000014 */
[----:B------:R0:W-:Y:S04]  /*17db30*/  STL [R1+0x82c], R0 ;  /* 0x00082c0001007387 */ /* 0x0001e80000100800 */
[----:B------:R-:W-:Y:S01]  /*17db40*/  STL [R1+0x83c], R19 ;  /* 0x00083c1301007387 */ /* 0x000fe20000100800 */
[----:B------:R-:W-:Y:S02]  /*17db50*/  PRMT R17, R17, 0x5410, R18 ;  /* 0x0000541011117816 */ /* 0x000fe40000000012 */
[----:B0-----:R-:W-:-:S03]  /*17db60*/  PRMT R0, R15, 0x5410, R16 ;  /* 0x000054100f007816 */ /* 0x001fc60000000010 */
[----:B------:R-:W-:Y:S04]  /*17db70*/  STL [R1+0x84c], R17 ;  /* 0x00084c1101007387 */ /* 0x000fe80000100800 */
[----:B------:R0:W-:Y:S01]  /*17db80*/  STL [R1+0x85c], R0 ;  /* 0x00085c0001007387 */ /* 0x0001e20000100800 */
[----:B------:R-:W-:Y:S02]  /*17db90*/  PRMT R13, R13, 0x5410, R14 ;  /* 0x000054100d0d7816 */ /* 0x000fe4000000000e */
[----:B------:R-:W-:-:S03]  /*17dba0*/  PRMT R11, R11, 0x5410, R12 ;  /* 0x000054100b0b7816 */ /* 0x000fc6000000000c */
[----:B------:R-:W-:Y:S04]  /*17dbb0*/  STL [R1+0x868], R13 ;  /* 0x0008680d01007387 */ /* 0x000fe80000100800 */
[----:B------:R-:W-:Y:S01]  /*17dbc0*/  STL [R1+0x88c], R11 ;  /* 0x00088c0b01007387 */ /* 0x000fe20000100800 */
[----:B0-----:R-:W-:Y:S02]  /*17dbd0*/  PRMT R0, R10, 0x5410, R61 ;  /* 0x000054100a007816 */ /* 0x001fe4000000003d */
[----:B------:R-:W-:-:S03]  /*17dbe0*/  PRMT R9, R9, 0x5410, R60 ;  /* 0x0000541009097816 */ /* 0x000fc6000000003c */
[----:B------:R0:W-:Y:S04]  /*17dbf0*/  STL [R1+0x89c], R0 ;  /* 0x00089c0001007387 */ /* 0x0001e80000100800 */
[----:B------:R1:W-:Y:S04]  /*17dc00*/  STL [R1+0x8bc], R9 ;  /* 0x0008bc0901007387 */ /* 0x0003e80000100800 */
[----:B------:R-:W2:Y:S01]  /*17dc10*/  LDL.LU R37, [R1+0x2514] ;  /* 0x0025140001257983 */ /* 0x000ea20000300800 */
[----:B------:R-:W-:Y:S02]  /*17dc20*/  PRMT R8, R8, 0x5410, R59 ;  /* 0x0000541008087816 */ /* 0x000fe4000000003b */
[----:B0-----:R-:W-:-:S03]  /*17dc30*/  PRMT R0, R7, 0x5410, R58 ;  /* 0x0000541007007816 */ /* 0x001fc6000000003a */
[----:B------:R0:W-:Y:S04]  /*17dc40*/  STL [R1+0x8cc], R8 ;  /* 0x0008cc0801007387 */ /* 0x0001e80000100800 */
[----:B------:R-:W3:Y:S01]  /*17dc50*/  LDL.LU R58, [R1+0x250c] ;  /* 0x00250c00013a7983 */ /* 0x000ee20000300800 */
[C---:B------:R-:W-:Y:S02]  /*17dc60*/  VIADD R7, R4.reuse, 0x1 ;  /* 0x0000000104077836 */ /* 0x040fe40000000000 */
[C---:B-1----:R-:W-:Y:S02]  /*17dc70*/  VIADD R9, R4.reuse, 0x3 ;  /* 0x0000000304097836 */ /* 0x042fe40000000000 */
[C---:B------:R-:W-:Y:S01]  /*17dc80*/  VIADD R10, R4.reuse, 0x4 ;  /* 0x00000004040a7836 */ /* 0x040fe20000000000 */
[----:B------:R1:W-:Y:S01]  /*17dc90*/  STL [R1+0x8dc], R0 ;  /* 0x0008dc0001007387 */ /* 0x0003e20000100800 */
[----:B------:R-:W-:-:S02]  /*17dca0*/  VIADD R11, R4, 0x5 ;  /* 0x00000005040b7836 */ /* 0x000fc40000000000 */
[C---:B0-----:R-:W-:Y:S01]  /*17dcb0*/  VIADD R8, R4.reuse, 0x2 ;  /* 0x0000000204087836 */ /* 0x041fe20000000000 */
[----:B------:R-:W-:Y:S01]  /*17dcc0*/  STL [R1+0x69a0], R7 ;  /* 0x0069a00701007387 */ /* 0x000fe20000100800 */
[C---:B------:R-:W-:Y:S02]  /*17dcd0*/  VIADD R12, R4.reuse, 0x6 ;  /* 0x00000006040c7836 */ /* 0x040fe40000000000 */
[C---:B------:R-:W-:Y:S02]  /*17dce0*/  VIADD R13, R4.reuse, 0x7 ;  /* 0x00000007040d7836 */ /* 0x040fe40000000000 */
[C---:B------:R-:W-:Y:S01]  /*17dcf0*/  VIADD R14, R4.reuse, 0x8 ;  /* 0x00000008040e7836 */ /* 0x040fe20000000000 */
[----:B------:R-:W-:Y:S04]  /*17dd00*/  STL [R1+0x69a4], R8 ;  /* 0x0069a40801007387 */ /* 0x000fe80000100800 */
[----:B------:R-:W-:Y:S04]  /*17dd10*/  STL [R1+0x69a8], R9 ;  /* 0x0069a80901007387 */ /* 0x000fe80000100800 */
[----:B------:R-:W-:Y:S01]  /*17dd20*/  STL [R1+0x69ac], R10 ;  /* 0x0069ac0a01007387 */ /* 0x000fe20000100800 */
[----:B------:R-:W-:-:S03]  /*17dd30*/  VIADD R15, R4, 0x9 ;  /* 0x00000009040f7836 */ /* 0x000fc60000000000 */
        /* <DEDUP_REMOVED lines=59> */
[----:B-1----:R-:W-:-:S03]  /*17e0f0*/  VIADD R0, R4, 0x27 ;  /* 0x0000002704007836 */ /* 0x002fc60000000000 */
[----:B------:R-:W-:Y:S04]  /*17e100*/  STL [R1+0x6a3c], R57 ;  /* 0x006a3c3901007387 */ /* 0x000fe80000100800 */
[----:B------:R-:W-:Y:S04]  /*17e110*/  STL [R1+0x6a40], R48 ;  /* 0x006a403001007387 */ /* 0x000fe80000100800 */
[----:B------:R-:W-:Y:S04]  /*17e120*/  STL [R1+0x6a44], R47 ;  /* 0x006a442f01007387 */ /* 0x000fe80000100800 */
[----:B------:R-:W-:Y:S04]  /*17e130*/  STL [R1+0x6a48], R46 ;  /* 0x006a482e01007387 */ /* 0x000fe80000100800 */
[----:B------:R-:W-:Y:S01]  /*17e140*/  STL [R1+0x6a4c], R0 ;  /* 0x006a4c0001007387 */ /* 0x000fe20000100800 */
[----:B------:R-:W-:-:S02]  /*17e150*/  LOP3.LUT R6, R6, 0xffff, RZ, 0xc0, !PT ;  /* 0x0000ffff06067812 */ /* 0x000fc400078ec0ff */
[----:B------:R-:W-:Y:S02]  /*17e160*/  LOP3.LUT R3, R3, 0xffff, RZ, 0xc0, !PT ;  /* 0x0000ffff03037812 */ /* 0x000fe400078ec0ff */
[----:B------:R-:W-:Y:S02]  /*17e170*/  PRMT R5, R5, 0x4210, R6 ;  /* 0x0000421005057816 */ /* 0x000fe40000000006 */
[----:B------:R-:W-:Y:S02]  /*17e180*/  PRMT R2, R2, 0x4210, R3 ;  /* 0x0000421002027816 */ /* 0x000fe40000000003 */
[----:B--2---:R-:W-:-:S04]  /*17e190*/  LOP3.LUT R37, R37, 0xffff, RZ, 0xc0, !PT ;  /* 0x0000ffff25257812 */ /* 0x004fc800078ec0ff */
[----:B------:R-:W-:Y:S01]  /*17e1a0*/  PRMT R36, R36, 0x4210, R37 ;  /* 0x0000421024247816 */ /* 0x000fe20000000025 */
[----:B------:R0:W-:Y:S01]  /*17e1b0*/  STL [R1+0x2f0], R37 ;  /* 0x0002f02501007387 */ /* 0x0001e20000100800 */
[----:B---3--:R-:W-:-:S03]  /*17e1c0*/  LOP3.LUT R58, R58, 0xffff, RZ, 0xc0, !PT ;  /* 0x0000ffff3a3a7812 */ /* 0x008fc600078ec0ff */
[----:B0-----:R-:W2:Y:S04]  /*17e1d0*/  LDL.LU R37, [R1+0x6a58] ;  /* 0x006a580001257983 */ /* 0x001ea80000300800 */
[----:B------:R0:W-:Y:S04]  /*17e1e0*/  STL [R1+0x20], R36 ;  /* 0x0000202401007387 */ /* 0x0001e80000100800 */
[----:B0-----:R-:W3:Y:S04]  /*17e1f0*/  LDL.LU R36, [R1+0x6a54] ;  /* 0x006a540001247983 */ /* 0x001ee80000300800 */
[----:B------:R0:W-:Y:S02]  /*17e200*/  STL [R1+0x2f4], R58 ;  /* 0x0002f43a01007387 */ /* 0x0001e40000100800 */
[----:B0-----:R-:W-:-:S02]  /*17e210*/  PRMT R58, R55, 0x4210, R58 ;  /* 0x00004210373a7816 */ /* 0x001fc4000000003a */
[----:B------:R-:W4:Y:S04]  /*17e220*/  LDL.LU R55, [R1+0x6a50] ;  /* 0x006a500001377983 */ /* 0x000f280000300800 */
[----:B------:R0:W-:Y:S04]  /*17e230*/  STL [R1+0x2f8], R6 ;  /* 0x0002f80601007387 */ /* 0x0001e80000100800 */
[----:B------:R-:W-:Y:S04]  /*17e240*/  STL [R1+0x24], R58 ;  /* 0x0000243a01007387 */ /* 0x000fe80000100800 */
[----:B------:R-:W-:Y:S04]  /*17e250*/  STL [R1+0x2fc], R3 ;  /* 0x0002fc0301007387 */ /* 0x000fe80000100800 */
[----:B------:R1:W-:Y:S04]  /*17e260*/  STL [R1+0x28], R5 ;  /* 0x0000280501007387 */ /* 0x0003e80000100800 */
[----:B0-----:R-:W2:Y:S04]  /*17e270*/  LDL R6, [R1+0x15c] ;  /* 0x00015c0001067983 */ /* 0x001ea80000100800 */
[----:B-1----:R-:W3:Y:S04]  /*17e280*/  LDL R5, [R1+0x158] ;  /* 0x0001580001057983 */ /* 0x002ee80000100800 */
[----:B------:R0:W-:Y:S04]  /*17e290*/  STL [R1+0x2c], R2 ;  /* 0x00002c0201007387 */ /* 0x0001e80000100800 */
[----:B------:R-:W2:Y:S04]  /*17e2a0*/  LDL R3, [R1+0x280] ;  /* 0x0002800001037983 */ /* 0x000ea80000100800 */
[----:B0-----:R-:W3:Y:S01]  /*17e2b0*/  LDL R2, [R1+0x284] ;  /* 0x0002840001027983 */ /* 0x001ee20000100800 */
[----:B------:R-:W-:-:S05]  /*17e2c0*/  VIADD R58, R4, 0x8c ;  /* 0x0000008c043a7836 */ /* 0x000fca0000000000 */
[----:B------:R-:W-:Y:S01]  /*17e2d0*/  ISETP.GE.AND P0, PT, R58, UR43, PT ;  /* 0x0000002b3a007c0c */ /* 0x000fe2000bf06270 */
[----:B------:R-:W-:Y:S01]  /*17e2e0*/  VIADD R58, R4, 0x8b ;  /* 0x0000008b043a7836 */ /* 0x000fe20000000000 */
[----:B------:R-:W-:Y:S02]  /*17e2f0*/  LOP3.LUT R34, R34, 0x7fffffff, RZ, 0xc0, !PT ;  /* 0x7fffffff22227812 */ /* 0x000fe400078ec0ff */
[----:B------:R-:W-:Y:S01]  /*17e300*/  LOP3.LUT R35, R35, 0x7fffffff, RZ, 0xc0, !PT ;  /* 0x7fffffff23237812 */ /* 0x000fe200078ec0ff */
[----:B------:R-:W-:Y:S01]  /*17e310*/  ULDC UR43, c[0x0][0x228] ;  /* 0x00008a00002b7ab9 */ /* 0x000fe20000000800 */
[----:B----4-:R-:W-:Y:S02]  /*17e320*/  LOP3.LUT R55, R55, 0xfeffffff, RZ, 0xc0, !PT ;  /* 0xfeffffff37377812 */ /* 0x010fe400078ec0ff */
[----:B--2---:R-:W-:Y:S02]  /*17e330*/  ISETP.LT.AND P3, PT, R3, UR6, !P0 ;  /* 0x0000000603007c0c */ /* 0x004fe4000c761270 */
[----:B------:R-:W-:-:S02]  /*17e340*/  ISETP.LT.AND P1, PT, R6, UR9, !P0 ;  /* 0x0000000906007c0c */ /* 0x000fc4000c721270 */
[----:B---3--:R-:W-:-:S09]  /*17e350*/  ISETP.LT.AND P2, PT, R2, UR46, !P0 ;  /* 0x0000002e02007c0c */ /* 0x008fd2000c741270 */
[----:B------:R-:W-:Y:S01]  /*17e360*/  @P3 LOP3.LUT R55, R55, 0x1000000, RZ, 0xfc, !PT ;  /* 0x0100000037373812 */ /* 0x000fe200078efcff */
[----:B------:R-:W-:-:S03]  /*17e370*/  ULDC UR46, c[0x0][0x228] ;  /* 0x00008a00002e7ab9 */ /* 0x000fc60000000800 */
[----:B------:R-:W-:Y:S02]  /*17e380*/  LOP3.LUT R55, R55, 0xff7fffff, RZ, 0xc0, !PT ;  /* 0xff7fffff37377812 */ /* 0x000fe400078ec0ff */
[----:B------:R-:W-:Y:S01]  /*17e390*/  ISETP.LT.AND P0, PT, R5, UR8, !P0 ;  /* 0x0000000805007c0c */ /* 0x000fe2000c701270 */
[----:B------:R-:W-:Y:S01]  /*17e3a0*/  ULDC.64 UR8, c[0x0][0x228] ;  /* 0x00008a0000087ab9 */ /* 0x000fe20000000a00 */
[----:B------:R-:W-:-:S04]  /*17e3b0*/  @P2 LOP3.LUT R55, R55, 0x800000, RZ, 0xfc, !PT ;  /* 0x0080000037372812 */ /* 0x000fc800078efcff */
[----:B------:R-:W-:-:S04]  /*17e3c0*/  LOP3.LUT R55, R55, 0xffbfffff, RZ, 0xc0, !PT ;  /* 0xffbfffff37377812 */ /* 0x000fc800078ec0ff */
[----:B------:R-:W-:-:S04]  /*17e3d0*/  @P1 LOP3.LUT R55, R55, 0x400000, RZ, 0xfc, !PT ;  /* 0x0040000037371812 */ /* 0x000fc800078efcff */
[----:B------:R-:W-:-:S04]  /*17e3e0*/  LOP3.LUT R55, R55, 0xffdfffff, RZ, 0xc0, !PT ;  /* 0xffdfffff37377812 */ /* 0x000fc800078ec0ff */
[----:B------:R-:W-:Y:S02]  /*17e3f0*/  @P0 LOP3.LUT R55, R55, 0x200000, RZ, 0xfc, !PT ;  /* 0x0020000037370812 */ /* 0x000fe400078efcff */
[----:B------:R-:W-:Y:S02]  /*17e400*/  ISETP.GE.AND P0, PT, R58, UR45, PT ;  /* 0x0000002d3a007c0c */ /* 0x000fe4000bf06270 */
[----:B------:R-:W-:Y:S02]  /*17e410*/  LOP3.LUT R55, R55, 0xffefffff, RZ, 0xc0, !PT ;  /* 0xffefffff37377812 */ /* 0x000fe400078ec0ff */
[----:B------:R-:W-:Y:S02]  /*17e420*/  ISETP.LT.AND P3, PT, R3, UR8, !P0 ;  /* 0x0000000803007c0c */ /* 0x000fe4000c761270 */
[----:B------:R-:W-:Y:S02]  /*17e430*/  ISETP.LT.AND P2, PT, R2, UR32, !P0 ;  /* 0x0000002002007c0c */ /* 0x000fe4000c741270 */
[----:B------:R-:W-:Y:S01]  /*17e440*/  ISETP.LT.AND P1, PT, R6, UR39, !P0 ;  /* 0x0000002706007c0c */ /* 0x000fe2000c721270 */
[----:B------:R-:W-:Y:S01]  /*17e450*/  VIADD R58, R4, 0x8a ;  /* 0x0000008a043a7836 */ /* 0x000fe20000000000 */
[----:B------:R-:W-:Y:S01]  /*17e460*/  LOP3.LUT R36, R36, 0x7fffffff, RZ, 0xc0, !PT ;  /* 0x7fffffff24247812 */ /* 0x000fe200078ec0ff */
[----:B------:R-:W-:-:S06]  /*17e470*/  ULDC UR45, c[0x0][0x228] ;  /* 0x00008a00002d7ab9 */ /* 0x000fcc0000000800 */
        /* <DEDUP_REMOVED lines=16> */
[----:B------:R-:W-:Y:S01]  /*17e580*/  ULDC UR47, c[0x0][0x228] ;  /* 0x00008a00002f7ab9 */ /* 0x000fe20000000800 */
[----:B------:R-:W-:-:S06]  /*17e590*/  ULDC UR32, c[0x0][0x228] ;  /* 0x00008a0000207ab9 */ /* 0x000fcc0000000800 */
[----:B------:R-:W-:Y:S01]  /*17e5a0*/  @P3 LOP3.LUT R55, R55, 0x10000, RZ, 0xfc, !PT ;  /* 0x0001000037373812 */ /* 0x000fe200078efcff */
[----:B------:R-:W-:-:S03]  /*17e5b0*/  ULDC.64 UR12, c[0x0][0x228] ;  /* 0x00008a00000c7ab9 */ /* 0x000fc60000000a00 */
[----:B------:R-:W-:Y:S02]  /*17e5c0*/  LOP3.LUT R55, R55, 0xffff7fff, RZ, 0xc0, !PT ;  /* 0xffff7fff37377812 */ /* 0x000fe400078ec0ff */
[----:B------:R-:W-:Y:S01]  /*17e5d0*/  ISETP.LT.AND P0, PT, R5, UR38, !P0 ;  /* 0x0000002605007c0c */ /* 0x000fe2000c701270 */
[----:B------:R-:W-:Y:S01]  /*17e5e0*/  ULDC UR38, c[0x0][0x228] ;  /* 0x00008a0000267ab9 */ /* 0x000fe20000000800 */
        /* <DEDUP_REMOVED lines=11> */
[----:B------:R-:W-:-:S07]  /*17e6a0*/  ULDC.64 UR6, c[0x0][0x228] ;  /* 0x00008a0000067ab9 */ /* 0x000fce0000000a00 */
        /* <DEDUP_REMOVED lines=18> */
[----:B------:R-:W-:Y:S01]  /*17e7d0*/  ULDC UR60, c[0x0][0x228] ;  /* 0x00008a00003c7ab9 */ /* 0x000fe20000000800 */
[----:B------:R-:W-:Y:S02]  /*17e7e0*/  ULDC UR57, c[0x0][0x228] ;  /* 0x00008a0000397ab9 */ /* 0x000fe40000000800 */
        /* <DEDUP_REMOVED lines=14> */
[----:B------:R-:W-:-:S07]  /*17e8d0*/  ULDC UR33, c[0x0][0x228] ;  /* 0x00008a0000217ab9 */ /* 0x000fce0000000800 */
        /* <DEDUP_REMOVED lines=11> */
[----:B------:R-:W-:Y:S01]  /*17e990*/  ISETP.GE.AND P0, PT, R58, UR13, PT ;  /* 0x0000000d3a007c0c */ /* 0x000fe2000bf06270 */
[----:B------:R-:W-:Y:S01]  /*17e9a0*/  VIADD R58, R4, 0x85 ;  /* 0x00000085043a7836 */ /* 0x000fe20000000000 */
[----:B------:R-:W-:Y:S02]  /*17e9b0*/  ULDC.64 UR12, c[0x0][0x228] ;  /* 0x00008a00000c7ab9 */ /* 0x000fe40000000a00 */
[----:B------:R-:W-:Y:S02]  /*17e9c0*/  ISETP.LT.AND P2, PT, R2, UR55, !P0 ;  /* 0x0000003702007c0c */ /* 0x000fe4000c741270 */
[----:B------:R-:W-:Y:S02]  /*17e9d0*/  ISETP.LT.AND P1, PT, R6, UR56, !P0 ;  /* 0x0000003806007c0c */ /* 0x000fe4000c721270 */
[----:B------:R-:W-:-:S02]  /*17e9e0*/  ISETP.LT.AND P3, PT, R3, UR6, !P0 ;  /* 0x0000000603007c0c */ /* 0x000fc4000c761270 */
[----:B------:R-:W-:Y:S02]  /*17e9f0*/  ISETP.LT.AND P0, PT, R5, UR54, !P0 ;  /* 0x0000003605007c0c */ /* 0x000fe4000c701270 */
[----:B------:R-:W-:Y:S01]  /*17ea00*/  LOP3.LUT R55, R55, 0xfffffffe, RZ, 0xc0, !PT ;  /* 0xfffffffe37377812 */ /* 0x000fe200078ec0ff */
[----:B------:R-:W-:Y:S01]  /*17ea10*/  ULDC UR56, c[0x0][0x228] ;  /* 0x00008a0000387ab9 */ /* 0x000fe20000000800 */
[----:B------:R-:W-:Y:S01]  /*17ea20*/  ULDC UR55, c[0x0][0x228] ;  /* 0x00008a0000377ab9 */ /* 0x000fe20000000800 */
[----:B------:R-:W-:Y:S02]  /*17ea30*/  ULDC UR54, c[0x0][0x228] ;  /* 0x00008a0000367ab9 */ /* 0x000fe40000000800 */
[----:B------:R-:W-:-:S04]  /*17ea40*/  @P2 LOP3.LUT R34, R34, 0x80000000, RZ, 0xfc, !PT ;  /* 0x8000000022222812 */ /* 0x000fc800078efcff */
[----:B------:R-:W-:-:S04]  /*17ea50*/  LOP3.LUT R34, R34, 0xbfffffff, RZ, 0xc0, !PT ;  /* 0xbfffffff22227812 */ /* 0x000fc800078ec0ff */
[----:B------:R-:W-:-:S04]  /*17ea60*/  @P1 LOP3.LUT R34, R34, 0x40000000, RZ, 0xfc, !PT ;  /* 0x4000000022221812 */ /* 0x000fc800078efcff */
[----:B------:R-:W-:-:S04]  /*17ea70*/  LOP3.LUT R34, R34, 0xdfffffff, RZ, 0xc0, !PT ;  /* 0xdfffffff22227812 */ /* 0x000fc800078ec0ff */
[----:B------:R-:W-:Y:S02]  /*17ea80*/  @P0 LOP3.LUT R34, R34, 0x20000000, RZ, 0xfc, !PT ;  /* 0x2000000022220812 */ /* 0x000fe400078efcff */
[----:B------:R-:W-:Y:S02]  /*17ea90*/  ISETP.GE.AND P0, PT, R58, UR11, PT ;  /* 0x0000000b3a007c0c */ /* 0x000fe4000bf06270 */
[----:B------:R-:W-:Y:S02]  /*17eaa0*/  @P3 LOP3.LUT R55, R55, 0x1, RZ, 0xfc, !PT ;  /* 0x0000000137373812 */ /* 0x000fe400078efcff */
[----:B------:R-:W-:Y:S02]  /*17eab0*/  LOP3.LUT R34, R34, 0xefffffff, RZ, 0xc0, !PT ;  /* 0xefffffff22227812 */ /* 0x000fe400078ec0ff */
[----:B------:R-:W-:Y:S02]  /*17eac0*/  ISETP.LT.AND P3, PT, R3, UR12, !P0 ;  /* 0x0000000c03007c0c */ /* 0x000fe4000c761270 */
[----:B------:R-:W-:-:S02]  /*17ead0*/  ISETP.LT.AND P2, PT, R2, UR49, !P0 ;  /* 0x0000003102007c0c */ /* 0x000fc4000c741270 */
        /* <DEDUP_REMOVED lines=56> */
[----:B------:R-:W-:Y:S01]  /*17ee60*/  ULDC.64 UR12, c[0x0][0x228] ;  /* 0x00008a00000c7ab9 */ /* 0x000fe20000000a00 */
[----:B------:R-:W-:Y:S01]  /*17ee70*/  LOP3.LUT R37, R37, 0x7fffffff, RZ, 0xc0, !PT ;  /* 0x7fffffff25257812 */ /* 0x000fe200078ec0ff */
[----:B------:R-:W-:-:S05]  /*17ee80*/  ULDC UR6, c[0x0][0x228] ;  /* 0x00008a0000067ab9 */ /* 0x000fca0000000800 */
[----:B------:R-:W-:Y:S01]  /*17ee90*/  @P3 LOP3.LUT R34, R34, 0x10000, RZ, 0xfc, !PT ;  /* 0x0001000022223812 */ /* 0x000fe200078efcff */
[----:B------:R-:W-:-:S03]  /*17eea0*/  ULDC UR36, c[0x0][0x228] ;  /* 0x00008a0000247ab9 */ /* 0x000fc60000000800 */
        /* <DEDUP_REMOVED lines=15> */
[----:B------:R-:W-:-:S06]  /*17efa0*/  ULDC UR12, c[0x0][0x228] ;  /* 0x00008a00000c7ab9 */ /* 0x000fcc0000000800 */
[----:B------:R-:W-:Y:S01]  /*17efb0*/  @P3 LOP3.LUT R34, R34, 0x1000, RZ, 0xfc, !PT ;  /* 0x0000100022223812 */ /* 0x000fe200078efcff */
[----:B------:R-:W-:Y:S01]  /*17efc0*/  ULDC UR23, c[0x0][0x228] ;  /* 0x00008a0000177ab9 */ /* 0x000fe20000000800 */
[----:B------:R-:W-:Y:S02]  /*17efd0*/  ULDC UR22, c[0x0][0x228] ;  /* 0x00008a0000167ab9 */ /* 0x000fe40000000800 */
        /* <DEDUP_REMOVED lines=44> */
[----:B------:R-:W-:Y:S01]  /*17f2a0*/  ISETP.GE.AND P0, PT, R58, UR13, PT ;  /* 0x0000000d3a007c0c */ /* 0x000fe2000bf06270 */
[----:B------:R-:W-:Y:S01]  /*17f2b0*/  VIADD R58, R4, 0x7d ;  /* 0x0000007d043a7836 */ /* 0x000fe20000000000 */
[----:B------:R-:W-:Y:S02]  /*17f2c0*/  ULDC UR13, c[0x0][0x228] ;  /* 0x00008a00000d7ab9 */ /* 0x000fe40000000800 */
[----:B------:R-:W-:Y:S02]  /*17f2d0*/  ISETP.LT.AND P2, PT, R2, UR26, !P0 ;  /* 0x0000001a02007c0c */ /* 0x000fe4000c741270 */
[----:B------:R-:W-:Y:S02]  /*17f2e0*/  ISETP.LT.AND P1, PT, R6, UR28, !P0 ;  /* 0x0000001c06007c0c */ /* 0x000fe4000c721270 */
[----:B------:R-:W-:-:S02]  /*17f2f0*/  ISETP.LT.AND P3, PT, R3, UR30, !P0 ;  /* 0x0000001e03007c0c */ /* 0x000fc4000c761270 */
[----:B------:R-:W-:Y:S02]  /*17f300*/  ISETP.LT.AND P0, PT, R5, UR29, !P0 ;  /* 0x0000001d05007c0c */ /* 0x000fe4000c701270 */
[----:B------:R-:W-:Y:S01]  /*17f310*/  LOP3.LUT R34, R34, 0xfffffffe, RZ, 0xc0, !PT ;  /* 0xfffffffe22227812 */ /* 0x000fe200078ec0ff */
[----:B------:R-:W-:Y:S01]  /*17f320*/  ULDC.64 UR28, c[0x0][0x228] ;  /* 0x00008a00001c7ab9 */ /* 0x000fe20000000a00 */
[----:B------:R-:W-:-:S03]  /*17f330*/  ULDC UR26, c[0x0][0x228] ;  /* 0x00008a00001a7ab9 */ /* 0x000fc60000000800 */
        /* <DEDUP_REMOVED lines=159> */
[----:B------:R-:W-:Y:S01]  /*17fd30*/  LOP3.LUT R39, R39, 0x7fffffff, RZ, 0xc0, !PT ;  /* 0x7fffffff27277812 */ /* 0x000fe200078ec0ff */
[----:B------:R-:W-:Y:S01]  /*17fd40*/  ULDC UR45, c[0x0][0x228] ;  /* 0x00008a00002d7ab9 */ /* 0x000fe20000000800 */
        /* <DEDUP_REMOVED lines=99> */
[----:B------:R-:W-:-:S04]  /*180380*/  ISETP.GE.AND P0, PT, R58, UR35, PT ;  /* 0x000000233a007c0c */ /* 0x000fc8000bf06270 */
[----:B------:R-:W-:Y:S02]  /*180390*/  ISETP.LT.AND P3, PT, R3, UR32, !P0 ;  /* 0x0000002003007c0c */ /* 0x000fe4000c761270 */
[----:B------:R-:W-:Y:S02]  /*1803a0*/  ISETP.LT.AND P2, PT, R2, UR36, !P0 ;  /* 0x0000002402007c0c */ /* 0x000fe4000c741270 */
[----:B------:R-:W-:Y:S02]  /*1803b0*/  LOP3.LUT R36, R36, 0xffffffef, RZ, 0xc0, !PT ;  /* 0xffffffef24247812 */ /* 0x000fe400078ec0ff */
[----:B------:R-:W-:-:S07]  /*1803c0*/  ISETP.LT.AND P1, PT, R6, UR23, !P0 ;  /* 0x0000001706007c0c */ /* 0x000fce000c721270 */
[----:B------:R-:W-:-:S04]  /*1803d0*/  @P3 LOP3.LUT R36, R36, 0x10, RZ, 0xfc, !PT ;  /* 0x0000001024243812 */ /* 0x000fc800078efcff */
[----:B------:R-:W-:Y:S02]  /*1803e0*/  LOP3.LUT R36, R36, 0xfffffff7, RZ, 0xc0, !PT ;  /* 0xfffffff724247812 */ /* 0x000fe400078ec0ff */
[----:B------:R-:W-:Y:S01]  /*1803f0*/  ISETP.LT.AND P0, PT, R5, UR22, !P0 ;  /* 0x0000001605007c0c */ /* 0x000fe2000c701270 */
[----:B------:R-:W-:Y:S01]  /*180400*/  VIADD R58, R4, 0x6e ;  /* 0x0000006e043a7836 */ /* 0x000fe20000000000 */
        /* <DEDUP_REMOVED lines=16> */
[----:B------:R-:W-:Y:S01]  /*180510*/  ULDC UR27, c[0x0][0x228] ;  /* 0x00008a00001b7ab9 */ /* 0x000fe20000000800 */
[----:B------:R-:W-:Y:S01]  /*180520*/  ULDC UR22, c[0x0][0x228] ;  /* 0x00008a0000167ab9 */ /* 0x000fe20000000800 */
        /* <DEDUP_REMOVED lines=82> */
[C---:B------:R-:W-:Y:S01]  /*180a50*/  VIADD R58, R4.reuse, 0x68 ;  /* 0x00000068043a7836 */ /* 0x040fe20000000000 */
[----:B------:R-:W-:Y:S01]  /*180a60*/  ULDC.64 UR30, c[0x0][0x228] ;  /* 0x00008a00001e7ab9 */ /* 0x000fe20000000a00 */
[----:B------:R-:W-:Y:S01]  /*180a70*/  VIADD R59, R4, 0x56 ;  /* 0x00000056043b7836 */ /* 0x000fe20000000000 */
[----:B------:R-:W-:Y:S01]  /*180a80*/  LOP3.LUT R40, R40, 0x7fffffff, RZ, 0xc0, !PT ;  /* 0x7fffffff28287812 */ /* 0x000fe200078ec0ff */
[----:B------:R-:W-:-:S02]  /*180a90*/  VIADD R60, R4, 0x55 ;  /* 0x00000055043c7836 */ /* 0x000fc40000000000 */
[----:B------:R-:W-:Y:S01]  /*180aa0*/  VIADD R61, R4, 0x54 ;  /* 0x00000054043d7836 */ /* 0x000fe20000000000 */
[----:B------:R-:W-:Y:S01]  /*180ab0*/  ULDC UR28, c[0x0][0x228] ;  /* 0x00008a00001c7ab9 */ /* 0x000fe20000000800 */
        /* <DEDUP_REMOVED lines=38> */
[----:B------:R-:W-:Y:S02]  /*180d20*/  ULDC.64 UR36, c[0x0][0x228] ;  /* 0x00008a0000247ab9 */ /* 0x000fe40000000a00 */
        /* <DEDUP_REMOVED lines=17> */
[----:B------:R-:W-:Y:S01]  /*180e40*/  ULDC UR25, c[0x0][0x228] ;  /* 0x00008a0000197ab9 */ /* 0x000fe20000000800 */
[C---:B------:R-:W-:Y:S02]  /*180e50*/  VIADD R0, R4.reuse, 0x53 ;  /* 0x0000005304007836 */ /* 0x040fe40000000000 */
[C---:B------:R-:W-:Y:S02]  /*180e60*/  VIADD R46, R4.reuse, 0x52 ;  /* 0x00000052042e7836 */ /* 0x040fe40000000000 */
[----:B------:R-:W-:Y:S01]  /*180e70*/  VIADD R47, R4, 0x51 ;  /* 0x00000051042f7836 */ /* 0x000fe20000000000 */
        /* <DEDUP_REMOVED lines=12> */
[C---:B------:R-:W-:Y:S01]  /*180f40*/  VIADD R58, R4.reuse, 0x64 ;  /* 0x00000064043a7836 */ /* 0x040fe20000000000 */
[----:B------:R-:W-:Y:S01]  /*180f50*/  ULDC.64 UR30, c[0x0][0x228] ;  /* 0x00008a00001e7ab9 */ /* 0x000fe20000000a00 */
[----:B------:R-:W-:Y:S01]  /*180f60*/  VIADD R48, R4, 0x50 ;  /* 0x0000005004307836 */ /* 0x000fe20000000000 */
[----:B------:R-:W-:-:S05]  /*180f70*/  ULDC UR8, c[0x0][0x228] ;  /* 0x00008a0000087ab9 */ /* 0x000fca0000000800 */
[----:B------:R-:W-:Y:S01]  /*180f80*/  @P3 LOP3.LUT R38, R38, 0x10000000, RZ, 0xfc, !PT ;  /* 0x1000000026263812 */ /* 0x000fe200078efcff */
[----:B------:R-:W-:-:S03]  /*180f90*/  ULDC.64 UR34, c[0x0][0x228] ;  /* 0x00008a0000227ab9 */ /* 0x000fc60000000a00 */
[----:B------:R-:W-:Y:S02]  /*180fa0*/  LOP3.LUT R38, R38, 0xf7ffffff, RZ, 0xc0, !PT ;  /* 0xf7ffffff26267812 */ /* 0x000fe400078ec0ff */
[----:B------:R-:W-:Y:S01]  /*180fb0*/  ISETP.LT.AND P0, PT, R5, UR61, !P0 ;  /* 0x0000003d05007c0c */ /* 0x000fe2000c701270 */
        /* <DEDUP_REMOVED lines=16> */
[----:B------:R-:W-:Y:S01]  /*1810c0*/  VIADD R41, R4, 0x4e ;  /* 0x0000004e04297836 */ /* 0x000fe20000000000 */
        /* <DEDUP_REMOVED lines=33> */
[----:B------:R-:W-:Y:S01]  /*1812e0*/  ULDC UR9, c[0x0][0x228] ;  /* 0x00008a0000097ab9 */ /* 0x000fe20000000800 */
[----:B------:R-:W-:-:S02]  /*1812f0*/  VIADD R49, R4, 0x4d ;  /* 0x0000004d04317836 */ /* 0x000fc40000000000 */
[C---:B------:R-:W-:Y:S02]  /*181300*/  VIADD R54, R4.reuse, 0x4c ;  /* 0x0000004c04367836 */ /* 0x040fe40000000000 */
[C---:B------:R-:W-:Y:S02]  /*181310*/  VIADD R56, R4.reuse, 0x4b ;  /* 0x0000004b04387836 */ /* 0x040fe40000000000 */
[----:B------:R-:W-:Y:S01]  /*181320*/  VIADD R53, R4, 0x4a ;  /* 0x0000004a04357836 */ /* 0x000fe20000000000 */
[----:B------:R-:W-:Y:S01]  /*181330*/  ULDC UR36, c[0x0][0x228] ;  /* 0x00008a0000247ab9 */ /* 0x000fe20000000800 */
[----:B------:R-:W-:Y:S01]  /*181340*/  @P3 LOP3.LUT R38, R38, 0x10000, RZ, 0xfc, !PT ;  /* 0x0001000026263812 */ /* 0x000fe200078efcff */
[----:B------:R-:W-:Y:S01]  /*181350*/  ULDC UR57, c[0x0][0x228] ;  /* 0x00008a0000397ab9 */ /* 0x000fe20000000800 */
[----:B------:R-:W-:Y:S02]  /*181360*/  ULDC UR56, c[0x0][0x228] ;  /* 0x00008a0000387ab9 */ /* 0x000fe40000000800 */
[----:B------:R-:W-:-:S02]  /*181370*/  LOP3.LUT R38, R38, 0xffff7fff, RZ, 0xc0, !PT ;  /* 0xffff7fff26267812 */ /* 0x000fc400078ec0ff */
        /* <DEDUP_REMOVED lines=86> */
[C---:B------:R-:W-:Y:S02]  /*1818e0*/  VIADD R52, R4.reuse, 0x49 ;  /* 0x0000004904347836 */ /* 0x040fe40000000000 */
[----:B------:R-:W-:Y:S01]  /*1818f0*/  VIADD R51, R4, 0x48 ;  /* 0x0000004804337836 */ /* 0x000fe20000000000 */
[----:B------:R-:W-:-:S03]  /*181900*/  ULDC UR34, c[0x0][0x228] ;  /* 0x00008a0000227ab9 */ /* 0x000fc60000000800 */
[----:B------:R-:W-:Y:S01]  /*181910*/  @P3 LOP3.LUT R39, R39, 0x10000000, RZ, 0xfc, !PT ;  /* 0x1000000027273812 */ /* 0x000fe200078efcff */
[----:B------:R-:W-:Y:S01]  /*181920*/  ULDC UR40, c[0x0][0x228] ;  /* 0x00008a0000287ab9 */ /* 0x000fe20000000800 */
[C---:B------:R-:W-:Y:S02]  /*181930*/  VIADD R50, R4.reuse, 0x47 ;  /* 0x0000004704327836 */ /* 0x040fe40000000000 */
[C---:B------:R-:W-:Y:S01]  /*181940*/  VIADD R42, R4.reuse, 0x46 ;  /* 0x00000046042a7836 */ /* 0x040fe20000000000 */
[----:B------:R-:W-:Y:S02]  /*181950*/  LOP3.LUT R39, R39, 0xf7ffffff, RZ, 0xc0, !PT ;  /* 0xf7ffffff27277812 */ /* 0x000fe400078ec0ff */
[----:B------:R-:W-:Y:S01]  /*181960*/  ISETP.LT.AND P0, PT, R5, UR42, !P0 ;  /* 0x0000002a05007c0c */ /* 0x000fe2000c701270 */
[C---:B------:R-:W-:Y:S02]  /*181970*/  VIADD R33, R4.reuse, 0x45 ;  /* 0x0000004504217836 */ /* 0x040fe40000000000 */
[C---:B------:R-:W-:Y:S01]  /*181980*/  VIADD R32, R4.reuse, 0x44 ;  /* 0x0000004404207836 */ /* 0x040fe20000000000 */
[----:B------:R-:W-:Y:S01]  /*181990*/  @P2 LOP3.LUT R39, R39, 0x8000000, RZ, 0xfc, !PT ;  /* 0x0800000027272812 */ /* 0x000fe200078efcff */
[----:B------:R-:W-:-:S02]  /*1819a0*/  VIADD R31, R4, 0x43 ;  /* 0x00000043041f7836 */ /* 0x000fc40000000000 */
[C---:B------:R-:W-:Y:S02]  /*1819b0*/  VIADD R30, R4.reuse, 0x42 ;  /* 0x00000042041e7836 */ /* 0x040fe40000000000 */
[C---:B------:R-:W-:Y:S01]  /*1819c0*/  VIADD R29, R4.reuse, 0x41 ;  /* 0x00000041041d7836 */ /* 0x040fe20000000000 */
[----:B------:R-:W-:Y:S01]  /*1819d0*/  LOP3.LUT R39, R39, 0xfbffffff, RZ, 0xc0, !PT ;  /* 0xfbffffff27277812 */ /* 0x000fe200078ec0ff */
[C---:B------:R-:W-:Y:S02]  /*1819e0*/  VIADD R28, R4.reuse, 0x40 ;  /* 0x00000040041c7836 */ /* 0x040fe40000000000 */
[C---:B------:R-:W-:Y:S02]  /*1819f0*/  VIADD R27, R4.reuse, 0x3f ;  /* 0x0000003f041b7836 */ /* 0x040fe40000000000 */
[C---:B------:R-:W-:Y:S01]  /*181a00*/  VIADD R43, R4.reuse, 0x3e ;  /* 0x0000003e042b7836 */ /* 0x040fe20000000000 */
[----:B------:R-:W-:Y:S01]  /*181a10*/  @P1 LOP3.LUT R39, R39, 0x4000000, RZ, 0xfc, !PT ;  /* 0x0400000027271812 */ /* 0x000fe200078efcff */
[----:B------:R-:W-:Y:S01]  /*181a20*/  VIADD R26, R4, 0x3d ;  /* 0x0000003d041a7836 */ /* 0x000fe20000000000 */
[----:B------:R-:W-:Y:S01]  /*181a30*/  ULDC UR41, c[0x0][0x228] ;  /* 0x00008a0000297ab9 */ /* 0x000fe20000000800 */
[----:B------:R-:W-:Y:S01]  /*181a40*/  ULDC UR42, c[0x0][0x228] ;  /* 0x00008a00002a7ab9 */ /* 0x000fe20000000800 */
        /* <DEDUP_REMOVED lines=91> */
[----:B------:R-:W-:-:S03]  /*182000*/  ULDC.64 UR6, c[0x0][0x228] ;  /* 0x00008a0000067ab9 */ /* 0x000fc60000000a00 */
[----:B------:R-:W-:Y:S02]  /*182010*/  ISETP.LT.AND P1, PT, R3, UR32, !P0 ;  /* 0x0000002003007c0c */ /* 0x000fe4000c721270 */
[----:B------:R-:W-:Y:S02]  /*182020*/  ISETP.LT.AND P3, PT, R2, UR47, !P0 ;  /* 0x0000002f02007c0c */ /* 0x000fe4000c761270 */
[----:B------:R-:W-:Y:S02]  /*182030*/  LOP3.LUT R39, R39, 0xffffffef, RZ, 0xc0, !PT ;  /* 0xffffffef27277812 */ /* 0x000fe400078ec0ff */
[----:B------:R-:W-:Y:S01]  /*182040*/  ISETP.LT.AND P2, PT, R6, UR48, !P0 ;  /* 0x0000003006007c0c */ /* 0x000fe2000c741270 */
[----:B------:R-:W-:Y:S01]  /*182050*/  ULDC UR47, c[0x0][0x228] ;  /* 0x00008a00002f7ab9 */ /* 0x000fe20000000800 */
[----:B------:R-:W-:Y:S01]  /*182060*/  ULDC UR48, c[0x0][0x228] ;  /* 0x00008a0000307ab9 */ /* 0x000fe20000000800 */
[C---:B------:R-:W-:Y:S02]  /*182070*/  VIADD R25, R4.reuse, 0x3c ;  /* 0x0000003c04197836 */ /* 0x040fe40000000000 */
[----:B------:R-:W-:Y:S01]  /*182080*/  VIADD R24, R4, 0x3b ;  /* 0x0000003b04187836 */ /* 0x000fe20000000000 */
[----:B------:R-:W-:Y:S01]  /*182090*/  ULDC UR32, c[0x0][0x228] ;  /* 0x00008a0000207ab9 */ /* 0x000fe20000000800 */
[----:B------:R-:W-:-:S04]  /*1820a0*/  @P1 LOP3.LUT R39, R39, 0x10, RZ, 0xfc, !PT ;  /* 0x0000001027271812 */ /* 0x000fc800078efcff */
[----:B------:R-:W-:Y:S02]  /*1820b0*/  LOP3.LUT R39, R39, 0xfffffff7, RZ, 0xc0, !PT ;  /* 0xfffffff727277812 */ /* 0x000fe400078ec0ff */
[----:B------:R-:W-:Y:S02]  /*1820c0*/  ISETP.LT.AND P1, PT, R5, UR46, !P0 ;  /* 0x0000002e05007c0c */ /* 0x000fe4000c721270 */
[----:B------:R-:W-:Y:S02]  /*1820d0*/  @P3 LOP3.LUT R39, R39, 0x8, RZ, 0xfc, !PT ;  /* 0x0000000827273812 */ /* 0x000fe400078efcff */
[----:B------:R-:W-:Y:S01]  /*1820e0*/  ISETP.GE.AND P0, PT, R59, UR13, PT ;  /* 0x0000000d3b007c0c */ /* 0x000fe2000bf06270 */
[----:B------:R-:W-:Y:S01]  /*1820f0*/  ULDC UR46, c[0x0][0x228] ;  /* 0x00008a00002e7ab9 */ /* 0x000fe20000000800 */
[----:B------:R-:W-:Y:S01]  /*182100*/  ULDC.64 UR12, c[0x0][0x228] ;  /* 0x00008a00000c7ab9 */ /* 0x000fe20000000a00 */
[----:B------:R-:W-:-:S04]  /*182110*/  LOP3.LUT R39, R39, 0xfffffffb, RZ, 0xc0, !PT ;  /* 0xfffffffb27277812 */ /* 0x000fc800078ec0ff */
[----:B------:R-:W-:Y:S02]  /*182120*/  @P2 LOP3.LUT R39, R39, 0x4, RZ, 0xfc, !PT ;  /* 0x0000000427272812 */ /* 0x000fe400078efcff */
[----:B------:R-:W-:Y:S02]  /*182130*/  ISETP.LT.AND P2, PT, R2, UR47, !P0 ;  /* 0x0000002f02007c0c */ /* 0x000fe4000c741270 */
[----:B------:R-:W-:Y:S01]  /*182140*/  ISETP.LT.AND P3, PT, R3, UR6, !P0 ;  /* 0x0000000603007c0c */ /* 0x000fe2000c761270 */
[----:B------:R-:W-:Y:S01]  /*182150*/  ULDC UR47, c[0x0][0x228] ;  /* 0x00008a00002f7ab9 */ /* 0x000fe20000000800 */
[----:B------:R-:W-:-:S04]  /*182160*/  LOP3.LUT R39, R39, 0xfffffffd, RZ, 0xc0, !PT ;  /* 0xfffffffd27277812 */ /* 0x000fc800078ec0ff */
[----:B------:R-:W-:Y:S02]  /*182170*/  @P1 LOP3.LUT R39, R39, 0x2, RZ, 0xfc, !PT ;  /* 0x0000000227271812 */ /* 0x000fe400078efcff */
[----:B------:R-:W-:Y:S02]  /*182180*/  ISETP.LT.AND P1, PT, R6, UR48, !P0 ;  /* 0x0000003006007c0c */ /* 0x000fe4000c721270 */
[----:B------:R-:W-:Y:S01]  /*182190*/  ISETP.LT.AND P0, PT, R5, UR46, !P0 ;  /* 0x0000002e05007c0c */ /* 0x000fe2000c701270 */
[----:B------:R-:W-:Y:S01]  /*1821a0*/  ULDC UR48, c[0x0][0x228] ;  /* 0x00008a0000307ab9 */ /* 0x000fe20000000800 */
[----:B------:R-:W-:Y:S02]  /*1821b0*/  @P2 LOP3.LUT R40, R40, 0x80000000, RZ, 0xfc, !PT ;  /* 0x8000000028282812 */ /* 0x000fe400078efcff */
[----:B------:R-:W-:Y:S01]  /*1821c0*/  LOP3.LUT R39, R39, 0xfffffffe, RZ, 0xc0, !PT ;  /* 0xfffffffe27277812 */ /* 0x000fe200078ec0ff */
[----:B------:R-:W-:Y:S01]  /*1821d0*/  ULDC UR46, c[0x0][0x228] ;  /* 0x00008a00002e7ab9 */ /* 0x000fe20000000800 */
[----:B------:R-:W-:-:S05]  /*1821e0*/  LOP3.LUT R40, R40, 0xbfffffff, RZ, 0xc0, !PT ;  /* 0xbfffffff28287812 */ /* 0x000fca00078ec0ff */
[----:B------:R-:W-:-:S04]  /*1821f0*/  @P1 LOP3.LUT R40, R40, 0x40000000, RZ, 0xfc, !PT ;  /* 0x4000000028281812 */ /* 0x000fc800078efcff */
[----:B------:R-:W-:-:S04]  /*182200*/  LOP3.LUT R40, R40, 0xdfffffff, RZ, 0xc0, !PT ;  /* 0xdfffffff28287812 */ /* 0x000fc800078ec0ff */
[----:B------:R-:W-:Y:S02]  /*182210*/  @P0 LOP3.LUT R40, R40, 0x20000000, RZ, 0xfc, !PT ;  /* 0x2000000028280812 */ /* 0x000fe400078efcff */
[----:B------:R-:W-:Y:S02]  /*182220*/  ISETP.GE.AND P0, PT, R60, UR31, PT ;  /* 0x0000001f3c007c0c */ /* 0x000fe4000bf06270 */
[----:B------:R-:W-:Y:S01]  /*182230*/  @P3 LOP3.LUT R39, R39, 0x1, RZ, 0xfc, !PT ;  /* 0x0000000127273812 */ /* 0x000fe200078efcff */
[----:B------:R-:W-:Y:S01]  /*182240*/  ULDC.64 UR30, c[0x0][0x228] ;  /* 0x00008a00001e7ab9 */ /* 0x000fe20000000a00 */
[----:B------:R-:W-:Y:S02]  /*182250*/  ISETP.LT.AND P1, PT, R3, UR12, !P0 ;  /* 0x0000000c03007c0c */ /* 0x000fe4000c721270 */
[----:B------:R-:W-:Y:S02]  /*182260*/  ISETP.LT.AND P3, PT, R2, UR47, !P0 ;  /* 0x0000002f02007c0c */ /* 0x000fe4000c761270 */
[----:B------:R-:W-:-:S02]  /*182270*/  LOP3.LUT R40, R40, 0xefffffff, RZ, 0xc0, !PT ;  /* 0xefffffff28287812 */ /* 0x000fc400078ec0ff */
[----:B------:R-:W-:Y:S01]  /*182280*/  ISETP.LT.AND P2, PT, R6, UR48, !P0 ;  /* 0x0000003006007c0c */ /* 0x000fe2000c741270 */
[----:B------:R-:W-:Y:S01]  /*182290*/  ULDC UR47, c[0x0][0x228] ;  /* 0x00008a00002f7ab9 */ /* 0x000fe20000000800 */
[----:B------:R-:W-:-:S05]  /*1822a0*/  ULDC UR48, c[0x0][0x228] ;  /* 0x00008a0000307ab9 */ /* 0x000fca0000000800 */
[----:B------:R-:W-:-:S04]  /*1822b0*/  @P1 LOP3.LUT R40, R40, 0x10000000, RZ, 0xfc, !PT ;  /* 0x1000000028281812 */ /* 0x000fc800078efcff */
[----:B------:R-:W-:Y:S02]  /*1822c0*/  LOP3.LUT R40, R40, 0xf7ffffff, RZ, 0xc0, !PT ;  /* 0xf7ffffff28287812 */ /* 0x000fe400078ec0ff */
[----:B------:R-:W-:Y:S02]  /*1822d0*/  ISETP.LT.AND P1, PT, R5, UR46, !P0 ;  /* 0x0000002e05007c0c */ /* 0x000fe4000c721270 */
[----:B------:R-:W-:Y:S02]  /*1822e0*/  @P3 LOP3.LUT R40, R40, 0x8000000, RZ, 0xfc, !PT ;  /* 0x0800000028283812 */ /* 0x000fe400078efcff */
[----:B------:R-:W-:Y:S01]  /*1822f0*/  ISETP.GE.AND P0, PT, R61, UR33, PT ;  /* 0x000000213d007c0c */ /* 0x000fe2000bf06270 */
[----:B------:R-:W-:Y:S01]  /*182300*/  ULDC UR46, c[0x0][0x228] ;  /* 0x00008a00002e7ab9 */ /* 0x000fe20000000800 */
[----:B------:R-:W-:Y:S01]  /*182310*/  ULDC UR33, c[0x0][0x228] ;  /* 0x00008a0000217ab9 */ /* 0x000fe20000000800 */
[----:B------:R-:W-:Y:S02]  /*182320*/  LOP3.LUT R40, R40, 0xfbffffff, RZ, 0xc0, !PT ;  /* 0xfbffffff28287812 */ /* 0x000fe400078ec0ff */
[----:B------:R-:W-:Y:S01]  /*182330*/  ISETP.LT.AND P3, PT, R3, UR30, !P0 ;  /* 0x0000001e03007c0c */ /* 0x000fe2000c761270 */
[----:B------:R-:W-:Y:S01]  /*182340*/  ULDC UR30, c[0x0][0x228] ;  /* 0x00008a00001e7ab9 */ /* 0x000fe20000000800 */
[----:B------:R-:W-:-:S04]  /*182350*/  @P2 LOP3.LUT R40, R40, 0x4000000, RZ, 0xfc, !PT ;  /* 0x0400000028282812 */ /* 0x000fc800078efcff */
[----:B------:R-:W-:Y:S02]  /*182360*/  LOP3.LUT R40, R40, 0xfdffffff, RZ, 0xc0, !PT ;  /* 0xfdffffff28287812 */ /* 0x000fe400078ec0ff */
[----:B------:R-:W-:Y:S01]  /*182370*/  ISETP.LT.AND P2, PT, R2, UR25, !P0 ;  /* 0x0000001902007c0c */ /* 0x000fe2000c741270 */
[----:B------:R-:W-:Y:S01]  /*182380*/  VIADD R23, R4, 0x3a ;  /* 0x0000003a04177836 */ /* 0x000fe20000000000 */
[----:B------:R-:W-:Y:S01]  /*182390*/  ULDC UR25, c[0x0][0x228] ;  /* 0x00008a0000197ab9 */ /* 0x000fe20000000800 */
[----:B------:R-:W-:-:S04]  /*1823a0*/  @P1 LOP3.LUT R40, R40, 0x2000000, RZ, 0xfc, !PT ;  /* 0x0200000028281812 */ /* 0x000fc800078efcff */
[----:B------:R-:W-:Y:S02]  /*1823b0*/  LOP3.LUT R40, R40, 0xfeffffff, RZ, 0xc0, !PT ;  /* 0xfeffffff28287812 */ /* 0x000fe400078ec0ff */
[----:B------:R-:W-:Y:S02]  /*1823c0*/  ISETP.LT.AND P1, PT, R6, UR28, !P0 ;  /* 0x0000001c06007c0c */ /* 0x000fe4000c721270 */
[----:B------:R-:W-:-:S04]  /*1823d0*/  @P3 LOP3.LUT R40, R40, 0x1000000, RZ, 0xfc, !PT ;  /* 0x0100000028283812 */ /* 0x000fc800078efcff */
        /* <DEDUP_REMOVED lines=9> */
[----:B------:R-:W-:Y:S01]  /*182470*/  ULDC.64 UR6, c[0x0][0x228] ;  /* 0x00008a0000067ab9 */ /* 0x000fe20000000a00 */
[----:B------:R-:W2:Y:S02]  /*182480*/  LDL.LU R0, [R1+0x6a4c] ;  /* 0x006a4c0001007983 */ /* 0x000ea40000300800 */
[----:B------:R-:W-:Y:S02]  /*182490*/  ISETP.LT.AND P1, PT, R3, UR28, !P0 ;  /* 0x0000001c03007c0c */ /* 0x000fe4000c721270 */
[----:B------:R-:W-:Y:S02]  /*1824a0*/  ISETP.LT.AND P3, PT, R2, UR45, !P0 ;  /* 0x0000002d02007c0c */ /* 0x000fe4000c761270 */
[----:B------:R-:W-:-:S02]  /*1824b0*/  LOP3.LUT R40, R40, 0xffefffff, RZ, 0xc0, !PT ;  /* 0xffefffff28287812 */ /* 0x000fc400078ec0ff */
[----:B------:R-:W-:Y:S01]  /*1824c0*/  ISETP.LT.AND P2, PT, R6, UR44, !P0 ;  /* 0x0000002c06007c0c */ /* 0x000fe2000c741270 */
[----:B------:R-:W-:Y:S01]  /*1824d0*/  ULDC UR45, c[0x0][0x228] ;  /* 0x00008a00002d7ab9 */ /* 0x000fe20000000800 */
[----:B------:R-:W-:Y:S01]  /*1824e0*/  ULDC UR44, c[0x0][0x228] ;  /* 0x00008a00002c7ab9 */ /* 0x000fe20000000800 */
[----:B------:R-:W-:-:S04]  /*1824f0*/  ULDC UR28, c[0x0][0x228] ;  /* 0x00008a00001c7ab9 */ /* 0x000fc80000000800 */
[----:B------:R-:W-:-:S04]  /*182500*/  @P1 LOP3.LUT R40, R40, 0x100000, RZ, 0xfc, !PT ;  /* 0x0010000028281812 */ /* 0x000fc800078efcff */
[----:B------:R-:W-:Y:S02]  /*182510*/  LOP3.LUT R40, R40, 0xfff7ffff, RZ, 0xc0, !PT ;  /* 0xfff7ffff28287812 */ /* 0x000fe400078ec0ff */
[----:B------:R-:W-:Y:S02]  /*182520*/  ISETP.LT.AND P1, PT, R5, UR43, !P0 ;  /* 0x0000002b05007c0c */ /* 0x000fe4000c721270 */
[----:B------:R-:W-:Y:S01]  /*182530*/  @P3 LOP3.LUT R40, R40, 0x80000, RZ, 0xfc, !PT ;  /* 0x0008000028283812 */ /* 0x000fe200078efcff */
[----:B------:R-:W-:-:S03]  /*182540*/  ULDC UR43, c[0x0][0x228] ;  /* 0x00008a00002b7ab9 */ /* 0x000fc60000000800 */
[----:B------:R-:W-:-:S04]  /*182550*/  LOP3.LUT R40, R40, 0xfffbffff, RZ, 0xc0, !PT ;  /* 0xfffbffff28287812 */ /* 0x000fc800078ec0ff */
[----:B------:R-:W-:Y:S02]  /*182560*/  @P2 LOP3.LUT R40, R40, 0x40000, RZ, 0xfc, !PT ;  /* 0x0004000028282812 */ /* 0x000fe400078efcff */
[----:B------:R-:W-:Y:S01]  /*182570*/  ISETP.GE.AND P0, PT, R46, UR13, PT ;  /* 0x0000000d2e007c0c */ /* 0x000fe2000bf06270 */
[----:B------:R-:W-:Y:S01]  /*182580*/  ULDC.64 UR12, c[0x0][0x228] ;  /* 0x00008a00000c7ab9 */ /* 0x000fe20000000a00 */
[----:B------:R-:W3:Y:S01]  /*182590*/  LDL.LU R46, [R1+0x6a48] ;  /* 0x006a4800012e7983 */ /* 0x000ee20000300800 */
[----:B------:R-:W-:-:S04]  /*1825a0*/  LOP3.LUT R40, R40, 0xfffdffff, RZ, 0xc0, !PT ;  /* 0xfffdffff28287812 */ /* 0x000fc800078ec0ff */
[----:B------:R-:W-:Y:S02]  /*1825b0*/  @P1 LOP3.LUT R40, R40, 0x20000, RZ, 0xfc, !PT ;  /* 0x0002000028281812 */ /* 0x000fe400078efcff */
[----:B------:R-:W-:Y:S02]  /*1825c0*/  ISETP.LT.AND P1, PT, R3, UR6, !P0 ;  /* 0x0000000603007c0c */ /* 0x000fe4000c721270 */
[----:B------:R-:W-:Y:S02]  /*1825d0*/  ISETP.LT.AND P3, PT, R2, UR45, !P0 ;  /* 0x0000002d02007c0c */ /* 0x000fe4000c761270 */
[----:B------:R-:W-:Y:S02]  /*1825e0*/  ISETP.LT.AND P2, PT, R6, UR44, !P0 ;  /* 0x0000002c06007c0c */ /* 0x000fe4000c741270 */
[----:B------:R-:W-:Y:S01]  /*1825f0*/  LOP3.LUT R40, R40, 0xfffeffff, RZ, 0xc0, !PT ;  /* 0xfffeffff28287812 */ /* 0x000fe200078ec0ff */
[----:B------:R-:W-:Y:S01]  /*182600*/  ULDC UR44, c[0x0][0x228] ;  /* 0x00008a00002c7ab9 */ /* 0x000fe20000000800 */
[----:B------:R-:W-:-:S05]  /*182610*/  ULDC UR45, c[0x0][0x228] ;  /* 0x00008a00002d7ab9 */ /* 0x000fca0000000800 */
        /* <DEDUP_REMOVED lines=8> */
[----:B------:R-:W-:Y:S01]  /*1826a0*/  ULDC UR31, c[0x0][0x228] ;  /* 0x00008a00001f7ab9 */ /* 0x000fe20000000800 */
[----:B------:R-:W4:Y:S01]  /*1826b0*/  LDL.LU R47, [R1+0x6a44] ;  /* 0x006a4400012f7983 */ /* 0x000f220000300800 */
[----:B------:R-:W-:-:S04]  /*1826c0*/  LOP3.LUT R40, R40, 0xffffdfff, RZ, 0xc0, !PT ;  /* 0xffffdfff28287812 */ /* 0x000fc800078ec0ff */
[----:B------:R-:W-:Y:S02]  /*1826d0*/  @P1 LOP3.LUT R40, R40, 0x2000, RZ, 0xfc, !PT ;  /* 0x0000200028281812 */ /* 0x000fe400078efcff */
[----:B------:R-:W-:Y:S02]  /*1826e0*/  ISETP.LT.AND P1, PT, R3, UR12, !P0 ;  /* 0x0000000c03007c0c */ /* 0x000fe4000c721270 */
[----:B------:R-:W-:Y:S02]  /*1826f0*/  ISETP.LT.AND P3, PT, R2, UR11, !P0 ;  /* 0x0000000b02007c0c */ /* 0x000fe4000c761270 */
[----:B------:R-:W-:Y:S02]  /*182700*/  LOP3.LUT R40, R40, 0xffffefff, RZ, 0xc0, !PT ;  /* 0xffffefff28287812 */ /* 0x000fe400078ec0ff */
[----:B------:R-:W-:Y:S01]  /*182710*/  ISETP.LT.AND P2, PT, R6, UR10, !P0 ;  /* 0x0000000a06007c0c */ /* 0x000fe2000c741270 */
[----:B------:R-:W-:-:S06]  /*182720*/  ULDC.64 UR10, c[0x0][0x228] ;  /* 0x00008a00000a7ab9 */ /* 0x000fcc0000000a00 */
[----:B------:R-:W-:-:S04]  /*182730*/  @P1 LOP3.LUT R40, R40, 0x1000, RZ, 0xfc, !PT ;  /* 0x0000100028281812 */ /* 0x000fc800078efcff */
[----:B------:R-:W-:Y:S02]  /*182740*/  LOP3.LUT R40, R40, 0xfffff7ff, RZ, 0xc0, !PT ;  /* 0xfffff7ff28287812 */ /* 0x000fe400078ec0ff */
[----:B------:R-:W-:Y:S02]  /*182750*/  ISETP.LT.AND P1, PT, R5, UR24, !P0 ;  /* 0x0000001805007c0c */ /* 0x000fe4000c721270 */
[----:B------:R-:W-:Y:S02]  /*182760*/  @P3 LOP3.LUT R40, R40, 0x800, RZ, 0xfc, !PT ;  /* 0x0000080028283812 */ /* 0x000fe400078efcff */
[----:B------:R-:W-:Y:S01]  /*182770*/  ISETP.GE.AND P0, PT, R48, UR29, PT ;  /* 0x0000001d30007c0c */ /* 0x000fe2000bf06270 */
[----:B------:R-:W-:Y:S01]  /*182780*/  ULDC UR29, c[0x0][0x228] ;  /* 0x00008a00001d7ab9 */ /* 0x000fe20000000800 */
[----:B------:R-:W4:Y:S01]  /*182790*/  LDL.LU R48, [R1+0x6a40] ;  /* 0x006a400001307983 */ /* 0x000f220000300800 */
[----:B------:R-:W-:Y:S02]  /*1827a0*/  LOP3.LUT R40, R40, 0xfffffbff, RZ, 0xc0, !PT ;  /* 0xfffffbff28287812 */ /* 0x000fe400078ec0ff */
[----:B------:R-:W-:Y:S01]  /*1827b0*/  ISETP.LT.AND P3, PT, R3, UR10, !P0 ;  /* 0x0000000a03007c0c */ /* 0x000fe2000c761270 */
[----:B------:R-:W-:Y:S01]  /*1827c0*/  ULDC UR24, c[0x0][0x228] ;  /* 0x00008a0000187ab9 */ /* 0x000fe20000000800 */
[----:B------:R-:W-:-:S04]  /*1827d0*/  @P2 LOP3.LUT R40, R40, 0x400, RZ, 0xfc, !PT ;  /* 0x0000040028282812 */ /* 0x000fc800078efcff */
[----:B------:R-:W-:Y:S02]  /*1827e0*/  LOP3.LUT R40, R40, 0xfffffdff, RZ, 0xc0, !PT ;  /* 0xfffffdff28287812 */ /* 0x000fe400078ec0ff */
[----:B------:R-:W-:Y:S02]  /*1827f0*/  ISETP.LT.AND P2, PT, R2, UR8, !P0 ;  /* 0x0000000802007c0c */ /* 0x000fe4000c741270 */
[----:B------:R-:W-:-:S04]  /*182800*/  @P1 LOP3.LUT R40, R40, 0x200, RZ, 0xfc, !PT ;  /* 0x0000020028281812 */ /* 0x000fc800078efcff */
[----:B------:R-:W-:Y:S02]  /*182810*/  LOP3.LUT R40, R40, 0xfffffeff, RZ, 0xc0, !PT ;  /* 0xfffffeff28287812 */ /* 0x000fe400078ec0ff */
[----:B------:R-:W-:Y:S02]  /*182820*/  ISETP.LT.AND P1, PT, R6, UR9, !P0 ;  /* 0x0000000906007c0c */ /* 0x000fe4000c721270 */
        /* <DEDUP_REMOVED lines=11> */
[----:B------:R-:W-:Y:S01]  /*1828e0*/  ULDC.64 UR6, c[0x0][0x228] ;  /* 0x00008a0000067ab9 */ /* 0x000fe20000000a00 */
[----:B------:R-:W4:Y:S02]  /*1828f0*/  LDL.LU R57, [R1+0x6a3c] ;  /* 0x006a3c0001397983 */ /* 0x000f240000300800 */
[----:B------:R-:W-:Y:S02]  /*182900*/  ISETP.LT.AND P3, PT, R3, UR8, !P0 ;  /* 0x0000000803007c0c */ /* 0x000fe4000c761270 */
[----:B------:R-:W-:Y:S02]  /*182910*/  ISETP.LT.AND P2, PT, R2, UR40, !P0 ;  /* 0x0000002802007c0c */ /* 0x000fe4000c741270 */
[----:B------:R-:W-:-:S02]  /*182920*/  LOP3.LUT R40, R40, 0xffffffef, RZ, 0xc0, !PT ;  /* 0xffffffef28287812 */ /* 0x000fc400078ec0ff */
[----:B------:R-:W-:Y:S01]  /*182930*/  ISETP.LT.AND P1, PT, R6, UR61, !P0 ;  /* 0x0000003d06007c0c */ /* 0x000fe2000c721270 */
[----:B------:R-:W-:-:S06]  /*182940*/  ULDC UR40, c[0x0][0x228] ;  /* 0x00008a0000287ab9 */ /* 0x000fcc0000000800 */
        /* <DEDUP_REMOVED lines=15> */
[----:B------:R-:W-:-:S02]  /*182a40*/  ISETP.LT.AND P3, PT, R3, UR6, !P0 ;  /* 0x0000000603007c0c */ /* 0x000fc4000c761270 */
[----:B------:R-:W-:Y:S02]  /*182a50*/  ISETP.LT.AND P0, PT, R5, UR57, !P0 ;  /* 0x0000003905007c0c */ /* 0x000fe4000c701270 */
[----:B------:R-:W-:Y:S01]  /*182a60*/  LOP3.LUT R40, R40, 0xfffffffe, RZ, 0xc0, !PT ;  /* 0xfffffffe28287812 */ /* 0x000fe200078ec0ff */
[----:B------:R-:W-:Y:S01]  /*182a70*/  ULDC UR59, c[0x0][0x228] ;  /* 0x00008a00003b7ab9 */ /* 0x000fe20000000800 */
[C---:B------:R-:W-:Y:S02]  /*182a80*/  VIADD R22, R4.reuse, 0x39 ;  /* 0x0000003904167836 */ /* 0x040fe40000000000 */
[C---:B------:R-:W-:Y:S02]  /*182a90*/  VIADD R21, R4.reuse, 0x38 ;  /* 0x0000003804157836 */ /* 0x040fe40000000000 */
[C---:B------:R-:W-:Y:S02]  /*182aa0*/  VIADD R20, R4.reuse, 0x37 ;  /* 0x0000003704147836 */ /* 0x040fe40000000000 */
[----:B------:R-:W-:-:S02]  /*182ab0*/  VIADD R44, R4, 0x36 ;  /* 0x00000036042c7836 */ /* 0x000fc40000000000 */
[C---:B------:R-:W-:Y:S02]  /*182ac0*/  VIADD R19, R4.reuse, 0x35 ;  /* 0x0000003504137836 */ /* 0x040fe40000000000 */
[C---:B------:R-:W-:Y:S02]  /*182ad0*/  VIADD R18, R4.reuse, 0x34 ;  /* 0x0000003404127836 */ /* 0x040fe40000000000 */
[C---:B------:R-:W-:Y:S02]  /*182ae0*/  VIADD R17, R4.reuse, 0x33 ;  /* 0x0000003304117836 */ /* 0x040fe40000000000 */
[C---:B------:R-:W-:Y:S02]  /*182af0*/  VIADD R16, R4.reuse, 0x32 ;  /* 0x0000003204107836 */ /* 0x040fe40000000000 */
[----:B------:R-:W-:Y:S01]  /*182b00*/  VIADD R15, R4, 0x31 ;  /* 0x00000031040f7836 */ /* 0x000fe20000000000 */
[----:B------:R-:W-:Y:S01]  /*182b10*/  @P3 LOP3.LUT R40, R40, 0x1, RZ, 0xfc, !PT ;  /* 0x0000000128283812 */ /* 0x000fe200078efcff */
[----:B------:R-:W-:-:S02]  /*182b20*/  VIADD R14, R4, 0x30 ;  /* 0x00000030040e7836 */ /* 0x000fc40000000000 */
[C---:B------:R-:W-:Y:S02]  /*182b30*/  VIADD R13, R4.reuse, 0x2f ;  /* 0x0000002f040d7836 */ /* 0x040fe40000000000 */
[C---:B------:R-:W-:Y:S02]  /*182b40*/  VIADD R45, R4.reuse, 0x2e ;  /* 0x0000002e042d7836 */ /* 0x040fe40000000000 */
[C---:B------:R-:W-:Y:S02]  /*182b50*/  VIADD R12, R4.reuse, 0x2d ;  /* 0x0000002d040c7836 */ /* 0x040fe40000000000 */
[C---:B------:R-:W-:Y:S02]  /*182b60*/  VIADD R11, R4.reuse, 0x2c ;  /* 0x0000002c040b7836 */ /* 0x040fe40000000000 */
[C---:B------:R-:W-:Y:S02]  /*182b70*/  VIADD R10, R4.reuse, 0x2b ;  /* 0x0000002b040a7836 */ /* 0x040fe40000000000 */
[----:B------:R-:W-:-:S02]  /*182b80*/  VIADD R9, R4, 0x2a ;  /* 0x0000002a04097836 */ /* 0x000fc40000000000 */
[----:B------:R-:W-:Y:S01]  /*182b90*/  VIADD R8, R4, 0x29 ;  /* 0x0000002904087836 */ /* 0x000fe20000000000 */
[----:B------:R-:W-:Y:S01]  /*182ba0*/  ULDC UR58, c[0x0][0x228] ;  /* 0x00008a00003a7ab9 */ /* 0x000fe20000000800 */
[----:B------:R-:W-:Y:S01]  /*182bb0*/  ULDC UR57, c[0x0][0x228] ;  /* 0x00008a0000397ab9 */ /* 0x000fe20000000800 */
[----:B--2---:R-:W-:-:S04]  /*182bc0*/  LOP3.LUT R41, R41, 0x7fffffff, RZ, 0xc0, !PT ;  /* 0x7fffffff29297812 */ /* 0x004fc800078ec0ff */
        /* <DEDUP_REMOVED lines=49> */
[----:B------:R-:W-:-:S05]  /*182ee0*/  ULDC UR50, c[0x0][0x228] ;  /* 0x00008a0000327ab9 */ /* 0x000fca0000000800 */
[----:B------:R-:W-:Y:S01]  /*182ef0*/  @P3 LOP3.LUT R41, R41, 0x100000, RZ, 0xfc, !PT ;  /* 0x0010000029293812 */ /* 0x000fe200078efcff */
[----:B------:R-:W-:Y:S01]  /*182f00*/  VIADD R7, R4, 0x28 ;  /* 0x0000002804077836 */ /* 0x000fe20000000000 */
[----:B------:R-:W-:Y:S02]  /*182f10*/  ULDC UR49, c[0x0][0x228] ;  /* 0x00008a0000317ab9 */ /* 0x000fe40000000800 */
[----:B------:R-:W-:Y:S02]  /*182f20*/  LOP3.LUT R41, R41, 0xfff7ffff, RZ, 0xc0, !PT ;  /* 0xfff7ffff29297812 */ /* 0x000fe400078ec0ff */
[----:B------:R-:W-:Y:S02]  /*182f30*/  ISETP.LT.AND P0, PT, R5, UR38, !P0 ;  /* 0x0000002605007c0c */ /* 0x000fe4000c701270 */
        /* <DEDUP_REMOVED lines=43> */
[----:B------:R-:W-:Y:S01]  /*1831f0*/  ULDC UR9, c[0x0][0x228] ;  /* 0x00008a0000097ab9 */ /* 0x000fe20000000800 */
[----:B------:R-:W2:Y:S02]  /*183200*/  LDL.LU R51, [R1+0x6a20] ;  /* 0x006a200001337983 */ /* 0x000ea40000300800 */
[----:B------:R-:W-:Y:S02]  /*183210*/  ISETP.LT.AND P3, PT, R3, UR10, !P0 ;  /* 0x0000000a03007c0c */ /* 0x000fe4000c761270 */
[----:B------:R-:W-:Y:S02]  /*183220*/  ISETP.LT.AND P2, PT, R2, UR35, !P0 ;  /* 0x0000002302007c0c */ /* 0x000fe4000c741270 */
[----:B------:R-:W-:-:S02]  /*183230*/  LOP3.LUT R41, R41, 0xfffffeff, RZ, 0xc0, !PT ;  /* 0xfffffeff29297812 */ /* 0x000fc400078ec0ff */
[----:B------:R-:W-:-:S07]  /*183240*/  ISETP.LT.AND P1, PT, R6, UR34, !P0 ;  /* 0x0000002206007c0c */ /* 0x000fce000c721270 */
        /* <DEDUP_REMOVED lines=29> */
[----:B------:R-:W3:Y:S02]  /*183420*/  LDL.LU R42, [R1+0x6a18] ;  /* 0x006a1800012a7983 */ /* 0x000ee40000300800 */
[----:B------:R-:W-:Y:S02]  /*183430*/  ISETP.LT.AND P2, PT, R2, UR20, !P0 ;  /* 0x0000001402007c0c */ /* 0x000fe4000c741270 */
[----:B------:R-:W-:Y:S02]  /*183440*/  ISETP.LT.AND P1, PT, R6, UR15, !P0 ;  /* 0x0000000f06007c0c */ /* 0x000fe4000c721270 */
[----:B------:R-:W-:-:S02]  /*183450*/  ISETP.LT.AND P3, PT, R3, UR22, !P0 ;  /* 0x0000001603007c0c */ /* 0x000fc4000c761270 */
[----:B------:R-:W-:Y:S02]  /*183460*/  ISETP.LT.AND P0, PT, R5, UR14, !P0 ;  /* 0x0000000e05007c0c */ /* 0x000fe4000c701270 */
[----:B------:R-:W-:Y:S01]  /*183470*/  LOP3.LUT R41, R41, 0xfffffffe, RZ, 0xc0, !PT ;  /* 0xfffffffe29297812 */ /* 0x000fe200078ec0ff */
[----:B------:R-:W-:Y:S01]  /*183480*/  ULDC.64 UR14, c[0x0][0x228] ;  /* 0x00008a00000e7ab9 */ /* 0x000fe20000000a00 */
[----:B------:R-:W-:-:S07]  /*183490*/  ULDC UR20, c[0x0][0x228] ;  /* 0x00008a0000147ab9 */ /* 0x000fce0000000800 */
[----:B------:R-:W-:Y:S02]  /*1834a0*/  @P3 LOP3.LUT R41, R41, 0x1, RZ, 0xfc, !PT ;  /* 0x0000000129293812 */ /* 0x000fe400078efcff */
[----:B---3--:R-:W-:-:S04]  /*1834b0*/  LOP3.LUT R42, R42, 0x7fffffff, RZ, 0xc0, !PT ;  /* 0x7fffffff2a2a7812 */ /* 0x008fc800078ec0ff */
[----:B------:R-:W-:-:S04]  /*1834c0*/  @P2 LOP3.LUT R42, R42, 0x80000000, RZ, 0xfc, !PT ;  /* 0x800000002a2a2812 */ /* 0x000fc800078efcff */
[----:B------:R-:W-:-:S04]  /*1834d0*/  LOP3.LUT R42, R42, 0xbfffffff, RZ, 0xc0, !PT ;  /* 0xbfffffff2a2a7812 */ /* 0x000fc800078ec0ff */
[----:B------:R-:W-:-:S04]  /*1834e0*/  @P1 LOP3.LUT R42, R42, 0x40000000, RZ, 0xfc, !PT ;  /* 0x400000002a2a1812 */ /* 0x000fc800078efcff */
[----:B------:R-:W-:-:S04]  /*1834f0*/  LOP3.LUT R42, R42, 0xdfffffff, RZ, 0xc0, !PT ;  /* 0xdfffffff2a2a7812 */ /* 0x000fc800078ec0ff */
[----:B------:R-:W-:Y:S02]  /*183500*/  @P0 LOP3.LUT R42, R42, 0x20000000, RZ, 0xfc, !PT ;  /* 0x200000002a2a0812 */ /* 0x000fe400078efcff */
[----:B------:R-:W-:Y:S01]  /*183510*/  ISETP.GE.AND P0, PT, R33, UR11, PT ;  /* 0x0000000b21007c0c */ /* 0x000fe2000bf06270 */
[----:B------:R-:W-:Y:S01]  /*183520*/  ULDC.64 UR10, c[0x0][0x228] ;  /* 0x00008a00000a7ab9 */ /* 0x000fe20000000a00 */
[----:B------:R-:W3:Y:S02]  /*183530*/  LDL.LU R33, [R1+0x6a14] ;  /* 0x006a140001217983 */ /* 0x000ee40000300800 */
        /* <DEDUP_REMOVED lines=30> */
[----:B------:R-:W-:-:S03]  /*183720*/  ULDC.64 UR38, c[0x0][0x228] ;  /* 0x00008a0000267ab9 */ /* 0x000fc60000000a00 */
        /* <DEDUP_REMOVED lines=19> */
[----:B------:R-:W3:Y:S01]  /*183860*/  LDL.LU R30, [R1+0x6a08] ;  /* 0x006a0800011e7983 */ /* 0x000ee20000300800 */
[----:B------:R-:W-:Y:S02]  /*183870*/  LOP3.LUT R42, R42, 0xfffbffff, RZ, 0xc0, !PT ;  /* 0xfffbffff2a2a7812 */ /* 0x000fe400078ec0ff */
[----:B------:R-:W-:Y:S01]  /*183880*/  ISETP.LT.AND P3, PT, R3, UR36, !P0 ;  /* 0x0000002403007c0c */ /* 0x000fe2000c761270 */
[----:B------:R-:W-:Y:S01]  /*183890*/  ULDC UR15, c[0x0][0x228] ;  /* 0x00008a00000f7ab9 */ /* 0x000fe20000000800 */
[----:B------:R-:W-:-:S04]  /*1838a0*/  @P2 LOP3.LUT R42, R42, 0x40000, RZ, 0xfc, !PT ;  /* 0x000400002a2a2812 */ /* 0x000fc800078efcff */
[----:B------:R-:W-:Y:S02]  /*1838b0*/  LOP3.LUT R42, R42, 0xfffdffff, RZ, 0xc0, !PT ;  /* 0xfffdffff2a2a7812 */ /* 0x000fe400078ec0ff */
[----:B------:R-:W-:Y:S01]  /*1838c0*/  ISETP.LT.AND P2, PT, R2, UR47, !P0 ;  /* 0x0000002f02007c0c */ /* 0x000fe2000c741270 */
[----:B------:R-:W-:Y:S01]  /*1838d0*/  ULDC UR47, c[0x0][0x228] ;  /* 0x00008a00002f7ab9 */ /* 0x000fe20000000800 */
[----:B------:R-:W-:-:S04]  /*1838e0*/  @P1 LOP3.LUT R42, R42, 0x20000, RZ, 0xfc, !PT ;  /* 0x000200002a2a1812 */ /* 0x000fc800078efcff */
[----:B------:R-:W-:Y:S02]  /*1838f0*/  LOP3.LUT R42, R42, 0xfffeffff, RZ, 0xc0, !PT ;  /* 0xfffeffff2a2a7812 */ /* 0x000fe400078ec0ff */
[----:B------:R-:W-:Y:S02]  /*183900*/  ISETP.LT.AND P1, PT, R6, UR48, !P0 ;  /* 0x0000003006007c0c */ /* 0x000fe4000c721270 */
        /* <DEDUP_REMOVED lines=54> */
[----:B------:R-:W-:Y:S01]  /*183c70*/  ULDC UR60, c[0x0][0x228] ;  /* 0x00008a00003c7ab9 */ /* 0x000fe20000000800 */
[----:B------:R-:W-:-:S04]  /*183c80*/  ULDC UR59, c[0x0][0x228] ;  /* 0x00008a00003b7ab9 */ /* 0x000fc80000000800 */
[----:B------:R-:W-:Y:S02]  /*183c90*/  @P1 LOP3.LUT R42, R42, 0x10, RZ, 0xfc, !PT ;  /* 0x000000102a2a1812 */ /* 0x000fe400078efcff */
[----:B------:R-:W-:Y:S02]  /*183ca0*/  ISETP.LT.AND P1, PT, R5, UR61, !P0 ;  /* 0x0000003d05007c0c */ /* 0x000fe4000c721270 */
[----:B------:R-:W-:Y:S01]  /*183cb0*/  ISETP.GE.AND P0, PT, R43, UR35, PT ;  /* 0x000000232b007c0c */ /* 0x000fe2000bf06270 */
[----:B------:R-:W-:Y:S01]  /*183cc0*/  ULDC.64 UR34, c[0x0][0x228] ;  /* 0x00008a0000227ab9 */ /* 0x000fe20000000a00 */
[----:B------:R-:W4:Y:S01]  /*183cd0*/  LDL.LU R43, [R1+0x69f8] ;  /* 0x0069f800012b7983 */ /* 0x000f220000300800 */
[----:B------:R-:W-:Y:S01]  /*183ce0*/  LOP3.LUT R42, R42, 0xfffffff7, RZ, 0xc0, !PT ;  /* 0xfffffff72a2a7812 */ /* 0x000fe200078ec0ff */
[----:B------:R-:W-:-:S03]  /*183cf0*/  ULDC UR61, c[0x0][0x228] ;  /* 0x00008a00003d7ab9 */ /* 0x000fc60000000800 */
[----:B------:R-:W-:-:S04]  /*183d00*/  @P3 LOP3.LUT R42, R42, 0x8, RZ, 0xfc, !PT ;  /* 0x000000082a2a3812 */ /* 0x000fc800078efcff */
[----:B------:R-:W-:-:S04]  /*183d10*/  LOP3.LUT R42, R42, 0xfffffffb, RZ, 0xc0, !PT ;  /* 0xfffffffb2a2a7812 */ /* 0x000fc800078ec0ff */
[----:B------:R-:W-:Y:S02]  /*183d20*/  @P2 LOP3.LUT R42, R42, 0x4, RZ, 0xfc, !PT ;  /* 0x000000042a2a2812 */ /* 0x000fe400078efcff */
[----:B------:R-:W-:Y:S02]  /*183d30*/  ISETP.LT.AND P2, PT, R2, UR44, !P0 ;  /* 0x0000002c02007c0c */ /* 0x000fe4000c741270 */
[----:B------:R-:W-:Y:S01]  /*183d40*/  ISETP.LT.AND P3, PT, R3, UR36, !P0 ;  /* 0x0000002403007c0c */ /* 0x000fe2000c761270 */
[----:B------:R-:W-:Y:S01]  /*183d50*/  ULDC UR36, c[0x0][0x228] ;  /* 0x00008a0000247ab9 */ /* 0x000fe20000000800 */
[----:B------:R-:W-:Y:S01]  /*183d60*/  LOP3.LUT R42, R42, 0xfffffffd, RZ, 0xc0, !PT ;  /* 0xfffffffd2a2a7812 */ /* 0x000fe200078ec0ff */
[----:B------:R-:W-:-:S03]  /*183d70*/  ULDC UR44, c[0x0][0x228] ;  /* 0x00008a00002c7ab9 */ /* 0x000fc60000000800 */
[----:B------:R-:W-:Y:S02]  /*183d80*/  @P1 LOP3.LUT R42, R42, 0x2, RZ, 0xfc, !PT ;  /* 0x000000022a2a1812 */ /* 0x000fe400078efcff */
[----:B------:R-:W-:Y:S02]  /*183d90*/  ISETP.LT.AND P1, PT, R6, UR43, !P0 ;  /* 0x0000002b06007c0c */ /* 0x000fe4000c721270 */
[----:B------:R-:W-:Y:S01]  /*183da0*/  ISETP.LT.AND P0, PT, R5, UR45, !P0 ;  /* 0x0000002d05007c0c */ /* 0x000fe2000c701270 */
[----:B------:R-:W-:Y:S01]  /*183db0*/  ULDC UR45, c[0x0][0x228] ;  /* 0x00008a00002d7ab9 */ /* 0x000fe20000000800 */
[----:B------:R-:W-:Y:S01]  /*183dc0*/  LOP3.LUT R42, R42, 0xfffffffe, RZ, 0xc0, !PT ;  /* 0xfffffffe2a2a7812 */ /* 0x000fe200078ec0ff */
[----:B------:R-:W-:-:S03]  /*183dd0*/  ULDC UR43, c[0x0][0x228] ;  /* 0x00008a00002b7ab9 */ /* 0x000fc60000000800 */
[----:B------:R-:W-:Y:S02]  /*183de0*/  @P3 LOP3.LUT R42, R42, 0x1, RZ, 0xfc, !PT ;  /* 0x000000012a2a3812 */ /* 0x000fe400078efcff */
[----:B----4-:R-:W-:-:S04]  /*183df0*/  LOP3.LUT R43, R43, 0x7fffffff, RZ, 0xc0, !PT ;  /* 0x7fffffff2b2b7812 */ /* 0x010fc800078ec0ff */
        /* <DEDUP_REMOVED lines=26> */
[----:B------:R-:W4:Y:S02]  /*183fa0*/  LDL.LU R25, [R1+0x69f0] ;  /* 0x0069f00001197983 */ /* 0x000f240000300800 */
        /* <DEDUP_REMOVED lines=20> */
[----:B------:R-:W-:Y:S01]  /*1840f0*/  ISETP.LT.AND P1, PT, R6, UR29, !P0 ;  /* 0x0000001d06007c0c */ /* 0x000fe2000c721270 */
        /* <DEDUP_REMOVED lines=93> */
[----:B--2---:R-:W-:-:S04]  /*1846d0*/  LOP3.LUT R44, R44, 0x7fffffff, RZ, 0xc0, !PT ;  /* 0x7fffffff2c2c7812 */ /* 0x004fc800078ec0ff */
        /* <DEDUP_REMOVED lines=57> */
[----:B------:R-:W2:Y:S01]  /*184a70*/  LDL.LU R16, [R1+0x69c8] ;  /* 0x0069c80001107983 */ /* 0x000ea20000300800 */
        /* <DEDUP_REMOVED lines=9> */
[----:B------:R-:W-:-:S04]  /*184b10*/  @P1 LOP3.LUT R44, R44, 0x10000, RZ, 0xfc, !PT ;  /* 0x000100002c2c1812 */ /* 0x000fc800078efcff */
[----:B------:R-:W-:Y:S02]  /*184b20*/  LOP3.LUT R44, R44, 0xffff7fff, RZ, 0xc0, !PT ;  /* 0xffff7fff2c2c7812 */ /* 0x000fe400078ec0ff */
[----:B------:R-:W-:Y:S02]  /*184b30*/  ISETP.LT.AND P1, PT, R5, UR39, !P0 ;  /* 0x0000002705007c0c */ /* 0x000fe4000c721270 */
[----:B------:R-:W-:Y:S02]  /*184b40*/  @P3 LOP3.LUT R44, R44, 0x8000, RZ, 0xfc, !PT ;  /* 0x000080002c2c3812 */ /* 0x000fe400078efcff */
[----:B------:R-:W-:Y:S01]  /*184b50*/  ISETP.GE.AND P0, PT, R15, UR7, PT ;  /* 0x000000070f007c0c */ /* 0x000fe2000bf06270 */
[----:B------:R-:W-:Y:S01]  /*184b60*/  ULDC UR39, c[0x0][0x228] ;  /* 0x00008a0000277ab9 */ /* 0x000fe20000000800 */
[----:B------:R-:W-:Y:S01]  /*184b70*/  ULDC.64 UR6, c[0x0][0x228] ;  /* 0x00008a0000067ab9 */ /* 0x000fe20000000a00 */
[----:B------:R-:W-:Y:S02]  /*184b80*/  LOP3.LUT R44, R44, 0xffffbfff, RZ, 0xc0, !PT ;  /* 0xffffbfff2c2c7812 */ /* 0x000fe400078ec0ff */
[----:B------:R-:W-:Y:S01]  /*184b90*/  ISETP.LT.AND P3, PT, R3, UR8, !P0 ;  /* 0x0000000803007c0c */ /* 0x000fe2000c761270 */
[----:B------:R-:W2:Y:S01]  /*184ba0*/  LDL.LU R15, [R1+0x69c4] ;  /* 0x0069c400010f7983 */ /* 0x000ea20000300800 */
        /* <DEDUP_REMOVED lines=64> */
[----:B------:R-:W-:Y:S01]  /*184fb0*/  ULDC UR37, c[0x0][0x228] ;  /* 0x00008a0000257ab9 */ /* 0x000fe20000000800 */
[----:B------:R-:W-:Y:S01]  /*184fc0*/  ULDC UR39, c[0x0][0x228] ;  /* 0x00008a0000277ab9 */ /* 0x000fe20000000800 */
[----:B------:R-:W-:-:S05]  /*184fd0*/  ULDC UR10, c[0x0][0x228] ;  /* 0x00008a00000a7ab9 */ /* 0x000fca0000000800 */
        /* <DEDUP_REMOVED lines=14> */
[----:B------:R-:W-:-:S06]  /*1850c0*/  ULDC.64 UR28, c[0x0][0x228] ;  /* 0x00008a00001c7ab9 */ /* 0x000fcc0000000a00 */
        /* <DEDUP_REMOVED lines=58> */
[----:B------:R-:W-:Y:S01]  /*185470*/  ULDC.64 UR28, c[0x0][0x228] ;  /* 0x00008a00001c7ab9 */ /* 0x000fe20000000a00 */
        /* <DEDUP_REMOVED lines=69> */
[----:B------:R-:W-:-:S05]  /*1858d0*/  ULDC UR36, c[0x0][0x228] ;  /* 0x00008a0000247ab9 */ /* 0x000fca0000000800 */
        /* <DEDUP_REMOVED lines=94> */
[----:B------:R-:W3:Y:S01]  /*185ec0*/  LDL.LU R56, [R1+0x6980] ;  /* 0x0069800001387983 */ /* 0x000ee20000300800 */
        /* <DEDUP_REMOVED lines=31> */
[----:B------:R-:W-:Y:S02]  /*1860c0*/  LOP3.LUT R46, R46, 0xfffffffb, RZ, 0xc0, !PT ;  /* 0xfffffffb2e2e7812 */ /* 0x000fe400078ec0ff */
[----:B------:R-:W-:Y:S01]  /*1860d0*/  ISETP.GE.AND P0, PT, R52, UR21, PT ;  /* 0x0000001534007c0c */ /* 0x000fe2000bf06270 */
[----:B------:R-:W-:Y:S01]  /*1860e0*/  ULDC.64 UR20, c[0x0][0x228] ;  /* 0x00008a0000147ab9 */ /* 0x000fe20000000a00 */
[----:B------:R-:W3:Y:S01]  /*1860f0*/  LDL.LU R52, [R1+0x6978] ;  /* 0x0069780001347983 */ /* 0x000ee20000300800 */
        /* <DEDUP_REMOVED lines=8> */
[----:B------:R-:W-:Y:S02]  /*186180*/  LOP3.LUT R46, R46, 0xfffffffe, RZ, 0xc0, !PT ;  /* 0xfffffffe2e2e7812 */ /* 0x000fe400078ec0ff */
[----:B----4-:R-:W-:-:S09]  /*186190*/  LOP3.LUT R47, R47, 0x7fffffff, RZ, 0xc0, !PT ;  /* 0x7fffffff2f2f7812 */ /* 0x010fd200078ec0ff */
[----:B------:R-:W-:Y:S02]  /*1861a0*/  @P1 LOP3.LUT R46, R46, 0x1, RZ, 0xfc, !PT ;  /* 0x000000012e2e1812 */ /* 0x000fe400078efcff */
[----:B------:R-:W-:Y:S02]  /*1861b0*/  @P3 LOP3.LUT R47, R47, 0x80000000, RZ, 0xfc, !PT ;  /* 0x800000002f2f3812 */ /* 0x000fe400078efcff */
[----:B------:R-:W-:Y:S02]  /*1861c0*/  ISETP.LT.AND P1, PT, R5, UR50, !P0 ;  /* 0x0000003205007c0c */ /* 0x000fe4000c721270 */
[----:B------:R-:W-:Y:S01]  /*1861d0*/  LOP3.LUT R47, R47, 0xbfffffff, RZ, 0xc0, !PT ;  /* 0xbfffffff2f2f7812 */ /* 0x000fe200078ec0ff */
[----:B------:R-:W-:-:S03]  /*1861e0*/  ULDC UR50, c[0x0][0x228] ;  /* 0x00008a0000327ab9 */ /* 0x000fc60000000800 */
[----:B------:R-:W-:Y:S02]  /*1861f0*/  @P2 LOP3.LUT R47, R47, 0x40000000, RZ, 0xfc, !PT ;  /* 0x400000002f2f2812 */ /* 0x000fe400078efcff */
[----:B------:R-:W-:Y:S01]  /*186200*/  ISETP.GE.AND P0, PT, R51, UR29, PT ;  /* 0x0000001d33007c0c */ /* 0x000fe2000bf06270 */
[----:B------:R-:W-:Y:S01]  /*186210*/  ULDC.64 UR28, c[0x0][0x228] ;  /* 0x00008a00001c7ab9 */ /* 0x000fe20000000a00 */
[----:B------:R-:W4:Y:S01]  /*186220*/  LDL.LU R51, [R1+0x6974] ;  /* 0x0069740001337983 */ /* 0x000f220000300800 */
[----:B------:R-:W-:-:S04]  /*186230*/  LOP3.LUT R47, R47, 0xdfffffff, RZ, 0xc0, !PT ;  /* 0xdfffffff2f2f7812 */ /* 0x000fc800078ec0ff */
[----:B------:R-:W-:Y:S02]  /*186240*/  @P1 LOP3.LUT R47, R47, 0x20000000, RZ, 0xfc, !PT ;  /* 0x200000002f2f1812 */ /* 0x000fe400078efcff */
[----:B------:R-:W-:Y:S02]  /*186250*/  ISETP.LT.AND P1, PT, R3, UR20, !P0 ;  /* 0x0000001403007c0c */ /* 0x000fe4000c721270 */
[----:B------:R-:W-:Y:S02]  /*186260*/  ISETP.LT.AND P3, PT, R2, UR22, !P0 ;  /* 0x0000001602007c0c */ /* 0x000fe4000c761270 */
[----:B------:R-:W-:Y:S02]  /*186270*/  ISETP.LT.AND P2, PT, R6, UR16, !P0 ;  /* 0x0000001006007c0c */ /* 0x000fe4000c741270 */
[----:B------:R-:W-:Y:S01]  /*186280*/  LOP3.LUT R47, R47, 0xefffffff, RZ, 0xc0, !PT ;  /* 0xefffffff2f2f7812 */ /* 0x000fe200078ec0ff */
[----:B------:R-:W-:Y:S01]  /*186290*/  ULDC.64 UR22, c[0x0][0x228] ;  /* 0x00008a0000167ab9 */ /* 0x000fe20000000a00 */
[----:B------:R-:W-:-:S05]  /*1862a0*/  ULDC UR20, c[0x0][0x228] ;  /* 0x00008a0000147ab9 */ /* 0x000fca0000000800 */
[----:B------:R-:W-:-:S04]  /*1862b0*/  @P1 LOP3.LUT R47, R47, 0x10000000, RZ, 0xfc, !PT ;  /* 0x100000002f2f1812 */ /* 0x000fc800078efcff */
[----:B------:R-:W-:Y:S02]  /*1862c0*/  LOP3.LUT R47, R47, 0xf7ffffff, RZ, 0xc0, !PT ;  /* 0xf7ffffff2f2f7812 */ /* 0x000fe400078ec0ff */
[----:B------:R-:W-:Y:S02]  /*1862d0*/  ISETP.LT.AND P1, PT, R5, UR17, !P0 ;  /* 0x0000001105007c0c */ /* 0x000fe4000c721270 */
[----:B------:R-:W-:Y:S01]  /*1862e0*/  @P3 LOP3.LUT R47, R47, 0x8000000, RZ, 0xfc, !PT ;  /* 0x080000002f2f3812 */ /* 0x000fe200078efcff */
[----:B------:R-:W-:-:S03]  /*1862f0*/  ULDC.64 UR16, c[0x0][0x228] ;  /* 0x00008a0000107ab9 */ /* 0x000fc60000000a00 */
[----:B------:R-:W-:-:S04]  /*186300*/  LOP3.LUT R47, R47, 0xfbffffff, RZ, 0xc0, !PT ;  /* 0xfbffffff2f2f7812 */ /* 0x000fc800078ec0ff */
[----:B------:R-:W-:Y:S02]  /*186310*/  @P2 LOP3.LUT R47, R47, 0x4000000, RZ, 0xfc, !PT ;  /* 0x040000002f2f2812 */ /* 0x000fe400078efcff */
[----:B------:R-:W-:Y:S02]  /*186320*/  ISETP.GE.AND P0, PT, R50, UR27, PT ;  /* 0x0000001b32007c0c */ /* 0x000fe4000bf06270 */
[----:B--2---:R-:W-:Y:S01]  /*186330*/  LOP3.LUT R48, R48, 0x7fffffff, RZ, 0xc0, !PT ;  /* 0x7fffffff30307812 */ /* 0x004fe200078ec0ff */
[----:B------:R-:W-:Y:S01]  /*186340*/  ULDC.64 UR26, c[0x0][0x228] ;  /* 0x00008a00001a7ab9 */ /* 0x000fe20000000a00 */
[----:B------:R-:W-:Y:S01]  /*186350*/  LOP3.LUT R47, R47, 0xfdffffff, RZ, 0xc0, !PT ;  /* 0xfdffffff2f2f7812 */ /* 0x000fe200078ec0ff */
[----:B------:R-:W2:Y:S03]  /*186360*/  LDL.LU R50, [R1+0x6970] ;  /* 0x0069700001327983 */ /* 0x000ea60000300800 */
[----:B------:R-:W-:-:S02]  /*186370*/  @P1 LOP3.LUT R47, R47, 0x2000000, RZ, 0xfc, !PT ;  /* 0x020000002f2f1812 */ /* 0x000fc400078efcff */
        /* <DEDUP_REMOVED lines=32> */
[----:B------:R-:W2:Y:S01]  /*186580*/  LDL.LU R32, [R1+0x6968] ;  /* 0x0069680001207983 */ /* 0x000ea20000300800 */
        /* <DEDUP_REMOVED lines=9> */
[----:B------:R-:W-:Y:S02]  /*186620*/  ISETP.LT.AND P0, PT, R5, UR15, !P0 ;  /* 0x0000000f05007c0c */ /* 0x000fe4000c701270 */
[----:B---3--:R-:W-:Y:S01]  /*186630*/  LOP3.LUT R49, R49, 0x7fffffff, RZ, 0xc0, !PT ;  /* 0x7fffffff31317812 */ /* 0x008fe200078ec0ff */
[----:B------:R-:W-:Y:S01]  /*186640*/  ULDC UR15, c[0x0][0x228] ;  /* 0x00008a00000f7ab9 */ /* 0x000fe20000000800 */
[----:B------:R-:W-:-:S04]  /*186650*/  @P2 LOP3.LUT R47, R47, 0x8000, RZ, 0xfc, !PT ;  /* 0x000080002f2f2812 */ /* 0x000fc800078efcff */
[----:B------:R-:W-:-:S04]  /*186660*/  LOP3.LUT R47, R47, 0xffffbfff, RZ, 0xc0, !PT ;  /* 0xffffbfff2f2f7812 */ /* 0x000fc800078ec0ff */
[----:B------:R-:W-:-:S04]  /*186670*/  @P1 LOP3.LUT R47, R47, 0x4000, RZ, 0xfc, !PT ;  /* 0x000040002f2f1812 */ /* 0x000fc800078efcff */
[----:B------:R-:W-:-:S04]  /*186680*/  LOP3.LUT R47, R47, 0xffffdfff, RZ, 0xc0, !PT ;  /* 0xffffdfff2f2f7812 */ /* 0x000fc800078ec0ff */
[----:B------:R-:W-:Y:S02]  /*186690*/  @P0 LOP3.LUT R47, R47, 0x2000, RZ, 0xfc, !PT ;  /* 0x000020002f2f0812 */ /* 0x000fe400078efcff */
[----:B------:R-:W-:Y:S02]  /*1866a0*/  ISETP.GE.AND P0, PT, R31, UR17, PT ;  /* 0x000000111f007c0c */ /* 0x000fe4000bf06270 */
[----:B------:R-:W-:Y:S01]  /*1866b0*/  LOP3.LUT R54, R54, 0xffffffbf, RZ, 0xc0, !PT ;  /* 0xffffffbf36367812 */ /* 0x000fe200078ec0ff */
[----:B------:R-:W-:Y:S01]  /*1866c0*/  ULDC UR17, c[0x0][0x228] ;  /* 0x00008a0000117ab9 */ /* 0x000fe20000000800 */
[----:B------:R-:W-:Y:S02]  /*1866d0*/  LOP3.LUT R47, R47, 0xffffefff, RZ, 0xc0, !PT ;  /* 0xffffefff2f2f7812 */ /* 0x000fe400078ec0ff */
[----:B------:R-:W-:Y:S02]  /*1866e0*/  ISETP.LT.AND P3, PT, R3, UR12, !P0 ;  /* 0x0000000c03007c0c */ /* 0x000fe4000c761270 */
[----:B------:R-:W-:-:S02]  /*1866f0*/  ISETP.LT.AND P2, PT, R2, UR10, !P0 ;  /* 0x0000000a02007c0c */ /* 0x000fc4000c741270 */
[----:B------:R-:W-:Y:S01]  /*186700*/  ISETP.LT.AND P1, PT, R6, UR11, !P0 ;  /* 0x0000000b06007c0c */ /* 0x000fe2000c721270 */
[----:B------:R-:W-:Y:S01]  /*186710*/  ULDC UR12, c[0x0][0x228] ;  /* 0x00008a00000c7ab9 */ /* 0x000fe20000000800 */
[----:B------:R-:W3:Y:S07]  /*186720*/  LDL.LU R31, [R1+0x6964] ;  /* 0x00696400011f7983 */ /* 0x000eee0000300800 */
        /* <DEDUP_REMOVED lines=65> */
[----:B------:R-:W-:Y:S01]  /*186b40*/  @P3 LOP3.LUT R47, R47, 0x1, RZ, 0xfc, !PT ;  /* 0x000000012f2f3812 */ /* 0x000fe200078efcff */
[----:B------:R-:W-:Y:S01]  /*186b50*/  ULDC UR11, c[0x0][0x228] ;  /* 0x00008a00000b7ab9 */ /* 0x000fe20000000800 */
[----:B------:R-:W-:Y:S02]  /*186b60*/  LOP3.LUT R48, R48, 0xefffffff, RZ, 0xc0, !PT ;  /* 0xefffffff30307812 */ /* 0x000fe400078ec0ff */
[----:B------:R-:W-:Y:S02]  /*186b70*/  ISETP.LT.AND P3, PT, R3, UR26, !P0 ;  /* 0x0000001a03007c0c */ /* 0x000fe4000c761270 */
[----:B------:R-:W-:-:S02]  /*186b80*/  ISETP.LT.AND P2, PT, R2, UR52, !P0 ;  /* 0x0000003402007c0c */ /* 0x000fc4000c741270 */
[----:B------:R-:W-:Y:S01]  /*186b90*/  ISETP.LT.AND P1, PT, R6, UR47, !P0 ;  /* 0x0000002f06007c0c */ /* 0x000fe2000c721270 */
[----:B------:R-:W3:Y:S08]  /*186ba0*/  LDL.LU R27, [R1+0x6954] ;  /* 0x00695400011b7983 */ /* 0x000ef00000300800 */
        /* <DEDUP_REMOVED lines=112> */
[----:B------:R-:W-:Y:S01]  /*1872b0*/  LOP3.LUT P1, RZ, R57, 0x1000000, RZ, 0xc0, !PT ;  /* 0x0100000039ff7812 */ /* 0x000fe2000782c0ff */
[----:B------:R-:W-:Y:S01]  /*1872c0*/  ULDC.64 UR32, c[0x0][0x228] ;  /* 0x00008a0000207ab9 */ /* 0x000fe20000000a00 */
[----:B------:R-:W-:Y:S02]  /*1872d0*/  LOP3.LUT R48, R48, 0xfffffffe, RZ, 0xc0, !PT ;  /* 0xfffffffe30307812 */ /* 0x000fe400078ec0ff */
[----:B------:R-:W-:Y:S02]  /*1872e0*/  ISETP.LT.AND P3, PT, R2, UR59, !P0 ;  /* 0x0000003b02007c0c */ /* 0x000fe4000c761270 */
[----:B------:R-:W-:-:S02]  /*1872f0*/  ISETP.LT.AND P2, PT, R6, UR60, !P0 ;  /* 0x0000003c06007c0c */ /* 0x000fc4000c741270 */
[----:B------:R-:W-:Y:S02]  /*187300*/  ISETP.LT.AND P4, PT, R3, UR22, !P0 ;  /* 0x0000001603007c0c */ /* 0x000fe4000c781270 */
[----:B------:R-:W-:Y:S01]  /*187310*/  ISETP.LT.AND P0, PT, R5, UR61, !P0 ;  /* 0x0000003d05007c0c */ /* 0x000fe2000c701270 */
[----:B------:R-:W-:Y:S01]  /*187320*/  ULDC UR59, c[0x0][0x228] ;  /* 0x00008a00003b7ab9 */ /* 0x000fe20000000800 */
[----:B------:R-:W-:Y:S01]  /*187330*/  ULDC UR60, c[0x0][0x228] ;  /* 0x00008a00003c7ab9 */ /* 0x000fe20000000800 */
[----:B------:R-:W-:Y:S01]  /*187340*/  ULDC UR61, c[0x0][0x228] ;  /* 0x00008a00003d7ab9 */ /* 0x000fe20000000800 */
[----:B------:R-:W3:Y:S03]  /*187350*/  LDL.LU R20, [R1+0x6938] ;  /* 0x0069380001147983 */ /* 0x000ee60000300800 */
[----:B------:R-:W-:-:S04]  /*187360*/  @P3 LOP3.LUT R49, R49, 0x80000000, RZ, 0xfc, !PT ;  /* 0x8000000031313812 */ /* 0x000fc800078efcff */
[----:B------:R-:W-:-:S04]  /*187370*/  LOP3.LUT R49, R49, 0xbfffffff, RZ, 0xc0, !PT ;  /* 0xbfffffff31317812 */ /* 0x000fc800078ec0ff */
[----:B------:R-:W-:-:S04]  /*187380*/  @P2 LOP3.LUT R49, R49, 0x40000000, RZ, 0xfc, !PT ;  /* 0x4000000031312812 */ /* 0x000fc800078efcff */
[----:B------:R-:W-:-:S04]  /*187390*/  LOP3.LUT R49, R49, 0xdfffffff, RZ, 0xc0, !PT ;  /* 0xdfffffff31317812 */ /* 0x000fc800078ec0ff */
[----:B------:R-:W-:Y:S02]  /*1873a0*/  @P0 LOP3.LUT R49, R49, 0x20000000, RZ, 0xfc, !PT ;  /* 0x2000000031310812 */ /* 0x000fe400078efcff */
[----:B------:R-:W-:Y:S02]  /*1873b0*/  ISETP.GE.AND P0, PT, R19, UR39, PT ;  /* 0x0000002713007c0c */ /* 0x000fe4000bf06270 */
[----:B------:R-:W-:Y:S01]  /*1873c0*/  @P4 LOP3.LUT R48, R48, 0x1, RZ, 0xfc, !PT ;  /* 0x0000000130304812 */ /* 0x000fe200078efcff */
[----:B------:R-:W-:Y:S01]  /*1873d0*/  ULDC.64 UR38, c[0x0][0x228] ;  /* 0x00008a0000267ab9 */ /* 0x000fe20000000a00 */
[----:B------:R-:W-:Y:S02]  /*1873e0*/  LOP3.LUT R49, R49, 0xefffffff, RZ, 0xc0, !PT ;  /* 0xefffffff31317812 */ /* 0x000fe400078ec0ff */
[----:B------:R-:W-:Y:S02]  /*1873f0*/  ISETP.LT.AND P4, PT, R3, UR24, !P0 ;  /* 0x0000001803007c0c */ /* 0x000fe4000c781270 */
[----:B------:R-:W-:-:S02]  /*187400*/  ISETP.LT.AND P3, PT, R2, UR59, !P0 ;  /* 0x0000003b02007c0c */ /* 0x000fc4000c761270 */
[----:B------:R-:W-:Y:S01]  /*187410*/  ISETP.LT.AND P2, PT, R6, UR60, !P0 ;  /* 0x0000003c06007c0c */ /* 0x000fe2000c741270 */
[----:B------:R-:W3:Y:S08]  /*187420*/  LDL.LU R19, [R1+0x6934] ;  /* 0x0069340001137983 */ /* 0x000ef00000300800 */
[----:B------:R-:W-:Y:S01]  /*187430*/  @P4 LOP3.LUT R49, R49, 0x10000000, RZ, 0xfc, !PT ;  /* 0x1000000031314812 */ /* 0x000fe200078efcff */
[----:B------:R-:W-:Y:S01]  /*187440*/  ULDC UR59, c[0x0][0x228] ;  /* 0x00008a00003b7ab9 */ /* 0x000fe20000000800 */
[----:B------:R-:W-:-:S02]  /*187450*/  ULDC UR60, c[0x0][0x228] ;  /* 0x00008a00003c7ab9 */ /* 0x000fc40000000800 */
        /* <DEDUP_REMOVED lines=17> */
[----:B------:R-:W-:Y:S02]  /*187570*/  @P2 LOP3.LUT R49, R49, 0x1000000, RZ, 0xfc, !PT ;  /* 0x0100000031312812 */ /* 0x000fe400078efcff */
[----:B------:R-:W-:Y:S02]  /*187580*/  ISETP.LT.AND P2, PT, R5, UR61, !P0 ;  /* 0x0000003d05007c0c */ /* 0x000fe4000c741270 */
[----:B------:R-:W-:Y:S01]  /*187590*/  ISETP.LT.AND P0, PT, R4, UR41, !P1 ;  /* 0x0000002904007c0c */ /* 0x000fe2000cf01270 */
[----:B------:R-:W-:Y:S01]  /*1875a0*/  ULDC UR61, c[0x0][0x228] ;  /* 0x00008a00003d7ab9 */ /* 0x000fe20000000800 */
[----:B------:R-:W-:-:S04]  /*1875b0*/  LOP3.LUT R49, R49, 0xff7fffff, RZ, 0xc0, !PT ;  /* 0xff7fffff31317812 */ /* 0x000fc800078ec0ff */
[----:B------:R-:W-:-:S04]  /*1875c0*/  @P4 LOP3.LUT R49, R49, 0x800000, RZ, 0xfc, !PT ;  /* 0x0080000031314812 */ /* 0x000fc800078efcff */
[----:B------:R-:W-:-:S03]  /*1875d0*/  LOP3.LUT R49, R49, 0xffbfffff, RZ, 0xc0, !PT ;  /* 0xffbfffff31317812 */ /* 0x000fc600078ec0ff */
[----:B------:R-:W-:Y:S02]  /*1875e0*/  @P0 LOP3.LUT R54, R54, 0x40, RZ, 0xfc, !PT ;  /* 0x0000004036360812 */ /* 0x000fe400078efcff */
[----:B------:R-:W-:Y:S02]  /*1875f0*/  ISETP.GE.AND P0, PT, R17, UR23, PT ;  /* 0x0000001711007c0c */ /* 0x000fe4000bf06270 */
[----:B------:R-:W-:Y:S01]  /*187600*/  @P3 LOP3.LUT R49, R49, 0x400000, RZ, 0xfc, !PT ;  /* 0x0040000031313812 */ /* 0x000fe200078efcff */
[----:B------:R-:W3:Y:S01]  /*187610*/  LDL.LU R17, [R1+0x692c] ;  /* 0x00692c0001117983 */ /* 0x000ee20000300800 */
[----:B------:R-:W-:Y:S02]  /*187620*/  LOP3.LUT R54, R54, 0x7fffffff, RZ, 0xc0, !PT ;  /* 0x7fffffff36367812 */ /* 0x000fe400078ec0ff */
[----:B------:R-:W-:Y:S02]  /*187630*/  ISETP.LT.AND P1, PT, R3, UR28, !P0 ;  /* 0x0000001c03007c0c */ /* 0x000fe4000c721270 */
[----:B------:R-:W-:-:S02]  /*187640*/  LOP3.LUT R49, R49, 0xffdfffff, RZ, 0xc0, !PT ;  /* 0xffdfffff31317812 */ /* 0x000fc400078ec0ff */
[----:B------:R-:W-:Y:S01]  /*187650*/  ISETP.LT.AND P3, PT, R2, UR59, !P0 ;  /* 0x0000003b02007c0c */ /* 0x000fe2000c761270 */
[----:B------:R-:W-:Y:S01]  /*187660*/  ULDC UR59, c[0x0][0x228] ;  /* 0x00008a00003b7ab9 */ /* 0x000fe20000000800 */
[----:B------:R-:W-:Y:S01]  /*187670*/  ULDC.64 UR22, c[0x0][0x228] ;  /* 0x00008a0000167ab9 */ /* 0x000fe20000000a00 */
        /* <DEDUP_REMOVED lines=29> */
[----:B------:R-:W-:Y:S01]  /*187850*/  LOP3.LUT R49, R49, 0xffffbfff, RZ, 0xc0, !PT ;  /* 0xffffbfff31317812 */ /* 0x000fe200078ec0ff */
[----:B------:R-:W-:-:S03]  /*187860*/  ULDC.64 UR26, c[0x0][0x228] ;  /* 0x00008a00001a7ab9 */ /* 0x000fc60000000a00 */
[----:B------:R-:W-:Y:S02]  /*187870*/  @P2 LOP3.LUT R49, R49, 0x4000, RZ, 0xfc, !PT ;  /* 0x0000400031312812 */ /* 0x000fe400078efcff */
[----:B------:R-:W-:Y:S02]  /*187880*/  ISETP.LT.AND P2, PT, R3, UR32, !P0 ;  /* 0x0000002003007c0c */ /* 0x000fe4000c741270 */
        /* <DEDUP_REMOVED lines=10> */
[----:B------:R-:W-:Y:S02]  /*187930*/  @P3 LOP3.LUT R49, R49, 0x800, RZ, 0xfc, !PT ;  /* 0x0000080031313812 */ /* 0x000fe400078efcff */
[----:B------:R-:W-:Y:S01]  /*187940*/  ISETP.GE.AND P0, PT, R14, UR29, PT ;  /* 0x0000001d0e007c0c */ /* 0x000fe2000bf06270 */
[----:B------:R-:W-:Y:S01]  /*187950*/  ULDC.64 UR28, c[0x0][0x228] ;  /* 0x00008a00001c7ab9 */ /* 0x000fe20000000a00 */
[----:B------:R-:W3:Y:S01]  /*187960*/  LDL.LU R14, [R1+0x6920] ;  /* 0x00692000010e7983 */ /* 0x000ee20000300800 */
[----:B------:R-:W-:Y:S01]  /*187970*/  LOP3.LUT R49, R49, 0xfffffbff, RZ, 0xc0, !PT ;  /* 0xfffffbff31317812 */ /* 0x000fe200078ec0ff */
[----:B------:R-:W-:-:S03]  /*187980*/  ULDC UR61, c[0x0][0x22c] ;  /* 0x00008b00003d7ab9 */ /* 0x000fc60000000800 */
        /* <DEDUP_REMOVED lines=37> */
[----:B------:R-:W-:Y:S01]  /*187be0*/  ULDC UR50, c[0x0][0x22c] ;  /* 0x00008b0000327ab9 */ /* 0x000fe20000000800 */
[----:B------:R-:W-:-:S02]  /*187bf0*/  @P1 LOP3.LUT R49, R49, 0x4, RZ, 0xfc, !PT ;  /* 0x0000000431311812 */ /* 0x000fc400078efcff */
[----:B------:R-:W-:Y:S01]  /*187c00*/  ISETP.LT.AND P1, PT, R3, UR38, !P0 ;  /* 0x0000002603007c0c */ /* 0x000fe2000c721270 */
[----:B------:R-:W-:Y:S01]  /*187c10*/  ULDC UR38, c[0x0][0x22c] ;  /* 0x00008b0000267ab9 */ /* 0x000fe20000000800 */
[----:B------:R-:W-:-:S04]  /*187c20*/  LOP3.LUT R49, R49, 0xfffffffd, RZ, 0xc0, !PT ;  /* 0xfffffffd31317812 */ /* 0x000fc800078ec0ff */
[----:B------:R-:W-:Y:S02]  /*187c30*/  @P2 LOP3.LUT R49, R49, 0x2, RZ, 0xfc, !PT ;  /* 0x0000000231312812 */ /* 0x000fe400078efcff */
[----:B------:R-:W-:Y:S02]  /*187c40*/  ISETP.LT.AND P2, PT, R6, UR48, !P0 ;  /* 0x0000003006007c0c */ /* 0x000fe4000c741270 */
[----:B------:R-:W-:Y:S01]  /*187c50*/  @P3 LOP3.LUT R54, R54, 0x80000000, RZ, 0xfc, !PT ;  /* 0x8000000036363812 */ /* 0x000fe200078efcff */
[----:B------:R-:W-:Y:S01]  /*187c60*/  ULDC UR48, c[0x0][0x22c] ;  /* 0x00008b0000307ab9 */ /* 0x000fe20000000800 */
[----:B------:R-:W-:Y:S02]  /*187c70*/  LOP3.LUT R49, R49, 0xfffffffe, RZ, 0xc0, !PT ;  /* 0xfffffffe31317812 */ /* 0x000fe400078ec0ff */
[----:B------:R-:W-:Y:S02]  /*187c80*/  LOP3.LUT R54, R54, 0xbfffffff, RZ, 0xc0, !PT ;  /* 0xbfffffff36367812 */ /* 0x000fe400078ec0ff */
[----:B------:R-:W-:-:S02]  /*187c90*/  @P1 LOP3.LUT R49, R49, 0x1, RZ, 0xfc, !PT ;  /* 0x0000000131311812 */ /* 0x000fc400078efcff */
[----:B------:R-:W-:Y:S02]  /*187ca0*/  ISETP.LT.AND P1, PT, R5, UR21, !P0 ;  /* 0x0000001505007c0c */ /* 0x000fe4000c721270 */
[----:B------:R-:W-:Y:S01]  /*187cb0*/  ISETP.GE.AND P0, PT, R11, UR35, PT ;  /* 0x000000230b007c0c */ /* 0x000fe2000bf06270 */
[----:B------:R-:W-:Y:S01]  /*187cc0*/  ULDC.64 UR34, c[0x0][0x228] ;  /* 0x00008a0000227ab9 */ /* 0x000fe20000000a00 */
[----:B------:R-:W3:Y:S01]  /*187cd0*/  LDL.LU R11, [R1+0x6914] ;  /* 0x00691400010b7983 */ /* 0x000ee20000300800 */
[----:B------:R-:W-:Y:S01]  /*187ce0*/  ULDC UR21, c[0x0][0x22c] ;  /* 0x00008b0000157ab9 */ /* 0x000fe20000000800 */
[----:B------:R-:W-:Y:S02]  /*187cf0*/  @P2 LOP3.LUT R54, R54, 0x40000000, RZ, 0xfc, !PT ;  /* 0x4000000036362812 */ /* 0x000fe400078efcff */
[----:B------:R-:W-:Y:S02]  /*187d00*/  ISETP.LT.AND P2, PT, R3, UR42, !P0 ;  /* 0x0000002a03007c0c */ /* 0x000fe4000c741270 */
[----:B------:R-:W-:-:S02]  /*187d10*/  LOP3.LUT R54, R54, 0xdfffffff, RZ, 0xc0, !PT ;  /* 0xdfffffff36367812 */ /* 0x000fc400078ec0ff */
        /* <DEDUP_REMOVED lines=30> */
[----:B------:R-:W-:Y:S01]  /*187f00*/  ULDC UR15, c[0x0][0x22c] ;  /* 0x00008b00000f7ab9 */ /* 0x000fe20000000800 */
[----:B------:R-:W3:Y:S01]  /*187f10*/  LDL.LU R9, [R1+0x690c] ;  /* 0x00690c0001097983 */ /* 0x000ee20000300800 */
[----:B------:R-:W-:-:S04]  /*187f20*/  LOP3.LUT R54, R54, 0xffbfffff, RZ, 0xc0, !PT ;  /* 0xffbfffff36367812 */ /* 0x000fc800078ec0ff */
[----:B------:R-:W-:Y:S02]  /*187f30*/  @P2 LOP3.LUT R54, R54, 0x400000, RZ, 0xfc, !PT ;  /* 0x0040000036362812 */ /* 0x000fe400078efcff */
[----:B------:R-:W-:Y:S02]  /*187f40*/  ISETP.LT.AND P2, PT, R6, UR40, !P0 ;  /* 0x0000002806007c0c */ /* 0x000fe4000c741270 */
[----:B------:R-:W-:Y:S01]  /*187f50*/  ISETP.LT.AND P3, PT, R3, UR46, !P0 ;  /* 0x0000002e03007c0c */ /* 0x000fe2000c761270 */
[----:B------:R-:W-:Y:S01]  /*187f60*/  ULDC.64 UR40, c[0x0][0x228] ;  /* 0x00008a0000287ab9 */ /* 0x000fe20000000a00 */
        /* <DEDUP_REMOVED lines=41> */
[----:B------:R-:W-:Y:S02]  /*188200*/  ISETP.LT.AND P1, PT, R6, UR6, !P0 ;  /* 0x0000000606007c0c */ /* 0x000fe4000c721270 */
[----:B------:R-:W3:Y:S01]  /*188210*/  LDL.LU R6, [R1+0x6900] ;  /* 0x0069000001067983 */ /* 0x000ee20000300800 */
[----:B------:R-:W-:-:S04]  /*188220*/  @P2 LOP3.LUT R54, R54, 0x1000, RZ, 0xfc, !PT ;  /* 0x0000100036362812 */ /* 0x000fc800078efcff */
[----:B------:R-:W-:-:S04]  /*188230*/  LOP3.LUT R54, R54, 0xfffff7ff, RZ, 0xc0, !PT ;  /* 0xfffff7ff36367812 */ /* 0x000fc800078ec0ff */
[----:B------:R-:W-:Y:S02]  /*188240*/  @P3 LOP3.LUT R54, R54, 0x800, RZ, 0xfc, !PT ;  /* 0x0000080036363812 */ /* 0x000fe400078efcff */
[----:B------:R-:W-:Y:S02]  /*188250*/  ISETP.LT.AND P2, PT, R5, UR52, !P0 ;  /* 0x0000003405007c0c */ /* 0x000fe4000c741270 */
[----:B------:R-:W-:Y:S01]  /*188260*/  ISETP.GE.AND P0, PT, R4, UR47, PT ;  /* 0x0000002f04007c0c */ /* 0x000fe2000bf06270 */
[----:B------:R-:W3:Y:S01]  /*188270*/  LDL.LU R5, [R1+0x68fc] ;  /* 0x0068fc0001057983 */ /* 0x000ee20000300800 */
[----:B------:R-:W-:-:S03]  /*188280*/  LOP3.LUT R54, R54, 0xfffffbff, RZ, 0xc0, !PT ;  /* 0xfffffbff36367812 */ /* 0x000fc600078ec0ff */
[----:B------:R-:W3:Y:S01]  /*188290*/  LDL.LU R4, [R1+0x68f8] ;  /* 0x0068f80001047983 */ /* 0x000ee20000300800 */
[----:B------:R-:W-:Y:S01]  /*1882a0*/  ULDC UR47, c[0x0][0x22c] ;  /* 0x00008b00002f7ab9 */ /* 0x000fe20000000800 */
[----:B------:R-:W-:Y:S01]  /*1882b0*/  ULDC UR52, c[0x0][0x22c] ;  /* 0x00008b0000347ab9 */ /* 0x000fe20000000800 */
[----:B------:R-:W-:Y:S02]  /*1882c0*/  @P1 LOP3.LUT R54, R54, 0x400, RZ, 0xfc, !PT ;  /* 0x0000040036361812 */ /* 0x000fe400078efcff */
[----:B------:R-:W-:Y:S02]  /*1882d0*/  ISETP.LT.AND P1, PT, R3, UR53, !P0 ;  /* 0x0000003503007c0c */ /* 0x000fe4000c721270 */
[----:B------:R-:W-:Y:S01]  /*1882e0*/  ISETP.LT.AND P0, PT, R2, UR54, !P0 ;  /* 0x0000003602007c0c */ /* 0x000fe2000c701270 */
[----:B------:R-:W3:Y:S04]  /*1882f0*/  LDL.LU R3, [R1+0x68f4] ;  /* 0x0068f40001037983 */ /* 0x000ee80000300800 */
[----:B------:R-:W3:Y:S04]  /*188300*/  LDL.LU R2, [R1+0x68f0] ;  /* 0x0068f00001027983 */ /* 0x000ee80000300800 */
[----:B------:R0:W-:Y:S01]  /*188310*/  STL [R1+0x69e8], R58 ;  /* 0x0069e83a01007387 */ /* 0x0001e20000100800 */
[----:B------:R-:W-:Y:S01]  /*188320*/  LOP3.LUT R54, R54, 0xfffffdff, RZ, 0xc0, !PT ;  /* 0xfffffdff36367812 */ /* 0x000fe200078ec0ff */
[----:B------:R-:W-:Y:S01]  /*188330*/  ULDC UR53, c[0x0][0x22c] ;  /* 0x00008b0000357ab9 */ /* 0x000fe20000000800 */
[----:B------:R-:W-:Y:S01]  /*188340*/  ULDC UR54, c[0x0][0x22c] ;  /* 0x00008b0000367ab9 */ /* 0x000fe20000000800 */
[----:B0-----:R-:W3:Y:S04]  /*188350*/  LDL.LU R58, [R1+0x184] ;  /* 0x00018400013a7983 */ /* 0x001ee80000300800 */
[----:B------:R0:W-:Y:S04]  /*188360*/  STL [R1+0x69e4], R59 ;  /* 0x0069e43b01007387 */ /* 0x0001e80000100800 */
        /* <DEDUP_REMOVED lines=9> */
[----:B----4-:R0:W-:Y:S04]  /*188400*/  STL [R1+0x69c4], R51 ;  /* 0x0069c43301007387 */ /* 0x0101e80000100800 */
[----:B0-----:R-:W4:Y:S04]  /*188410*/  LDL.LU R51, [R1+0x2418] ;  /* 0x0024180001337983 */ /* 0x001f280000300800 */
[----:B--2---:R0:W-:Y:S04]  /*188420*/  STL [R1+0x69c0], R50 ;  /* 0x0069c03201007387 */ /* 0x0041e80000100800 */
[----:B0-----:R-:W2:Y:S04]  /*188430*/  LDL.LU R50, [R1+0x18c] ;  /* 0x00018c0001327983 */ /* 0x001ea80000300800 */
[----:B------:R-:W-:Y:S04]  /*188440*/  STL [R1+0x69bc], R56 ;  /* 0x0069bc3801007387 */ /* 0x000fe80000100800 */
[----:B------:R-:W-:Y:S04]  /*188450*/  STL [R1+0x69b8], R55 ;  /* 0x0069b83701007387 */ /* 0x000fe80000100800 */
[----:B------:R-:W-:Y:S04]  /*188460*/  STL [R1+0x69b4], R49 ;  /* 0x0069b43101007387 */ /* 0x000fe80000100800 */
[----:B------:R-:W-:Y:S04]  /*188470*/  STL [R1+0x69b0], R48 ;  /* 0x0069b03001007387 */ /* 0x000fe80000100800 */
[----:B------:R0:W-:Y:S04]  /*188480*/  STL [R1+0x69ac], R47 ;  /* 0x0069ac2f01007387 */ /* 0x0001e80000100800 */
[----:B0-----:R-:W2:Y:S04]  /*188490*/  LDL.LU R47, [R1+0x2fc] ;  /* 0x0002fc00012f7983 */ /* 0x001ea80000300800 */
[----:B------:R0:W-:Y:S04]  /*1884a0*/  STL [R1+0x69a8], R46 ;  /* 0x0069a82e01007387 */ /* 0x0001e80000100800 */
[----:B0-----:R-:W4:Y:S04]  /*1884b0*/  LDL.LU R46, [R1+0x2f8] ;  /* 0x0002f800012e7983 */ /* 0x001f280000300800 */
[----:B------:R0:W-:Y:S04]  /*1884c0*/  STL [R1+0x69a4], R45 ;  /* 0x0069a42d01007387 */ /* 0x0001e80000100800 */
[----:B0-----:R-:W2:Y:S04]  /*1884d0*/  LDL.LU R45, [R1+0x2f4] ;  /* 0x0002f400012d7983 */ /* 0x001ea80000300800 */
[----:B------:R0:W-:Y:S04]  /*1884e0*/  STL [R1+0x69a0], R44 ;  /* 0x0069a02c01007387 */ /* 0x0001e80000100800 */
[----:B0-----:R-:W4:Y:S04]  /*1884f0*/  LDL.LU R44, [R1+0x2f0] ;  /* 0x0002f000012c7983 */ /* 0x001f280000300800 */
[----:B------:R-:W-:Y:S04]  /*188500*/  STL [R1+0x699c], R43 ;  /* 0x00699c2b01007387 */ /* 0x000fe80000100800 */
[----:B------:R-:W-:Y:S04]  /*188510*/  STL [R1+0x6998], R42 ;  /* 0x0069982a01007387 */ /* 0x000fe80000100800 */
[----:B------:R-:W-:Y:S04]  /*188520*/  STL [R1+0x6994], R41 ;  /* 0x0069942901007387 */ /* 0x000fe80000100800 */
        /* <DEDUP_REMOVED lines=8> */
[----:B------:R0:W-:Y:S04]  /*1885b0*/  STL [R1+0x698c], R39 ;  /* 0x00698c2701007387 */ /* 0x0001e80000100800 */
[----:B0-----:R-:W4:Y:S04]  /*1885c0*/  LDL.LU R39, [R1+0x54b0] ;  /* 0x0054b00001277983 */ /* 0x001f280000300800 */
[----:B------:R0:W-:Y:S04]  /*1885d0*/  STL [R1+0x6988], R38 ;  /* 0x0069882601007387 */ /* 0x0001e80000100800 */
[----:B0-----:R-:W4:Y:S04]  /*1885e0*/  LDL.LU R38, [R1+0x218] ;  /* 0x0002180001267983 */ /* 0x001f280000300800 */
[----:B------:R0:W-:Y:S04]  /*1885f0*/  STL [R1+0x6984], R37 ;  /* 0x0069842501007387 */ /* 0x0001e80000100800 */
[----:B0-----:R-:W4:Y:S04]  /*188600*/  LDL.LU R37, [R1+0x21c] ;  /* 0x00021c0001257983 */ /* 0x001f280000300800 */
[----:B------:R0:W-:Y:S04]  /*188610*/  STL [R1+0x6980], R36 ;  /* 0x0069802401007387 */ /* 0x0001e80000100800 */
[----:B0-----:R-:W4:Y:S01]  /*188620*/  LDL.LU R36, [R1+0x220] ;  /* 0x0002200001247983 */ /* 0x001f220000300800 */
[----:B------:R-:W0:Y:S03]  /*188630*/  S2R R55, SR_TID.X ;  /* 0x0000000000377919 */ /* 0x000e260000002100 */
[----:B------:R-:W-:Y:S04]  /*188640*/  STL [R1+0x697c], R35 ;  /* 0x00697c2301007387 */ /* 0x000fe80000100800 */
[----:B------:R-:W-:Y:S04]  /*188650*/  STL [R1+0x6978], R34 ;  /* 0x0069782201007387 */ /* 0x000fe80000100800 */
[----:B------:R-:W-:Y:S04]  /*188660*/  STL [R1+0x6974], R33 ;  /* 0x0069742101007387 */ /* 0x000fe80000100800 */
[----:B------:R-:W-:Y:S04]  /*188670*/  STL [R1+0x6970], R32 ;  /* 0x0069702001007387 */ /* 0x000fe80000100800 */
        /* <DEDUP_REMOVED lines=12> */
[----:B------:R-:W-:Y:S04]  /*188740*/  STL.64 [R1+0x6938], R18 ;  /* 0x0069381201007387 */ /* 0x000fe80000100a00 */
        /* <DEDUP_REMOVED lines=12> */
[----:B------:R2:W-:Y:S04]  /*188810*/  STL [R1+0x6900], R5 ;  /* 0x0069000501007387 */ /* 0x0005e80000100800 */
[----:B------:R0:W-:Y:S04]  /*188820*/  STL [R1+0x68fc], R4 ;  /* 0x0068fc0401007387 */ /* 0x0001e80000100800 */
[----:B------:R-:W-:Y:S04]  /*188830*/  STL [R1+0x68f8], R3 ;  /* 0x0068f80301007387 */ /* 0x000fe80000100800 */
[----:B------:R1:W-:Y:S04]  /*188840*/  STL [R1+0x68f4], R2 ;  /* 0x0068f40201007387 */ /* 0x0003e80000100800 */
[----:B------:R3:W-:Y:S01]  /*188850*/  STL [R1+0x68f0], R0 ;  /* 0x0068f00001007387 */ /* 0x0007e20000100800 */
[----:B--2---:R-:W-:-:S02]  /*188860*/  PRMT R5, R58, 0x5210, R45 ;  /* 0x000052103a057816 */ /* 0x004fc4000000002d */
[----:B----4-:R-:W-:Y:S02]  /*188870*/  R2UR UR6, R56 ;  /* 0x00000000380672ca */ /* 0x010fe400000e0000 */
[----:B------:R-:W2:Y:S01]  /*188880*/  LDL.LU R56, [R1+0x6dc] ;  /* 0x0006dc0001387983 */ /* 0x000ea20000300800 */
[----:B0-----:R-:W-:-:S10]  /*188890*/  PRMT R4, R59, 0x5210, R44 ;  /* 0x000052103b047816 */ /* 0x001fd4000000002c */
[----:B------:R-:W-:Y:S02]  /*1888a0*/  LEA R16, R55, UR6, 0x4 ;  /* 0x0000000637107c11 */ /* 0x000fe4000f8e20ff */
[----:B------:R-:W-:Y:S01]  /*1888b0*/  PRMT R6, R52, 0x5210, R46 ;  /* 0x0000521034067816 */ /* 0x000fe2000000002e */
[----:B------:R-:W4:Y:S01]  /*1888c0*/  LDL.LU R55, [R1+0x6d8] ;  /* 0x0006d80001377983 */ /* 0x000f220000300800 */
[----:B-1----:R-:W-:Y:S02]  /*1888d0*/  PRMT R2, R48, 0x5410, R37 ;  /* 0x0000541030027816 */ /* 0x002fe40000000025 */
[----:B---3--:R-:W-:Y:S02]  /*1888e0*/  PRMT R0, R49, 0x5410, R36 ;  /* 0x0000541031007816 */ /* 0x008fe40000000024 */
[----:B------:R-:W-:Y:S01]  /*1888f0*/  PRMT R7, R50, 0x5210, R47 ;  /* 0x0000521032077816 */ /* 0x000fe2000000002f */
[----:B------:R-:W3:Y:S04]  /*188900*/  LDL.LU R49, [R1+0x6d4] ;  /* 0x0006d40001317983 */ /* 0x000ee80000300800 */
[----:B------:R0:W-:Y:S04]  /*188910*/  STL [R1+0x86c], R0 ;  /* 0x00086c0001007387 */ /* 0x0001e80000100800 */
[----:B------:R-:W3:Y:S04]  /*188920*/  LDL.LU R48, [R1+0x6d0] ;  /* 0x0006d00001307983 */ /* 0x000ee80000300800 */
[----:B------:R-:W-:Y:S04]  /*188930*/  STL [R1+0x17b8], R2 ;  /* 0x0017b80201007387 */ /* 0x000fe80000100800 */
[----:B------:R-:W-:Y:S01]  /*188940*/  STL [R1+0x10], R16 ;  /* 0x0000101001007387 */ /* 0x000fe20000100800 */
[----:B------:R-:W-:-:S02]  /*188950*/  LOP3.LUT R3, R61, 0xffff, RZ, 0xc0, !PT ;  /* 0x0000ffff3d037812 */ /* 0x000fc400078ec0ff */
[----:B------:R-:W-:Y:S01]  /*188960*/  @P2 LOP3.LUT R54, R54, 0x200, RZ, 0xfc, !PT ;  /* 0x0000020036362812 */ /* 0x000fe200078efcff */
[----:B------:R-:W-:Y:S01]  /*188970*/  ULDC UR6, c[0x0][0x22c] ;  /* 0x00008b0000067ab9 */ /* 0x000fe20000000800 */
[----:B0-----:R-:W-:-:S05]  /*188980*/  PRMT R0, R39, 0x5410, R38 ;  /* 0x0000541027007816 */ /* 0x001fca0000000026 */
[----:B------:R-:W-:Y:S04]  /*188990*/  STL [R1+0x17bc], R0 ;  /* 0x0017bc0001007387 */ /* 0x000fe80000100800 */
[----:B------:R-:W3:Y:S04]  /*1889a0*/  LDL.LU R59, [R1+0x19c] ;  /* 0x00019c00013b7983 */ /* 0x000ee80000300800 */
[----:B------:R-:W3:Y:S04]  /*1889b0*/  LDL.LU R58, [R1+0x198] ;  /* 0x00019800013a7983 */ /* 0x000ee80000300800 */
[----:B------:R-:W-:Y:S01]  /*1889c0*/  STSM.16.M88.4 [R16], R40 ;  /* 0x0000002810007844 */ /* 0x000fe20000000200 */
[----:B------:R-:W-:-:S03]  /*1889d0*/  NOP ;  /* 0x0000000000007918 */ /* 0x000fc60000000000 */
[----:B------:R-:W0:Y:S04]  /*1889e0*/  LDS.128 R8, [R16] ;  /* 0x0000000010087984 */ /* 0x000e280000000c00 */
[----:B------:R-:W3:Y:S04]  /*1889f0*/  LDL.LU R52, [R1+0x194] ;  /* 0x0001940001347983 */ /* 0x000ee80000300800 */
[----:B------:R-:W3:Y:S01]  /*188a00*/  LDL.LU R50, [R1+0x190] ;  /* 0x0001900001327983 */ /* 0x000ee20000300800 */
[----:B------:R-:W-:-:S03]  /*188a10*/  NOP ;  /* 0x0000000000007918 */ /* 0x000fc60000000000 */
[----:B------:R1:W-:Y:S01]  /*188a20*/  STSM.16.M88.4 [R16], R4 ;  /* 0x0000000410007844 */ /* 0x0003e20000000200 */
[----:B------:R-:W-:-:S03]  /*188a30*/  NOP ;  /* 0x0000000000007918 */ /* 0x000fc60000000000 */
[----:B------:R-:W3:Y:S01]  /*188a40*/  LDS.128 R12, [R16] ;  /* 0x00000000100c7984 */ /* 0x000ee20000000c00 */
[----:B-1----:R-:W-:-:S03]  /*188a50*/  LOP3.LUT R4, R53, 0xffff, RZ, 0xc0, !PT ;  /* 0x0000ffff35047812 */ /* 0x002fc600078ec0ff */
[----:B0-----:R2:W-:Y:S04]  /*188a60*/  STL.64 [R1+0x20], R8 ;  /* 0x0000200801007387 */ /* 0x0015e80000100a00 */
[----:B------:R3:W-:Y:S04]  /*188a70*/  STL.64 [R1+0x28], R10 ;  /* 0x0000280a01007387 */ /* 0x0007e80000100a00 */
[----:B------:R-:W3:Y:S04]  /*188a80*/  LDL.LU R53, [R1+0x2580] ;  /* 0x0025800001357983 */ /* 0x000ee80000300800 */
[----:B------:R-:W3:Y:S01]  /*188a90*/  LDL.LU R61, [R1+0x257c] ;  /* 0x00257c00013d7983 */ /* 0x000ee20000300800 */
[----:B------:R-:W-:-:S02]  /*188aa0*/  LOP3.LUT R2, R60, 0xffff, RZ, 0xc0, !PT ;  /* 0x0000ffff3c027812 */ /* 0x000fc400078ec0ff */
[----:B------:R-:W-:Y:S01]  /*188ab0*/  LOP3.LUT R0, R51, 0xffff, RZ, 0xc0, !PT ;  /* 0x0000ffff33007812 */ /* 0x000fe200078ec0ff */
[----:B------:R-:W3:Y:S04]  /*188ac0*/  LDL.LU R60, [R1+0x243c] ;  /* 0x00243c00013c7983 */ /* 0x000ee80000300800 */
[----:B------:R-:W3:Y:S01]  /*188ad0*/  LDL.LU R51, [R1+0x2438] ;  /* 0x0024380001337983 */ /* 0x000ee20000300800 */
[----:B--2---:R-:W-:-:S03]  /*188ae0*/  PRMT R8, R56, 0x4210, R4 ;  /* 0x0000421038087816 */ /* 0x004fc60000000004 */
[----:B------:R-:W2:Y:S01]  /*188af0*/  LDL.LU R56, [R1+0x6ec] ;  /* 0x0006ec0001387983 */ /* 0x000ea20000300800 */
[----:B----4-:R-:W-:-:S03]  /*188b00*/  PRMT R9, R55, 0x4210, R3 ;  /* 0x0000421037097816 */ /* 0x010fc60000000003 */
[----:B------:R-:W4:Y:S01]  /*188b10*/  LDL.LU R55, [R1+0x6e8] ;  /* 0x0006e80001377983 */ /* 0x000f220000300800 */
[----:B---3--:R-:W-:-:S03]  /*188b20*/  PRMT R10, R49, 0x4210, R2 ;  /* 0x00004210310a7816 */ /* 0x008fc60000000002 */
[----:B------:R-:W3:Y:S01]  /*188b30*/  LDL.LU R49, [R1+0x6e4] ;  /* 0x0006e40001317983 */ /* 0x000ee20000300800 */
[----:B------:R-:W-:-:S03]  /*188b40*/  PRMT R11, R48, 0x4210, R0 ;  /* 0x00004210300b7816 */ /* 0x000fc60000000000 */
[----:B------:R-:W3:Y:S04]  /*188b50*/  LDL.LU R48, [R1+0x6e0] ;  /* 0x0006e00001307983 */ /* 0x000ee80000300800 */
[----:B------:R-:W-:Y:S04]  /*188b60*/  STL.64 [R1+0x70], R12 ;  /* 0x0000700c01007387 */ /* 0x000fe80000100a00 */
[----:B------:R-:W-:Y:S01]  /*188b70*/  STL.64 [R1+0x78], R14 ;  /* 0x0000780e01007387 */ /* 0x000fe20000100a00 */
[----:B------:R-:W-:Y:S01]  /*188b80*/  NOP ;  /* 0x0000000000007918 */ /* 0x000fe20000000000 */
[----:B------:R-:W-:-:S02]  /*188b90*/  PRMT R4, R59, 0x5210, R4 ;  /* 0x000052103b047816 */ /* 0x000fc40000000004 */
[----:B------:R-:W-:Y:S01]  /*188ba0*/  PRMT R5, R58, 0x5210, R3 ;  /* 0x000052103a057816 */ /* 0x000fe20000000003 */
[----:B------:R-:W3:Y:S04]  /*188bb0*/  LDL.LU R59, [R1+0x1ac] ;  /* 0x0001ac00013b7983 */ /* 0x000ee80000300800 */
[----:B------:R-:W3:Y:S04]  /*188bc0*/  LDL.LU R58, [R1+0x1a8] ;  /* 0x0001a800013a7983 */ /* 0x000ee80000300800 */
[----:B------:R-:W-:Y:S01]  /*188bd0*/  STSM.16.M88.4 [R16], R8 ;  /* 0x0000000810007844 */ /* 0x000fe20000000200 */
[----:B------:R-:W-:-:S03]  /*188be0*/  NOP ;  /* 0x0000000000007918 */ /* 0x000fc60000000000 */
[----:B------:R-:W0:Y:S01]  /*188bf0*/  LDS.128 R8, [R16] ;  /* 0x0000000010087984 */ /* 0x000e220000000c00 */
[----:B------:R-:W-:-:S03]  /*188c00*/  PRMT R6, R52, 0x5210, R2 ;  /* 0x0000521034067816 */ /* 0x000fc60000000002 */
[----:B------:R-:W3:Y:S01]  /*188c10*/  LDL.LU R52, [R1+0x1a4] ;  /* 0x0001a40001347983 */ /* 0x000ee20000300800 */
[----:B------:R-:W-:Y:S01]  /*188c20*/  PRMT R7, R50, 0x5210, R0 ;  /* 0x0000521032077816 */ /* 0x000fe20000000000 */
[----:B------:R-:W-:Y:S02]  /*188c30*/  NOP ;  /* 0x0000000000007918 */ /* 0x000fe40000000000 */
[----:B------:R-:W3:Y:S04]  /*188c40*/  LDL.LU R50, [R1+0x1a0] ;  /* 0x0001a00001327983 */ /* 0x000ee80000300800 */
[----:B------:R1:W-:Y:S01]  /*188c50*/  STSM.16.M88.4 [R16], R4 ;  /* 0x0000000410007844 */ /* 0x0003e20000000200 */
[----:B------:R-:W-:-:S03]  /*188c60*/  NOP ;  /* 0x0000000000007918 */ /* 0x000fc60000000000 */
[----:B------:R-:W3:Y:S04]  /*188c70*/  LDS.128 R12, [R16] ;  /* 0x00000000100c7984 */ /* 0x000ee80000000c00 */
[----:B0-----:R2:W-:Y:S04]  /*188c80*/  STL.64 [R1+0x60], R8 ;  /* 0x0000600801007387 */ /* 0x0015e80000100a00 */
[----:B------:R3:W-:Y:S01]  /*188c90*/  STL.64 [R1+0x68], R10 ;  /* 0x0000680a01007387 */ /* 0x0007e20000100a00 */
[----:B-1----:R-:W-:-:S03]  /*188ca0*/  LOP3.LUT R4, R53, 0xffff, RZ, 0xc0, !PT ;  /* 0x0000ffff35047812 */ /* 0x002fc600078ec0ff */
[----:B------:R-:W3:Y:S01]  /*188cb0*/  LDL.LU R53, [R1+0x259c] ;  /* 0x00259c0001357983 */ /* 0x000ee20000300800 */
[----:B------:R-:W-:-:S03]  /*188cc0*/  LOP3.LUT R3, R61, 0xffff, RZ, 0xc0, !PT ;  /* 0x0000ffff3d037812 */ /* 0x000fc600078ec0ff */
[----:B------:R-:W3:Y:S01]  /*188cd0*/  LDL.LU R61, [R1+0x2598] ;  /* 0x00259800013d7983 */ /* 0x000ee20000300800 */
[----:B------:R-:W-:Y:S02]  /*188ce0*/  LOP3.LUT R2, R60, 0xffff, RZ, 0xc0, !PT ;  /* 0x0000ffff3c027812 */ /* 0x000fe400078ec0ff */
        /* <DEDUP_REMOVED lines=172> */
[----:B0-----:R2:W-:Y:S04]  /*1897b0*/  STL.64 [R1+0xf0], R8 ;  /* 0x0000f00801007387 */ /* 0x0015e80000100a00 */
[----:B------:R3:W-:Y:S04]  /*1897c0*/  STL.64 [R1+0xf8], R10 ;  /* 0x0000f80a01007387 */ /* 0x0007e80000100a00 */
[----:B------:R-:W0:Y:S01]  /*1897d0*/  LDS.128 R12, [R16] ;  /* 0x00000000100c7984 */ /* 0x000e220000000c00 */
        /* <DEDUP_REMOVED lines=16> */
[----:B0-----:R-:W-:Y:S04]  /*1898e0*/  STL.64 [R1+0xe0], R12 ;  /* 0x0000e00c01007387 */ /* 0x001fe80000100a00 */
        /* <DEDUP_REMOVED lines=14> */
[----:B------:R1:W-:Y:S04]  /*1899d0*/  STSM.16.M88.4 [R16], R4 ;  /* 0x0000000410007844 */ /* 0x0003e80000000200 */
[----:B0-----:R2:W-:Y:S04]  /*1899e0*/  STL.64 [R1+0xd0], R8 ;  /* 0x0000d00801007387 */ /* 0x0015e80000100a00 */
[----:B------:R3:W-:Y:S01]  /*1899f0*/  STL.64 [R1+0xd8], R10 ;  /* 0x0000d80a01007387 */ /* 0x0007e20000100a00 */
[----:B------:R-:W-:-:S03]  /*189a00*/  NOP ;  /* 0x0000000000007918 */ /* 0x000fc60000000000 */
        /* <DEDUP_REMOVED lines=662> */
[----:B------:R-:W3:Y:S04]  /*18c370*/  LDL.LU R49, [R1+0x1b48] ;  /* 0x001b480001317983 */ /* 0x000ee80000300800 */
[----:B------:R-:W3:Y:S04]  /*18c380*/  LDL.LU R47, [R1+0x1b28] ;  /* 0x001b2800012f7983 */ /* 0x000ee80000300800 */
[----:B0-----:R-:W-:Y:S04]  /*18c390*/  STL.64 [R1+0x370], R12 ;  /* 0x0003700c01007387 */ /* 0x001fe80000100a00 */
[----:B------:R-:W-:Y:S01]  /*18c3a0*/  STL.64 [R1+0x378], R14 ;  /* 0x0003780e01007387 */ /* 0x000fe20000100a00 */
[----:B------:R-:W-:Y:S01]  /*18c3b0*/  NOP ;  /* 0x0000000000007918 */ /* 0x000fe20000000000 */
[----:B------:R-:W-:-:S02]  /*18c3c0*/  PRMT R4, R59, 0x5210, R4 ;  /* 0x000052103b047816 */ /* 0x000fc40000000004 */
[----:B------:R-:W-:Y:S01]  /*18c3d0*/  PRMT R5, R58, 0x5210, R3 ;  /* 0x000052103a057816 */ /* 0x000fe20000000003 */
[----:B------:R-:W3:Y:S04]  /*18c3e0*/  LDL.LU R59, [R1+0x3d4] ;  /* 0x0003d400013b7983 */ /* 0x000ee80000300800 */
[----:B------:R-:W3:Y:S01]  /*18c3f0*/  LDL.LU R58, [R1+0x3d0] ;  /* 0x0003d000013a7983 */ /* 0x000ee20000300800 */
[----:B------:R-:W-:-:S05]  /*18c400*/  PRMT R11, R48, 0x4210, R0 ;  /* 0x00004210300b7816 */ /* 0x000fca0000000000 */
        /* <DEDUP_REMOVED lines=24> */
[----:B------:R-:W4:Y:S04]  /*18c590*/  LDL.LU R55, [R1+0x1c0c] ;  /* 0x001c0c0001377983 */ /* 0x000f280000300800 */
[----:B------:R-:W4:Y:S01]  /*18c5a0*/  LDL.LU R48, [R1+0x1bc8] ;  /* 0x001bc80001307983 */ /* 0x000f220000300800 */
[----:B---3--:R-:W-:-:S03]  /*18c5b0*/  PRMT R10, R49, 0x4210, R2 ;  /* 0x00004210310a7816 */ /* 0x008fc60000000002 */
        /* <DEDUP_REMOVED lines=19> */
[----:B------:R-:W-:Y:S01]  /*18c6f0*/  STL.64 [R1+0x3f8], R10 ;  /* 0x0003f80a01007387 */ /* 0x000fe20000100a00 */
        /* <DEDUP_REMOVED lines=14> */
[----:B------:R-:W4:Y:S04]  /*18c7e0*/  LDL.LU R46, [R1+0x1c38] ;  /* 0x001c3800012e7983 */ /* 0x000f280000300800 */
[----:B------:R-:W4:Y:S04]  /*18c7f0*/  LDL.LU R47, [R1+0x1c28] ;  /* 0x001c2800012f7983 */ /* 0x000f280000300800 */
[----:B0-----:R-:W-:Y:S04]  /*18c800*/  STL.64 [R1+0x3e0], R12 ;  /* 0x0003e00c01007387 */ /* 0x001fe80000100a00 */
[----:B------:R-:W-:Y:S01]  /*18c810*/  STL.64 [R1+0x3e8], R14 ;  /* 0x0003e80e01007387 */ /* 0x000fe20000100a00 */
[----:B------:R-:W-:Y:S01]  /*18c820*/  NOP ;  /* 0x0000000000007918 */ /* 0x000fe20000000000 */
[----:B---3--:R-:W-:-:S02]  /*18c830*/  PRMT R4, R59, 0x5210, R4 ;  /* 0x000052103b047816 */ /* 0x008fc40000000004 */
[----:B------:R-:W-:Y:S01]  /*18c840*/  PRMT R5, R58, 0x5210, R3 ;  /* 0x000052103a057816 */ /* 0x000fe20000000003 */
[----:B------:R-:W3:Y:S04]  /*18c850*/  LDL.LU R59, [R1+0x40c] ;  /* 0x00040c00013b7983 */ /* 0x000ee80000300800 */
[----:B------:R-:W3:Y:S01]  /*18c860*/  LDL.LU R58, [R1+0x408] ;  /* 0x00040800013a7983 */ /* 0x000ee20000300800 */
[----:B------:R-:W-:Y:S02]  /*18c870*/  PRMT R10, R48, 0x4210, R2 ;  /* 0x00004210300a7816 */ /* 0x000fe40000000002 */
        /* <DEDUP_REMOVED lines=23> */
[----:B------:R-:W2:Y:S04]  /*18c9f0*/  LDL.LU R56, [R1+0x2314] ;  /* 0x0023140001387983 */ /* 0x000ea80000300800 */
[----:B------:R-:W2:Y:S04]  /*18ca00*/  LDL.LU R48, [R1+0x230c] ;  /* 0x00230c0001307983 */ /* 0x000ea80000300800 */
[----:B------:R-:W2:Y:S01]  /*18ca10*/  LDL.LU R49, [R1+0x2304] ;  /* 0x0023040001317983 */ /* 0x000ea20000300800 */
[----:B----4-:R-:W-:-:S03]  /*18ca20*/  PRMT R9, R55, 0x4210, R3 ;  /* 0x0000421037097816 */ /* 0x010fc60000000003 */
[----:B------:R-:W4:Y:S04]  /*18ca30*/  LDL.LU R55, [R1+0x2300] ;  /* 0x0023000001377983 */ /* 0x000f280000300800 */
[----:B0-----:R-:W-:Y:S04]  /*18ca40*/  STL.64 [R1+0x3c0], R12 ;  /* 0x0003c00c01007387 */ /* 0x001fe80000100a00 */
[----:B------:R-:W-:Y:S01]  /*18ca50*/  STL.64 [R1+0x3c8], R14 ;  /* 0x0003c80e01007387 */ /* 0x000fe20000100a00 */
[----:B------:R-:W-:Y:S01]  /*18ca60*/  NOP ;  /* 0x0000000000007918 */ /* 0x000fe20000000000 */
[----:B---3--:R-:W-:-:S02]  /*18ca70*/  PRMT R4, R59, 0x5210, R4 ;  /* 0x000052103b047816 */ /* 0x008fc40000000004 */
[----:B------:R-:W-:Y:S01]  /*18ca80*/  PRMT R5, R58, 0x5210, R3 ;  /* 0x000052103a057816 */ /* 0x000fe20000000003 */
[----:B------:R-:W3:Y:S04]  /*18ca90*/  LDL.LU R59, [R1+0x41c] ;  /* 0x00041c00013b7983 */ /* 0x000ee80000300800 */
[----:B------:R-:W4:Y:S01]  /*18caa0*/  LDL.LU R58, [R1+0x418] ;  /* 0x00041800013a7983 */ /* 0x000f220000300800 */
[----:B------:R-:W-:Y:S02]  /*18cab0*/  PRMT R10, R46, 0x4210, R2 ;  /* 0x000042102e0a7816 */ /* 0x000fe40000000002 */
[----:B------:R-:W-:-:S05]  /*18cac0*/  PRMT R11, R47, 0x4210, R0 ;  /* 0x000042102f0b7816 */ /* 0x000fca0000000000 */
[----:B------:R-:W-:Y:S01]  /*18cad0*/  STSM.16.M88.4 [R16], R8 ;  /* 0x0000000810007844 */ /* 0x000fe20000000200 */
[----:B------:R-:W-:-:S03]  /*18cae0*/  NOP ;  /* 0x0000000000007918 */ /* 0x000fc60000000000 */
[----:B------:R-:W0:Y:S01]  /*18caf0*/  LDS.128 R8, [R16] ;  /* 0x0000000010087984 */ /* 0x000e220000000c00 */
[----:B------:R-:W-:-:S03]  /*18cb00*/  PRMT R6, R52, 0x5210, R2 ;  /* 0x0000521034067816 */ /* 0x000fc60000000002 */
[----:B------:R-:W4:Y:S01]  /*18cb10*/  LDL.LU R52, [R1+0x414] ;  /* 0x0004140001347983 */ /* 0x000f220000300800 */
[----:B------:R-:W-:Y:S01]  /*18cb20*/  PRMT R7, R50, 0x5210, R0 ;  /* 0x0000521032077816 */ /* 0x000fe20000000000 */
[----:B------:R-:W-:Y:S02]  /*18cb30*/  NOP ;  /* 0x0000000000007918 */ /* 0x000fe40000000000 */
[----:B------:R-:W4:Y:S04]  /*18cb40*/  LDL.LU R50, [R1+0x3b8] ;  /* 0x0003b80001327983 */ /* 0x000f280000300800 */
[----:B------:R1:W-:Y:S04]  /*18cb50*/  STSM.16.M88.4 [R16], R4 ;  /* 0x0000000410007844 */ /* 0x0003e80000000200 */
[----:B0-----:R2:W-:Y:S04]  /*18cb60*/  STL.64 [R1+0x430], R8 ;  /* 0x0004300801007387 */ /* 0x0015e80000100a00 */
[----:B------:R-:W-:Y:S01]  /*18cb70*/  STL.64 [R1+0x438], R10 ;  /* 0x0004380a01007387 */ /* 0x000fe20000100a00 */
[----:B------:R-:W-:-:S03]  /*18cb80*/  NOP ;  /* 0x0000000000007918 */ /* 0x000fc60000000000 */
[----:B------:R-:W0:Y:S01]  /*18cb90*/  LDS.128 R12, [R16] ;  /* 0x00000000100c7984 */ /* 0x000e220000000c00 */
[----:B-1----:R-:W-:-:S03]  /*18cba0*/  LOP3.LUT R4, R53, 0xffff, RZ, 0xc0, !PT ;  /* 0x0000ffff35047812 */ /* 0x002fc600078ec0ff */
[----:B------:R-:W4:Y:S01]  /*18cbb0*/  LDL.LU R53, [R1+0x29a0] ;  /* 0x0029a00001357983 */ /* 0x000f220000300800 */
[----:B------:R-:W-:-:S03]  /*18cbc0*/  LOP3.LUT R3, R61, 0xffff, RZ, 0xc0, !PT ;  /* 0x0000ffff3d037812 */ /* 0x000fc600078ec0ff */
[----:B------:R-:W4:Y:S01]  /*18cbd0*/  LDL.LU R61, [R1+0x299c] ;  /* 0x00299c00013d7983 */ /* 0x000f220000300800 */
[----:B------:R-:W-:Y:S02]  /*18cbe0*/  LOP3.LUT R2, R60, 0xffff, RZ, 0xc0, !PT ;  /* 0x0000ffff3c027812 */ /* 0x000fe400078ec0ff */
[----:B------:R-:W-:Y:S01]  /*18cbf0*/  LOP3.LUT R0, R51, 0xffff, RZ, 0xc0, !PT ;  /* 0x0000ffff33007812 */ /* 0x000fe200078ec0ff */
[----:B------:R-:W4:Y:S04]  /*18cc00*/  LDL.LU R60, [R1+0x2680] ;  /* 0x00268000013c7983 */ /* 0x000f280000300800 */
[----:B------:R-:W4:Y:S01]  /*18cc10*/  LDL.LU R51, [R1+0x267c] ;  /* 0x00267c0001337983 */ /* 0x000f220000300800 */
[----:B--2---:R-:W-:-:S03]  /*18cc20*/  PRMT R8, R56, 0x4210, R4 ;  /* 0x0000421038087816 */ /* 0x004fc60000000004 */
[----:B------:R-:W2:Y:S04]  /*18cc30*/  LDL.LU R56, [R1+0x2588] ;  /* 0x0025880001387983 */ /* 0x000ea80000300800 */
[----:B------:R-:W2:Y:S04]  /*18cc40*/  LDL.LU R45, [R1+0x2558] ;  /* 0x00255800012d7983 */ /* 0x000ea80000300800 */
[----:B------:R-:W2:Y:S04]  /*18cc50*/  LDL.LU R46, [R1+0x2544] ;  /* 0x00254400012e7983 */ /* 0x000ea80000300800 */
[----:B------:R-:W2:Y:S04]  /*18cc60*/  LDL.LU R47, [R1+0x252c] ;  /* 0x00252c00012f7983 */ /* 0x000ea80000300800 */
[----:B0-----:R-:W-:Y:S04]  /*18cc70*/  STL.64 [R1+0x420], R12 ;  /* 0x0004200c01007387 */ /* 0x001fe80000100a00 */
[----:B------:R-:W-:Y:S01]  /*18cc80*/  STL.64 [R1+0x428], R14 ;  /* 0x0004280e01007387 */ /* 0x000fe20000100a00 */
[----:B------:R-:W-:Y:S01]  /*18cc90*/  NOP ;  /* 0x0000000000007918 */ /* 0x000fe20000000000 */
[----:B---3--:R-:W-:-:S02]  /*18cca0*/  PRMT R4, R59, 0x5210, R4 ;  /* 0x000052103b047816 */ /* 0x008fc40000000004 */
[--C-:B----4-:R-:W-:Y:S01]  /*18ccb0*/  PRMT R5, R58, 0x5210, R3.reuse ;  /* 0x000052103a057816 */ /* 0x110fe20000000003 */
[----:B------:R-:W3:Y:S04]  /*18ccc0*/  LDL.LU R59, [R1+0x448] ;  /* 0x00044800013b7983 */ /* 0x000ee80000300800 */
[----:B------:R-:W4:Y:S01]  /*18ccd0*/  LDL.LU R58, [R1+0x444] ;  /* 0x00044400013a7983 */ /* 0x000f220000300800 */
[----:B------:R-:W-:Y:S02]  /*18cce0*/  PRMT R9, R48, 0x4210, R3 ;  /* 0x0000421030097816 */ /* 0x000fe40000000003 */
        /* <DEDUP_REMOVED lines=22> */
[----:B------:R-:W4:Y:S04]  /*18ce50*/  LDL.LU R51, [R1+0x2698] ;  /* 0x0026980001337983 */ /* 0x000f280000300800 */
[----:B------:R-:W4:Y:S04]  /*18ce60*/  LDL.LU R48, [R1+0x2654] ;  /* 0x0026540001307983 */ /* 0x000f280000300800 */
[----:B------:R-:W4:Y:S04]  /*18ce70*/  LDL.LU R49, [R1+0x2624] ;  /* 0x0026240001317983 */ /* 0x000f280000300800 */
[----:B------:R-:W4:Y:S01]  /*18ce80*/  LDL.LU R55, [R1+0x2600] ;  /* 0x0026000001377983 */ /* 0x000f220000300800 */
[----:B--2---:R-:W-:-:S03]  /*18ce90*/  PRMT R8, R56, 0x4210, R4 ;  /* 0x0000421038087816 */ /* 0x004fc60000000004 */
        /* <DEDUP_REMOVED lines=15> */
[----:B------:R-:W2:Y:S01]  /*18cf90*/  LDL.LU R52, [R1+0x450] ;  /* 0x0004500001347983 */ /* 0x000ea20000300800 */
[----:B------:R-:W-:Y:S01]  /*18cfa0*/  PRMT R7, R50, 0x5210, R0 ;  /* 0x0000521032077816 */ /* 0x000fe20000000000 */
[----:B------:R-:W-:Y:S02]  /*18cfb0*/  NOP ;  /* 0x0000000000007918 */ /* 0x000fe40000000000 */
[----:B------:R-:W2:Y:S04]  /*18cfc0*/  LDL.LU R50, [R1+0x458] ;  /* 0x0004580001327983 */ /* 0x000ea80000300800 */
[----:B------:R1:W-:Y:S04]  /*18cfd0*/  STSM.16.M88.4 [R16], R4 ;  /* 0x0000000410007844 */ /* 0x0003e80000000200 */
[----:B0-----:R0:W-:Y:S04]  /*18cfe0*/  STL.64 [R1+0x490], R8 ;  /* 0x0004900801007387 */ /* 0x0011e80000100a00 */
[----:B------:R-:W-:Y:S01]  /*18cff0*/  STL.64 [R1+0x498], R10 ;  /* 0x0004980a01007387 */ /* 0x000fe20000100a00 */
[----:B------:R-:W-:-:S03]  /*18d000*/  NOP ;  /* 0x0000000000007918 */ /* 0x000fc60000000000 */
[----:B------:R-:W0:Y:S01]  /*18d010*/  LDS.128 R12, [R16] ;  /* 0x00000000100c7984 */ /* 0x000e220000000c00 */
[----:B-1----:R-:W-:-:S03]  /*18d020*/  LOP3.LUT R4, R53, 0xffff, RZ, 0xc0, !PT ;  /* 0x0000ffff35047812 */ /* 0x002fc600078ec0ff */
[----:B------:R-:W2:Y:S01]  /*18d030*/  LDL.LU R53, [R1+0x29b8] ;  /* 0x0029b80001357983 */ /* 0x000ea20000300800 */
[----:B------:R-:W-:-:S03]  /*18d040*/  LOP3.LUT R3, R61, 0xffff, RZ, 0xc0, !PT ;  /* 0x0000ffff3d037812 */ /* 0x000fc600078ec0ff */
[----:B------:R-:W2:Y:S01]  /*18d050*/  LDL.LU R61, [R1+0x29b4] ;  /* 0x0029b400013d7983 */ /* 0x000ea20000300800 */
[----:B------:R-:W-:Y:S02]  /*18d060*/  LOP3.LUT R2, R60, 0xffff, RZ, 0xc0, !PT ;  /* 0x0000ffff3c027812 */ /* 0x000fe400078ec0ff */
[----:B------:R-:W-:Y:S01]  /*18d070*/  LOP3.LUT R0, R51, 0xffff, RZ, 0xc0, !PT ;  /* 0x0000ffff33007812 */ /* 0x000fe200078ec0ff */
[----:B------:R-:W2:Y:S04]  /*18d080*/  LDL.LU R60, [R1+0x26b0] ;  /* 0x0026b000013c7983 */ /* 0x000ea80000300800 */
[----:B------:R-:W2:Y:S04]  /*18d090*/  LDL.LU R51, [R1+0x26ac] ;  /* 0x0026ac0001337983 */ /* 0x000ea80000300800 */
[----:B------:R-:W2:Y:S04]  /*18d0a0*/  LDL.LU R44, [R1+0x26f0] ;  /* 0x0026f000012c7983 */ /* 0x000ea80000300800 */
[----:B------:R-:W2:Y:S04]  /*18d0b0*/  LDL.LU R45, [R1+0x26d8] ;  /* 0x0026d800012d7983 */ /* 0x000ea80000300800 */
[----:B------:R-:W2:Y:S04]  /*18d0c0*/  LDL.LU R46, [R1+0x26b4] ;  /* 0x0026b400012e7983 */ /* 0x000ea80000300800 */
[----:B------:R-:W2:Y:S01]  /*18d0d0*/  LDL.LU R47, [R1+0x2684] ;  /* 0x00268400012f7983 */ /* 0x000ea20000300800 */
[----:B0-----:R-:W-:-:S03]  /*18d0e0*/  PRMT R8, R48, 0x4210, R4 ;  /* 0x0000421030087816 */ /* 0x001fc60000000004 */
[----:B------:R-:W-:Y:S04]  /*18d0f0*/  STL.64 [R1+0x480], R12 ;  /* 0x0004800c01007387 */ /* 0x000fe80000100a00 */
[----:B------:R-:W-:Y:S01]  /*18d100*/  STL.64 [R1+0x488], R14 ;  /* 0x0004880e01007387 */ /* 0x000fe20000100a00 */
[----:B------:R-:W-:Y:S01]  /*18d110*/  NOP ;  /* 0x0000000000007918 */ /* 0x000fe20000000000 */
[----:B---3--:R-:W-:Y:S02]  /*18d120*/  PRMT R4, R59, 0x5210, R4 ;  /* 0x000052103b047816 */ /* 0x008fe40000000004 */
[--C-:B----4-:R-:W-:Y:S01]  /*18d130*/  PRMT R5, R58, 0x5210, R3.reuse ;  /* 0x000052103a057816 */ /* 0x110fe20000000003 */
[----:B------:R-:W3:Y:S04]  /*18d140*/  LDL.LU R59, [R1+0x4b4] ;  /* 0x0004b400013b7983 */ /* 0x000ee80000300800 */
[----:B------:R-:W4:Y:S01]  /*18d150*/  LDL.LU R58, [R1+0x4b0] ;  /* 0x0004b000013a7983 */ /* 0x000f220000300800 */
[----:B------:R-:W-:-:S02]  /*18d160*/  PRMT R9, R49, 0x4210, R3 ;  /* 0x0000421031097816 */ /* 0x000fc40000000003 */
[----:B------:R-:W-:Y:S02]  /*18d170*/  PRMT R10, R55, 0x4210, R2 ;  /* 0x00004210370a7816 */ /* 0x000fe40000000002 */
[----:B--2---:R-:W-:-:S05]  /*18d180*/  PRMT R11, R56, 0x4210, R0 ;  /* 0x00004210380b7816 */ /* 0x004fca0000000000 */
        /* <DEDUP_REMOVED lines=17> */
[----:B------:R-:W-:-:S03]  /*18d2a0*/  LOP3.LUT R2, R60, 0xffff, RZ, 0xc0, !PT ;  /* 0x0000ffff3c027812 */ /* 0x000fc600078ec0ff */
[----:B------:R-:W2:Y:S04]  /*18d2b0*/  LDL.LU R60, [R1+0x26c8] ;  /* 0x0026c800013c7983 */ /* 0x000ea80000300800 */
[----:B------:R-:W2:Y:S04]  /*18d2c0*/  LDL.LU R48, [R1+0x26c0] ;  /* 0x0026c00001307983 */ /* 0x000ea80000300800 */
[----:B------:R-:W2:Y:S04]  /*18d2d0*/  LDL.LU R49, [R1+0x2938] ;  /* 0x0029380001317983 */ /* 0x000ea80000300800 */
[----:B------:R-:W2:Y:S01]  /*18d2e0*/  LDL.LU R55, [R1+0x2704] ;  /* 0x0027040001377983 */ /* 0x000ea20000300800 */
[----:B------:R-:W-:-:S03]  /*18d2f0*/  LOP3.LUT R0, R51, 0xffff, RZ, 0xc0, !PT ;  /* 0x0000ffff33007812 */ /* 0x000fc600078ec0ff */
        /* <DEDUP_REMOVED lines=12> */
[----:B------:R-:W-:-:S05]  /*18d3c0*/  PRMT R11, R47, 0x4210, R0 ;  /* 0x000042102f0b7816 */ /* 0x000fca0000000000 */
[----:B------:R-:W-:Y:S01]  /*18d3d0*/  STSM.16.M88.4 [R16], R8 ;  /* 0x0000000810007844 */ /* 0x000fe20000000200 */
[----:B------:R-:W-:-:S03]  /*18d3e0*/  NOP ;  /* 0x0000000000007918 */ /* 0x000fc60000000000 */
[----:B------:R-:W0:Y:S01]  /*18d3f0*/  LDS.128 R8, [R16] ;  /* 0x0000000010087984 */ /* 0x000e220000000c00 */
[----:B--2---:R-:W-:-:S03]  /*18d400*/  PRMT R6, R52, 0x5210, R2 ;  /* 0x0000521034067816 */ /* 0x004fc60000000002 */
[----:B------:R-:W2:Y:S01]  /*18d410*/  LDL.LU R52, [R1+0x4c4] ;  /* 0x0004c40001347983 */ /* 0x000ea20000300800 */
[----:B------:R-:W-:Y:S01]  /*18d420*/  PRMT R7, R50, 0x5210, R0 ;  /* 0x0000521032077816 */ /* 0x000fe20000000000 */
[----:B------:R-:W-:Y:S02]  /*18d430*/  NOP ;  /* 0x0000000000007918 */ /* 0x000fe40000000000 */
[----:B------:R-:W2:Y:S04]  /*18d440*/  LDL.LU R50, [R1+0x4a0] ;  /* 0x0004a00001327983 */ /* 0x000ea80000300800 */
[----:B------:R1:W-:Y:S04]  /*18d450*/  STSM.16.M88.4 [R16], R4 ;  /* 0x0000000410007844 */ /* 0x0003e80000000200 */
[----:B0-----:R-:W-:Y:S04]  /*18d460*/  STL.64 [R1+0x450], R8 ;  /* 0x0004500801007387 */ /* 0x001fe80000100a00 */
[----:B------:R0:W-:Y:S01]  /*18d470*/  STL.64 [R1+0x458], R10 ;  /* 0x0004580a01007387 */ /* 0x0001e20000100a00 */
        /* <DEDUP_REMOVED lines=11> */
[----:B------:R-:W2:Y:S01]  /*18d530*/  LDL.LU R45, [R1+0x29a4] ;  /* 0x0029a400012d7983 */ /* 0x000ea20000300800 */
[----:B0-----:R-:W-:-:S03]  /*18d540*/  PRMT R11, R51, 0x4210, R0 ;  /* 0x00004210330b7816 */ /* 0x001fc60000000000 */
[----:B------:R-:W2:Y:S04]  /*18d550*/  LDL.LU R46, [R1+0x2988] ;  /* 0x00298800012e7983 */ /* 0x000ea80000300800 */
[----:B------:R-:W2:Y:S01]  /*18d560*/  LDL.LU R51, [R1+0x2970] ;  /* 0x0029700001337983 */ /* 0x000ea20000300800 */
[----:B------:R-:W-:-:S03]  /*18d570*/  PRMT R8, R49, 0x4210, R4 ;  /* 0x0000421031087816 */ /* 0x000fc60000000004 */
        /* <DEDUP_REMOVED lines=8> */
[----:B------:R-:W-:-:S05]  /*18d600*/  PRMT R10, R56, 0x4210, R2 ;  /* 0x00004210380a7816 */ /* 0x000fca0000000002 */
[----:B------:R-:W-:Y:S01]  /*18d610*/  STSM.16.M88.4 [R16], R8 ;  /* 0x0000000810007844 */ /* 0x000fe20000000200 */
[----:B------:R-:W-:-:S03]  /*18d620*/  NOP ;  /* 0x0000000000007918 */ /* 0x000fc60000000000 */
[----:B------:R-:W0:Y:S01]  /*18d630*/  LDS.128 R8, [R16] ;  /* 0x0000000010087984 */ /* 0x000e220000000c00 */
[----:B--2---:R-:W-:-:S03]  /*18d640*/  PRMT R6, R52, 0x5210, R2 ;  /* 0x0000521034067816 */ /* 0x004fc60000000002 */
[----:B------:R-:W2:Y:S04]  /*18d650*/  LDL.LU R52, [R1+0x4c8] ;  /* 0x0004c80001347983 */ /* 0x000ea80000300800 */
[----:B------:R-:W2:Y:S04]  /*18d660*/  LDL.LU R47, [R1+0x4a4] ;  /* 0x0004a400012f7983 */ /* 0x000ea80000300800 */
[----:B0-----:R-:W-:Y:S04]  /*18d670*/  STL.64 [R1+0x4e0], R8 ;  /* 0x0004e00801007387 */ /* 0x001fe80000100a00 */
[----:B------:R-:W-:Y:S01]  /*18d680*/  STL.64 [R1+0x4e8], R10 ;  /* 0x0004e80a01007387 */ /* 0x000fe20000100a00 */
[----:B------:R-:W-:Y:S01]  /*18d690*/  PRMT R7, R50, 0x5210, R0 ;  /* 0x0000521032077816 */ /* 0x000fe20000000000 */
[----:B------:R-:W-:-:S04]  /*18d6a0*/  NOP ;  /* 0x0000000000007918 */ /* 0x000fc80000000000 */
[----:B------:R0:W-:Y:S01]  /*18d6b0*/  STSM.16.M88.4 [R16], R4 ;  /* 0x0000000410007844 */ /* 0x0001e20000000200 */
[----:B------:R-:W-:-:S03]  /*18d6c0*/  NOP ;  /* 0x0000000000007918 */ /* 0x000fc60000000000 */
[----:B------:R-:W1:Y:S01]  /*18d6d0*/  LDS.128 R12, [R16] ;  /* 0x00000000100c7984 */ /* 0x000e620000000c00 */
[----:B0-----:R-:W-:-:S03]  /*18d6e0*/  LOP3.LUT R4, R53, 0xffff, RZ, 0xc0, !PT ;  /* 0x0000ffff35047812 */ /* 0x001fc600078ec0ff */
[----:B------:R-:W2:Y:S01]  /*18d6f0*/  LDL.LU R53, [R1+0x51f4] ;  /* 0x0051f40001357983 */ /* 0x000ea20000300800 */
[----:B------:R-:W-:-:S03]  /*18d700*/  LOP3.LUT R3, R61, 0xffff, RZ, 0xc0, !PT ;  /* 0x0000ffff3d037812 */ /* 0x000fc600078ec0ff */
[----:B------:R-:W2:Y:S04]  /*18d710*/  LDL.LU R61, [R1+0x51f0] ;  /* 0x0051f000013d7983 */ /* 0x000ea80000300800 */
[----:B------:R-:W2:Y:S04]  /*18d720*/  LDL.LU R48, [R1+0x2708] ;  /* 0x0027080001307983 */ /* 0x000ea80000300800 */
[----:B------:R-:W2:Y:S04]  /*18d730*/  LDL.LU R49, [R1+0x26fc] ;  /* 0x0026fc0001317983 */ /* 0x000ea80000300800 */
[----:B------:R-:W2:Y:S04]  /*18d740*/  LDL.LU R55, [R1+0x50dc] ;  /* 0x0050dc0001377983 */ /* 0x000ea80000300800 */
[----:B------:R-:W2:Y:S01]  /*18d750*/  LDL.LU R56, [R1+0x50d8] ;  /* 0x0050d80001387983 */ /* 0x000ea20000300800 */
[----:B------:R-:W-:-:S03]  /*18d760*/  LOP3.LUT R2, R60, 0xffff, RZ, 0xc0, !PT ;  /* 0x0000ffff3c027812 */ /* 0x000fc600078ec0ff */
[----:B------:R-:W2:Y:S04]  /*18d770*/  LDL.LU R50, [R1+0x50d4] ;  /* 0x0050d40001327983 */ /* 0x000ea80000300800 */
[----:B------:R-:W2:Y:S01]  /*18d780*/  LDL.LU R60, [R1+0x50d0] ;  /* 0x0050d000013c7983 */ /* 0x000ea20000300800 */
[----:B------:R-:W-:-:S03]  /*18d790*/  PRMT R8, R44, 0x4210, R4 ;  /* 0x000042102c087816 */ /* 0x000fc60000000004 */
[----:B-1----:R-:W-:Y:S04]  /*18d7a0*/  STL.64 [R1+0x4d0], R12 ;  /* 0x0004d00c01007387 */ /* 0x002fe80000100a00 */
[----:B------:R-:W-:Y:S01]  /*18d7b0*/  STL.64 [R1+0x4d8], R14 ;  /* 0x0004d80e01007387 */ /* 0x000fe20000100a00 */
[----:B------:R-:W-:Y:S01]  /*18d7c0*/  LOP3.LUT R0, R43, 0xffff, RZ, 0xc0, !PT ;  /* 0x0000ffff2b007812 */ /* 0x000fe200078ec0ff */
[----:B------:R-:W-:Y:S01]  /*18d7d0*/  NOP ;  /* 0x0000000000007918 */ /* 0x000fe20000000000 */
[----:B---3--:R-:W-:Y:S02]  /*18d7e0*/  PRMT R4, R59, 0x5210, R4 ;  /* 0x000052103b047816 */ /* 0x008fe40000000004 */
[--C-:B----4-:R-:W-:Y:S01]  /*18d7f0*/  PRMT R5, R58, 0x5210, R3.reuse ;  /* 0x000052103a057816 */ /* 0x110fe20000000003 */
[----:B------:R-:W3:Y:S04]  /*18d800*/  LDL.LU R59, [R1+0x4f8] ;  /* 0x0004f800013b7983 */ /* 0x000ee80000300800 */
[----:B------:R-:W4:Y:S01]  /*18d810*/  LDL.LU R58, [R1+0x500] ;  /* 0x00050000013a7983 */ /* 0x000f220000300800 */
[----:B------:R-:W-:-:S02]  /*18d820*/  PRMT R9, R45, 0x4210, R3 ;  /* 0x000042102d097816 */ /* 0x000fc40000000003 */
[----:B------:R-:W-:Y:S02]  /*18d830*/  PRMT R10, R46, 0x4210, R2 ;  /* 0x000042102e0a7816 */ /* 0x000fe40000000002 */
[----:B------:R-:W-:Y:S02]  /*18d840*/  PRMT R11, R51, 0x4210, R0 ;  /* 0x00004210330b7816 */ /* 0x000fe40000000000 */
[----:B------:R-:W4:Y:S04]  /*18d850*/  LDL.LU R51, [R1+0x4f4] ;  /* 0x0004f40001337983 */ /* 0x000f280000300800 */
[----:B------:R-:W-:Y:S01]  /*18d860*/  STSM.16.M88.4 [R16], R8 ;  /* 0x0000000810007844 */ /* 0x000fe20000000200 */
[----:B------:R-:W-:-:S03]  /*18d870*/  NOP ;  /* 0x0000000000007918 */ /* 0x000fc60000000000 */
[----:B------:R-:W0:Y:S01]  /*18d880*/  LDS.128 R8, [R16] ;  /* 0x0000000010087984 */ /* 0x000e220000000c00 */
[----:B--2---:R-:W-:Y:S02]  /*18d890*/  PRMT R6, R52, 0x5210, R2 ;  /* 0x0000521034067816 */ /* 0x004fe40000000002 */
[----:B------:R-:W-:Y:S01]  /*18d8a0*/  PRMT R7, R47, 0x5210, R0 ;  /* 0x000052102f077816 */ /* 0x000fe20000000000 */
[----:B------:R-:W2:Y:S01]  /*18d8b0*/  LDL.LU R52, [R1+0x4fc] ;  /* 0x0004fc0001347983 */ /* 0x000ea20000300800 */
[----:B------:R-:W-:-:S03]  /*18d8c0*/  NOP ;  /* 0x0000000000007918 */ /* 0x000fc60000000000 */
[----:B------:R1:W-:Y:S01]  /*18d8d0*/  STSM.16.M88.4 [R16], R4 ;  /* 0x0000000410007844 */ /* 0x0003e20000000200 */
[----:B------:R-:W-:-:S03]  /*18d8e0*/  NOP ;  /* 0x0000000000007918 */ /* 0x000fc60000000000 */
[----:B------:R-:W1:Y:S04]  /*18d8f0*/  LDS.128 R12, [R16] ;  /* 0x00000000100c7984 */ /* 0x000e680000000c00 */
[----:B0-----:R-:W-:Y:S04]  /*18d900*/  STL.64 [R1+0x4c0], R8 ;  /* 0x0004c00801007387 */ /* 0x001fe80000100a00 */
[----:B------:R0:W-:Y:S01]  /*18d910*/  STL.64 [R1+0x4c8], R10 ;  /* 0x0004c80a01007387 */ /* 0x0001e20000100a00 */
        /* <DEDUP_REMOVED lines=22> */
[--C-:B------:R-:W-:Y:S02]  /*18da80*/  PRMT R10, R50, 0x4210, R2.reuse ;  /* 0x00004210320a7816 */ /* 0x100fe40000000002 */
[----:B------:R-:W-:Y:S01]  /*18da90*/  PRMT R6, R51, 0x5210, R2 ;  /* 0x0000521033067816 */ /* 0x000fe20000000002 */
[----:B------:R-:W4:Y:S04]  /*18daa0*/  LDL.LU R47, [R1+0x50c] ;  /* 0x00050c00012f7983 */ /* 0x000f280000300800 */
[----:B------:R-:W-:Y:S01]  /*18dab0*/  STSM.16.M88.4 [R16], R8 ;  /* 0x0000000810007844 */ /* 0x000fe20000000200 */
[----:B------:R-:W-:-:S03]  /*18dac0*/  NOP ;  /* 0x0000000000007918 */ /* 0x000fc60000000000 */
[----:B------:R-:W0:Y:S01]  /*18dad0*/  LDS.128 R8, [R16] ;  /* 0x0000000010087984 */ /* 0x000e220000000c00 */
[----:B--2---:R-:W-:Y:S01]  /*18dae0*/  PRMT R7, R52, 0x5210, R0 ;  /* 0x0000521034077816 */ /* 0x004fe20000000000 */
[----:B------:R-:W-:Y:S02]  /*18daf0*/  NOP ;  /* 0x0000000000007918 */ /* 0x000fe40000000000 */
[----:B------:R-:W2:Y:S04]  /*18db00*/  LDL.LU R52, [R1+0x4a8] ;  /* 0x0004a80001347983 */ /* 0x000ea80000300800 */
[----:B------:R1:W-:Y:S01]  /*18db10*/  STSM.16.M88.4 [R16], R4 ;  /* 0x0000000410007844 */ /* 0x0003e20000000200 */
[----:B------:R-:W-:-:S03]  /*18db20*/  NOP ;  /* 0x0000000000007918 */ /* 0x000fc60000000000 */
[----:B------:R-:W1:Y:S04]  /*18db30*/  LDS.128 R12, [R16] ;  /* 0x00000000100c7984 */ /* 0x000e680000000c00 */
[----:B0-----:R-:W-:Y:S04]  /*18db40*/  STL.64 [R1+0x530], R8 ;  /* 0x0005300801007387 */ /* 0x001fe80000100a00 */
[----:B------:R0:W-:Y:S01]  /*18db50*/  STL.64 [R1+0x538], R10 ;  /* 0x0005380a01007387 */ /* 0x0001e20000100a00 */
[----:B-1----:R-:W-:-:S03]  /*18db60*/  LOP3.LUT R4, R53, 0xffff, RZ, 0xc0, !PT ;  /* 0x0000ffff35047812 */ /* 0x002fc600078ec0ff */
[----:B------:R-:W2:Y:S04]  /*18db70*/  LDL.LU R53, [R1+0x5238] ;  /* 0x0052380001357983 */ /* 0x000ea80000300800 */
[----:B------:R-:W2:Y:S04]  /*18db80*/  LDL.LU R48, [R1+0x5234] ;  /* 0x0052340001307983 */ /* 0x000ea80000300800 */
[----:B------:R-:W2:Y:S04]  /*18db90*/  LDL.LU R49, [R1+0x276c] ;  /* 0x00276c0001317983 */ /* 0x000ea80000300800 */
[----:B------:R-:W2:Y:S04]  /*18dba0*/  LDL.LU R55, [R1+0x275c] ;  /* 0x00275c0001377983 */ /* 0x000ea80000300800 */
[----:B------:R-:W2:Y:S04]  /*18dbb0*/  LDL.LU R56, [R1+0x53a0] ;  /* 0x0053a00001387983 */ /* 0x000ea80000300800 */
[----:B------:R-:W2:Y:S01]  /*18dbc0*/  LDL.LU R50, [R1+0x5394] ;  /* 0x0053940001327983 */ /* 0x000ea20000300800 */
[----:B------:R-:W-:-:S02]  /*18dbd0*/  LOP3.LUT R0, R43, 0xffff, RZ, 0xc0, !PT ;  /* 0x0000ffff2b007812 */ /* 0x000fc400078ec0ff */
[----:B------:R-:W-:Y:S01]  /*18dbe0*/  LOP3.LUT R3, R61, 0xffff, RZ, 0xc0, !PT ;  /* 0x0000ffff3d037812 */ /* 0x000fe200078ec0ff */
[----:B------:R-:W2:Y:S04]  /*18dbf0*/  LDL.LU R51, [R1+0x5384] ;  /* 0x0053840001337983 */ /* 0x000ea80000300800 */
[----:B------:R-:W2:Y:S04]  /*18dc00*/  LDL.LU R61, [R1+0x50f0] ;  /* 0x0050f000013d7983 */ /* 0x000ea80000300800 */
[----:B------:R-:W-:Y:S01]  /*18dc10*/  STL.64 [R1+0x520], R12 ;  /* 0x0005200c01007387 */ /* 0x000fe20000100a00 */
[----:B0-----:R-:W-:-:S03]  /*18dc20*/  PRMT R11, R60, 0x4210, R0 ;  /* 0x000042103c0b7816 */ /* 0x001fc60000000000 */
[----:B------:R-:W-:Y:S01]  /*18dc30*/  STL.64 [R1+0x528], R14 ;  /* 0x0005280e01007387 */ /* 0x000fe20000100a00 */
[----:B------:R-:W-:-:S03]  /*18dc40*/  PRMT R8, R44, 0x4210, R4 ;  /* 0x000042102c087816 */ /* 0x000fc60000000004 */
[----:B------:R-:W2:Y:S01]  /*18dc50*/  LDL.LU R60, [R1+0x550] ;  /* 0x00055000013c7983 */ /* 0x000ea20000300800 */
[----:B------:R-:W-:Y:S01]  /*18dc60*/  LOP3.LUT R2, R42, 0xffff, RZ, 0xc0, !PT ;  /* 0x0000ffff2a027812 */ /* 0x000fe200078ec0ff */
        /* <DEDUP_REMOVED lines=10> */
[----:B------:R-:W-:Y:S02]  /*18dd10*/  PRMT R6, R47, 0x5210, R2 ;  /* 0x000052102f067816 */ /* 0x000fe40000000002 */
[----:B--2---:R-:W-:Y:S01]  /*18dd20*/  PRMT R7, R52, 0x5210, R0 ;  /* 0x0000521034077816 */ /* 0x004fe20000000000 */
[----:B------:R-:W-:Y:S01]  /*18dd30*/  NOP ;  /* 0x0000000000007918 */ /* 0x000fe20000000000 */
        /* <DEDUP_REMOVED lines=8> */
[----:B------:R-:W2:Y:S01]  /*18ddc0*/  LDL.LU R41, [R1+0x5258] ;  /* 0x0052580001297983 */ /* 0x000ea20000300800 */
[----:B------:R-:W-:-:S03]  /*18ddd0*/  LOP3.LUT R0, R55, 0xffff, RZ, 0xc0, !PT ;  /* 0x0000ffff37007812 */ /* 0x000fc600078ec0ff */
[----:B------:R-:W2:Y:S04]  /*18dde0*/  LDL.LU R42, [R1+0x27a8] ;  /* 0x0027a800012a7983 */ /* 0x000ea80000300800 */
[----:B------:R-:W2:Y:S04]  /*18ddf0*/  LDL.LU R43, [R1+0x279c] ;  /* 0x00279c00012b7983 */ /* 0x000ea80000300800 */
[----:B------:R-:W2:Y:S04]  /*18de00*/  LDL.LU R44, [R1+0x5408] ;  /* 0x00540800012c7983 */ /* 0x000ea80000300800 */
[----:B------:R-:W2:Y:S01]  /*18de10*/  LDL.LU R45, [R1+0x53f8] ;  /* 0x0053f800012d7983 */ /* 0x000ea20000300800 */
[----:B0-----:R-:W-:-:S03]  /*18de20*/  PRMT R11, R61, 0x4210, R0 ;  /* 0x000042103d0b7816 */ /* 0x001fc60000000000 */
[----:B------:R-:W2:Y:S01]  /*18de30*/  LDL.LU R46, [R1+0x53ec] ;  /* 0x0053ec00012e7983 */ /* 0x000ea20000300800 */
[----:B------:R-:W-:-:S03]  /*18de40*/  LOP3.LUT R3, R48, 0xffff, RZ, 0xc0, !PT ;  /* 0x0000ffff30037812 */ /* 0x000fc600078ec0ff */
[----:B------:R-:W2:Y:S01]  /*18de50*/  LDL.LU R61, [R1+0x53d4] ;  /* 0x0053d400013d7983 */ /* 0x000ea20000300800 */
[----:B------:R-:W-:Y:S02]  /*18de60*/  LOP3.LUT R2, R49, 0xffff, RZ, 0xc0, !PT ;  /* 0x0000ffff31027812 */ /* 0x000fe400078ec0ff */
[--C-:B------:R-:W-:Y:S01]  /*18de70*/  PRMT R8, R56, 0x4210, R4.reuse ;  /* 0x0000421038087816 */ /* 0x100fe20000000004 */
[----:B------:R-:W-:Y:S04]  /*18de80*/  STL.64 [R1+0x500], R12 ;  /* 0x0005000c01007387 */ /* 0x000fe80000100a00 */
[----:B------:R-:W-:Y:S01]  /*18de90*/  STL.64 [R1+0x508], R14 ;  /* 0x0005080e01007387 */ /* 0x000fe20000100a00 */
[----:B------:R-:W-:Y:S01]  /*18dea0*/  PRMT R4, R60, 0x5210, R4 ;  /* 0x000052103c047816 */ /* 0x000fe20000000004 */
[----:B------:R-:W-:-:S02]  /*18deb0*/  NOP ;  /* 0x0000000000007918 */ /* 0x000fc40000000000 */
[----:B------:R-:W2:Y:S04]  /*18dec0*/  LDL.LU R60, [R1+0x558] ;  /* 0x00055800013c7983 */ /* 0x000ea80000300800 */
[----:B------:R-:W2:Y:S01]  /*18ded0*/  LDL.LU R47, [R1+0x554] ;  /* 0x00055400012f7983 */ /* 0x000ea20000300800 */
[--C-:B---3--:R-:W-:Y:S02]  /*18dee0*/  PRMT R5, R59, 0x5210, R3.reuse ;  /* 0x000052103b057816 */ /* 0x108fe40000000003 */
[----:B----4-:R-:W-:Y:S01]  /*18def0*/  PRMT R6, R58, 0x5210, R2 ;  /* 0x000052103a067816 */ /* 0x010fe20000000002 */
[----:B------:R-:W3:Y:S04]  /*18df00*/  LDL.LU R59, [R1+0x55c] ;  /* 0x00055c00013b7983 */ /* 0x000ee80000300800 */
[----:B------:R-:W4:Y:S01]  /*18df10*/  LDL.LU R58, [R1+0x540] ;  /* 0x00054000013a7983 */ /* 0x000f220000300800 */
[----:B------:R-:W-:-:S02]  /*18df20*/  PRMT R9, R50, 0x4210, R3 ;  /* 0x0000421032097816 */ /* 0x000fc40000000003 */
[----:B------:R-:W-:-:S05]  /*18df30*/  PRMT R10, R51, 0x4210, R2 ;  /* 0x00004210330a7816 */ /* 0x000fca0000000002 */
[----:B------:R-:W-:Y:S01]  /*18df40*/  STSM.16.M88.4 [R16], R8 ;  /* 0x0000000810007844 */ /* 0x000fe20000000200 */
[----:B------:R-:W-:-:S03]  /*18df50*/  NOP ;  /* 0x0000000000007918 */ /* 0x000fc60000000000 */
[----:B------:R-:W0:Y:S01]  /*18df60*/  LDS.128 R8, [R16] ;  /* 0x0000000010087984 */ /* 0x000e220000000c00 */
[----:B--2---:R-:W-:Y:S01]  /*18df70*/  PRMT R7, R52, 0x5210, R0 ;  /* 0x0000521034077816 */ /* 0x004fe20000000000 */
[----:B------:R-:W-:-:S04]  /*18df80*/  NOP ;  /* 0x0000000000007918 */ /* 0x000fc80000000000 */
[----:B------:R1:W-:Y:S01]  /*18df90*/  STSM.16.M88.4 [R16], R4 ;  /* 0x0000000410007844 */ /* 0x0003e20000000200 */
[----:B------:R-:W-:-:S03]  /*18dfa0*/  NOP ;  /* 0x0000000000007918 */ /* 0x000fc60000000000 */
[----:B------:R-:W2:Y:S04]  /*18dfb0*/  LDS.128 R12, [R16] ;  /* 0x00000000100c7984 */ /* 0x000ea80000000c00 */
[----:B0-----:R0:W-:Y:S04]  /*18dfc0*/  STL.64 [R1+0x4f0], R8 ;  /* 0x0004f00801007387 */ /* 0x0011e80000100a00 */
        /* <DEDUP_REMOVED lines=8> */
[----:B-1----:R-:W-:-:S03]  /*18e050*/  LOP3.LUT R4, R53, 0xffff, RZ, 0xc0, !PT ;  /* 0x0000ffff35047812 */ /* 0x002fc600078ec0ff */
[----:B------:R-:W4:Y:S01]  /*18e060*/  LDL.LU R53, [R1+0x5420] ;  /* 0x0054200001357983 */ /* 0x000f220000300800 */
[----:B------:R-:W-:-:S03]  /*18e070*/  LOP3.LUT R0, R43, 0xffff, RZ, 0xc0, !PT ;  /* 0x0000ffff2b007812 */ /* 0x000fc600078ec0ff */
[----:B--2---:R-:W-:Y:S04]  /*18e080*/  STL.64 [R1+0x590], R12 ;  /* 0x0005900c01007387 */ /* 0x004fe80000100a00 */
[----:B------:R-:W-:Y:S01]  /*18e090*/  STL.64 [R1+0x598], R14 ;  /* 0x0005980e01007387 */ /* 0x000fe20000100a00 */
[----:B------:R-:W-:Y:S02]  /*18e0a0*/  LOP3.LUT R2, R42, 0xffff, RZ, 0xc0, !PT ;  /* 0x0000ffff2a027812 */ /* 0x000fe400078ec0ff */
[----:B0-----:R-:W-:Y:S02]  /*18e0b0*/  PRMT R8, R44, 0x4210, R4 ;  /* 0x000042102c087816 */ /* 0x001fe40000000004 */
[----:B------:R-:W-:Y:S02]  /*18e0c0*/  LOP3.LUT R3, R41, 0xffff, RZ, 0xc0, !PT ;  /* 0x0000ffff29037812 */ /* 0x000fe400078ec0ff */
[----:B------:R-:W-:Y:S01]  /*18e0d0*/  PRMT R11, R61, 0x4210, R0 ;  /* 0x000042103d0b7816 */ /* 0x000fe20000000000 */
[----:B------:R-:W-:Y:S01]  /*18e0e0*/  NOP ;  /* 0x0000000000007918 */ /* 0x000fe20000000000 */
[----:B------:R-:W2:Y:S01]  /*18e0f0*/  LDL.LU R61, [R1+0x564] ;  /* 0x00056400013d7983 */ /* 0x000ea20000300800 */
[----:B------:R-:W-:-:S03]  /*18e100*/  PRMT R4, R60, 0x5210, R4 ;  /* 0x000052103c047816 */ /* 0x000fc60000000004 */
[----:B------:R-:W2:Y:S01]  /*18e110*/  LDL.LU R60, [R1+0x56c] ;  /* 0x00056c00013c7983 */ /* 0x000ea20000300800 */
[----:B---3--:R-:W-:Y:S02]  /*18e120*/  PRMT R6, R59, 0x5210, R2 ;  /* 0x000052103b067816 */ /* 0x008fe40000000002 */
[----:B----4-:R-:W-:Y:S01]  /*18e130*/  PRMT R7, R58, 0x5210, R0 ;  /* 0x000052103a077816 */ /* 0x010fe20000000000 */
[----:B------:R-:W3:Y:S04]  /*18e140*/  LDL.LU R59, [R1+0x560] ;  /* 0x00056000013b7983 */ /* 0x000ee80000300800 */
[----:B------:R-:W4:Y:S01]  /*18e150*/  LDL.LU R58, [R1+0x568] ;  /* 0x00056800013a7983 */ /* 0x000f220000300800 */
[----:B------:R-:W-:Y:S02]  /*18e160*/  PRMT R9, R45, 0x4210, R3 ;  /* 0x000042102d097816 */ /* 0x000fe40000000003 */
[----:B------:R-:W-:-:S02]  /*18e170*/  PRMT R10, R46, 0x4210, R2 ;  /* 0x000042102e0a7816 */ /* 0x000fc40000000002 */
[----:B------:R-:W-:-:S03]  /*18e180*/  PRMT R5, R47, 0x5210, R3 ;  /* 0x000052102f057816 */ /* 0x000fc60000000003 */
[----:B------:R-:W-:Y:S01]  /*18e190*/  STSM.16.M88.4 [R16], R8 ;  /* 0x0000000810007844 */ /* 0x000fe20000000200 */
[----:B------:R-:W-:-:S03]  /*18e1a0*/  NOP ;  /* 0x0000000000007918 */ /* 0x000fc60000000000 */
[----:B------:R-:W0:Y:S01]  /*18e1b0*/  LDS.128 R8, [R16] ;  /* 0x0000000010087984 */ /* 0x000e220000000c00 */
[----:B------:R-:W-:-:S03]  /*18e1c0*/  NOP ;  /* 0x0000000000007918 */ /* 0x000fc60000000000 */
[----:B------:R1:W-:Y:S01]  /*18e1d0*/  STSM.16.M88.4 [R16], R4 ;  /* 0x0000000410007844 */ /* 0x0003e20000000200 */
[----:B------:R-:W-:-:S03]  /*18e1e0*/  NOP ;  /* 0x0000000000007918 */ /* 0x000fc60000000000 */
[----:B------:R-:W1:Y:S04]  /*18e1f0*/  LDS.128 R12, [R16] ;  /* 0x00000000100c7984 */ /* 0x000e680000000c00 */
[----:B0-----:R0:W-:Y:S04]  /*18e200*/  STL.64 [R1+0x580], R8 ;  /* 0x0005800801007387 */ /* 0x0011e80000100a00 */
[----:B------:R0:W-:Y:S04]  /*18e210*/  STL.64 [R1+0x588], R10 ;  /* 0x0005880a01007387 */ /* 0x0001e80000100a00 */
[----:B------:R-:W4:Y:S04]  /*18e220*/  LDL.LU R39, [R1+0x5290] ;  /* 0x0052900001277983 */ /* 0x000f280000300800 */
[----:B------:R-:W4:Y:S01]  /*18e230*/  LDL.LU R40, [R1+0x528c] ;  /* 0x00528c0001287983 */ /* 0x000f220000300800 */
[----:B-1----:R-:W-:-:S02]  /*18e240*/  LOP3.LUT R4, R48, 0xffff, RZ, 0xc0, !PT ;  /* 0x0000ffff30047812 */ /* 0x002fc400078ec0ff */
[----:B------:R-:W-:Y:S02]  /*18e250*/  LOP3.LUT R3, R49, 0xffff, RZ, 0xc0, !PT ;  /* 0x0000ffff31037812 */ /* 0x000fe400078ec0ff */
[----:B------:R-:W-:Y:S02]  /*18e260*/  LOP3.LUT R2, R55, 0xffff, RZ, 0xc0, !PT ;  /* 0x0000ffff37027812 */ /* 0x000fe400078ec0ff */
[----:B------:R-:W-:Y:S01]  /*18e270*/  LOP3.LUT R0, R56, 0xffff, RZ, 0xc0, !PT ;  /* 0x0000ffff38007812 */ /* 0x000fe200078ec0ff */
[----:B------:R-:W-:Y:S04]  /*18e280*/  STL.64 [R1+0x570], R12 ;  /* 0x0005700c01007387 */ /* 0x000fe80000100a00 */
[----:B------:R-:W-:Y:S04]  /*18e290*/  STL.64 [R1+0x578], R14 ;  /* 0x0005780e01007387 */ /* 0x000fe80000100a00 */
[----:B------:R-:W4:Y:S04]  /*18e2a0*/  LDL.LU R41, [R1+0x28f8] ;  /* 0x0028f80001297983 */ /* 0x000f280000300800 */
[----:B------:R-:W4:Y:S04]  /*18e2b0*/  LDL.LU R42, [R1+0x28ec] ;  /* 0x0028ec00012a7983 */ /* 0x000f280000300800 */
[----:B------:R-:W4:Y:S04]  /*18e2c0*/  LDL.LU R43, [R1+0x546c] ;  /* 0x00546c00012b7983 */ /* 0x000f280000300800 */
[----:B------:R-:W4:Y:S01]  /*18e2d0*/  LDL.LU R44, [R1+0x5464] ;  /* 0x00546400012c7983 */ /* 0x000f220000300800 */
[----:B0-----:R-:W-:-:S02]  /*18e2e0*/  PRMT R8, R50, 0x4210, R4 ;  /* 0x0000421032087816 */ /* 0x001fc40000000004 */
[----:B------:R-:W-:Y:S02]  /*18e2f0*/  PRMT R9, R51, 0x4210, R3 ;  /* 0x0000421033097816 */ /* 0x000fe40000000003 */
[----:B------:R-:W-:Y:S01]  /*18e300*/  PRMT R10, R52, 0x4210, R2 ;  /* 0x00004210340a7816 */ /* 0x000fe20000000002 */
[----:B------:R-:W4:Y:S04]  /*18e310*/  LDL.LU R45, [R1+0x5460] ;  /* 0x00546000012d7983 */ /* 0x000f280000300800 */
[----:B------:R-:W4:Y:S01]  /*18e320*/  LDL.LU R46, [R1+0x5454] ;  /* 0x00545400012e7983 */ /* 0x000f220000300800 */
[----:B------:R-:W-:-:S03]  /*18e330*/  NOP ;  /* 0x0000000000007918 */ /* 0x000fc60000000000 */
[----:B------:R-:W4:Y:S04]  /*18e340*/  LDL.LU R47, [R1+0x5a4] ;  /* 0x0005a400012f7983 */ /* 0x000f280000300800 */
[----:B------:R-:W4:Y:S04]  /*18e350*/  LDL.LU R48, [R1+0x5a0] ;  /* 0x0005a00001307983 */ /* 0x000f280000300800 */
[----:B------:R-:W4:Y:S04]  /*18e360*/  LDL.LU R49, [R1+0x5a8] ;  /* 0x0005a80001317983 */ /* 0x000f280000300800 */
[----:B------:R-:W4:Y:S04]  /*18e370*/  LDL.LU R55, [R1+0x544] ;  /* 0x0005440001377983 */ /* 0x000f280000300800 */
[----:B------:R-:W4:Y:S04]  /*18e380*/  LDL.LU R56, [R1+0x51fc] ;  /* 0x0051fc0001387983 */ /* 0x000f280000300800 */
[----:B------:R-:W4:Y:S04]  /*18e390*/  LDL.LU R50, [R1+0x5200] ;  /* 0x0052000001327983 */ /* 0x000f280000300800 */
[----:B------:R-:W4:Y:S01]  /*18e3a0*/  LDL.LU R51, [R1+0x5594] ;  /* 0x0055940001337983 */ /* 0x000f220000300800 */
[----:B------:R-:W-:-:S05]  /*18e3b0*/  PRMT R11, R53, 0x4210, R0 ;  /* 0x00004210350b7816 */ /* 0x000fca0000000000 */
[----:B------:R-:W-:Y:S01]  /*18e3c0*/  STSM.16.M88.4 [R16], R8 ;  /* 0x0000000810007844 */ /* 0x000fe20000000200 */
[----:B------:R-:W-:-:S03]  /*18e3d0*/  NOP ;  /* 0x0000000000007918 */ /* 0x000fc60000000000 */
[----:B------:R-:W0:Y:S01]  /*18e3e0*/  LDS.128 R8, [R16] ;  /* 0x0000000010087984 */ /* 0x000e220000000c00 */
[----:B--2---:R-:W-:Y:S02]  /*18e3f0*/  PRMT R4, R61, 0x5210, R4 ;  /* 0x000052103d047816 */ /* 0x004fe40000000004 */
[----:B------:R-:W-:Y:S01]  /*18e400*/  PRMT R5, R60, 0x5210, R3 ;  /* 0x000052103c057816 */ /* 0x000fe20000000003 */
[----:B0-----:R-:W-:Y:S04]  /*18e410*/  STL.64 [R1+0x560], R8 ;  /* 0x0005600801007387 */ /* 0x001fe80000100a00 */
[----:B------:R-:W-:Y:S04]  /*18e420*/  STL.64 [R1+0x568], R10 ;  /* 0x0005680a01007387 */ /* 0x000fe80000100a00 */
[----:B------:R-:W2:Y:S04]  /*18e430*/  LDL.LU R52, [R1+0x5ac] ;  /* 0x0005ac0001347983 */ /* 0x000ea80000300800 */
[----:B------:R-:W2:Y:S04]  /*18e440*/  LDL.LU R53, [R1+0x5210] ;  /* 0x0052100001357983 */ /* 0x000ea80000300800 */
[----:B------:R-:W2:Y:S04]  /*18e450*/  LDL.LU R61, [R1+0x5590] ;  /* 0x00559000013d7983 */ /* 0x000ea80000300800 */
[----:B------:R-:W2:Y:S01]  /*18e460*/  LDL.LU R60, [R1+0x5c0] ;  /* 0x0005c000013c7983 */ /* 0x000ea20000300800 */
[----:B---3--:R-:W-:-:S02]  /*18e470*/  PRMT R6, R59, 0x5210, R2 ;  /* 0x000052103b067816 */ /* 0x008fc40000000002 */
[----:B----4-:R-:W-:Y:S01]  /*18e480*/  PRMT R7, R58, 0x5210, R0 ;  /* 0x000052103a077816 */ /* 0x010fe20000000000 */
[----:B------:R-:W3:Y:S04]  /*18e490*/  LDL.LU R59, [R1+0x5218] ;  /* 0x00521800013b7983 */ /* 0x000ee80000300800 */
[----:B------:R-:W4:Y:S01]  /*18e4a0*/  LDL.LU R58, [R1+0x558c] ;  /* 0x00558c00013a7983 */ /* 0x000f220000300800 */
[----:B------:R-:W-:-:S03]  /*18e4b0*/  NOP ;  /* 0x0000000000007918 */ /* 0x000fc60000000000 */
[----:B------:R0:W-:Y:S01]  /*18e4c0*/  STSM.16.M88.4 [R16], R4 ;  /* 0x0000000410007844 */ /* 0x0001e20000000200 */
[----:B------:R-:W-:-:S03]  /*18e4d0*/  NOP ;  /* 0x0000000000007918 */ /* 0x000fc60000000000 */
[----:B------:R-:W1:Y:S01]  /*18e4e0*/  LDS.128 R12, [R16] ;  /* 0x00000000100c7984 */ /* 0x000e620000000c00 */
[----:B0-----:R-:W-:Y:S02]  /*18e4f0*/  LOP3.LUT R4, R39, 0xffff, RZ, 0xc0, !PT ;  /* 0x0000ffff27047812 */ /* 0x001fe400078ec0ff */
[----:B------:R-:W-:Y:S02]  /*18e500*/  LOP3.LUT R3, R40, 0xffff, RZ, 0xc0, !PT ;  /* 0x0000ffff28037812 */ /* 0x000fe400078ec0ff */
[----:B------:R-:W-:Y:S02]  /*18e510*/  LOP3.LUT R2, R41, 0xffff, RZ, 0xc0, !PT ;  /* 0x0000ffff29027812 */ /* 0x000fe400078ec0ff */
[----:B------:R-:W-:Y:S02]  /*18e520*/  LOP3.LUT R0, R42, 0xffff, RZ, 0xc0, !PT ;  /* 0x0000ffff2a007812 */ /* 0x000fe400078ec0ff */
[----:B------:R-:W-:Y:S02]  /*18e530*/  PRMT R8, R43, 0x4210, R4 ;  /* 0x000042102b087816 */ /* 0x000fe40000000004 */
[----:B------:R-:W-:-:S02]  /*18e540*/  PRMT R9, R44, 0x4210, R3 ;  /* 0x000042102c097816 */ /* 0x000fc40000000003 */
[----:B------:R-:W-:Y:S02]  /*18e550*/  PRMT R10, R45, 0x4210, R2 ;  /* 0x000042102d0a7816 */ /* 0x000fe40000000002 */
[----:B------:R-:W-:Y:S01]  /*18e560*/  PRMT R11, R46, 0x4210, R0 ;  /* 0x000042102e0b7816 */ /* 0x000fe20000000000 */
[----:B------:R-:W-:-:S04]  /*18e570*/  NOP ;  /* 0x0000000000007918 */ /* 0x000fc80000000000 */
[----:B------:R-:W-:Y:S01]  /*18e580*/  STSM.16.M88.4 [R16], R8 ;  /* 0x0000000810007844 */ /* 0x000fe20000000200 */
[----:B------:R-:W-:-:S03]  /*18e590*/  NOP ;  /* 0x0000000000007918 */ /* 0x000fc60000000000 */
[----:B------:R-:W0:Y:S01]  /*18e5a0*/  LDS.128 R8, [R16] ;  /* 0x0000000010087984 */ /* 0x000e220000000c00 */
[----:B------:R-:W-:Y:S02]  /*18e5b0*/  PRMT R7, R55, 0x5210, R0 ;  /* 0x0000521037077816 */ /* 0x000fe40000000000 */
[----:B------:R-:W-:Y:S02]  /*18e5c0*/  LOP3.LUT R0, R56, 0xffff, RZ, 0xc0, !PT ;  /* 0x0000ffff38007812 */ /* 0x000fe400078ec0ff */
[----:B------:R-:W-:Y:S02]  /*18e5d0*/  PRMT R4, R47, 0x5210, R4 ;  /* 0x000052102f047816 */ /* 0x000fe40000000004 */
[----:B------:R-:W-:Y:S02]  /*18e5e0*/  PRMT R5, R48, 0x5210, R3 ;  /* 0x0000521030057816 */ /* 0x000fe40000000003 */
[----:B------:R-:W-:Y:S01]  /*18e5f0*/  PRMT R6, R49, 0x5210, R2 ;  /* 0x0000521031067816 */ /* 0x000fe20000000002 */
[----:B-1----:R-:W-:Y:S01]  /*18e600*/  STL.64 [R1+0x550], R12 ;  /* 0x0005500c01007387 */ /* 0x002fe20000100a00 */
[----:B------:R-:W-:-:S03]  /*18e610*/  PRMT R3, R51, 0x4210, R0 ;  /* 0x0000421033037816 */ /* 0x000fc60000000000 */
[----:B------:R-:W-:Y:S01]  /*18e620*/  STL.64 [R1+0x558], R14 ;  /* 0x0005580e01007387 */ /* 0x000fe20000100a00 */
[----:B------:R-:W-:-:S03]  /*18e630*/  NOP ;  /* 0x0000000000007918 */ /* 0x000fc60000000000 */
[----:B------:R2:W-:Y:S01]  /*18e640*/  STSM.16.M88.4 [R16], R4 ;  /* 0x0000000410007844 */ /* 0x0005e20000000200 */
[----:B------:R-:W-:-:S03]  /*18e650*/  LOP3.LUT R2, R50, 0xffff, RZ, 0xc0, !PT ;  /* 0x0000ffff32027812 */ /* 0x000fc600078ec0ff */
[----:B0-----:R-:W-:Y:S04]  /*18e660*/  STL.64 [R1+0x5b0], R8 ;  /* 0x0005b00801007387 */ /* 0x001fe80000100a00 */
[----:B------:R-:W-:Y:S04]  /*18e670*/  STL.64 [R1+0x5b8], R10 ;  /* 0x0005b80a01007387 */ /* 0x000fe80000100a00 */
[----:B------:R-:W-:Y:S04]  /*18e680*/  STL [R1+0x69d0], R16 ;  /* 0x0069d01001007387 */ /* 0x000fe80000100800 */
[----:B------:R0:W-:Y:S01]  /*18e690*/  STL [R1+0x8e0], R3 ;  /* 0x0008e00301007387 */ /* 0x0001e20000100800 */
[----:B--2---:R-:W-:-:S02]  /*18e6a0*/  PRMT R4, R52, 0x5210, R0 ;  /* 0x0000521034047816 */ /* 0x004fc40000000000 */
[--C-:B0-----:R-:W-:Y:S02]  /*18e6b0*/  PRMT R3, R61, 0x4210, R2.reuse ;  /* 0x000042103d037816 */ /* 0x101fe40000000002 */
[----:B------:R-:W-:Y:S01]  /*18e6c0*/  LOP3.LUT R0, R53, 0xffff, RZ, 0xc0, !PT ;  /* 0x0000ffff35007812 */ /* 0x000fe200078ec0ff */
[----:B------:R0:W-:Y:S04]  /*18e6d0*/  STL [R1+0x860], R4 ;  /* 0x0008600401007387 */ /* 0x0001e80000100800 */
[----:B------:R4:W-:Y:S01]  /*18e6e0*/  STL [R1+0x8e4], R3 ;  /* 0x0008e40301007387 */ /* 0x0009e20000100800 */
[----:B0-----:R-:W-:-:S05]  /*18e6f0*/  PRMT R4, R60, 0x5210, R2 ;  /* 0x000052103c047816 */ /* 0x001fca0000000002 */
[----:B------:R0:W-:Y:S04]  /*18e700*/  STL [R1+0x864], R4 ;  /* 0x0008640401007387 */ /* 0x0001e80000100800 */
[----:B------:R-:W0:Y:S04]  /*18e710*/  LDL.LU R29, [R1+0x5c4] ;  /* 0x0005c400011d7983 */ /* 0x000e280000300800 */
[----:B------:R-:W2:Y:S01]  /*18e720*/  LDL.LU R30, [R1+0x273c] ;  /* 0x00273c00011e7983 */ /* 0x000ea20000300800 */
[----:B----4-:R-:W-:-:S05]  /*18e730*/  PRMT R3, R58, 0x4210, R0 ;  /* 0x000042103a037816 */ /* 0x010fca0000000000 */
[----:B------:R1:W-:Y:S04]  /*18e740*/  STL [R1+0x8d0], R3 ;  /* 0x0008d00301007387 */ /* 0x0003e80000100800 */
[----:B------:R-:W1:Y:S04]  /*18e750*/  LDL.LU R31, [R1+0x5588] ;  /* 0x00558800011f7983 */ /* 0x000e680000300800 */
        /* <DEDUP_REMOVED lines=25> */
[----:B---3--:R-:W-:-:S03]  /*18e8f0*/  LOP3.LUT R2, R59, 0xffff, RZ, 0xc0, !PT ;  /* 0x0000ffff3b027812 */ /* 0x008fc600078ec0ff */
[----:B------:R-:W3:Y:S04]  /*18e900*/  LDL.LU R60, [R1+0x27bc] ;  /* 0x0027bc00013c7983 */ /* 0x000ee80000300800 */
[----:B------:R-:W3:Y:S04]  /*18e910*/  LDL.LU R59, [R1+0x5560] ;  /* 0x00556000013b7983 */ /* 0x000ee80000300800 */
[----:B------:R-:W3:Y:S01]  /*18e920*/  LDL.LU R58, [R1+0x5ec] ;  /* 0x0005ec00013a7983 */ /* 0x000ee20000300800 */
[----:B------:R-:W-:Y:S01]  /*18e930*/  LOP3.LUT R54, R54, 0xffffff7f, RZ, 0xc0, !PT ;  /* 0xffffff7f36367812 */ /* 0x000fe200078ec0ff */
[----:B------:R-:W-:Y:S01]  /*18e940*/  NOP ;  /* 0x0000000000007918 */ /* 0x000fe20000000000 */
[----:B0-----:R-:W-:-:S02]  /*18e950*/  PRMT R4, R29, 0x5210, R0 ;  /* 0x000052101d047816 */ /* 0x001fc40000000000 */
[----:B--2---:R-:W-:-:S03]  /*18e960*/  LOP3.LUT R0, R30, 0xffff, RZ, 0xc0, !PT ;  /* 0x0000ffff1e007812 */ /* 0x004fc600078ec0ff */
[----:B------:R4:W-:Y:S01]  /*18e970*/  STL [R1+0x850], R4 ;  /* 0x0008500401007387 */ /* 0x0009e20000100800 */
[--C-:B-1----:R-:W-:Y:S02]  /*18e980*/  PRMT R3, R31, 0x4210, R2.reuse ;  /* 0x000042101f037816 */ /* 0x102fe40000000002 */
[----:B----4-:R-:W-:Y:S02]  /*18e990*/  PRMT R4, R32, 0x5210, R2 ;  /* 0x0000521020047816 */ /* 0x010fe40000000002 */
[----:B------:R-:W-:Y:S01]  /*18e9a0*/  LOP3.LUT R2, R33, 0xffff, RZ, 0xc0, !PT ;  /* 0x0000ffff21027812 */ /* 0x000fe200078ec0ff */
[----:B------:R0:W-:Y:S04]  /*18e9b0*/  STL [R1+0x8d4], R3 ;  /* 0x0008d40301007387 */ /* 0x0001e80000100800 */
[----:B------:R1:W-:Y:S01]  /*18e9c0*/  STL [R1+0x854], R4 ;  /* 0x0008540401007387 */ /* 0x0003e20000100800 */
[----:B0-----:R-:W-:-:S02]  /*18e9d0*/  PRMT R3, R34, 0x4210, R0 ;  /* 0x0000421022037816 */ /* 0x001fc40000000000 */
[----:B-1----:R-:W-:Y:S02]  /*18e9e0*/  PRMT R4, R35, 0x5210, R0 ;  /* 0x0000521023047816 */ /* 0x002fe40000000000 */
[----:B------:R-:W-:Y:S01]  /*18e9f0*/  LOP3.LUT R0, R36, 0xffff, RZ, 0xc0, !PT ;  /* 0x0000ffff24007812 */ /* 0x000fe200078ec0ff */
[----:B------:R0:W-:Y:S04]  /*18ea00*/  STL [R1+0x8d8], R3 ;  /* 0x0008d80301007387 */ /* 0x0001e80000100800 */
[----:B------:R1:W-:Y:S01]  /*18ea10*/  STL [R1+0x858], R4 ;  /* 0x0008580401007387 */ /* 0x0003e20000100800 */
[--C-:B0-----:R-:W-:Y:S02]  /*18ea20*/  PRMT R3, R37, 0x4210, R2.reuse ;  /* 0x0000421025037816 */ /* 0x101fe40000000002 */
[----:B-1----:R-:W-:-:S02]  /*18ea30*/  PRMT R4, R38, 0x5210, R2 ;  /* 0x0000521026047816 */ /* 0x002fc40000000002 */
[----:B------:R-:W-:Y:S01]  /*18ea40*/  LOP3.LUT R2, R39, 0xffff, RZ, 0xc0, !PT ;  /* 0x0000ffff27027812 */ /* 0x000fe200078ec0ff */
[----:B------:R0:W-:Y:S04]  /*18ea50*/  STL [R1+0x8c0], R3 ;  /* 0x0008c00301007387 */ /* 0x0001e80000100800 */
[----:B------:R1:W-:Y:S01]  /*18ea60*/  STL [R1+0x840], R4 ;  /* 0x0008400401007387 */ /* 0x0003e20000100800 */
[--C-:B0-----:R-:W-:Y:S02]  /*18ea70*/  PRMT R3, R40, 0x4210, R0.reuse ;  /* 0x0000421028037816 */ /* 0x101fe40000000000 */
[----:B-1----:R-:W-:Y:S02]  /*18ea80*/  PRMT R4, R41, 0x5210, R0 ;  /* 0x0000521029047816 */ /* 0x002fe40000000000 */
        /* <DEDUP_REMOVED lines=24> */
[----:B-1----:R-:W-:-:S03]  /*18ec10*/  PRMT R4, R61, 0x5210, R2 ;  /* 0x000052103d047816 */ /* 0x002fc60000000002 */
[----:B------:R3:W-:Y:S04]  /*18ec20*/  STL [R1+0x8a0], R3 ;  /* 0x0008a00301007387 */ /* 0x0007e80000100800 */
[----:B------:R-:W-:Y:S04]  /*18ec30*/  STL [R1+0x820], R4 ;  /* 0x0008200401007387 */ /* 0x000fe80000100800 */
[----:B------:R-:W2:Y:S01]  /*18ec40*/  LDL.LU R29, [R1+0x5278] ;  /* 0x00527800011d7983 */ /* 0x000ea20000300800 */
[--C-:B---3--:R-:W-:Y:S02]  /*18ec50*/  PRMT R3, R59, 0x4210, R0.reuse ;  /* 0x000042103b037816 */ /* 0x108fe40000000000 */
[----:B------:R-:W-:-:S03]  /*18ec60*/  PRMT R0, R58, 0x5210, R0 ;  /* 0x000052103a007816 */ /* 0x000fc60000000000 */
[----:B------:R-:W-:Y:S04]  /*18ec70*/  STL [R1+0x8a4], R3 ;  /* 0x0008a40301007387 */ /* 0x000fe80000100800 */
        /* <DEDUP_REMOVED lines=31> */
[----:B------:R-:W4:Y:S01]  /*18ee70*/  LDL.LU R58, [R1+0x52c8] ;  /* 0x0052c800013a7983 */ /* 0x000f220000300800 */
[----:B--2---:R-:W-:-:S02]  /*18ee80*/  LOP3.LUT R0, R29, 0xffff, RZ, 0xc0, !PT ;  /* 0x0000ffff1d007812 */ /* 0x004fc400078ec0ff */
[--C-:B---3--:R-:W-:Y:S02]  /*18ee90*/  PRMT R4, R30, 0x4210, R2.reuse ;  /* 0x000042101e047816 */ /* 0x108fe40000000002 */
[----:B----4-:R-:W-:-:S03]  /*18eea0*/  PRMT R3, R31, 0x5210, R2 ;  /* 0x000052101f037816 */ /* 0x010fc60000000002 */
[----:B------:R0:W-:Y:S01]  /*18eeb0*/  STL [R1+0x8a8], R4 ;  /* 0x0008a80401007387 */ /* 0x0001e20000100800 */
[----:B------:R-:W-:-:S03]  /*18eec0*/  LOP3.LUT R2, R32, 0xffff, RZ, 0xc0, !PT ;  /* 0x0000ffff20027812 */ /* 0x000fc600078ec0ff */
[----:B------:R1:W-:Y:S01]  /*18eed0*/  STL [R1+0x828], R3 ;  /* 0x0008280301007387 */ /* 0x0003e20000100800 */
[--C-:B0-----:R-:W-:Y:S02]  /*18eee0*/  PRMT R4, R33, 0x4210, R0.reuse ;  /* 0x0000421021047816 */ /* 0x101fe40000000000 */
[----:B-1----:R-:W-:-:S03]  /*18eef0*/  PRMT R3, R34, 0x5210, R0 ;  /* 0x0000521022037816 */ /* 0x002fc60000000000 */
        /* <DEDUP_REMOVED lines=35> */
[----:B------:R0:W-:Y:S04]  /*18f130*/  STL [R1+0x874], R4 ;  /* 0x0008740401007387 */ /* 0x0001e80000100800 */
[----:B------:R1:W-:Y:S01]  /*18f140*/  STL [R1+0x604], R3 ;  /* 0x0006040301007387 */ /* 0x0003e20000100800 */
[--C-:B0-----:R-:W-:Y:S02]  /*18f150*/  PRMT R4, R60, 0x4210, R0.reuse ;  /* 0x000042103c047816 */ /* 0x101fe40000000000 */
[----:B-1----:R-:W-:-:S03]  /*18f160*/  PRMT R3, R59, 0x5210, R0 ;  /* 0x000052103b037816 */ /* 0x002fc60000000000 */
[----:B------:R-:W-:Y:S04]  /*18f170*/  STL [R1+0x878], R4 ;  /* 0x0008780401007387 */ /* 0x000fe80000100800 */
[----:B------:R-:W2:Y:S04]  /*18f180*/  LDL.LU R29, [R1+0x5528] ;  /* 0x00552800011d7983 */ /* 0x000ea80000300800 */
[----:B------:R2:W-:Y:S04]  /*18f190*/  STL [R1+0x608], R3 ;  /* 0x0006080301007387 */ /* 0x0005e80000100800 */
        /* <DEDUP_REMOVED lines=28> */
[----:B------:R-:W4:Y:S01]  /*18f360*/  LDL.LU R60, [R1+0x658] ;  /* 0x00065800013c7983 */ /* 0x000f220000300800 */
[----:B------:R-:W-:-:S03]  /*18f370*/  LOP3.LUT R0, R58, 0xffff, RZ, 0xc0, !PT ;  /* 0x0000ffff3a007812 */ /* 0x000fc600078ec0ff */
[----:B------:R-:W4:Y:S04]  /*18f380*/  LDL.LU R59, [R1+0x294c] ;  /* 0x00294c00013b7983 */ /* 0x000f280000300800 */
[----:B------:R-:W4:Y:S01]  /*18f390*/  LDL.LU R58, [R1+0x54fc] ;  /* 0x0054fc00013a7983 */ /* 0x000f220000300800 */
[--C-:B--2---:R-:W-:Y:S02]  /*18f3a0*/  PRMT R3, R29, 0x4210, R2.reuse ;  /* 0x000042101d037816 */ /* 0x104fe40000000002 */
[----:B---3--:R-:W-:-:S03]  /*18f3b0*/  PRMT R4, R30, 0x5210, R2 ;  /* 0x000052101e047816 */ /* 0x008fc60000000002 */
[----:B------:R0:W-:Y:S01]  /*18f3c0*/  STL [R1+0x690], R3 ;  /* 0x0006900301007387 */ /* 0x0001e20000100800 */
[----:B----4-:R-:W-:-:S03]  /*18f3d0*/  LOP3.LUT R2, R31, 0xffff, RZ, 0xc0, !PT ;  /* 0x0000ffff1f027812 */ /* 0x010fc600078ec0ff */
        /* <DEDUP_REMOVED lines=44> */
[----:B------:R-:W-:Y:S04]  /*18f6a0*/  STL [R1+0x5c0], R4 ;  /* 0x0005c00401007387 */ /* 0x000fe80000100800 */
[----:B------:R-:W2:Y:S04]  /*18f6b0*/  LDL.LU R29, [R1+0x654] ;  /* 0x00065400011d7983 */ /* 0x000ea80000300800 */
[----:B------:R-:W3:Y:S01]  /*18f6c0*/  LDL.LU R30, [R1+0x5324] ;  /* 0x00532400011e7983 */ /* 0x000ee20000300800 */
[----:B0-----:R-:W-:-:S05]  /*18f6d0*/  PRMT R3, R58, 0x4210, R2 ;  /* 0x000042103a037816 */ /* 0x001fca0000000002 */
        /* <DEDUP_REMOVED lines=31> */
[----:B--2---:R-:W-:-:S02]  /*18f8d0*/  PRMT R3, R29, 0x5210, R2 ;  /* 0x000052101d037816 */ /* 0x004fc40000000002 */
[----:B---3--:R-:W-:-:S03]  /*18f8e0*/  LOP3.LUT R2, R30, 0xffff, RZ, 0xc0, !PT ;  /* 0x0000ffff1e027812 */ /* 0x008fc600078ec0ff */
[----:B------:R0:W-:Y:S01]  /*18f8f0*/  STL [R1+0x5c4], R3 ;  /* 0x0005c40301007387 */ /* 0x0001e20000100800 */
[--C-:B----4-:R-:W-:Y:S02]  /*18f900*/  PRMT R4, R31, 0x4210, R0.reuse ;  /* 0x000042101f047816 */ /* 0x110fe40000000000 */
[----:B0-----:R-:W-:Y:S02]  /*18f910*/  PRMT R3, R32, 0x5210, R0 ;  /* 0x0000521020037816 */ /* 0x001fe40000000000 */
        /* <DEDUP_REMOVED lines=23> */
[----:B------:R-:W-:Y:S02]  /*18fa90*/  PRMT R5, R55, 0x4210, R0 ;  /* 0x0000421037057816 */ /* 0x000fe40000000000 */
[----:B0-----:R-:W-:-:S02]  /*18faa0*/  PRMT R4, R47, 0x4210, R2 ;  /* 0x000042102f047816 */ /* 0x001fc40000000002 */
[----:B------:R-:W-:Y:S02]  /*18fab0*/  PRMT R2, R48, 0x5210, R2 ;  /* 0x0000521030027816 */ /* 0x000fe40000000002 */
[----:B-1----:R-:W-:Y:S01]  /*18fac0*/  LOP3.LUT R3, R49, 0xffff, RZ, 0xc0, !PT ;  /* 0x0000ffff31037812 */ /* 0x002fe200078ec0ff */
[----:B------:R0:W-:Y:S04]  /*18fad0*/  STL [R1+0x644], R4 ;  /* 0x0006440401007387 */ /* 0x0001e80000100800 */
[----:B------:R1:W-:Y:S04]  /*18fae0*/  STL [R1+0x4a4], R2 ;  /* 0x0004a40201007387 */ /* 0x0003e80000100800 */
[----:B------:R2:W-:Y:S01]  /*18faf0*/  STL [R1+0x648], R5 ;  /* 0x0006480501007387 */ /* 0x0005e20000100800 */
[----:B------:R-:W-:-:S02]  /*18fb00*/  PRMT R6, R52, 0x4210, R3 ;  /* 0x0000421034067816 */ /* 0x000fc40000000003 */
[----:B0-----:R-:W-:Y:S02]  /*18fb10*/  PRMT R4, R56, 0x5210, R0 ;  /* 0x0000521038047816 */ /* 0x001fe40000000000 */
[----:B-1----:R-:W-:Y:S02]  /*18fb20*/  LOP3.LUT R2, R50, 0xffff, RZ, 0xc0, !PT ;  /* 0x0000ffff32027812 */ /* 0x002fe400078ec0ff */
[----:B------:R-:W-:Y:S02]  /*18fb30*/  LOP3.LUT R0, R51, 0xffff, RZ, 0xc0, !PT ;  /* 0x0000ffff33007812 */ /* 0x000fe400078ec0ff */
[----:B--2---:R-:W-:Y:S01]  /*18fb40*/  PRMT R5, R53, 0x5210, R3 ;  /* 0x0000521035057816 */ /* 0x004fe20000000003 */
[----:B------:R0:W-:Y:S01]  /*18fb50*/  STL [R1+0x4a8], R4 ;  /* 0x0004a80401007387 */ /* 0x0001e20000100800 */
[----:B------:R-:W-:-:S03]  /*18fb60*/  PRMT R3, R60, 0x5210, R2 ;  /* 0x000052103c037816 */ /* 0x000fc60000000002 */
[----:B------:R-:W-:Y:S04]  /*18fb70*/  STL [R1+0x630], R6 ;  /* 0x0006300601007387 */ /* 0x000fe80000100800 */
[----:B------:R-:W-:Y:S01]  /*18fb80*/  STL [R1+0x3b0], R5 ;  /* 0x0003b00501007387 */ /* 0x000fe20000100800 */
[----:B0-----:R-:W-:Y:S02]  /*18fb90*/  PRMT R4, R61, 0x4210, R2 ;  /* 0x000042103d047816 */ /* 0x001fe40000000002 */
[--C-:B------:R-:W-:Y:S02]  /*18fba0*/  PRMT R2, R59, 0x4210, R0.reuse ;  /* 0x000042103b027816 */ /* 0x100fe40000000000 */
[----:B------:R-:W-:Y:S01]  /*18fbb0*/  PRMT R0, R58, 0x5210, R0 ;  /* 0x000052103a007816 */ /* 0x000fe20000000000 */
[C---:B------:R-:W-:Y:S01]  /*18fbc0*/  VIADD R58, R37.reuse, 0x1ad ;  /* 0x000001ad253a7836 */ /* 0x040fe20000000000 */
[----:B------:R-:W-:Y:S04]  /*18fbd0*/  STL [R1+0x634], R4 ;  /* 0x0006340401007387 */ /* 0x000fe80000100800 */
[----:B------:R0:W-:Y:S04]  /*18fbe0*/  STL [R1+0x3b4], R3 ;  /* 0x0003b40301007387 */ /* 0x0001e80000100800 */
[----:B------:R-:W-:Y:S04]  /*18fbf0*/  STL [R1+0x638], R2 ;  /* 0x0006380201007387 */ /* 0x000fe80000100800 */
[----:B------:R-:W-:Y:S04]  /*18fc00*/  STL [R1+0x69ec], R58 ;  /* 0x0069ec3a01007387 */ /* 0x000fe80000100800 */
[----:B------:R1:W-:Y:S01]  /*18fc10*/  STL [R1+0x3b8], R0 ;  /* 0x0003b80001007387 */ /* 0x0003e20000100800 */
[----:B0-----:R-:W-:-:S02]  /*18fc20*/  VIADD R3, R37, 0x1af ;  /* 0x000001af25037836 */ /* 0x001fc40000000000 */
[C---:B-1----:R-:W-:Y:S02]  /*18fc30*/  VIADD R0, R37.reuse, 0x1ae ;  /* 0x000001ae25007836 */ /* 0x042fe40000000000 */
[----:B------:R-:W-:-:S03]  /*18fc40*/  VIADD R2, R37, 0x1b0 ;  /* 0x000001b025027836 */ /* 0x000fc60000000000 */
[----:B------:R0:W-:Y:S04]  /*18fc50*/  STL [R1+0x754], R0 ;  /* 0x0007540001007387 */ /* 0x0001e80000100800 */
[----:B------:R1:W-:Y:S04]  /*18fc60*/  STL [R1+0x750], R3 ;  /* 0x0007500301007387 */ /* 0x0003e80000100800 */
[----:B------:R2:W-:Y:S01]  /*18fc70*/  STL [R1+0x74c], R2 ;  /* 0x00074c0201007387 */ /* 0x0005e20000100800 */
[C---:B------:R-:W-:Y:S02]  /*18fc80*/  VIADD R59, R37.reuse, 0x1b5 ;  /* 0x000001b5253b7836 */ /* 0x040fe40000000000 */
[----:B0-----:R-:W-:-:S02]  /*18fc90*/  VIADD R0, R37, 0x1b1 ;  /* 0x000001b125007836 */ /* 0x001fc40000000000 */
[C---:B-1----:R-:W-:Y:S02]  /*18fca0*/  VIADD R3, R37.reuse, 0x1b2 ;  /* 0x000001b225037836 */ /* 0x042fe40000000000 */
[C---:B--2---:R-:W-:Y:S01]  /*18fcb0*/  VIADD R2, R37.reuse, 0x1b3 ;  /* 0x000001b325027836 */ /* 0x044fe20000000000 */
[----:B------:R0:W-:Y:S04]  /*18fcc0*/  STL [R1+0x748], R0 ;  /* 0x0007480001007387 */ /* 0x0001e80000100800 */
[----:B------:R1:W-:Y:S04]  /*18fcd0*/  STL [R1+0x744], R3 ;  /* 0x0007440301007387 */ /* 0x0003e80000100800 */
[----:B------:R2:W-:Y:S04]  /*18fce0*/  STL [R1+0x740], R2 ;  /* 0x0007400201007387 */ /* 0x0005e80000100800 */
[----:B------:R-:W-:Y:S01]  /*18fcf0*/  STL [R1+0x69f0], R59 ;  /* 0x0069f03b01007387 */ /* 0x000fe20000100800 */
[----:B0-----:R-:W-:-:S02]  /*18fd00*/  VIADD R0, R37, 0x1b4 ;  /* 0x000001b425007836 */ /* 0x001fc40000000000 */
[----:B-1----:R-:W-:-:S03]  /*18fd10*/  VIADD R3, R37, 0x1b7 ;  /* 0x000001b725037836 */ /* 0x002fc60000000000 */
[----:B------:R0:W-:Y:S01]  /*18fd20*/  STL [R1+0x73c], R0 ;  /* 0x00073c0001007387 */ /* 0x0001e20000100800 */
[C---:B--2---:R-:W-:Y:S02]  /*18fd30*/  VIADD R2, R37.reuse, 0x1b8 ;  /* 0x000001b825027836 */ /* 0x044fe40000000000 */
[----:B0-----:R-:W-:-:S05]  /*18fd40*/  VIADD R0, R37, 0x1b6 ;  /* 0x000001b625007836 */ /* 0x001fca0000000000 */
[----:B------:R0:W-:Y:S04]  /*18fd50*/  STL [R1+0x734], R0 ;  /* 0x0007340001007387 */ /* 0x0001e80000100800 */
[----:B------:R1:W-:Y:S04]  /*18fd60*/  STL [R1+0x730], R3 ;  /* 0x0007300301007387 */ /* 0x0003e80000100800 */
[----:B------:R2:W-:Y:S01]  /*18fd70*/  STL [R1+0x72c], R2 ;  /* 0x00072c0201007387 */ /* 0x0005e20000100800 */
[C---:B0-----:R-:W-:Y:S02]  /*18fd80*/  VIADD R0, R37.reuse, 0x1b9 ;  /* 0x000001b925007836 */ /* 0x041fe40000000000 */
[----:B-1----:R-:W-:-:S02]  /*18fd90*/  VIADD R3, R37, 0x1ba ;  /* 0x000001ba25037836 */ /* 0x002fc40000000000 */
[C---:B--2---:R-:W-:Y:S01]  /*18fda0*/  VIADD R2, R37.reuse, 0x1bb ;  /* 0x000001bb25027836 */ /* 0x044fe20000000000 */
[----:B------:R0:W-:Y:S04]  /*18fdb0*/  STL [R1+0x728], R0 ;  /* 0x0007280001007387 */ /* 0x0001e80000100800 */
[----:B------:R1:W-:Y:S04]  /*18fdc0*/  STL [R1+0x724], R3 ;  /* 0x0007240301007387 */ /* 0x0003e80000100800 */
[----:B------:R2:W-:Y:S01]  /*18fdd0*/  STL [R1+0x720], R2 ;  /* 0x0007200201007387 */ /* 0x0005e20000100800 */
[----:B0-----:R-:W-:-:S02]  /*18fde0*/  VIADD R0, R37, 0x1bc ;  /* 0x000001bc25007836 */ /* 0x001fc40000000000 */
[C---:B-1----:R-:W-:Y:S02]  /*18fdf0*/  VIADD R3, R37.reuse, 0x1bf ;  /* 0x000001bf25037836 */ /* 0x042fe40000000000 */
        /* <DEDUP_REMOVED lines=25> */
[----:B------:R-:W2:Y:S04]  /*18ff90*/  LDL.LU R59, [R1+0x53b0] ;  /* 0x0053b000013b7983 */ /* 0x000ea80000300800 */
[----:B------:R3:W-:Y:S01]  /*18ffa0*/  STL [R1+0x6e0], R2 ;  /* 0x0006e00201007387 */ /* 0x0007e20000100800 */
[----:B------:R-:W-:-:S02]  /*18ffb0*/  VIADD R16, R37, 0x1cd ;  /* 0x000001cd25107836 */ /* 0x000fc40000000000 */
[C---:B0-----:R-:W-:Y:S01]  /*18ffc0*/  VIADD R0, R37.reuse, 0x1cc ;  /* 0x000001cc25007836 */ /* 0x041fe20000000000 */
[----:B-1----:R-:W4:Y:S01]  /*18ffd0*/  LDL.LU R3, [R1+0x5220] ;  /* 0x0052200001037983 */ /* 0x002f220000300800 */
[----:B------:R-:W-:-:S03]  /*18ffe0*/  VIADD R53, R37, 0x1ce ;  /* 0x000001ce25357836 */ /* 0x000fc60000000000 */
[----:B------:R-:W-:Y:S04]  /*18fff0*/  STL [R1+0x6dc], R0 ;  /* 0x0006dc0001007387 */ /* 0x000fe80000100800 */
[----:B---3--:R-:W3:Y:S04]  /*190000*/  LDL.LU R2, [R1+0x521c] ;  /* 0x00521c0001027983 */ /* 0x008ee80000300800 */
[----:B------:R-:W3:Y:S04]  /*190010*/  LDL.LU R58, [R1+0x548c] ;  /* 0x00548c00013a7983 */ /* 0x000ee80000300800 */
[----:B------:R-:W3:Y:S04]  /*190020*/  LDL.LU R18, [R1+0x5484] ;  /* 0x0054840001127983 */ /* 0x000ee80000300800 */
[----:B------:R-:W3:Y:S04]  /*190030*/  LDL.LU R19, [R1+0x5480] ;  /* 0x0054800001137983 */ /* 0x000ee80000300800 */
[----:B------:R0:W-:Y:S04]  /*190040*/  STL [R1+0x69d4], R16 ;  /* 0x0069d41001007387 */ /* 0x0001e80000100800 */
[----:B0-----:R-:W3:Y:S04]  /*190050*/  LDL.LU R16, [R1+0x5488] ;  /* 0x0054880001107983 */ /* 0x001ee80000300800 */
[----:B------:R0:W-:Y:S04]  /*190060*/  STL [R1+0x69d8], R53 ;  /* 0x0069d83501007387 */ /* 0x0001e80000100800 */
[----:B0-----:R-:W3:Y:S01]  /*190070*/  LDL.LU R53, [R1+0x53ac] ;  /* 0x0053ac0001357983 */ /* 0x001ee20000300800 */
[----:B--2---:R-:W-:-:S05]  /*190080*/  LOP3.LUT R59, R59, 0xffff, RZ, 0xc0, !PT ;  /* 0x0000ffff3b3b7812 */ /* 0x004fca00078ec0ff */
[----:B------:R0:W-:Y:S01]  /*190090*/  STL [R1+0x150], R59 ;  /* 0x0001503b01007387 */ /* 0x0001e20000100800 */
[----:B----4-:R-:W-:Y:S02]  /*1900a0*/  LOP3.LUT R3, R3, 0xffff, RZ, 0xc0, !PT ;  /* 0x0000ffff03037812 */ /* 0x010fe400078ec0ff */
[----:B---3--:R-:W-:Y:S02]  /*1900b0*/  PRMT R58, R58, 0x4210, R59 ;  /* 0x000042103a3a7816 */ /* 0x008fe4000000003b */
[----:B0-----:R-:W2:Y:S04]  /*1900c0*/  LDL.LU R59, [R1+0x69f0] ;  /* 0x0069f000013b7983 */ /* 0x001ea80000300800 */
[----:B------:R0:W-:Y:S01]  /*1900d0*/  STL [R1+0x2b0], R58 ;  /* 0x0002b03a01007387 */ /* 0x0001e20000100800 */
[----:B------:R-:W-:-:S03]  /*1900e0*/  LOP3.LUT R2, R2, 0xffff, RZ, 0xc0, !PT ;  /* 0x0000ffff02027812 */ /* 0x000fc600078ec0ff */
[----:B0-----:R-:W3:Y:S01]  /*1900f0*/  LDL.LU R58, [R1+0x69ec] ;  /* 0x0069ec00013a7983 */ /* 0x001ee20000300800 */
[----:B------:R-:W-:-:S04]  /*190100*/  LOP3.LUT R53, R53, 0xffff, RZ, 0xc0, !PT ;  /* 0x0000ffff35357812 */ /* 0x000fc800078ec0ff */
[----:B------:R-:W-:Y:S01]  /*190110*/  PRMT R16, R16, 0x4210, R53 ;  /* 0x0000421010107816 */ /* 0x000fe20000000035 */
[----:B------:R-:W-:Y:S04]  /*190120*/  STL [R1+0x7c4], R53 ;  /* 0x0007c43501007387 */ /* 0x000fe80000100800 */
[----:B------:R0:W-:Y:S04]  /*190130*/  STL [R1+0x7c8], R3 ;  /* 0x0007c80301007387 */ /* 0x0001e80000100800 */
[----:B------:R1:W-:Y:S04]  /*190140*/  STL [R1+0x2b4], R16 ;  /* 0x0002b41001007387 */ /* 0x0003e80000100800 */
[----:B------:R4:W-:Y:S01]  /*190150*/  STL [R1+0x7cc], R2 ;  /* 0x0007cc0201007387 */ /* 0x0009e20000100800 */
[----:B0-----:R-:W-:-:S05]  /*190160*/  PRMT R3, R18, 0x4210, R3 ;  /* 0x0000421012037816 */ /* 0x001fca0000000003 */
[----:B------:R0:W-:Y:S04]  /*190170*/  STL [R1+0x2b8], R3 ;  /* 0x0002b80301007387 */ /* 0x0001e80000100800 */
[----:B-1----:R-:W2:Y:S04]  /*190180*/  LDL.LU R16, [R1+0x754] ;  /* 0x0007540001107983 */ /* 0x002ea80000300800 */
[----:B------:R-:W3:Y:S01]  /*190190*/  LDL R18, [R1+0x284] ;  /* 0x0002840001127983 */ /* 0x000ee20000100800 */
[----:B----4-:R-:W-:-:S05]  /*1901a0*/  PRMT R2, R19, 0x4210, R2 ;  /* 0x0000421013027816 */ /* 0x010fca0000000002 */
[----:B------:R1:W-:Y:S04]  /*1901b0*/  STL [R1+0x2bc], R2 ;  /* 0x0002bc0201007387 */ /* 0x0003e80000100800 */
[----:B------:R-:W4:Y:S01]  /*1901c0*/  LDL R19, [R1+0x280] ;  /* 0x0002800001137983 */ /* 0x000f220000100800 */
[----:B------:R-:W-:-:S03]  /*1901d0*/  LOP3.LUT R54, R54, 0xfffffeff, RZ, 0xc0, !PT ;  /* 0xfffffeff36367812 */ /* 0x000fc600078ec0ff */
[----:B0-----:R-:W2:Y:S01]  /*1901e0*/  LDL R3, [R1+0x158] ;  /* 0x0001580001037983 */ /* 0x001ea20000100800 */
[----:B------:R-:W-:Y:S02]  /*1901f0*/  @P1 LOP3.LUT R54, R54, 0x100, RZ, 0xfc, !PT ;  /* 0x0000010036361812 */ /* 0x000fe400078efcff */
[----:B------:R-:W-:Y:S02]  /*190200*/  LOP3.LUT P1, RZ, R57, 0x800000, RZ, 0xc0, !PT ;  /* 0x0080000039ff7812 */ /* 0x000fe4000782c0ff */
[----:B------:R-:W-:Y:S02]  /*190210*/  @P0 LOP3.LUT R54, R54, 0x80, RZ, 0xfc, !PT ;  /* 0x0000008036360812 */ /* 0x000fe400078efcff */
[----:B------:R-:W-:Y:S02]  /*190220*/  ISETP.LT.AND P0, PT, R37, UR23, !P1 ;  /* 0x0000001725007c0c */ /* 0x000fe4000cf01270 */
[----:B------:R-:W-:Y:S01]  /*190230*/  LOP3.LUT P1, RZ, R57, 0x200000, RZ, 0xc0, !PT ;  /* 0x0020000039ff7812 */ /* 0x000fe2000782c0ff */
[----:B-1----:R-:W2:Y:S01]  /*190240*/  LDL R2, [R1+0x15c] ;  /* 0x00015c0001027983 */ /* 0x002ea20000100800 */
[----:B------:R-:W-:Y:S01]  /*190250*/  LOP3.LUT R54, R54, 0xffffffdf, RZ, 0xc0, !PT ;  /* 0xffffffdf36367812 */ /* 0x000fe200078ec0ff */
[----:B------:R-:W-:-:S02]  /*190260*/  VIADD R60, R37, 0x1bd ;  /* 0x000001bd253c7836 */ /* 0x000fc40000000000 */
[----:B------:R-:W-:Y:S01]  /*190270*/  VIADD R61, R37, 0x1c5 ;  /* 0x000001c5253d7836 */ /* 0x000fe20000000000 */
[----:B------:R-:W-:-:S05]  /*190280*/  ULDC UR23, c[0x0][0x22c] ;  /* 0x00008b0000177ab9 */ /* 0x000fca0000000800 */
[----:B------:R-:W-:-:S04]  /*190290*/  @P0 LOP3.LUT R54, R54, 0x20, RZ, 0xfc, !PT ;  /* 0x0000002036360812 */ /* 0x000fc800078efcff */
[----:B------:R-:W-:Y:S02]  /*1902a0*/  LOP3.LUT R54, R54, 0xffffffef, RZ, 0xc0, !PT ;  /* 0xffffffef36367812 */ /* 0x000fe400078ec0ff */
[----:B---3--:R-:W-:Y:S02]  /*1902b0*/  ISETP.LT.AND P2, PT, R18, UR24, !P1 ;  /* 0x0000001812007c0c */ /* 0x008fe4000cf41270 */
[----:B------:R-:W-:Y:S01]  /*1902c0*/  LOP3.LUT R57, R57, 0x7fffffff, RZ, 0xc0, !PT ;  /* 0x7fffffff39397812 */ /* 0x000fe200078ec0ff */
[C---:B------:R-:W-:Y:S02]  /*1902d0*/  VIADD R52, R37.reuse, 0x1cf ;  /* 0x000001cf25347836 */ /* 0x040fe40000000000 */
[C---:B------:R-:W-:Y:S02]  /*1902e0*/  VIADD R51, R37.reuse, 0x1d0 ;  /* 0x000001d025337836 */ /* 0x040fe40000000000 */
[C---:B------:R-:W-:Y:S02]  /*1902f0*/  VIADD R50, R37.reuse, 0x1d1 ;  /* 0x000001d125327836 */ /* 0x040fe40000000000 */
[----:B------:R-:W-:-:S02]  /*190300*/  VIADD R56, R37, 0x1d2 ;  /* 0x000001d225387836 */ /* 0x000fc40000000000 */
[----:B------:R-:W-:Y:S01]  /*190310*/  VIADD R55, R37, 0x1d3 ;  /* 0x000001d325377836 */ /* 0x000fe20000000000 */
[----:B----4-:R-:W-:Y:S01]  /*190320*/  ISETP.LT.AND P0, PT, R19, UR26, !P1 ;  /* 0x0000001a13007c0c */ /* 0x010fe2000cf01270 */
[----:B------:R-:W-:Y:S01]  /*190330*/  ULDC UR26, c[0x0][0x228] ;  /* 0x00008a00001a7ab9 */ /* 0x000fe20000000800 */
[C---:B------:R-:W-:Y:S02]  /*190340*/  VIADD R49, R37.reuse, 0x1d4 ;  /* 0x000001d425317836 */ /* 0x040fe40000000000 */
[C---:B------:R-:W-:Y:S02]  /*190350*/  VIADD R48, R37.reuse, 0x1d5 ;  /* 0x000001d525307836 */ /* 0x040fe40000000000 */
[C---:B------:R-:W-:Y:S02]  /*190360*/  VIADD R47, R37.reuse, 0x1d6 ;  /* 0x000001d6252f7836 */ /* 0x040fe40000000000 */
[C---:B------:R-:W-:Y:S01]  /*190370*/  VIADD R46, R37.reuse, 0x1d7 ;  /* 0x000001d7252e7836 */ /* 0x040fe20000000000 */
[----:B------:R-:W-:Y:S01]  /*190380*/  @P2 LOP3.LUT R54, R54, 0x10, RZ, 0xfc, !PT ;  /* 0x0000001036362812 */ /* 0x000fe200078efcff */
[----:B------:R-:W-:-:S02]  /*190390*/  VIADD R45, R37, 0x1d8 ;  /* 0x000001d8252d7836 */ /* 0x000fc40000000000 */
[C---:B------:R-:W-:Y:S02]  /*1903a0*/  VIADD R44, R37.reuse, 0x1d9 ;  /* 0x000001d9252c7836 */ /* 0x040fe40000000000 */
[----:B------:R-:W-:Y:S01]  /*1903b0*/  VIADD R43, R37, 0x1da ;  /* 0x000001da252b7836 */ /* 0x000fe20000000000 */
[----:B------:R-:W-:Y:S01]  /*1903c0*/  LOP3.LUT R54, R54, 0xfffffff7, RZ, 0xc0, !PT ;  /* 0xfffffff736367812 */ /* 0x000fe200078ec0ff */
[----:B------:R-:W-:-:S03]  /*1903d0*/  ULDC UR24, c[0x0][0x22c] ;  /* 0x00008b0000187ab9 */ /* 0x000fc60000000800 */
[----:B------:R-:W-:Y:S02]  /*1903e0*/  @P0 LOP3.LUT R54, R54, 0x8, RZ, 0xfc, !PT ;  /* 0x0000000836360812 */ /* 0x000fe400078efcff */
[----:B------:R-:W-:Y:S01]  /*1903f0*/  ISETP.GE.AND P0, PT, R58, UR38, PT ;  /* 0x000000263a007c0c */ /* 0x000fe2000bf06270 */
[----:B------:R-:W-:Y:S01]  /*190400*/  ULDC.64 UR38, c[0x0][0x228] ;  /* 0x00008a0000267ab9 */ /* 0x000fe20000000a00 */
[----:B------:R-:W3:Y:S04]  /*190410*/  LDL.LU R58, [R1+0x69e8] ;  /* 0x0069e800013a7983 */ /* 0x000ee80000300800 */
[----:B------:R-:W4:Y:S01]  /*190420*/  LDL.LU R53, [R1+0x750] ;  /* 0x0007500001357983 */ /* 0x000f220000300800 */
[----:B--2---:R-:W-:Y:S02]  /*190430*/  ISETP.LT.AND P3, PT, R3, UR28, !P0 ;  /* 0x0000001c03007c0c */ /* 0x004fe4000c761270 */
[----:B------:R-:W-:-:S02]  /*190440*/  ISETP.LT.AND P2, PT, R2, UR30, !P0 ;  /* 0x0000001e02007c0c */ /* 0x000fc4000c741270 */
[----:B------:R-:W-:Y:S02]  /*190450*/  ISETP.LT.AND P1, PT, R18, UR32, !P0 ;  /* 0x0000002012007c0c */ /* 0x000fe4000c721270 */
        /* <DEDUP_REMOVED lines=11> */
[----:B---3--:R-:W-:-:S04]  /*190510*/  LOP3.LUT R58, R58, 0x7fffffff, RZ, 0xc0, !PT ;  /* 0x7fffffff3a3a7812 */ /* 0x008fc800078ec0ff */
        /* <DEDUP_REMOVED lines=20> */
[----:B----4-:R-:W-:Y:S01]  /*190660*/  ISETP.GE.AND P0, PT, R53, UR30, PT ;  /* 0x0000001e35007c0c */ /* 0x010fe2000bf06270 */
[----:B------:R-:W-:Y:S01]  /*190670*/  ULDC UR30, c[0x0][0x228] ;  /* 0x00008a00001e7ab9 */ /* 0x000fe20000000800 */
        /* <DEDUP_REMOVED lines=17> */
[----:B--2---:R-:W-:Y:S02]  /*190790*/  ISETP.GE.AND P0, PT, R16, UR32, PT ;  /* 0x0000002010007c0c */ /* 0x004fe4000bf06270 */
[----:B------:R-:W-:Y:S01]  /*1907a0*/  LOP3.LUT R58, R58, 0xffbfffff, RZ, 0xc0, !PT ;  /* 0xffbfffff3a3a7812 */ /* 0x000fe200078ec0ff */
[----:B------:R-:W2:Y:S01]  /*1907b0*/  LDL.LU R16, [R1+0x744] ;  /* 0x0007440001107983 */ /* 0x000ea20000300800 */
[----:B------:R-:W-:Y:S01]  /*1907c0*/  ULDC UR32, c[0x0][0x22c] ;  /* 0x00008b0000207ab9 */ /* 0x000fe20000000800 */
[----:B------:R-:W-:Y:S02]  /*1907d0*/  ISETP.LT.AND P3, PT, R3, UR22, !P0 ;  /* 0x0000001603007c0c */ /* 0x000fe4000c761270 */
[----:B------:R-:W-:Y:S02]  /*1907e0*/  ISETP.LT.AND P2, PT, R2, UR26, !P0 ;  /* 0x0000001a02007c0c */ /* 0x000fe4000c741270 */
[----:B------:R-:W-:Y:S01]  /*1907f0*/  ISETP.LT.AND P1, PT, R18, UR28, !P0 ;  /* 0x0000001c12007c0c */ /* 0x000fe2000c721270 */
[----:B------:R-:W-:-:S08]  /*190800*/  ULDC UR22, c[0x0][0x228] ;  /* 0x00008a0000167ab9 */ /* 0x000fd00000000800 */
        /* <DEDUP_REMOVED lines=18> */
[----:B------:R-:W-:Y:S01]  /*190930*/  ULDC UR26, c[0x0][0x228] ;  /* 0x00008a00001a7ab9 */ /* 0x000fe20000000800 */
[C---:B------:R-:W-:Y:S02]  /*190940*/  VIADD R42, R37.reuse, 0x1db ;  /* 0x000001db252a7836 */ /* 0x040fe40000000000 */
[C---:B------:R-:W-:Y:S02]  /*190950*/  VIADD R41, R37.reuse, 0x1dc ;  /* 0x000001dc25297836 */ /* 0x040fe40000000000 */
[C---:B------:R-:W-:Y:S02]  /*190960*/  VIADD R40, R37.reuse, 0x1dd ;  /* 0x000001dd25287836 */ /* 0x040fe40000000000 */
[----:B------:R-:W-:Y:S01]  /*190970*/  VIADD R39, R37, 0x1de ;  /* 0x000001de25277836 */ /* 0x000fe20000000000 */
[----:B------:R-:W-:Y:S01]  /*190980*/  ULDC UR22, c[0x0][0x22c] ;  /* 0x00008b0000167ab9 */ /* 0x000fe20000000800 */
        /* <DEDUP_REMOVED lines=31> */
[----:B------:R-:W-:-:S03]  /*190b80*/  ULDC UR36, c[0x0][0x228] ;  /* 0x00008a0000247ab9 */ /* 0x000fc60000000800 */
[----:B------:R-:W-:Y:S02]  /*190b90*/  ISETP.LT.AND P3, PT, R3, UR28, !P0 ;  /* 0x0000001c03007c0c */ /* 0x000fe4000c761270 */
[----:B------:R-:W-:Y:S02]  /*190ba0*/  ISETP.LT.AND P2, PT, R2, UR30, !P0 ;  /* 0x0000001e02007c0c */ /* 0x000fe4000c741270 */
[----:B------:R-:W-:Y:S02]  /*190bb0*/  LOP3.LUT R58, R58, 0xfffffbff, RZ, 0xc0, !PT ;  /* 0xfffffbff3a3a7812 */ /* 0x000fe400078ec0ff */
[----:B------:R-:W-:Y:S01]  /*190bc0*/  ISETP.LT.AND P1, PT, R18, UR32, !P0 ;  /* 0x0000002012007c0c */ /* 0x000fe2000c721270 */
[----:B------:R-:W-:Y:S01]  /*190bd0*/  ULDC UR30, c[0x0][0x228] ;  /* 0x00008a00001e7ab9 */ /* 0x000fe20000000800 */
[C---:B------:R-:W-:Y:S02]  /*190be0*/  VIADD R36, R37.reuse, 0x1e1 ;  /* 0x000001e125247836 */ /* 0x040fe40000000000 */
[----:B------:R-:W-:-:S02]  /*190bf0*/  VIADD R35, R37, 0x1e2 ;  /* 0x000001e225237836 */ /* 0x000fc40000000000 */
[C---:B------:R-:W-:Y:S02]  /*190c00*/  VIADD R34, R37.reuse, 0x1e3 ;  /* 0x000001e325227836 */ /* 0x040fe40000000000 */
[C---:B------:R-:W-:Y:S02]  /*190c10*/  VIADD R33, R37.reuse, 0x1e4 ;  /* 0x000001e425217836 */ /* 0x040fe40000000000 */
[C---:B------:R-:W-:Y:S02]  /*190c20*/  VIADD R32, R37.reuse, 0x1e5 ;  /* 0x000001e525207836 */ /* 0x040fe40000000000 */
[C---:B------:R-:W-:Y:S02]  /*190c30*/  VIADD R31, R37.reuse, 0x1e6 ;  /* 0x000001e6251f7836 */ /* 0x040fe40000000000 */
[C---:B------:R-:W-:Y:S02]  /*190c40*/  VIADD R30, R37.reuse, 0x1e7 ;  /* 0x000001e7251e7836 */ /* 0x040fe40000000000 */
[C---:B------:R-:W-:Y:S01]  /*190c50*/  VIADD R29, R37.reuse, 0x1e8 ;  /* 0x000001e8251d7836 */ /* 0x040fe20000000000 */
[----:B------:R-:W-:Y:S01]  /*190c60*/  @P3 LOP3.LUT R58, R58, 0x400, RZ, 0xfc, !PT ;  /* 0x000004003a3a3812 */ /* 0x000fe200078efcff */
[----:B------:R-:W-:Y:S01]  /*190c70*/  ULDC UR32, c[0x0][0x228] ;  /* 0x00008a0000207ab9 */ /* 0x000fe20000000800 */
[----:B------:R-:W-:-:S02]  /*190c80*/  VIADD R28, R37, 0x1e9 ;  /* 0x000001e9251c7836 */ /* 0x000fc40000000000 */
[----:B------:R-:W-:Y:S01]  /*190c90*/  VIADD R27, R37, 0x1ea ;  /* 0x000001ea251b7836 */ /* 0x000fe20000000000 */
[----:B------:R-:W-:Y:S02]  /*190ca0*/  LOP3.LUT R58, R58, 0xfffffdff, RZ, 0xc0, !PT ;  /* 0xfffffdff3a3a7812 */ /* 0x000fe400078ec0ff */
[----:B------:R-:W-:Y:S01]  /*190cb0*/  ISETP.LT.AND P0, PT, R19, UR34, !P0 ;  /* 0x0000002213007c0c */ /* 0x000fe2000c701270 */
[----:B------:R-:W-:Y:S01]  /*190cc0*/  ULDC UR34, c[0x0][0x228] ;  /* 0x00008a0000227ab9 */ /* 0x000fe20000000800 */
[C---:B------:R-:W-:Y:S01]  /*190cd0*/  VIADD R26, R37.reuse, 0x1eb ;  /* 0x000001eb251a7836 */ /* 0x040fe20000000000 */
[----:B------:R-:W-:Y:S01]  /*190ce0*/  @P2 LOP3.LUT R58, R58, 0x200, RZ, 0xfc, !PT ;  /* 0x000002003a3a2812 */ /* 0x000fe200078efcff */
[C---:B------:R-:W-:Y:S02]  /*190cf0*/  VIADD R25, R37.reuse, 0x1ec ;  /* 0x000001ec25197836 */ /* 0x040fe40000000000 */
[C---:B------:R-:W-:Y:S02]  /*190d00*/  VIADD R24, R37.reuse, 0x1ed ;  /* 0x000001ed25187836 */ /* 0x040fe40000000000 */
[C---:B------:R-:W-:Y:S01]  /*190d10*/  VIADD R23, R37.reuse, 0x1ee ;  /* 0x000001ee25177836 */ /* 0x040fe20000000000 */
[----:B------:R-:W-:Y:S01]  /*190d20*/  LOP3.LUT R58, R58, 0xfffffeff, RZ, 0xc0, !PT ;  /* 0xfffffeff3a3a7812 */ /* 0x000fe200078ec0ff */
[----:B------:R-:W-:-:S02]  /*190d30*/  VIADD R22, R37, 0x1ef ;  /* 0x000001ef25167836 */ /* 0x000fc40000000000 */
[C---:B------:R-:W-:Y:S02]  /*190d40*/  VIADD R21, R37.reuse, 0x1f0 ;  /* 0x000001f025157836 */ /* 0x040fe40000000000 */
        /* <DEDUP_REMOVED lines=16> */
[C---:B------:R-:W-:Y:S02]  /*190e50*/  VIADD R6, R37.reuse, 0x1fd ;  /* 0x000001fd25067836 */ /* 0x040fe40000000000 */
[C---:B------:R-:W-:Y:S02]  /*190e60*/  VIADD R5, R37.reuse, 0x1fe ;  /* 0x000001fe25057836 */ /* 0x040fe40000000000 */
[----:B------:R-:W-:Y:S01]  /*190e70*/  VIADD R4, R37, 0x1ff ;  /* 0x000001ff25047836 */ /* 0x000fe20000000000 */
[----:B------:R-:W-:Y:S01]  /*190e80*/  ULDC UR28, c[0x0][0x22c] ;  /* 0x00008b00001c7ab9 */ /* 0x000fe20000000800 */
[----:B--2---:R-:W-:Y:S01]  /*190e90*/  ISETP.GE.AND P0, PT, R16, UR38, PT ;  /* 0x0000002610007c0c */ /* 0x004fe2000bf06270 */
[----:B------:R-:W-:Y:S01]  /*190ea0*/  ULDC UR38, c[0x0][0x228] ;  /* 0x00008a0000267ab9 */ /* 0x000fe20000000800 */
[----:B------:R-:W2:Y:S02]  /*190eb0*/  LDL.LU R16, [R1+0x734] ;  /* 0x0007340001107983 */ /* 0x000ea40000300800 */
[----:B------:R-:W-:-:S02]  /*190ec0*/  ISETP.LT.AND P3, PT, R3, UR30, !P0 ;  /* 0x0000001e03007c0c */ /* 0x000fc4000c761270 */
        /* <DEDUP_REMOVED lines=17> */
[----:B------:R-:W3:Y:S04]  /*190fe0*/  LDL.LU R59, [R1+0x69e4] ;  /* 0x0069e400013b7983 */ /* 0x000ee80000300800 */
[----:B------:R-:W4:Y:S01]  /*190ff0*/  LDL.LU R53, [R1+0x730] ;  /* 0x0007300001357983 */ /* 0x000f220000300800 */
[----:B------:R-:W-:Y:S02]  /*191000*/  ISETP.LT.AND P3, PT, R3, UR32, !P0 ;  /* 0x0000002003007c0c */ /* 0x000fe4000c761270 */
        /* <DEDUP_REMOVED lines=15> */
[----:B--2---:R-:W-:Y:S01]  /*191100*/  ISETP.GE.AND P0, PT, R16, UR42, PT ;  /* 0x0000002a10007c0c */ /* 0x004fe2000bf06270 */
[----:B------:R-:W-:Y:S01]  /*191110*/  ULDC UR42, c[0x0][0x228] ;  /* 0x00008a00002a7ab9 */ /* 0x000fe20000000800 */
        /* <DEDUP_REMOVED lines=441> */
[----:B------:R-:W-:-:S02]  /*192cb0*/  ISETP.LT.AND P1, PT, R18, UR40, !P0 ;  /* 0x0000002812007c0c */ /* 0x000fc4000c721270 */
[----:B------:R-:W-:Y:S01]  /*192cc0*/  ISETP.LT.AND P0, PT, R19, UR44, !P0 ;  /* 0x0000002c13007c0c */ /* 0x000fe2000c701270 */
[----:B------:R-:W-:Y:S01]  /*192cd0*/  ULDC UR38, c[0x0][0x228] ;  /* 0x00008a0000267ab9 */ /* 0x000fe20000000800 */
[----:B------:R-:W-:Y:S01]  /*192ce0*/  ULDC UR40, c[0x0][0x228] ;  /* 0x00008a0000287ab9 */ /* 0x000fe20000000800 */
[----:B------:R-:W-:Y:S01]  /*192cf0*/  ULDC UR18, c[0x0][0x228] ;  /* 0x00008a0000127ab9 */ /* 0x000fe20000000800 */
[----:B------:R-:W-:-:S09]  /*192d00*/  ULDC UR44, c[0x0][0x228] ;  /* 0x00008a00002c7ab9 */ /* 0x000fd20000000800 */
[----:B------:R-:W-:Y:S02]  /*192d10*/  @P0 LOP3.LUT R57, R57, 0x80000000, RZ, 0xfc, !PT ;  /* 0x8000000039390812 */ /* 0x000fe400078efcff */
[----:B---3--:R-:W-:Y:S02]  /*192d20*/  ISETP.GE.AND P0, PT, R53, UR51, PT ;  /* 0x0000003335007c0c */ /* 0x008fe4000bf06270 */
[----:B------:R-:W-:Y:S01]  /*192d30*/  @P3 LOP3.LUT R61, R61, 0x4, RZ, 0xfc, !PT ;  /* 0x000000043d3d3812 */ /* 0x000fe200078efcff */
[----:B------:R-:W3:Y:S01]  /*192d40*/  LDL.LU R53, [R1+0x69cc] ;  /* 0x0069cc0001357983 */ /* 0x000ee20000300800 */
[----:B------:R-:W-:Y:S02]  /*192d50*/  LOP3.LUT R57, R57, 0xbfffffff, RZ, 0xc0, !PT ;  /* 0xbfffffff39397812 */ /* 0x000fe400078ec0ff */
[----:B------:R-:W-:Y:S02]  /*192d60*/  ISETP.LT.AND P3, PT, R3, UR19, !P0 ;  /* 0x0000001303007c0c */ /* 0x000fe4000c761270 */
[----:B------:R-:W-:Y:S01]  /*192d70*/  LOP3.LUT R61, R61, 0xfffffffd, RZ, 0xc0, !PT ;  /* 0xfffffffd3d3d7812 */ /* 0x000fe200078ec0ff */
[----:B------:R-:W-:Y:S01]  /*192d80*/  ULDC UR19, c[0x0][0x228] ;  /* 0x00008a0000137ab9 */ /* 0x000fe20000000800 */
[----:B------:R-:W-:-:S02]  /*192d90*/  ULDC UR51, c[0x0][0x228] ;  /* 0x00008a0000337ab9 */ /* 0x000fc40000000800 */
[----:B------:R-:W-:Y:S02]  /*192da0*/  @P2 LOP3.LUT R61, R61, 0x2, RZ, 0xfc, !PT ;  /* 0x000000023d3d2812 */ /* 0x000fe400078efcff */
[----:B------:R-:W-:Y:S01]  /*192db0*/  ISETP.LT.AND P2, PT, R2, UR20, !P0 ;  /* 0x0000001402007c0c */ /* 0x000fe2000c741270 */
[----:B------:R-:W-:Y:S01]  /*192dc0*/  ULDC UR20, c[0x0][0x228] ;  /* 0x00008a0000147ab9 */ /* 0x000fe20000000800 */
[----:B------:R-:W-:-:S03]  /*192dd0*/  LOP3.LUT R61, R61, 0xfffffffe, RZ, 0xc0, !PT ;  /* 0xfffffffe3d3d7812 */ /* 0x000fc600078ec0ff */
[----:B------:R-:W-:Y:S02]  /*192de0*/  @P3 LOP3.LUT R57, R57, 0x40000000, RZ, 0xfc, !PT ;  /* 0x4000000039393812 */ /* 0x000fe400078efcff */
[----:B------:R-:W-:Y:S02]  /*192df0*/  @P1 LOP3.LUT R61, R61, 0x1, RZ, 0xfc, !PT ;  /* 0x000000013d3d1812 */ /* 0x000fe400078efcff */
[----:B------:R-:W-:Y:S02]  /*192e00*/  ISETP.LT.AND P1, PT, R18, UR21, !P0 ;  /* 0x0000001512007c0c */ /* 0x000fe4000c721270 */
[----:B------:R-:W-:Y:S02]  /*192e10*/  LOP3.LUT R57, R57, 0xdfffffff, RZ, 0xc0, !PT ;  /* 0xdfffffff39397812 */ /* 0x000fe400078ec0ff */
[----:B------:R-:W-:Y:S01]  /*192e20*/  ISETP.LT.AND P0, PT, R19, UR42, !P0 ;  /* 0x0000002a13007c0c */ /* 0x000fe2000c701270 */
[----:B------:R-:W-:Y:S01]  /*192e30*/  ULDC UR42, c[0x0][0x228] ;  /* 0x00008a00002a7ab9 */ /* 0x000fe20000000800 */
        /* <DEDUP_REMOVED lines=127> */
[----:B---3--:R-:W-:Y:S02]  /*193630*/  LOP3.LUT R53, R53, 0x7fffffff, RZ, 0xc0, !PT ;  /* 0x7fffffff35357812 */ /* 0x008fe400078ec0ff */
[----:B------:R-:W-:Y:S01]  /*193640*/  LOP3.LUT R57, R57, 0xfffffffb, RZ, 0xc0, !PT ;  /* 0xfffffffb39397812 */ /* 0x000fe200078ec0ff */
[----:B------:R-:W-:Y:S01]  /*193650*/  ULDC UR20, c[0x0][0x228] ;  /* 0x00008a0000147ab9 */ /* 0x000fe20000000800 */
[----:B------:R-:W-:Y:S01]  /*193660*/  ULDC UR21, c[0x0][0x228] ;  /* 0x00008a0000157ab9 */ /* 0x000fe20000000800 */
[----:B------:R-:W-:Y:S01]  /*193670*/  ULDC UR23, c[0x0][0x228] ;  /* 0x00008a0000177ab9 */ /* 0x000fe20000000800 */
[----:B------:R-:W-:-:S05]  /*193680*/  ULDC UR46, c[0x0][0x228] ;  /* 0x00008a00002e7ab9 */ /* 0x000fca0000000800 */
[----:B------:R-:W-:Y:S02]  /*193690*/  @P0 LOP3.LUT R53, R53, 0x80000000, RZ, 0xfc, !PT ;  /* 0x8000000035350812 */ /* 0x000fe400078efcff */
[----:B------:R-:W-:Y:S02]  /*1936a0*/  ISETP.GE.AND P0, PT, R47, UR59, PT ;  /* 0x0000003b2f007c0c */ /* 0x000fe4000bf06270 */
[----:B------:R-:W-:Y:S01]  /*1936b0*/  @P3 LOP3.LUT R57, R57, 0x4, RZ, 0xfc, !PT ;  /* 0x0000000439393812 */ /* 0x000fe200078efcff */
[----:B------:R-:W-:Y:S01]  /*1936c0*/  ULDC UR59, c[0x0][0x228] ;  /* 0x00008a00003b7ab9 */ /* 0x000fe20000000800 */
[----:B------:R-:W-:Y:S02]  /*1936d0*/  LOP3.LUT R53, R53, 0xbfffffff, RZ, 0xc0, !PT ;  /* 0xbfffffff35357812 */ /* 0x000fe400078ec0ff */
[----:B------:R-:W-:Y:S02]  /*1936e0*/  ISETP.LT.AND P3, PT, R3, UR52, !P0 ;  /* 0x0000003403007c0c */ /* 0x000fe4000c761270 */
[----:B------:R-:W-:Y:S01]  /*1936f0*/  LOP3.LUT R57, R57, 0xfffffffd, RZ, 0xc0, !PT ;  /* 0xfffffffd39397812 */ /* 0x000fe200078ec0ff */
[----:B------:R-:W-:Y:S01]  /*193700*/  ULDC UR52, c[0x0][0x228] ;  /* 0x00008a0000347ab9 */ /* 0x000fe20000000800 */
[----:B------:R-:W3:Y:S02]  /*193710*/  LDL.LU R47, [R1+0x69ac] ;  /* 0x0069ac00012f7983 */ /* 0x000ee40000300800 */
[----:B------:R-:W-:-:S02]  /*193720*/  @P2 LOP3.LUT R57, R57, 0x2, RZ, 0xfc, !PT ;  /* 0x0000000239392812 */ /* 0x000fc400078efcff */
        /* <DEDUP_REMOVED lines=16> */
[----:B----4-:R-:W-:Y:S01]  /*193830*/  LOP3.LUT R52, R52, 0x7fffffff, RZ, 0xc0, !PT ;  /* 0x7fffffff34347812 */ /* 0x010fe200078ec0ff */
        /* <DEDUP_REMOVED lines=20> */
[----:B--2---:R-:W-:Y:S02]  /*193980*/  LOP3.LUT R51, R51, 0x7fffffff, RZ, 0xc0, !PT ;  /* 0x7fffffff33337812 */ /* 0x004fe400078ec0ff */
[----:B------:R-:W-:Y:S02]  /*193990*/  LOP3.LUT R53, R53, 0xffbfffff, RZ, 0xc0, !PT ;  /* 0xffbfffff35357812 */ /* 0x000fe400078ec0ff */
[----:B------:R-:W-:Y:S02]  /*1939a0*/  ISETP.LT.AND P3, PT, R3, UR18, !P0 ;  /* 0x0000001203007c0c */ /* 0x000fe4000c761270 */
[----:B------:R-:W-:-:S02]  /*1939b0*/  ISETP.LT.AND P2, PT, R2, UR38, !P0 ;  /* 0x0000002602007c0c */ /* 0x000fc4000c741270 */
[----:B------:R-:W-:Y:S01]  /*1939c0*/  ISETP.LT.AND P1, PT, R18, UR40, !P0 ;  /* 0x0000002812007c0c */ /* 0x000fe2000c721270 */
[----:B------:R-:W-:Y:S01]  /*1939d0*/  ULDC UR18, c[0x0][0x228] ;  /* 0x00008a0000127ab9 */ /* 0x000fe20000000800 */
[----:B------:R-:W2:Y:S07]  /*1939e0*/  LDL.LU R45, [R1+0x69a4] ;  /* 0x0069a400012d7983 */ /* 0x000eae0000300800 */
        /* <DEDUP_REMOVED lines=13> */
[----:B------:R-:W-:Y:S02]  /*193ac0*/  LOP3.LUT R50, R50, 0x7fffffff, RZ, 0xc0, !PT ;  /* 0x7fffffff32327812 */ /* 0x000fe400078ec0ff */
        /* <DEDUP_REMOVED lines=85> */
[----:B------:R-:W-:-:S07]  /*194020*/  ULDC UR40, c[0x0][0x228] ;  /* 0x00008a0000287ab9 */ /* 0x000fce0000000800 */
        /* <DEDUP_REMOVED lines=8> */
[----:B------:R-:W4:Y:S02]  /*1940b0*/  LDL.LU R39, [R1+0x698c] ;  /* 0x00698c0001277983 */ /* 0x000f240000300800 */
        /* <DEDUP_REMOVED lines=251> */
[----:B------:R-:W-:Y:S02]  /*195070*/  @P1 LOP3.LUT R51, R51, 0x400, RZ, 0xfc, !PT ;  /* 0x0000040033331812 */ /* 0x000fe400078efcff */
[----:B------:R-:W-:Y:S02]  /*195080*/  ISETP.LT.AND P1, PT, R18, UR44, !P0 ;  /* 0x0000002c12007c0c */ /* 0x000fe4000c721270 */
        /* <DEDUP_REMOVED lines=8> */
[----:B------:R-:W-:Y:S02]  /*195110*/  LOP3.LUT R51, R51, 0xffffff7f, RZ, 0xc0, !PT ;  /* 0xffffff7f33337812 */ /* 0x000fe400078ec0ff */
[----:B------:R-:W-:Y:S02]  /*195120*/  ISETP.LT.AND P3, PT, R2, UR36, !P0 ;  /* 0x0000002402007c0c */ /* 0x000fe4000c761270 */
[----:B------:R-:W-:-:S04]  /*195130*/  @P2 LOP3.LUT R51, R51, 0x80, RZ, 0xfc, !PT ;  /* 0x0000008033332812 */ /* 0x000fc800078efcff */
[----:B------:R-:W-:Y:S02]  /*195140*/  LOP3.LUT R51, R51, 0xffffffbf, RZ, 0xc0, !PT ;  /* 0xffffffbf33337812 */ /* 0x000fe400078ec0ff */
[----:B------:R-:W-:Y:S02]  /*195150*/  ISETP.LT.AND P2, PT, R18, UR24, !P0 ;  /* 0x0000001812007c0c */ /* 0x000fe4000c741270 */
[----:B------:R-:W-:-:S04]  /*195160*/  @P1 LOP3.LUT R51, R51, 0x40, RZ, 0xfc, !PT ;  /* 0x0000004033331812 */ /* 0x000fc800078efcff */
[----:B------:R-:W-:Y:S02]  /*195170*/  LOP3.LUT R51, R51, 0xffffffdf, RZ, 0xc0, !PT ;  /* 0xffffffdf33337812 */ /* 0x000fe400078ec0ff */
[----:B------:R-:W-:Y:S02]  /*195180*/  ISETP.LT.AND P1, PT, R19, UR19, !P0 ;  /* 0x0000001313007c0c */ /* 0x000fe4000c721270 */
[----:B------:R-:W-:Y:S02]  /*195190*/  @P3 LOP3.LUT R51, R51, 0x20, RZ, 0xfc, !PT ;  /* 0x0000002033333812 */ /* 0x000fe400078efcff */
[----:B------:R-:W-:Y:S02]  /*1951a0*/  ISETP.GE.AND P0, PT, R24, UR34, PT ;  /* 0x0000002218007c0c */ /* 0x000fe4000bf06270 */
        /* <DEDUP_REMOVED lines=18> */
[----:B------:R-:W-:Y:S02]  /*1952d0*/  @P2 LOP3.LUT R50, R50, 0x80000000, RZ, 0xfc, !PT ;  /* 0x8000000032322812 */ /* 0x000fe400078efcff */
[----:B------:R-:W-:Y:S02]  /*1952e0*/  ISETP.LT.AND P3, PT, R2, UR6, !P0 ;  /* 0x0000000602007c0c */ /* 0x000fe4000c761270 */
[----:B------:R-:W-:Y:S02]  /*1952f0*/  ISETP.LT.AND P2, PT, R18, UR46, !P0 ;  /* 0x0000002e12007c0c */ /* 0x000fe4000c741270 */
[----:B------:R-:W-:-:S02]  /*195300*/  ISETP.GE.AND P4, PT, R6, UR41, PT ;  /* 0x0000002906007c0c */ /* 0x000fc4000bf86270 */
[----:B------:R-:W-:Y:S02]  /*195310*/  LOP3.LUT R50, R50, 0xbfffffff, RZ, 0xc0, !PT ;  /* 0xbfffffff32327812 */ /* 0x000fe400078ec0ff */
[----:B------:R-:W-:Y:S02]  /*195320*/  ISETP.GE.AND P5, PT, R5, UR43, PT ;  /* 0x0000002b05007c0c */ /* 0x000fe4000bfa6270 */
[----:B------:R-:W-:Y:S01]  /*195330*/  ISETP.GE.AND P6, PT, R4, UR45, PT ;  /* 0x0000002d04007c0c */ /* 0x000fe2000bfc6270 */
[----:B------:R-:W-:Y:S01]  /*195340*/  ULDC UR6, c[0x0][0x228] ;  /* 0x00008a0000067ab9 */ /* 0x000fe20000000800 */
        /* <DEDUP_REMOVED lines=33> */
[----:B------:R-:W-:Y:S01]  /*195560*/  ISETP.GE.AND P0, PT, R20, UR14, PT ;  /* 0x0000000e14007c0c */ /* 0x000fe2000bf06270 */
[----:B------:R-:W-:Y:S01]  /*195570*/  ULDC UR8, c[0x0][0x228] ;  /* 0x00008a0000087ab9 */ /* 0x000fe20000000800 */
[----:B------:R-:W4:Y:S01]  /*195580*/  LDL.LU R20, [R1+0x6940] ;  /* 0x0069400001147983 */ /* 0x000f220000300800 */
[----:B------:R-:W-:-:S04]  /*195590*/  LOP3.LUT R50, R50, 0xffefffff, RZ, 0xc0, !PT ;  /* 0xffefffff32327812 */ /* 0x000fc800078ec0ff */
[----:B------:R-:W-:Y:S02]  /*1955a0*/  @P2 LOP3.LUT R50, R50, 0x100000, RZ, 0xfc, !PT ;  /* 0x0010000032322812 */ /* 0x000fe400078efcff */
[----:B------:R-:W-:Y:S02]  /*1955b0*/  ISETP.LT.AND P2, PT, R3, UR56, !P0 ;  /* 0x0000003803007c0c */ /* 0x000fe4000c741270 */
[----:B------:R-:W-:-:S04]  /*1955c0*/  LOP3.LUT R50, R50, 0xfff7ffff, RZ, 0xc0, !PT ;  /* 0xfff7ffff32327812 */ /* 0x000fc800078ec0ff */
[----:B------:R-:W-:-:S04]  /*1955d0*/  @P1 LOP3.LUT R50, R50, 0x80000, RZ, 0xfc, !PT ;  /* 0x0008000032321812 */ /* 0x000fc800078efcff */
[----:B------:R-:W-:Y:S02]  /*1955e0*/  LOP3.LUT R50, R50, 0xfffbffff, RZ, 0xc0, !PT ;  /* 0xfffbffff32327812 */ /* 0x000fe400078ec0ff */
[----:B------:R-:W-:Y:S02]  /*1955f0*/  ISETP.LT.AND P3, PT, R2, UR55, !P0 ;  /* 0x0000003702007c0c */ /* 0x000fe4000c761270 */
[----:B------:R-:W-:Y:S02]  /*195600*/  ISETP.LT.AND P1, PT, R18, UR54, !P0 ;  /* 0x0000003612007c0c */ /* 0x000fe4000c721270 */
[----:B------:R-:W-:Y:S02]  /*195610*/  @P2 LOP3.LUT R50, R50, 0x40000, RZ, 0xfc, !PT ;  /* 0x0004000032322812 */ /* 0x000fe400078efcff */
[----:B------:R-:W-:Y:S02]  /*195620*/  ISETP.LT.AND P2, PT, R19, UR28, !P0 ;  /* 0x0000001c13007c0c */ /* 0x000fe4000c741270 */
[----:B------:R-:W-:-:S02]  /*195630*/  ISETP.GE.AND P0, PT, R0, UR15, PT ;  /* 0x0000000f00007c0c */ /* 0x000fc4000bf06270 */
[----:B------:R-:W3:Y:S01]  /*195640*/  LDL.LU R0, [R1+0xc] ;  /* 0x00000c0001007983 */ /* 0x000ee20000300800 */
[----:B------:R-:W-:-:S04]  /*195650*/  LOP3.LUT R50, R50, 0xfffdffff, RZ, 0xc0, !PT ;  /* 0xfffdffff32327812 */ /* 0x000fc800078ec0ff */
[----:B------:R-:W-:-:S04]  /*195660*/  @P3 LOP3.LUT R50, R50, 0x20000, RZ, 0xfc, !PT ;  /* 0x0002000032323812 */ /* 0x000fc800078efcff */
        /* <DEDUP_REMOVED lines=13> */
[----:B------:R-:W-:Y:S02]  /*195740*/  LOP3.LUT R50, R50, 0xffffefff, RZ, 0xc0, !PT ;  /* 0xffffefff32327812 */ /* 0x000fe400078ec0ff */
[----:B------:R-:W-:-:S02]  /*195750*/  ISETP.LT.AND P3, PT, R3, UR52, !P0 ;  /* 0x0000003403007c0c */ /* 0x000fc4000c761270 */
[----:B------:R-:W-:-:S04]  /*195760*/  @P2 LOP3.LUT R50, R50, 0x1000, RZ, 0xfc, !PT ;  /* 0x0000100032322812 */ /* 0x000fc800078efcff */
        /* <DEDUP_REMOVED lines=8> */
[----:B------:R-:W0:Y:S01]  /*1957f0*/  LDS.128 R16, [R16] ;  /* 0x0000000010107984 */ /* 0x000e220000000c00 */
[----:B------:R-:W-:-:S04]  /*195800*/  @P2 LOP3.LUT R50, R50, 0x200, RZ, 0xfc, !PT ;  /* 0x0000020032322812 */ /* 0x000fc800078efcff */
[----:B------:R-:W-:Y:S02]  /*195810*/  LOP3.LUT R50, R50, 0xfffffeff, RZ, 0xc0, !PT ;  /* 0xfffffeff32327812 */ /* 0x000fe400078ec0ff */
[----:B------:R-:W-:Y:S02]  /*195820*/  ISETP.GE.AND P2, PT, R15, UR25, PT ;  /* 0x000000190f007c0c */ /* 0x000fe4000bf46270 */
[----:B------:R-:W-:-:S04]  /*195830*/  @P1 LOP3.LUT R50, R50, 0x100, RZ, 0xfc, !PT ;  /* 0x0000010032321812 */ /* 0x000fc800078efcff */
[----:B------:R-:W-:Y:S02]  /*195840*/  LOP3.LUT R50, R50, 0xffffff7f, RZ, 0xc0, !PT ;  /* 0xffffff7f32327812 */ /* 0x000fe400078ec0ff */
[----:B------:R-:W-:Y:S02]  /*195850*/  ISETP.GE.AND P1, PT, R14, UR27, PT ;  /* 0x0000001b0e007c0c */ /* 0x000fe4000bf26270 */
[----:B------:R-:W-:Y:S02]  /*195860*/  @P0 LOP3.LUT R50, R50, 0x80, RZ, 0xfc, !PT ;  /* 0x0000008032320812 */ /* 0x000fe400078efcff */
[----:B------:R-:W-:Y:S02]  /*195870*/  ISETP.GE.AND P0, PT, R13, UR29, PT ;  /* 0x0000001d0d007c0c */ /* 0x000fe4000bf06270 */
[----:B------:R-:W-:-:S04]  /*195880*/  LOP3.LUT R50, R50, 0xfffffffd, RZ, 0xc0, !PT ;  /* 0xfffffffd32327812 */ /* 0x000fc800078ec0ff */
[----:B------:R-:W-:Y:S02]  /*195890*/  @P2 LOP3.LUT R50, R50, 0x2, RZ, 0xfc, !PT ;  /* 0x0000000232322812 */ /* 0x000fe400078efcff */
[----:B------:R-:W-:Y:S02]  /*1958a0*/  ISETP.GE.AND P2, PT, R12, UR31, PT ;  /* 0x0000001f0c007c0c */ /* 0x000fe4000bf46270 */
[----:B------:R-:W-:-:S04]  /*1958b0*/  LOP3.LUT R50, R50, 0xfffffffe, RZ, 0xc0, !PT ;  /* 0xfffffffe32327812 */ /* 0x000fc800078ec0ff */
[----:B------:R-:W-:-:S04]  /*1958c0*/  @P1 LOP3.LUT R50, R50, 0x1, RZ, 0xfc, !PT ;  /* 0x0000000132321812 */ /* 0x000fc800078efcff */
[----:B------:R-:W-:Y:S02]  /*1958d0*/  LOP3.LUT R50, R50, 0xffffffef, RZ, 0xc0, !PT ;  /* 0xffffffef32327812 */ /* 0x000fe400078ec0ff */
[----:B------:R-:W-:Y:S02]  /*1958e0*/  ISETP.GE.AND P1, PT, R10, UR35, PT ;  /* 0x000000230a007c0c */ /* 0x000fe4000bf26270 */
[----:B------:R-:W-:-:S04]  /*1958f0*/  @P2 LOP3.LUT R50, R50, 0x10, RZ, 0xfc, !PT ;  /* 0x0000001032322812 */ /* 0x000fc800078efcff */
[----:B------:R-:W-:Y:S01]  /*195900*/  LOP3.LUT R50, R50, 0xffffffbf, RZ, 0xc0, !PT ;  /* 0xffffffbf32327812 */ /* 0x000fe200078ec0ff */
[----:B0-----:R-:W-:Y:S04]  /*195910*/  STL.64 [R1+0x540], R16 ;  /* 0x0005401001007387 */ /* 0x001fe80000100a00 */
[----:B------:R0:W-:Y:S01]  /*195920*/  STL.64 [R1+0x548], R18 ;  /* 0x0005481201007387 */ /* 0x0001e20000100a00 */
[----:B------:R-:W-:Y:S02]  /*195930*/  ISETP.GE.AND P2, PT, R9, UR37, PT ;  /* 0x0000002509007c0c */ /* 0x000fe4000bf46270 */
[----:B------:R-:W-:Y:S01]  /*195940*/  ISETP.GE.AND P3, PT, R8, UR39, PT ;  /* 0x0000002708007c0c */ /* 0x000fe2000bf66270 */
[----:B0-----:R-:W4:Y:S04]  /*195950*/  LDL.LU.64 R18, [R1+0x6938] ;  /* 0x0069380001127983 */ /* 0x001f280000300a00 */
[----:B------:R-:W4:Y:S04]  /*195960*/  LDL.LU.64 R16, [R1+0x6930] ;  /* 0x0069300001107983 */ /* 0x000f280000300a00 */
[----:B------:R-:W4:Y:S04]  /*195970*/  LDL.LU R15, [R1+0x6928] ;  /* 0x00692800010f7983 */ /* 0x000f280000300800 */
[----:B------:R-:W4:Y:S04]  /*195980*/  LDL.LU R14, [R1+0x6924] ;  /* 0x00692400010e7983 */ /* 0x000f280000300800 */
[----:B------:R-:W4:Y:S04]  /*195990*/  LDL.LU R13, [R1+0x6920] ;  /* 0x00692000010d7983 */ /* 0x000f280000300800 */
[----:B------:R-:W4:Y:S01]  /*1959a0*/  LDL.LU R12, [R1+0x691c] ;  /* 0x00691c00010c7983 */ /* 0x000f220000300800 */
[----:B---3--:R-:W-:-:S04]  /*1959b0*/  LOP3.LUT R0, R0, 0xff7fffff, RZ, 0xc0, !PT ;  /* 0xff7fffff00007812 */ /* 0x008fc800078ec0ff */
[----:B------:R-:W-:Y:S02]  /*1959c0*/  @P0 LOP3.LUT R0, R0, 0x800000, RZ, 0xfc, !PT ;  /* 0x0080000000000812 */ /* 0x000fe400078efcff */
[----:B------:R-:W-:Y:S02]  /*1959d0*/  ISETP.GE.AND P0, PT, R11, UR33, PT ;  /* 0x000000210b007c0c */ /* 0x000fe4000bf06270 */
[----:B------:R-:W3:Y:S01]  /*1959e0*/  LDL.LU R11, [R1+0x6918] ;  /* 0x00691800010b7983 */ /* 0x000ee20000300800 */
[----:B------:R-:W-:-:S03]  /*1959f0*/  LOP3.LUT R0, R0, 0xfeffffff, RZ, 0xc0, !PT ;  /* 0xfeffffff00007812 */ /* 0x000fc600078ec0ff */
[----:B------:R-:W3:Y:S04]  /*195a00*/  LDL.LU R10, [R1+0x6914] ;  /* 0x00691400010a7983 */ /* 0x000ee80000300800 */
[----:B------:R-:W3:Y:S04]  /*195a10*/  LDL.LU R9, [R1+0x6910] ;  /* 0x0069100001097983 */ /* 0x000ee80000300800 */
[----:B------:R-:W3:Y:S01]  /*195a20*/  LDL.LU R8, [R1+0x690c] ;  /* 0x00690c0001087983 */ /* 0x000ee20000300800 */
[----:B------:R-:W-:Y:S02]  /*195a30*/  @P0 LOP3.LUT R50, R50, 0x40, RZ, 0xfc, !PT ;  /* 0x0000004032320812 */ /* 0x000fe400078efcff */
[----:B------:R-:W-:-:S02]  /*195a40*/  ISETP.GE.AND P0, PT, R7, UR17, PT ;  /* 0x0000001107007c0c */ /* 0x000fc4000bf06270 */
[----:B------:R-:W-:Y:S01]  /*195a50*/  @P1 LOP3.LUT R0, R0, 0x1000000, RZ, 0xfc, !PT ;  /* 0x0100000000001812 */ /* 0x000fe200078efcff */
[----:B------:R-:W3:Y:S01]  /*195a60*/  LDL.LU R7, [R1+0x6908] ;  /* 0x0069080001077983 */ /* 0x000ee20000300800 */
[----:B------:R-:W-:Y:S02]  /*195a70*/  LOP3.LUT R50, R50, 0xfffffffb, RZ, 0xc0, !PT ;  /* 0xfffffffb32327812 */ /* 0x000fe400078ec0ff */
[----:B------:R-:W-:-:S07]  /*195a80*/  ISETP.LT.AND P1, PT, R3, UR48, !P0 ;  /* 0x0000003003007c0c */ /* 0x000fce000c721270 */
[----:B------:R-:W-:Y:S02]  /*195a90*/  @P0 LOP3.LUT R50, R50, 0x4, RZ, 0xfc, !PT ;  /* 0x0000000432320812 */ /* 0x000fe400078efcff */
[----:B------:R-:W-:Y:S02]  /*195aa0*/  ISETP.LT.AND P0, PT, R2, UR50, !P0 ;  /* 0x0000003202007c0c */ /* 0x000fe4000c701270 */
[----:B------:R-:W-:-:S04]  /*195ab0*/  LOP3.LUT R50, R50, 0xffffffdf, RZ, 0xc0, !PT ;  /* 0xffffffdf32327812 */ /* 0x000fc800078ec0ff */
[----:B------:R-:W-:Y:S01]  /*195ac0*/  @P1 LOP3.LUT R50, R50, 0x20, RZ, 0xfc, !PT ;  /* 0x0000002032321812 */ /* 0x000fe200078efcff */
[----:B------:R0:W-:Y:S04]  /*195ad0*/  STL [R1+0xc], R0 ;  /* 0x00000c0001007387 */ /* 0x0001e80000100800 */
[----:B------:R-:W3:Y:S04]  /*195ae0*/  LDL.LU R6, [R1+0x6904] ;  /* 0x0069040001067983 */ /* 0x000ee80000300800 */
[----:B------:R-:W3:Y:S01]  /*195af0*/  LDL.LU R5, [R1+0x6900] ;  /* 0x0069000001057983 */ /* 0x000ee20000300800 */
[----:B------:R-:W-:-:S03]  /*195b00*/  LOP3.LUT R50, R50, 0xfffffff7, RZ, 0xc0, !PT ;  /* 0xfffffff732327812 */ /* 0x000fc600078ec0ff */
[----:B------:R-:W3:Y:S04]  /*195b10*/  LDL.LU R4, [R1+0x68fc] ;  /* 0x0068fc0001047983 */ /* 0x000ee80000300800 */
[----:B------:R-:W3:Y:S01]  /*195b20*/  LDL.LU R3, [R1+0x68f8] ;  /* 0x0068f80001037983 */ /* 0x000ee20000300800 */
[----:B------:R-:W-:Y:S02]  /*195b30*/  LOP3.LUT P1, RZ, R0, 0x1000000, RZ, 0xc0, !PT ;  /* 0x0100000000ff7812 */ /* 0x000fe4000782c0ff */
[----:B------:R-:W-:Y:S01]  /*195b40*/  @P0 LOP3.LUT R50, R50, 0x8, RZ, 0xfc, !PT ;  /* 0x0000000832320812 */ /* 0x000fe200078efcff */
[----:B------:R-:W3:Y:S01]  /*195b50*/  LDL.LU R2, [R1+0x68f4] ;  /* 0x0068f40001027983 */ /* 0x000ee20000300800 */
[----:B------:R-:W-:-:S03]  /*195b60*/  LOP3.LUT P0, RZ, R0, 0x800000, RZ, 0xc0, !PT ;  /* 0x0080000000ff7812 */ /* 0x000fc6000780c0ff */
[----:B0-----:R-:W3:Y:S04]  /*195b70*/  LDL.LU R0, [R1+0x68f0] ;  /* 0x0068f00001007983 */ /* 0x001ee80000300800 */
[----:B------:R0:W-:Y:S04]  /*195b80*/  STL.64 [R1+0x69d8], R46 ;  /* 0x0069d82e01007387 */ /* 0x0001e80000100a00 */
[----:B0-----:R-:W3:Y:S04]  /*195b90*/  LDL.LU R47, [R1+0x3cc] ;  /* 0x0003cc00012f7983 */ /* 0x001ee80000300800 */
[----:B------:R-:W3:Y:S04]  /*195ba0*/  LDL.LU R46, [R1+0x7a4] ;  /* 0x0007a400012e7983 */ /* 0x000ee80000300800 */
[----:B--2---:R0:W-:Y:S04]  /*195bb0*/  STL.64 [R1+0x69d0], R44 ;  /* 0x0069d02c01007387 */ /* 0x0041e80000100a00 */
[----:B0-----:R-:W2:Y:S04]  /*195bc0*/  LDL.LU R44, [R1+0x7c8] ;  /* 0x0007c800012c7983 */ /* 0x001ea80000300800 */
[----:B------:R-:W2:Y:S04]  /*195bd0*/  LDL.LU R45, [R1+0x5240] ;  /* 0x00524000012d7983 */ /* 0x000ea80000300800 */
[----:B----4-:R0:W-:Y:S04]  /*195be0*/  STL.64 [R1+0x69c8], R42 ;  /* 0x0069c82a01007387 */ /* 0x0101e80000100a00 */
[----:B0-----:R-:W4:Y:S04]  /*195bf0*/  LDL.LU R42, [R1+0x53bc] ;  /* 0x0053bc00012a7983 */ /* 0x001f280000300800 */
[----:B------:R-:W4:Y:S04]  /*195c00*/  LDL.LU R43, [R1+0x5244] ;  /* 0x00524400012b7983 */ /* 0x000f280000300800 */
[----:B------:R0:W-:Y:S04]  /*195c10*/  STL.64 [R1+0x69c0], R40 ;  /* 0x0069c02801007387 */ /* 0x0001e80000100a00 */
        /* <DEDUP_REMOVED lines=19> */
[----:B------:R0:W-:Y:S04]  /*195d50*/  STL.64 [R1+0x6988], R26 ;  /* 0x0069881a01007387 */ /* 0x0001e80000100a00 */
[----:B0-----:R-:W4:Y:S04]  /*195d60*/  LDL R26, [R1+0x10] ;  /* 0x00001000011a7983 */ /* 0x001f280000100800 */
[----:B------:R-:W-:Y:S04]  /*195d70*/  STL.64 [R1+0x6980], R24 ;  /* 0x0069801801007387 */ /* 0x000fe80000100a00 */
[----:B------:R-:W-:Y:S04]  /*195d80*/  STL.64 [R1+0x6978], R22 ;  /* 0x0069781601007387 */ /* 0x000fe80000100a00 */
[----:B------:R0:W-:Y:S04]  /*195d90*/  STL.64 [R1+0x6970], R20 ;  /* 0x0069701401007387 */ /* 0x0001e80000100a00 */
[----:B0-----:R-:W4:Y:S04]  /*195da0*/  LDL.LU R20, [R1+0x2b0] ;  /* 0x0002b00001147983 */ /* 0x001f280000300800 */
[----:B------:R-:W4:Y:S04]  /*195db0*/  LDL.LU R21, [R1+0x2b4] ;  /* 0x0002b40001157983 */ /* 0x000f280000300800 */
[----:B------:R-:W4:Y:S04]  /*195dc0*/  LDL.LU R22, [R1+0x2b8] ;  /* 0x0002b80001167983 */ /* 0x000f280000300800 */
[----:B------:R-:W4:Y:S04]  /*195dd0*/  LDL.LU R23, [R1+0x2bc] ;  /* 0x0002bc0001177983 */ /* 0x000f280000300800 */
[----:B------:R-:W-:Y:S04]  /*195de0*/  STL.64 [R1+0x6968], R18 ;  /* 0x0069681201007387 */ /* 0x000fe80000100a00 */
[----:B------:R-:W-:Y:S04]  /*195df0*/  STL.64 [R1+0x6960], R16 ;  /* 0x0069601001007387 */ /* 0x000fe80000100a00 */
[----:B------:R-:W-:Y:S04]  /*195e00*/  STL.64 [R1+0x6958], R14 ;  /* 0x0069580e01007387 */ /* 0x000fe80000100a00 */
[----:B------:R-:W-:Y:S01]  /*195e10*/  STL.64 [R1+0x6950], R12 ;  /* 0x0069500c01007387 */ /* 0x000fe20000100a00 */
[----:B------:R-:W-:-:S03]  /*195e20*/  NOP ;  /* 0x0000000000007918 */ /* 0x000fc60000000000 */
[----:B---3--:R-:W-:Y:S04]  /*195e30*/  STL.64 [R1+0x6948], R10 ;  /* 0x0069480a01007387 */ /* 0x008fe80000100a00 */
[----:B------:R-:W-:Y:S04]  /*195e40*/  STL [R1+0x6944], R8 ;  /* 0x0069440801007387 */ /* 0x000fe80000100800 */
[----:B------:R-:W-:Y:S04]  /*195e50*/  STL [R1+0x693c], R56 ;  /* 0x00693c3801007387 */ /* 0x000fe80000100800 */
[----:B------:R-:W-:Y:S04]  /*195e60*/  STL [R1+0x6938], R7 ;  /* 0x0069380701007387 */ /* 0x000fe80000100800 */
[----:B------:R2:W-:Y:S04]  /*195e70*/  STL [R1+0x6934], R6 ;  /* 0x0069340601007387 */ /* 0x0005e80000100800 */
[----:B------:R4:W-:Y:S04]  /*195e80*/  STL [R1+0x6930], R5 ;  /* 0x0069300501007387 */ /* 0x0009e80000100800 */
[----:B------:R-:W-:Y:S04]  /*195e90*/  STL [R1+0x692c], R4 ;  /* 0x00692c0401007387 */ /* 0x000fe80000100800 */
[----:B------:R0:W-:Y:S04]  /*195ea0*/  STL [R1+0x6928], R3 ;  /* 0x0069280301007387 */ /* 0x0001e80000100800 */
[----:B------:R1:W-:Y:S04]  /*195eb0*/  STL [R1+0x6924], R2 ;  /* 0x0069240201007387 */ /* 0x0003e80000100800 */
        /* <DEDUP_REMOVED lines=10> */
[----:B--2---:R-:W-:-:S02]  /*195f60*/  PRMT R6, R46, 0x5210, R44 ;  /* 0x000052102e067816 */ /* 0x004fc4000000002c */
[----:B----4-:R-:W-:Y:S02]  /*195f70*/  PRMT R5, R41, 0x5210, R40 ;  /* 0x0000521029057816 */ /* 0x010fe40000000028 */
[----:B------:R-:W-:-:S04]  /*195f80*/  LOP3.LUT R29, R29, 0xdfffffff, RZ, 0xc0, !PT ;  /* 0xdfffffff1d1d7812 */ /* 0x000fc800078ec0ff */
[----:B------:R-:W-:-:S04]  /*195f90*/  @P0 LOP3.LUT R29, R29, 0x20000000, RZ, 0xfc, !PT ;  /* 0x200000001d1d0812 */ /* 0x000fc800078efcff */
        /* <DEDUP_REMOVED lines=11> */
[----:B------:R-:W-:-:S05]  /*196050*/  @P5 LOP3.LUT R29, R29, 0x800000, RZ, 0xfc, !PT ;  /* 0x008000001d1d5812 */ /* 0x000fca00078efcff */
[----:B------:R-:W-:Y:S04]  /*196060*/  STL [R1+0x4], R29 ;  /* 0x0000041d01007387 */ /* 0x000fe80000100800 */
[----:B------:R-:W2:Y:S04]  /*196070*/  LDL.LU R40, [R1+0x7b0] ;  /* 0x0007b00001287983 */ /* 0x000ea80000300800 */
[----:B------:R-:W4:Y:S04]  /*196080*/  LDL.LU R41, [R1+0x7ac] ;  /* 0x0007ac0001297983 */ /* 0x000f280000300800 */
[----:B------:R-:W2:Y:S04]  /*196090*/  LDL.LU R44, [R1+0x7a8] ;  /* 0x0007a800012c7983 */ /* 0x000ea80000300800 */
[----:B------:R-:W4:Y:S04]  /*1960a0*/  LDL.LU R46, [R1+0x790] ;  /* 0x00079000012e7983 */ /* 0x000f280000300800 */
[----:B------:R-:W-:Y:S01]  /*1960b0*/  STSM.16.M88.4 [R26], R20 ;  /* 0x000000141a007844 */ /* 0x000fe20000000200 */
[----:B------:R-:W-:-:S03]  /*1960c0*/  NOP ;  /* 0x0000000000007918 */ /* 0x000fc60000000000 */
[----:B------:R-:W3:Y:S01]  /*1960d0*/  LDS.128 R12, [R26] ;  /* 0x000000001a0c7984 */ /* 0x000ee20000000c00 */
[----:B0-----:R-:W-:Y:S02]  /*1960e0*/  LOP3.LUT R3, R42, 0xffff, RZ, 0xc0, !PT ;  /* 0x0000ffff2a037812 */ /* 0x001fe400078ec0ff */
[----:B-1----:R-:W-:Y:S02]  /*1960f0*/  LOP3.LUT R2, R43, 0xffff, RZ, 0xc0, !PT ;  /* 0x0000ffff2b027812 */ /* 0x002fe400078ec0ff */
[----:B---3--:R-:W-:Y:S01]  /*196100*/  LOP3.LUT R0, R45, 0xffff, RZ, 0xc0, !PT ;  /* 0x0000ffff2d007812 */ /* 0x008fe200078ec0ff */
[----:B------:R-:W-:Y:S04]  /*196110*/  STL [R1+0x810], R12 ;  /* 0x0008100c01007387 */ /* 0x000fe80000100800 */
[----:B------:R0:W-:Y:S04]  /*196120*/  STL.64 [R1+0x818], R14 ;  /* 0x0008180e01007387 */ /* 0x0001e80000100a00 */
[----:B------:R-:W3:Y:S04]  /*196130*/  LDL.LU R42, [R1+0x53c8] ;  /* 0x0053c800012a7983 */ /* 0x000ee80000300800 */
[----:B------:R-:W3:Y:S04]  /*196140*/  LDL.LU R43, [R1+0x53c4] ;  /* 0x0053c400012b7983 */ /* 0x000ee80000300800 */
[----:B------:R-:W3:Y:S01]  /*196150*/  LDL.LU R45, [R1+0x5264] ;  /* 0x00526400012d7983 */ /* 0x000ee20000300800 */
[----:B------:R-:W-:-:S02]  /*196160*/  PRMT R4, R31, 0x5210, R30 ;  /* 0x000052101f047816 */ /* 0x000fc4000000001e */
[----:B------:R-:W-:Y:S01]  /*196170*/  PRMT R7, R33, 0x5210, R32 ;  /* 0x0000521021077816 */ /* 0x000fe20000000020 */
[----:B------:R-:W-:-:S04]  /*196180*/  NOP ;  /* 0x0000000000007918 */ /* 0x000fc80000000000 */
[----:B------:R-:W-:Y:S01]  /*196190*/  STSM.16.M88.4 [R26], R4 ;  /* 0x000000041a007844 */ /* 0x000fe20000000200 */
[----:B------:R-:W-:-:S03]  /*1961a0*/  NOP ;  /* 0x0000000000007918 */ /* 0x000fc60000000000 */
[----:B------:R-:W1:Y:S01]  /*1961b0*/  LDS.128 R16, [R26] ;  /* 0x000000001a107984 */ /* 0x000e620000000c00 */
[----:B------:R-:W-:Y:S01]  /*1961c0*/  IMAD.MOV.U32 R8, RZ, RZ, R13 ;  /* 0x000000ffff087224 */ /* 0x000fe200078e000d */
[----:B------:R-:W-:Y:S02]  /*1961d0*/  PRMT R13, R36, 0x4210, R3 ;  /* 0x00004210240d7816 */ /* 0x000fe40000000003 */
[----:B0-----:R-:W-:Y:S01]  /*1961e0*/  PRMT R14, R37, 0x4210, R2 ;  /* 0x00004210250e7816 */ /* 0x001fe20000000002 */
[----:B-1----:R-:W-:Y:S04]  /*1961f0*/  STL.64 [R1+0x800], R16 ;  /* 0x0008001001007387 */ /* 0x002fe80000100a00 */
[----:B------:R-:W-:Y:S04]  /*196200*/  STL.64 [R1+0x808], R18 ;  /* 0x0008081201007387 */ /* 0x000fe80000100a00 */
[----:B------:R-:W3:Y:S04]  /*196210*/  LDL.LU R29, [R1+0x5260] ;  /* 0x00526000011d7983 */ /* 0x000ee80000300800 */
[----:B------:R-:W3:Y:S04]  /*196220*/  LDL.LU R30, [R1+0x54b4] ;  /* 0x0054b400011e7983 */ /* 0x000ee80000300800 */
[----:B------:R-:W3:Y:S04]  /*196230*/  LDL.LU R31, [R1+0x54ac] ;  /* 0x0054ac00011f7983 */ /* 0x000ee80000300800 */
[----:B------:R-:W3:Y:S04]  /*196240*/  LDL.LU R32, [R1+0x54a8] ;  /* 0x0054a80001207983 */ /* 0x000ee80000300800 */
[----:B------:R-:W3:Y:S04]  /*196250*/  LDL.LU R36, [R1+0x1838] ;  /* 0x0018380001247983 */ /* 0x000ee80000300800 */
[----:B------:R-:W3:Y:S01]  /*196260*/  LDL.LU R37, [R1+0x7b8] ;  /* 0x0007b80001257983 */ /* 0x000ee20000300800 */
[----:B------:R-:W-:-:S02]  /*196270*/  LOP3.LUT R4, R34, 0xffff, RZ, 0xc0, !PT ;  /* 0x0000ffff22047812 */ /* 0x000fc400078ec0ff */
[----:B------:R-:W-:Y:S01]  /*196280*/  PRMT R15, R38, 0x4210, R0 ;  /* 0x00004210260f7816 */ /* 0x000fe20000000000 */
[----:B------:R-:W-:Y:S01]  /*196290*/  NOP ;  /* 0x0000000000007918 */ /* 0x000fe20000000000 */
[----:B------:R-:W-:-:S05]  /*1962a0*/  PRMT R12, R35, 0x4210, R4 ;  /* 0x00004210230c7816 */ /* 0x000fca0000000004 */
[----:B------:R-:W-:Y:S01]  /*1962b0*/  STSM.16.M88.4 [R26], R12 ;  /* 0x0000000c1a007844 */ /* 0x000fe20000000200 */
[----:B------:R-:W-:-:S03]  /*1962c0*/  NOP ;  /* 0x0000000000007918 */ /* 0x000fc60000000000 */
[----:B------:R-:W0:Y:S01]  /*1962d0*/  LDS.128 R12, [R26] ;  /* 0x000000001a0c7984 */ /* 0x000e220000000c00 */
[----:B--2---:R-:W-:Y:S02]  /*1962e0*/  PRMT R6, R44, 0x5210, R2 ;  /* 0x000052102c067816 */ /* 0x004fe40000000002 */
[----:B----4-:R-:W-:Y:S01]  /*1962f0*/  PRMT R7, R46, 0x5210, R0 ;  /* 0x000052102e077816 */ /* 0x010fe20000000000 */
[----:B------:R-:W2:Y:S04]  /*196300*/  LDL.LU R44, [R1+0x7c0] ;  /* 0x0007c000012c7983 */ /* 0x000ea80000300800 */
[----:B------:R-:W4:Y:S01]  /*196310*/  LDL.LU R46, [R1+0x7b4] ;  /* 0x0007b400012e7983 */ /* 0x000f220000300800 */
[----:B0-----:R-:W-:-:S03]  /*196320*/  IMAD.MOV.U32 R56, RZ, RZ, R14 ;  /* 0x000000ffff387224 */ /* 0x001fc600078e000e */
[----:B------:R-:W-:Y:S04]  /*196330*/  STL.64 [R1+0x7f0], R12 ;  /* 0x0007f00c01007387 */ /* 0x000fe80000100a00 */
[----:B------:R-:W-:Y:S01]  /*196340*/  STL [R1+0x7fc], R15 ;  /* 0x0007fc0f01007387 */ /* 0x000fe20000100800 */
[----:B------:R-:W-:Y:S02]  /*196350*/  PRMT R4, R40, 0x5210, R4 ;  /* 0x0000521028047816 */ /* 0x000fe40000000004 */
[----:B------:R-:W-:Y:S01]  /*196360*/  PRMT R5, R41, 0x5210, R3 ;  /* 0x0000521029057816 */ /* 0x000fe20000000003 */
[----:B------:R-:W4:Y:S04]  /*196370*/  LDL.LU R33, [R1+0x7bc] ;  /* 0x0007bc0001217983 */ /* 0x000f280000300800 */
[----:B------:R-:W-:Y:S04]  /*196380*/  STL [R1+0x6940], R56 ;  /* 0x0069403801007387 */ /* 0x000fe80000100800 */
[----:B------:R-:W4:Y:S04]  /*196390*/  LDL.LU R34, [R1+0x53dc] ;  /* 0x0053dc0001227983 */ /* 0x000f280000300800 */
[----:B------:R-:W4:Y:S01]  /*1963a0*/  LDL.LU R35, [R1+0x53d8] ;  /* 0x0053d80001237983 */ /* 0x000f220000300800 */
[----:B------:R-:W-:-:S03]  /*1963b0*/  NOP ;  /* 0x0000000000007918 */ /* 0x000fc60000000000 */
[----:B------:R-:W4:Y:S04]  /*1963c0*/  LDL.LU R38, [R1+0x5288] ;  /* 0x0052880001267983 */ /* 0x000f280000300800 */
[----:B------:R3:W-:Y:S04]  /*1963d0*/  STSM.16.M88.4 [R26], R4 ;  /* 0x000000041a007844 */ /* 0x0007e80000000200 */
[----:B------:R-:W4:Y:S04]  /*1963e0*/  LDL.LU R40, [R1+0x5284] ;  /* 0x0052840001287983 */ /* 0x000f280000300800 */
[----:B------:R-:W4:Y:S01]  /*1963f0*/  LDL.LU R41, [R1+0x54d0] ;  /* 0x0054d00001297983 */ /* 0x000f220000300800 */
[----:B------:R-:W-:-:S03]  /*196400*/  NOP ;  /* 0x0000000000007918 */ /* 0x000fc60000000000 */
[----:B------:R-:W0:Y:S01]  /*196410*/  LDS.128 R16, [R26] ;  /* 0x000000001a107984 */ /* 0x000e220000000c00 */
[----:B---3--:R-:W-:Y:S02]  /*196420*/  LOP3.LUT R4, R42, 0xffff, RZ, 0xc0, !PT ;  /* 0x0000ffff2a047812 */ /* 0x008fe400078ec0ff */
[----:B------:R-:W-:Y:S01]  /*196430*/  LOP3.LUT R3, R43, 0xffff, RZ, 0xc0, !PT ;  /* 0x0000ffff2b037812 */ /* 0x000fe200078ec0ff */
[----:B------:R-:W3:Y:S01]  /*196440*/  LDL.LU R42, [R1+0x54c8] ;  /* 0x0054c800012a7983 */ /* 0x000ee20000300800 */
[----:B------:R-:W-:-:S03]  /*196450*/  LOP3.LUT R2, R45, 0xffff, RZ, 0xc0, !PT ;  /* 0x0000ffff2d027812 */ /* 0x000fc600078ec0ff */
[----:B------:R-:W3:Y:S04]  /*196460*/  LDL.LU R43, [R1+0x54c4] ;  /* 0x0054c400012b7983 */ /* 0x000ee80000300800 */
[----:B------:R-:W3:Y:S04]  /*196470*/  LDL.LU R45, [R1+0x182c] ;  /* 0x00182c00012d7983 */ /* 0x000ee80000300800 */
[----:B0-----:R-:W-:Y:S04]  /*196480*/  STL [R1+0x7e4], R17 ;  /* 0x0007e41101007387 */ /* 0x001fe80000100800 */
[----:B------:R-:W-:Y:S01]  /*196490*/  STL.64 [R1+0x7e8], R18 ;  /* 0x0007e81201007387 */ /* 0x000fe20000100a00 */
[----:B------:R-:W-:-:S02]  /*1964a0*/  LOP3.LUT R0, R29, 0xffff, RZ, 0xc0, !PT ;  /* 0x0000ffff1d007812 */ /* 0x000fc400078ec0ff */
[----:B------:R-:W-:Y:S02]  /*1964b0*/  PRMT R12, R30, 0x4210, R4 ;  /* 0x000042101e0c7816 */ /* 0x000fe40000000004 */
[----:B------:R-:W-:Y:S02]  /*1964c0*/  PRMT R15, R36, 0x4210, R0 ;  /* 0x00004210240f7816 */ /* 0x000fe40000000000 */
[----:B------:R-:W-:Y:S01]  /*1964d0*/  PRMT R4, R37, 0x5210, R4 ;  /* 0x0000521025047816 */ /* 0x000fe20000000004 */
[----:B------:R-:W3:Y:S04]  /*1964e0*/  LDL.LU R36, [R1+0x8ac] ;  /* 0x0008ac0001247983 */ /* 0x000ee80000300800 */
[----:B------:R-:W3:Y:S01]  /*1964f0*/  LDL.LU R37, [R1+0x87c] ;  /* 0x00087c0001257983 */ /* 0x000ee20000300800 */
[----:B------:R-:W-:-:S02]  /*196500*/  PRMT R13, R31, 0x4210, R3 ;  /* 0x000042101f0d7816 */ /* 0x000fc40000000003 */
[----:B------:R-:W-:Y:S01]  /*196510*/  PRMT R14, R32, 0x4210, R2 ;  /* 0x00004210200e7816 */ /* 0x000fe20000000002 */
[----:B------:R-:W-:-:S04]  /*196520*/  NOP ;  /* 0x0000000000007918 */ /* 0x000fc80000000000 */
[----:B------:R-:W-:Y:S01]  /*196530*/  STSM.16.M88.4 [R26], R12 ;  /* 0x0000000c1a007844 */ /* 0x000fe20000000200 */
[----:B------:R-:W-:-:S03]  /*196540*/  NOP ;  /* 0x0000000000007918 */ /* 0x000fc60000000000 */
[----:B------:R-:W0:Y:S01]  /*196550*/  LDS.128 R12, [R26] ;  /* 0x000000001a0c7984 */ /* 0x000e220000000c00 */
[----:B--2---:R-:W-:Y:S02]  /*196560*/  PRMT R5, R44, 0x5210, R3 ;  /* 0x000052102c057816 */ /* 0x004fe40000000003 */
[----:B----4-:R-:W-:Y:S01]  /*196570*/  PRMT R6, R46, 0x5210, R2 ;  /* 0x000052102e067816 */ /* 0x010fe20000000002 */
[----:B------:R-:W2:Y:S04]  /*196580*/  LDL.LU R44, [R1+0x8e8] ;  /* 0x0008e800012c7983 */ /* 0x000ea80000300800 */
[----:B------:R-:W4:Y:S04]  /*196590*/  LDL.LU R46, [R1+0x794] ;  /* 0x00079400012e7983 */ /* 0x000f280000300800 */
[----:B0-----:R-:W-:Y:S01]  /*1965a0*/  STL.64 [R1+0x7d0], R12 ;  /* 0x0007d00c01007387 */ /* 0x001fe20000100a00 */
[----:B------:R-:W-:-:S03]  /*1965b0*/  PRMT R7, R33, 0x5210, R0 ;  /* 0x0000521021077816 */ /* 0x000fc60000000000 */
[----:B------:R3:W-:Y:S01]  /*1965c0*/  STL.64 [R1+0x7d8], R14 ;  /* 0x0007d80e01007387 */ /* 0x0007e20000100a00 */
[----:B------:R-:W-:Y:S01]  /*1965d0*/  NOP ;  /* 0x0000000000007918 */ /* 0x000fe20000000000 */
[----:B------:R-:W-:Y:S02]  /*1965e0*/  LOP3.LUT R0, R40, 0xffff, RZ, 0xc0, !PT ;  /* 0x0000ffff28007812 */ /* 0x000fe400078ec0ff */
[----:B------:R0:W-:Y:S01]  /*1965f0*/  STSM.16.M88.4 [R26], R4 ;  /* 0x000000041a007844 */ /* 0x0001e20000000200 */
[----:B------:R-:W-:Y:S01]  /*196600*/  IMAD.MOV.U32 R56, RZ, RZ, R16 ;  /* 0x000000ffff387224 */ /* 0x000fe200078e0010 */
[----:B------:R-:W-:Y:S02]  /*196610*/  NOP ;  /* 0x0000000000007918 */ /* 0x000fe40000000000 */
[----:B------:R-:W1:Y:S01]  /*196620*/  LDS.128 R16, [R26] ;  /* 0x000000001a107984 */ /* 0x000e620000000c00 */
[----:B---3--:R-:W-:-:S03]  /*196630*/  PRMT R15, R45, 0x4210, R0 ;  /* 0x000042102d0f7816 */ /* 0x008fc60000000000 */
[----:B------:R-:W3:Y:S01]  /*196640*/  LDL.LU R45, [R1+0x53f4] ;  /* 0x0053f400012d7983 */ /* 0x000ee20000300800 */
[----:B0-----:R-:W-:Y:S02]  /*196650*/  LOP3.LUT R4, R34, 0xffff, RZ, 0xc0, !PT ;  /* 0x0000ffff22047812 */ /* 0x001fe400078ec0ff */
[----:B------:R-:W-:Y:S01]  /*196660*/  LOP3.LUT R3, R35, 0xffff, RZ, 0xc0, !PT ;  /* 0x0000ffff23037812 */ /* 0x000fe200078ec0ff */
[----:B------:R-:W3:Y:S01]  /*196670*/  LDL.LU R30, [R1+0x53f0] ;  /* 0x0053f000011e7983 */ /* 0x000ee20000300800 */
[----:B------:R-:W-:-:S03]  /*196680*/  LOP3.LUT R2, R38, 0xffff, RZ, 0xc0, !PT ;  /* 0x0000ffff26027812 */ /* 0x000fc600078ec0ff */
[----:B------:R-:W3:Y:S04]  /*196690*/  LDL.LU R31, [R1+0x52a8] ;  /* 0x0052a800011f7983 */ /* 0x000ee80000300800 */
[----:B------:R-:W3:Y:S01]  /*1966a0*/  LDL.LU R38, [R1+0x52a4] ;  /* 0x0052a40001267983 */ /* 0x000ee20000300800 */
[----:B------:R-:W-:-:S03]  /*1966b0*/  PRMT R12, R41, 0x4210, R4 ;  /* 0x00004210290c7816 */ /* 0x000fc60000000004 */
[----:B------:R-:W3:Y:S01]  /*1966c0*/  LDL.LU R40, [R1+0x54f4] ;  /* 0x0054f40001287983 */ /* 0x000ee20000300800 */
[----:B------:R-:W-:-:S03]  /*1966d0*/  PRMT R13, R42, 0x4210, R3 ;  /* 0x000042102a0d7816 */ /* 0x000fc60000000003 */
[----:B------:R-:W3:Y:S04]  /*1966e0*/  LDL.LU R41, [R1+0x54f0] ;  /* 0x0054f00001297983 */ /* 0x000ee80000300800 */
[----:B------:R-:W3:Y:S04]  /*1966f0*/  LDL.LU R42, [R1+0x54e8] ;  /* 0x0054e800012a7983 */ /* 0x000ee80000300800 */
[----:B-1----:R-:W-:Y:S01]  /*196700*/  STL [R1+0x7c4], R17 ;  /* 0x0007c41101007387 */ /* 0x002fe20000100800 */
[----:B------:R-:W-:-:S03]  /*196710*/  PRMT R14, R43, 0x4210, R2 ;  /* 0x000042102b0e7816 */ /* 0x000fc60000000002 */
[----:B------:R-:W-:Y:S04]  /*196720*/  STL.64 [R1+0x7c8], R18 ;  /* 0x0007c81201007387 */ /* 0x000fe80000100a00 */
[----:B------:R-:W3:Y:S01]  /*196730*/  LDL.LU R43, [R1+0x54dc] ;  /* 0x0054dc00012b7983 */ /* 0x000ee20000300800 */
[----:B------:R-:W-:-:S03]  /*196740*/  NOP ;  /* 0x0000000000007918 */ /* 0x000fc60000000000 */
[----:B------:R0:W-:Y:S04]  /*196750*/  STSM.16.M88.4 [R26], R12 ;  /* 0x0000000c1a007844 */ /* 0x0001e80000000200 */
[----:B------:R-:W3:Y:S01]  /*196760*/  LDL.LU R35, [R1+0x17cc] ;  /* 0x0017cc0001237983 */ /* 0x000ee20000300800 */
[----:B0-----:R-:W-:Y:S02]  /*196770*/  PRMT R12, R36, 0x5210, R4 ;  /* 0x00005210240c7816 */ /* 0x001fe40000000004 */
[----:B------:R-:W-:Y:S01]  /*196780*/  PRMT R13, R37, 0x5210, R3 ;  /* 0x00005210250d7816 */ /* 0x000fe20000000003 */
[----:B------:R-:W3:Y:S04]  /*196790*/  LDL.LU R36, [R1+0x17c8] ;  /* 0x0017c80001247983 */ /* 0x000ee80000300800 */
[----:B------:R-:W3:Y:S01]  /*1967a0*/  LDL.LU R37, [R1+0x8ec] ;  /* 0x0008ec0001257983 */ /* 0x000ee20000300800 */
[----:B------:R-:W-:Y:S01]  /*1967b0*/  IMAD.MOV.U32 R7, RZ, RZ, R16 ;  /* 0x000000ffff077224 */ /* 0x000fe200078e0010 */
[----:B------:R-:W-:-:S02]  /*1967c0*/  NOP ;  /* 0x0000000000007918 */ /* 0x000fc40000000000 */
[----:B------:R-:W0:Y:S01]  /*1967d0*/  LDS.128 R16, [R26] ;  /* 0x000000001a107984 */ /* 0x000e220000000c00 */
[----:B----4-:R-:W-:-:S03]  /*1967e0*/  PRMT R15, R46, 0x5210, R0 ;  /* 0x000052102e0f7816 */ /* 0x010fc60000000000 */
[----:B------:R-:W4:Y:S04]  /*1967f0*/  LDL.LU R46, [R1+0x798] ;  /* 0x00079800012e7983 */ /* 0x000f280000300800 */
[----:B0-----:R-:W-:Y:S01]  /*196800*/  STL [R1+0x7b0], R16 ;  /* 0x0007b01001007387 */ /* 0x001fe20000100800 */
[----:B--2---:R-:W-:-:S03]  /*196810*/  PRMT R14, R44, 0x5210, R2 ;  /* 0x000052102c0e7816 */ /* 0x004fc60000000002 */
[----:B------:R-:W-:Y:S04]  /*196820*/  STL.64 [R1+0x7b8], R18 ;  /* 0x0007b81201007387 */ /* 0x000fe80000100a00 */
[----:B------:R-:W2:Y:S04]  /*196830*/  LDL.LU R44, [R1+0x52b0] ;  /* 0x0052b000012c7983 */ /* 0x000ea80000300800 */
[----:B------:R-:W2:Y:S04]  /*196840*/  LDL.LU R32, [R1+0x630] ;  /* 0x0006300001207983 */ /* 0x000ea80000300800 */
[----:B------:R-:W2:Y:S04]  /*196850*/  LDL.LU R33, [R1+0x634] ;  /* 0x0006340001217983 */ /* 0x000ea80000300800 */
[----:B------:R-:W2:Y:S01]  /*196860*/  LDL.LU R34, [R1+0x638] ;  /* 0x0006380001227983 */ /* 0x000ea20000300800 */
[----:B------:R-:W-:Y:S01]  /*196870*/  NOP ;  /* 0x0000000000007918 */ /* 0x000fe20000000000 */
[----:B---3--:R-:W-:-:S02]  /*196880*/  LOP3.LUT R4, R45, 0xffff, RZ, 0xc0, !PT ;  /* 0x0000ffff2d047812 */ /* 0x008fc400078ec0ff */
[----:B------:R-:W3:Y:S01]  /*196890*/  LDL.LU R45, [R1+0x5500] ;  /* 0x00550000012d7983 */ /* 0x000ee20000300800 */
[----:B------:R-:W-:-:S03]  /*1968a0*/  LOP3.LUT R3, R30, 0xffff, RZ, 0xc0, !PT ;  /* 0x0000ffff1e037812 */ /* 0x000fc600078ec0ff */
[----:B------:R0:W-:Y:S01]  /*1968b0*/  STSM.16.M88.4 [R26], R12 ;  /* 0x0000000c1a007844 */ /* 0x0001e20000000200 */
[----:B------:R-:W-:Y:S02]  /*1968c0*/  LOP3.LUT R2, R31, 0xffff, RZ, 0xc0, !PT ;  /* 0x0000ffff1f027812 */ /* 0x000fe400078ec0ff */
[----:B------:R-:W-:Y:S01]  /*1968d0*/  LOP3.LUT R0, R38, 0xffff, RZ, 0xc0, !PT ;  /* 0x0000ffff26007812 */ /* 0x000fe200078ec0ff */
[----:B------:R-:W-:Y:S01]  /*1968e0*/  IMAD.MOV.U32 R6, RZ, RZ, R17 ;  /* 0x000000ffff067224 */ /* 0x000fe200078e0011 */
[----:B------:R-:W-:Y:S01]  /*1968f0*/  NOP ;  /* 0x0000000000007918 */ /* 0x000fe20000000000 */
[----:B------:R-:W1:Y:S01]  /*196900*/  LDS.128 R16, [R26] ;  /* 0x000000001a107984 */ /* 0x000e620000000c00 */
[----:B0-----:R-:W-:Y:S02]  /*196910*/  PRMT R12, R40, 0x4210, R4 ;  /* 0x00004210280c7816 */ /* 0x001fe40000000004 */
[----:B------:R-:W-:Y:S01]  /*196920*/  PRMT R13, R41, 0x4210, R3 ;  /* 0x00004210290d7816 */ /* 0x000fe20000000003 */
[----:B------:R-:W3:Y:S01]  /*196930*/  LDL.LU R40, [R1+0x3b0] ;  /* 0x0003b00001287983 */ /* 0x000ee20000300800 */
[----:B------:R-:W-:-:S03]  /*196940*/  PRMT R14, R42, 0x4210, R2 ;  /* 0x000042102a0e7816 */ /* 0x000fc60000000002 */
[----:B------:R-:W3:Y:S04]  /*196950*/  LDL.LU R41, [R1+0x3b4] ;  /* 0x0003b40001297983 */ /* 0x000ee80000300800 */
[----:B------:R-:W3:Y:S01]  /*196960*/  LDL.LU R42, [R1+0x3b8] ;  /* 0x0003b800012a7983 */ /* 0x000ee20000300800 */
[----:B------:R-:W-:Y:S01]  /*196970*/  PRMT R15, R43, 0x4210, R0 ;  /* 0x000042102b0f7816 */ /* 0x000fe20000000000 */
[----:B------:R-:W-:Y:S02]  /*196980*/  NOP ;  /* 0x0000000000007918 */ /* 0x000fe40000000000 */
[----:B------:R-:W3:Y:S04]  /*196990*/  LDL.LU R43, [R1+0x82c] ;  /* 0x00082c00012b7983 */ /* 0x000ee80000300800 */
[----:B------:R-:W3:Y:S04]  /*1969a0*/  LDL.LU R38, [R1+0x52bc] ;  /* 0x0052bc0001267983 */ /* 0x000ee80000300800 */
[----:B------:R0:W-:Y:S04]  /*1969b0*/  STSM.16.M88.4 [R26], R12 ;  /* 0x0000000c1a007844 */ /* 0x0001e80000000200 */
[----:B-1----:R-:W-:Y:S04]  /*1969c0*/  STL.64 [R1+0x7a0], R16 ;  /* 0x0007a01001007387 */ /* 0x002fe80000100a00 */
[----:B------:R-:W-:Y:S04]  /*1969d0*/  STL.64 [R1+0x7a8], R18 ;  /* 0x0007a81201007387 */ /* 0x000fe80000100a00 */
[----:B------:R-:W3:Y:S04]  /*1969e0*/  LDL.LU R20, [R1+0x640] ;  /* 0x0006400001147983 */ /* 0x000ee80000300800 */
[----:B------:R-:W3:Y:S04]  /*1969f0*/  LDL.LU R21, [R1+0x644] ;  /* 0x0006440001157983 */ /* 0x000ee80000300800 */
[----:B------:R-:W3:Y:S01]  /*196a00*/  LDL.LU R22, [R1+0x648] ;  /* 0x0006480001167983 */ /* 0x000ee20000300800 */
[----:B------:R-:W-:-:S03]  /*196a10*/  NOP ;  /* 0x0000000000007918 */ /* 0x000fc60000000000 */
[----:B------:R-:W1:Y:S01]  /*196a20*/  LDS.128 R16, [R26] ;  /* 0x000000001a107984 */ /* 0x000e620000000c00 */
[----:B0-----:R-:W-:Y:S02]  /*196a30*/  PRMT R12, R35, 0x5210, R4 ;  /* 0x00005210230c7816 */ /* 0x001fe40000000004 */
[----:B------:R-:W-:Y:S02]  /*196a40*/  PRMT R13, R36, 0x5210, R3 ;  /* 0x00005210240d7816 */ /* 0x000fe40000000003 */
[----:B------:R-:W-:Y:S02]  /*196a50*/  PRMT R14, R37, 0x5210, R2 ;  /* 0x00005210250e7816 */ /* 0x000fe40000000002 */
[----:B----4-:R-:W-:Y:S01]  /*196a60*/  PRMT R15, R46, 0x5210, R0 ;  /* 0x000052102e0f7816 */ /* 0x010fe20000000000 */
[----:B------:R-:W-:Y:S01]  /*196a70*/  NOP ;  /* 0x0000000000007918 */ /* 0x000fe20000000000 */
[----:B------:R-:W4:Y:S04]  /*196a80*/  LDL.LU R46, [R1+0x183c] ;  /* 0x00183c00012e7983 */ /* 0x000f280000300800 */
[----:B------:R0:W-:Y:S04]  /*196a90*/  STSM.16.M88.4 [R26], R12 ;  /* 0x0000000c1a007844 */ /* 0x0001e80000000200 */
[----:B-1----:R-:W-:Y:S04]  /*196aa0*/  STL.64 [R1+0x790], R16 ;  /* 0x0007901001007387 */ /* 0x002fe80000100a00 */
[----:B------:R-:W-:Y:S01]  /*196ab0*/  STL.64 [R1+0x798], R18 ;  /* 0x0007981201007387 */ /* 0x000fe20000100a00 */
[----:B------:R-:W-:-:S03]  /*196ac0*/  NOP ;  /* 0x0000000000007918 */ /* 0x000fc60000000000 */
[----:B------:R-:W1:Y:S01]  /*196ad0*/  LDS.128 R16, [R26] ;  /* 0x000000001a107984 */ /* 0x000e620000000c00 */
[----:B--2---:R-:W-:-:S03]  /*196ae0*/  LOP3.LUT R0, R44, 0xffff, RZ, 0xc0, !PT ;  /* 0x0000ffff2c007812 */ /* 0x004fc600078ec0ff */
[----:B0-----:R-:W2:Y:S04]  /*196af0*/  LDL.LU R12, [R1+0x4a0] ;  /* 0x0004a000010c7983 */ /* 0x001ea80000300800 */
[----:B------:R-:W2:Y:S04]  /*196b00*/  LDL.LU R13, [R1+0x4a4] ;  /* 0x0004a400010d7983 */ /* 0x000ea80000300800 */
[----:B------:R-:W2:Y:S01]  /*196b10*/  LDL.LU R14, [R1+0x4a8] ;  /* 0x0004a800010e7983 */ /* 0x000ea20000300800 */
[----:B---3--:R-:W-:Y:S01]  /*196b20*/  PRMT R35, R45, 0x4210, R0 ;  /* 0x000042102d237816 */ /* 0x008fe20000000000 */
[----:B------:R-:W-:-:S02]  /*196b30*/  NOP ;  /* 0x0000000000007918 */ /* 0x000fc40000000000 */
[----:B-1----:R-:W-:Y:S04]  /*196b40*/  STL [R1+0x780], R16 ;  /* 0x0007801001007387 */ /* 0x002fe80000100800 */
[----:B------:R-:W-:Y:S04]  /*196b50*/  STSM.16.M88.4 [R26], R32 ;  /* 0x000000201a007844 */ /* 0x000fe80000000200 */
[----:B------:R-:W-:Y:S01]  /*196b60*/  STL.64 [R1+0x788], R18 ;  /* 0x0007881201007387 */ /* 0x000fe20000100a00 */
[----:B------:R-:W-:Y:S01]  /*196b70*/  IMAD.MOV.U32 R5, RZ, RZ, R17 ;  /* 0x000000ffff057224 */ /* 0x000fe200078e0011 */
[----:B------:R-:W-:-:S02]  /*196b80*/  NOP ;  /* 0x0000000000007918 */ /* 0x000fc40000000000 */
[----:B------:R-:W0:Y:S04]  /*196b90*/  LDS.128 R16, [R26] ;  /* 0x000000001a107984 */ /* 0x000e280000000c00 */
[----:B------:R-:W3:Y:S04]  /*196ba0*/  LDL.LU R44, [R1+0x17d8] ;  /* 0x0017d800012c7983 */ /* 0x000ee80000300800 */
[----:B------:R-:W2:Y:S01]  /*196bb0*/  LDL.LU R45, [R1+0x52c0] ;  /* 0x0052c000012d7983 */ /* 0x000ea20000300800 */
[----:B------:R-:W-:Y:S01]  /*196bc0*/  PRMT R43, R43, 0x5210, R0 ;  /* 0x000052102b2b7816 */ /* 0x000fe20000000000 */
[----:B------:R-:W-:-:S04]  /*196bd0*/  NOP ;  /* 0x0000000000007918 */ /* 0x000fc80000000000 */
[----:B------:R-:W-:Y:S04]  /*196be0*/  STSM.16.M88.4 [R26], R40 ;  /* 0x000000281a007844 */ /* 0x000fe80000000200 */
[----:B0-----:R0:W-:Y:S04]  /*196bf0*/  STL.64 [R1+0x770], R16 ;  /* 0x0007701001007387 */ /* 0x0011e80000100a00 */
[----:B------:R1:W-:Y:S01]  /*196c00*/  STL.64 [R1+0x778], R18 ;  /* 0x0007781201007387 */ /* 0x0003e20000100a00 */
[----:B------:R-:W-:Y:S01]  /*196c10*/  LOP3.LUT R0, R38, 0xffff, RZ, 0xc0, !PT ;  /* 0x0000ffff26007812 */ /* 0x000fe200078ec0ff */
[----:B------:R-:W-:-:S02]  /*196c20*/  NOP ;  /* 0x0000000000007918 */ /* 0x000fc40000000000 */
[----:B------:R-:W4:Y:S04]  /*196c30*/  LDS.128 R32, [R26] ;  /* 0x000000001a207984 */ /* 0x000f280000000c00 */
[----:B0-----:R-:W2:Y:S04]  /*196c40*/  LDL.LU R16, [R1+0x650] ;  /* 0x0006500001107983 */ /* 0x001ea80000300800 */
[----:B------:R-:W2:Y:S04]  /*196c50*/  LDL.LU R17, [R1+0x654] ;  /* 0x0006540001117983 */ /* 0x000ea80000300800 */
[----:B-1----:R-:W2:Y:S04]  /*196c60*/  LDL.LU R18, [R1+0x658] ;  /* 0x0006580001127983 */ /* 0x002ea80000300800 */
[----:B------:R-:W2:Y:S04]  /*196c70*/  LDL.LU R41, [R1+0x1848] ;  /* 0x0018480001297983 */ /* 0x000ea80000300800 */
[----:B------:R-:W2:Y:S04]  /*196c80*/  LDL.LU R28, [R1+0x5a0] ;  /* 0x0005a000011c7983 */ /* 0x000ea80000300800 */
[----:B------:R-:W2:Y:S04]  /*196c90*/  LDL.LU R29, [R1+0x5a4] ;  /* 0x0005a400011d7983 */ /* 0x000ea80000300800 */
[----:B------:R-:W2:Y:S04]  /*196ca0*/  LDL.LU R30, [R1+0x5a8] ;  /* 0x0005a800011e7983 */ /* 0x000ea80000300800 */
[----:B------:R-:W2:Y:S01]  /*196cb0*/  LDL.LU R42, [R1+0x83c] ;  /* 0x00083c00012a7983 */ /* 0x000ea20000300800 */
[----:B----4-:R-:W-:Y:S01]  /*196cc0*/  PRMT R23, R46, 0x4210, R0 ;  /* 0x000042102e177816 */ /* 0x010fe20000000000 */
[----:B------:R-:W-:-:S02]  /*196cd0*/  NOP ;  /* 0x0000000000007918 */ /* 0x000fc40000000000 */
[----:B------:R-:W4:Y:S04]  /*196ce0*/  LDL.LU R46, [R1+0x52d0] ;  /* 0x0052d000012e7983 */ /* 0x000f280000300800 */
[----:B------:R0:W-:Y:S04]  /*196cf0*/  STL [R1+0x760], R32 ;  /* 0x0007602001007387 */ /* 0x0001e80000100800 */
[----:B------:R1:W-:Y:S01]  /*196d00*/  STL.64 [R1+0x768], R34 ;  /* 0x0007682201007387 */ /* 0x0003e20000100a00 */
[----:B------:R-:W-:-:S03]  /*196d10*/  IMAD.MOV.U32 R4, RZ, RZ, R33 ;  /* 0x000000ffff047224 */ /* 0x000fc600078e0021 */
[----:B------:R1:W-:Y:S04]  /*196d20*/  STSM.16.M88.4 [R26], R20 ;  /* 0x000000141a007844 */ /* 0x0003e80000000200 */
[----:B0-----:R-:W4:Y:S04]  /*196d30*/  LDL.LU R32, [R1+0x660] ;  /* 0x0006600001207983 */ /* 0x001f280000300800 */
[----:B------:R-:W4:Y:S04]  /*196d40*/  LDL.LU R33, [R1+0x664] ;  /* 0x0006640001217983 */ /* 0x000f280000300800 */
[----:B-1----:R-:W4:Y:S04]  /*196d50*/  LDL.LU R34, [R1+0x668] ;  /* 0x0006680001227983 */ /* 0x002f280000300800 */
[----:B------:R-:W4:Y:S04]  /*196d60*/  LDL.LU R43, [R1+0x553c] ;  /* 0x00553c00012b7983 */ /* 0x000f280000300800 */
[----:B------:R-:W-:Y:S04]  /*196d70*/  STL.64 [R1+0x69e8], R6 ;  /* 0x0069e80601007387 */ /* 0x000fe80000100a00 */
[----:B------:R-:W-:Y:S01]  /*196d80*/  STL.64 [R1+0x69e0], R4 ;  /* 0x0069e00401007387 */ /* 0x000fe20000100a00 */
[----:B------:R-:W-:-:S03]  /*196d90*/  NOP ;  /* 0x0000000000007918 */ /* 0x000fc60000000000 */
[----:B------:R-:W0:Y:S04]  /*196da0*/  LDS.128 R4, [R26] ;  /* 0x000000001a047984 */ /* 0x000e280000000c00 */
[----:B------:R-:W4:Y:S04]  /*196db0*/  LDL.LU R20, [R1+0x5c0] ;  /* 0x0005c00001147983 */ /* 0x000f280000300800 */
[----:B------:R-:W4:Y:S04]  /*196dc0*/  LDL.LU R21, [R1+0x5c4] ;  /* 0x0005c40001157983 */ /* 0x000f280000300800 */
[----:B------:R-:W4:Y:S01]  /*196dd0*/  LDL.LU R22, [R1+0x5c8] ;  /* 0x0005c80001167983 */ /* 0x000f220000300800 */
[----:B---3--:R-:W-:Y:S01]  /*196de0*/  PRMT R15, R44, 0x5210, R0 ;  /* 0x000052102c0f7816 */ /* 0x008fe20000000000 */
[----:B------:R-:W-:-:S02]  /*196df0*/  NOP ;  /* 0x0000000000007918 */ /* 0x000fc40000000000 */
[----:B0-----:R-:W-:Y:S04]  /*196e00*/  STL [R1+0x750], R4 ;  /* 0x0007500401007387 */ /* 0x001fe80000100800 */
[----:B--2---:R-:W-:Y:S04]  /*196e10*/  STSM.16.M88.4 [R26], R12 ;  /* 0x0000000c1a007844 */ /* 0x004fe80000000200 */
[----:B------:R-:W-:Y:S01]  /*196e20*/  STL.64 [R1+0x758], R6 ;  /* 0x0007580601007387 */ /* 0x000fe20000100a00 */
[----:B------:R-:W-:Y:S01]  /*196e30*/  IMAD.MOV.U32 R3, RZ, RZ, R5 ;  /* 0x000000ffff037224 */ /* 0x000fe200078e0005 */
[----:B------:R-:W-:-:S02]  /*196e40*/  NOP ;  /* 0x0000000000007918 */ /* 0x000fc40000000000 */
[----:B------:R-:W0:Y:S01]  /*196e50*/  LDS.128 R4, [R26] ;  /* 0x000000001a047984 */ /* 0x000e220000000c00 */
[----:B------:R-:W-:-:S03]  /*196e60*/  LOP3.LUT R0, R45, 0xffff, RZ, 0xc0, !PT ;  /* 0x0000ffff2d007812 */ /* 0x000fc600078ec0ff */
[----:B------:R-:W2:Y:S04]  /*196e70*/  LDL.LU R44, [R1+0x84c] ;  /* 0x00084c00012c7983 */ /* 0x000ea80000300800 */
[----:B------:R-:W3:Y:S01]  /*196e80*/  LDL.LU R45, [R1+0x52d8] ;  /* 0x0052d800012d7983 */ /* 0x000ee20000300800 */
[----:B------:R-:W-:Y:S01]  /*196e90*/  PRMT R19, R41, 0x4210, R0 ;  /* 0x0000421029137816 */ /* 0x000fe20000000000 */
[----:B------:R-:W-:-:S04]  /*196ea0*/  NOP ;  /* 0x0000000000007918 */ /* 0x000fc80000000000 */
[----:B------:R-:W-:Y:S04]  /*196eb0*/  STSM.16.M88.4 [R26], R16 ;  /* 0x000000101a007844 */ /* 0x000fe80000000200 */
[----:B0-----:R-:W-:Y:S04]  /*196ec0*/  STL.64 [R1+0x740], R4 ;  /* 0x0007400401007387 */ /* 0x001fe80000100a00 */
[----:B------:R-:W-:Y:S01]  /*196ed0*/  STL.64 [R1+0x748], R6 ;  /* 0x0007480601007387 */ /* 0x000fe20000100a00 */
[----:B------:R-:W-:-:S03]  /*196ee0*/  NOP ;  /* 0x0000000000007918 */ /* 0x000fc60000000000 */
[----:B------:R-:W0:Y:S04]  /*196ef0*/  LDS.128 R4, [R26] ;  /* 0x000000001a047984 */ /* 0x000e280000000c00 */
[----:B------:R-:W3:Y:S01]  /*196f00*/  LDL.LU R12, [R1+0x670] ;  /* 0x00067000010c7983 */ /* 0x000ee20000300800 */
[----:B------:R-:W-:Y:S01]  /*196f10*/  PRMT R31, R42, 0x5210, R0 ;  /* 0x000052102a1f7816 */ /* 0x000fe20000000000 */
[----:B------:R-:W-:Y:S02]  /*196f20*/  NOP ;  /* 0x0000000000007918 */ /* 0x000fe40000000000 */
[----:B0-----:R-:W-:Y:S04]  /*196f30*/  STL.64 [R1+0x730], R4 ;  /* 0x0007300401007387 */ /* 0x001fe80000100a00 */
[----:B------:R-:W-:Y:S04]  /*196f40*/  STL.64 [R1+0x738], R6 ;  /* 0x0007380601007387 */ /* 0x000fe80000100a00 */
[----:B------:R-:W3:Y:S04]  /*196f50*/  LDL.LU R13, [R1+0x674] ;  /* 0x00067400010d7983 */ /* 0x000ee80000300800 */
[----:B------:R-:W3:Y:S01]  /*196f60*/  LDL.LU R14, [R1+0x678] ;  /* 0x00067800010e7983 */ /* 0x000ee20000300800 */
[----:B----4-:R-:W-:-:S03]  /*196f70*/  LOP3.LUT R0, R46, 0xffff, RZ, 0xc0, !PT ;  /* 0x0000ffff2e007812 */ /* 0x010fc600078ec0ff */
[----:B------:R-:W4:Y:S04]  /*196f80*/  LDL.LU R46, [R1+0x554c] ;  /* 0x00554c00012e7983 */ /* 0x000f280000300800 */
[----:B------:R-:W-:Y:S01]  /*196f90*/  STSM.16.M88.4 [R26], R28 ;  /* 0x0000001c1a007844 */ /* 0x000fe20000000200 */
[----:B------:R-:W-:-:S03]  /*196fa0*/  NOP ;  /* 0x0000000000007918 */ /* 0x000fc60000000000 */
[----:B------:R-:W0:Y:S04]  /*196fb0*/  LDS.128 R4, [R26] ;  /* 0x000000001a047984 */ /* 0x000e280000000c00 */
[----:B------:R-:W4:Y:S04]  /*196fc0*/  LDL.LU R16, [R1+0x5d0] ;  /* 0x0005d00001107983 */ /* 0x000f280000300800 */
[----:B------:R-:W4:Y:S04]  /*196fd0*/  LDL.LU R17, [R1+0x5d4] ;  /* 0x0005d40001117983 */ /* 0x000f280000300800 */
[----:B------:R-:W4:Y:S01]  /*196fe0*/  LDL.LU R18, [R1+0x5d8] ;  /* 0x0005d80001127983 */ /* 0x000f220000300800 */
[----:B------:R-:W-:Y:S01]  /*196ff0*/  PRMT R35, R43, 0x4210, R0 ;  /* 0x000042102b237816 */ /* 0x000fe20000000000 */
[----:B------:R-:W-:-:S02]  /*197000*/  NOP ;  /* 0x0000000000007918 */ /* 0x000fc40000000000 */
[----:B0-----:R-:W-:Y:S04]  /*197010*/  STL [R1+0x720], R4 ;  /* 0x0007200401007387 */ /* 0x001fe80000100800 */
[----:B------:R-:W-:Y:S04]  /*197020*/  STL.64 [R1+0x728], R6 ;  /* 0x0007280601007387 */ /* 0x000fe80000100a00 */
[----:B------:R-:W4:Y:S04]  /*197030*/  LDL.LU R41, [R1+0x85c] ;  /* 0x00085c0001297983 */ /* 0x000f280000300800 */
[----:B------:R-:W4:Y:S04]  /*197040*/  LDL.LU R42, [R1+0x52e4] ;  /* 0x0052e400012a7983 */ /* 0x000f280000300800 */
[----:B------:R0:W-:Y:S01]  /*197050*/  STSM.16.M88.4 [R26], R32 ;  /* 0x000000201a007844 */ /* 0x0001e20000000200 */
[----:B------:R-:W-:-:S03]  /*197060*/  NOP ;  /* 0x0000000000007918 */ /* 0x000fc60000000000 */
[----:B------:R-:W1:Y:S04]  /*197070*/  LDS.128 R28, [R26] ;  /* 0x000000001a1c7984 */ /* 0x000e680000000c00 */
[----:B0-----:R-:W4:Y:S04]  /*197080*/  LDL.LU R32, [R1+0x680] ;  /* 0x0006800001207983 */ /* 0x001f280000300800 */
[----:B------:R-:W4:Y:S04]  /*197090*/  LDL.LU R33, [R1+0x684] ;  /* 0x0006840001217983 */ /* 0x000f280000300800 */
[----:B------:R-:W4:Y:S01]  /*1970a0*/  LDL.LU R34, [R1+0x688] ;  /* 0x0006880001227983 */ /* 0x000f220000300800 */
[----:B--2---:R-:W-:-:S02]  /*1970b0*/  PRMT R23, R44, 0x5210, R0 ;  /* 0x000052102c177816 */ /* 0x004fc40000000000 */
[----:B---3--:R-:W-:Y:S01]  /*1970c0*/  LOP3.LUT R4, R45, 0xffff, RZ, 0xc0, !PT ;  /* 0x0000ffff2d047812 */ /* 0x008fe200078ec0ff */
[----:B------:R-:W-:Y:S01]  /*1970d0*/  NOP ;  /* 0x0000000000007918 */ /* 0x000fe20000000000 */
[----:B------:R-:W2:Y:S04]  /*1970e0*/  LDL.LU R45, [R1+0x184c] ;  /* 0x00184c00012d7983 */ /* 0x000ea80000300800 */
[----:B------:R-:W-:Y:S01]  /*1970f0*/  STSM.16.M88.4 [R26], R20 ;  /* 0x000000141a007844 */ /* 0x000fe20000000200 */
[----:B------:R-:W-:-:S03]  /*197100*/  NOP ;  /* 0x0000000000007918 */ /* 0x000fc60000000000 */
[----:B------:R-:W0:Y:S04]  /*197110*/  LDS.128 R20, [R26] ;  /* 0x000000001a147984 */ /* 0x000e280000000c00 */
[----:B-1----:R1:W-:Y:S04]  /*197120*/  STL.64 [R1+0x710], R28 ;  /* 0x0007101c01007387 */ /* 0x0023e80000100a00 */
[----:B------:R-:W-:Y:S01]  /*197130*/  STL [R1+0x71c], R31 ;  /* 0x00071c1f01007387 */ /* 0x000fe20000100800 */
[----:B------:R-:W-:-:S03]  /*197140*/  IMAD.MOV.U32 R0, RZ, RZ, R30 ;  /* 0x000000ffff007224 */ /* 0x000fc600078e001e */
[----:B-1----:R-:W3:Y:S04]  /*197150*/  LDL.LU R28, [R1+0x5e0] ;  /* 0x0005e000011c7983 */ /* 0x002ee80000300800 */
[----:B------:R-:W3:Y:S04]  /*197160*/  LDL.LU R29, [R1+0x5e4] ;  /* 0x0005e400011d7983 */ /* 0x000ee80000300800 */
[----:B------:R-:W3:Y:S04]  /*197170*/  LDL.LU R30, [R1+0x5e8] ;  /* 0x0005e800011e7983 */ /* 0x000ee80000300800 */
[----:B------:R-:W3:Y:S04]  /*197180*/  LDL.LU R43, [R1+0x17dc] ;  /* 0x0017dc00012b7983 */ /* 0x000ee80000300800 */
[----:B------:R-:W3:Y:S04]  /*197190*/  LDL.LU R44, [R1+0x52ec] ;  /* 0x0052ec00012c7983 */ /* 0x000ee80000300800 */
[----:B------:R1:W-:Y:S04]  /*1971a0*/  STL [R1+0x6920], R0 ;  /* 0x0069200001007387 */ /* 0x0003e80000100800 */
[----:B0-----:R0:W-:Y:S04]  /*1971b0*/  STL [R1+0x704], R21 ;  /* 0x0007041501007387 */ /* 0x0011e80000100800 */
[----:B------:R0:W-:Y:S01]  /*1971c0*/  STL.64 [R1+0x708], R22 ;  /* 0x0007081601007387 */ /* 0x0001e20000100a00 */
[----:B-1----:R-:W-:-:S03]  /*1971d0*/  IMAD.MOV.U32 R0, RZ, RZ, R20 ;  /* 0x000000ffff007224 */ /* 0x002fc600078e0014 */
[----:B------:R-:W3:Y:S04]  /*1971e0*/  LDL.LU R20, [R1+0x690] ;  /* 0x0006900001147983 */ /* 0x000ee80000300800 */
[----:B0-----:R-:W3:Y:S04]  /*1971f0*/  LDL.LU R21, [R1+0x694] ;  /* 0x0006940001157983 */ /* 0x001ee80000300800 */
[----:B------:R-:W3:Y:S01]  /*197200*/  LDL.LU R22, [R1+0x698] ;  /* 0x0006980001167983 */ /* 0x000ee20000300800 */
[----:B----4-:R-:W-:Y:S01]  /*197210*/  PRMT R15, R46, 0x4210, R4 ;  /* 0x000042102e0f7816 */ /* 0x010fe20000000004 */
[----:B------:R-:W-:-:S02]  /*197220*/  NOP ;  /* 0x0000000000007918 */ /* 0x000fc40000000000 */
[----:B------:R-:W4:Y:S04]  /*197230*/  LDL.LU R46, [R1+0x1858] ;  /* 0x00185800012e7983 */ /* 0x000f280000300800 */
[----:B------:R-:W-:Y:S01]  /*197240*/  STSM.16.M88.4 [R26], R12 ;  /* 0x0000000c1a007844 */ /* 0x000fe20000000200 */
[----:B------:R-:W-:-:S03]  /*197250*/  NOP ;  /* 0x0000000000007918 */ /* 0x000fc60000000000 */
[----:B------:R-:W0:Y:S01]  /*197260*/  LDS.128 R12, [R26] ;  /* 0x000000001a0c7984 */ /* 0x000e220000000c00 */
[----:B------:R-:W-:Y:S01]  /*197270*/  PRMT R19, R41, 0x5210, R4 ;  /* 0x0000521029137816 */ /* 0x000fe20000000004 */
[----:B------:R-:W-:-:S04]  /*197280*/  NOP ;  /* 0x0000000000007918 */ /* 0x000fc80000000000 */
[----:B------:R-:W-:Y:S01]  /*197290*/  STSM.16.M88.4 [R26], R16 ;  /* 0x000000101a007844 */ /* 0x000fe20000000200 */
[----:B------:R-:W-:-:S03]  /*1972a0*/  NOP ;  /* 0x0000000000007918 */ /* 0x000fc60000000000 */
[----:B------:R-:W1:Y:S01]  /*1972b0*/  LDS.128 R16, [R26] ;  /* 0x000000001a107984 */ /* 0x000e620000000c00 */
[----:B------:R-:W-:-:S03]  /*1972c0*/  LOP3.LUT R4, R42, 0xffff, RZ, 0xc0, !PT ;  /* 0x0000ffff2a047812 */ /* 0x000fc600078ec0ff */
[----:B0-----:R0:W-:Y:S04]  /*1972d0*/  STL.64 [R1+0x6f0], R12 ;  /* 0x0006f00c01007387 */ /* 0x0011e80000100a00 */
[----:B------:R0:W-:Y:S04]  /*1972e0*/  STL.64 [R1+0x6f8], R14 ;  /* 0x0006f80e01007387 */ /* 0x0001e80000100a00 */
[----:B0-----:R-:W4:Y:S04]  /*1972f0*/  LDL.LU R12, [R1+0x5f0] ;  /* 0x0005f000010c7983 */ /* 0x001f280000300800 */
[----:B------:R-:W4:Y:S04]  /*197300*/  LDL.LU R13, [R1+0x5f4] ;  /* 0x0005f400010d7983 */ /* 0x000f280000300800 */
[----:B------:R-:W4:Y:S04]  /*197310*/  LDL.LU R14, [R1+0x5f8] ;  /* 0x0005f800010e7983 */ /* 0x000f280000300800 */
[----:B------:R-:W4:Y:S01]  /*197320*/  LDL.LU R42, [R1+0x868] ;  /* 0x00086800012a7983 */ /* 0x000f220000300800 */
[----:B--2---:R-:W-:Y:S01]  /*197330*/  PRMT R35, R45, 0x4210, R4 ;  /* 0x000042102d237816 */ /* 0x004fe20000000004 */
[----:B------:R-:W-:-:S02]  /*197340*/  NOP ;  /* 0x0000000000007918 */ /* 0x000fc40000000000 */
[----:B------:R-:W2:Y:S04]  /*197350*/  LDL.LU R45, [R1+0x52fc] ;  /* 0x0052fc00012d7983 */ /* 0x000ea80000300800 */
[----:B------:R0:W-:Y:S04]  /*197360*/  STSM.16.M88.4 [R26], R32 ;  /* 0x000000201a007844 */ /* 0x0001e80000000200 */
[----:B-1----:R-:W-:Y:S04]  /*197370*/  STL.64 [R1+0x6e0], R16 ;  /* 0x0006e01001007387 */ /* 0x002fe80000100a00 */
[----:B------:R-:W-:Y:S01]  /*197380*/  STL.64 [R1+0x6e8], R18 ;  /* 0x0006e81201007387 */ /* 0x000fe20000100a00 */
[----:B------:R-:W-:-:S03]  /*197390*/  NOP ;  /* 0x0000000000007918 */ /* 0x000fc60000000000 */
[----:B------:R-:W1:Y:S04]  /*1973a0*/  LDS.128 R16, [R26] ;  /* 0x000000001a107984 */ /* 0x000e680000000c00 */
[----:B0-----:R-:W2:Y:S04]  /*1973b0*/  LDL.LU R32, [R1+0x870] ;  /* 0x0008700001207983 */ /* 0x001ea80000300800 */
[----:B------:R-:W2:Y:S04]  /*1973c0*/  LDL.LU R33, [R1+0x874] ;  /* 0x0008740001217983 */ /* 0x000ea80000300800 */
[----:B------:R-:W2:Y:S04]  /*1973d0*/  LDL.LU R34, [R1+0x878] ;  /* 0x0008780001227983 */ /* 0x000ea80000300800 */
[----:B------:R-:W2:Y:S01]  /*1973e0*/  LDL.LU R41, [R1+0x5580] ;  /* 0x0055800001297983 */ /* 0x000ea20000300800 */
[----:B---3--:R-:W-:-:S02]  /*1973f0*/  PRMT R31, R43, 0x5210, R4 ;  /* 0x000052102b1f7816 */ /* 0x008fc40000000004 */
[----:B------:R-:W-:Y:S01]  /*197400*/  LOP3.LUT R4, R44, 0xffff, RZ, 0xc0, !PT ;  /* 0x0000ffff2c047812 */ /* 0x000fe200078ec0ff */
[----:B------:R-:W-:Y:S01]  /*197410*/  NOP ;  /* 0x0000000000007918 */ /* 0x000fe20000000000 */
[----:B-1----:R0:W-:Y:S04]  /*197420*/  STL.64 [R1+0x6d0], R16 ;  /* 0x0006d01001007387 */ /* 0x0021e80000100a00 */
[----:B------:R1:W-:Y:S04]  /*197430*/  STL.64 [R1+0x6d8], R18 ;  /* 0x0006d81201007387 */ /* 0x0003e80000100a00 */
[----:B0-----:R-:W3:Y:S04]  /*197440*/  LDL.LU R16, [R1+0x600] ;  /* 0x0006000001107983 */ /* 0x001ee80000300800 */
[----:B------:R-:W3:Y:S04]  /*197450*/  LDL.LU R17, [R1+0x604] ;  /* 0x0006040001117983 */ /* 0x000ee80000300800 */
[----:B-1----:R-:W3:Y:S01]  /*197460*/  LDL.LU R18, [R1+0x608] ;  /* 0x0006080001127983 */ /* 0x002ee20000300800 */
[----:B----4-:R-:W-:-:S03]  /*197470*/  PRMT R23, R46, 0x4210, R4 ;  /* 0x000042102e177816 */ /* 0x010fc60000000004 */
[----:B------:R-:W4:Y:S04]  /*197480*/  LDL.LU R46, [R1+0x88c] ;  /* 0x00088c00012e7983 */ /* 0x000f280000300800 */
[----:B------:R-:W-:Y:S01]  /*197490*/  STSM.16.M88.4 [R26], R28 ;  /* 0x0000001c1a007844 */ /* 0x000fe20000000200 */
[----:B------:R-:W-:-:S03]  /*1974a0*/  NOP ;  /* 0x0000000000007918 */ /* 0x000fc60000000000 */
[----:B------:R-:W0:Y:S04]  /*1974b0*/  LDS.128 R28, [R26] ;  /* 0x000000001a1c7984 */ /* 0x000e280000000c00 */
[----:B------:R-:W3:Y:S01]  /*1974c0*/  LDL.LU R43, [R1+0x5304] ;  /* 0x00530400012b7983 */ /* 0x000ee20000300800 */
[----:B------:R-:W-:-:S03]  /*1974d0*/  NOP ;  /* 0x0000000000007918 */ /* 0x000fc60000000000 */
[----:B------:R-:W-:Y:S01]  /*1974e0*/  STSM.16.M88.4 [R26], R20 ;  /* 0x000000141a007844 */ /* 0x000fe20000000200 */
[----:B------:R-:W-:-:S03]  /*1974f0*/  NOP ;  /* 0x0000000000007918 */ /* 0x000fc60000000000 */
[----:B------:R-:W1:Y:S04]  /*197500*/  LDS.128 R20, [R26] ;  /* 0x000000001a147984 */ /* 0x000e680000000c00 */
[----:B0-----:R0:W-:Y:S04]  /*197510*/  STL.64 [R1+0x6c0], R28 ;  /* 0x0006c01c01007387 */ /* 0x0011e80000100a00 */
[----:B------:R1:W-:Y:S04]  /*197520*/  STL.64 [R1+0x6c8], R30 ;  /* 0x0006c81e01007387 */ /* 0x0003e80000100a00 */
[----:B0-----:R-:W3:Y:S04]  /*197530*/  LDL.LU R28, [R1+0x880] ;  /* 0x00088000011c7983 */ /* 0x001ee80000300800 */
[----:B------:R-:W3:Y:S04]  /*197540*/  LDL.LU R29, [R1+0x884] ;  /* 0x00088400011d7983 */ /* 0x000ee80000300800 */
[----:B-1----:R-:W3:Y:S04]  /*197550*/  LDL.LU R30, [R1+0x888] ;  /* 0x00088800011e7983 */ /* 0x002ee80000300800 */
[----:B------:R-:W3:Y:S04]  /*197560*/  LDL.LU R44, [R1+0x5598] ;  /* 0x00559800012c7983 */ /* 0x000ee80000300800 */
[----:B------:R0:W-:Y:S04]  /*197570*/  STL.64 [R1+0x6b0], R20 ;  /* 0x0006b01401007387 */ /* 0x0001e80000100a00 */
[----:B------:R1:W-:Y:S01]  /*197580*/  STL.64 [R1+0x6b8], R22 ;  /* 0x0006b81601007387 */ /* 0x0003e20000100a00 */
[----:B------:R-:W-:Y:S01]  /*197590*/  PRMT R15, R42, 0x5210, R4 ;  /* 0x000052102a0f7816 */ /* 0x000fe20000000004 */
[----:B------:R-:W-:-:S04]  /*1975a0*/  NOP ;  /* 0x0000000000007918 */ /* 0x000fc80000000000 */
[----:B------:R-:W-:Y:S04]  /*1975b0*/  STSM.16.M88.4 [R26], R12 ;  /* 0x0000000c1a007844 */ /* 0x000fe80000000200 */
[----:B0-----:R-:W3:Y:S01]  /*1975c0*/  LDL.LU R20, [R1+0x610] ;  /* 0x0006100001147983 */ /* 0x001ee20000300800 */
[----:B------:R-:W-:-:S03]  /*1975d0*/  NOP ;  /* 0x0000000000007918 */ /* 0x000fc60000000000 */
[----:B------:R-:W3:Y:S04]  /*1975e0*/  LDL.LU R21, [R1+0x614] ;  /* 0x0006140001157983 */ /* 0x000ee80000300800 */
[----:B------:R-:W0:Y:S04]  /*1975f0*/  LDS.128 R12, [R26] ;  /* 0x000000001a0c7984 */ /* 0x000e280000000c00 */
[----:B-1----:R-:W3:Y:S04]  /*197600*/  LDL.LU R22, [R1+0x618] ;  /* 0x0006180001167983 */ /* 0x002ee80000300800 */
[----:B------:R-:W3:Y:S01]  /*197610*/  LDL.LU R42, [R1+0x89c] ;  /* 0x00089c00012a7983 */ /* 0x000ee20000300800 */
[----:B--2---:R-:W-:-:S03]  /*197620*/  LOP3.LUT R4, R45, 0xffff, RZ, 0xc0, !PT ;  /* 0x0000ffff2d047812 */ /* 0x004fc600078ec0ff */
[----:B------:R-:W2:Y:S01]  /*197630*/  LDL.LU R45, [R1+0x5314] ;  /* 0x00531400012d7983 */ /* 0x000ea20000300800 */
[----:B------:R-:W-:Y:S01]  /*197640*/  PRMT R35, R41, 0x4210, R4 ;  /* 0x0000421029237816 */ /* 0x000fe20000000004 */
[----:B------:R-:W-:-:S04]  /*197650*/  NOP ;  /* 0x0000000000007918 */ /* 0x000fc80000000000 */
[----:B------:R1:W-:Y:S04]  /*197660*/  STSM.16.M88.4 [R26], R32 ;  /* 0x000000201a007844 */ /* 0x0003e80000000200 */
[----:B0-----:R-:W-:Y:S04]  /*197670*/  STL [R1+0x6a0], R12 ;  /* 0x0006a00c01007387 */ /* 0x001fe80000100800 */
[----:B------:R-:W-:Y:S04]  /*197680*/  STL.64 [R1+0x6a8], R14 ;  /* 0x0006a80e01007387 */ /* 0x000fe80000100a00 */
[----:B-1----:R-:W2:Y:S04]  /*197690*/  LDL.LU R32, [R1+0x890] ;  /* 0x0008900001207983 */ /* 0x002ea80000300800 */
[----:B------:R-:W2:Y:S04]  /*1976a0*/  LDL.LU R33, [R1+0x894] ;  /* 0x0008940001217983 */ /* 0x000ea80000300800 */
[----:B------:R-:W2:Y:S01]  /*1976b0*/  LDL.LU R34, [R1+0x898] ;  /* 0x0008980001227983 */ /* 0x000ea20000300800 */
[----:B------:R-:W-:Y:S01]  /*1976c0*/  IMAD.MOV.U32 R58, RZ, RZ, R13 ;  /* 0x000000ffff3a7224 */ /* 0x000fe200078e000d */
[----:B------:R-:W-:-:S02]  /*1976d0*/  NOP ;  /* 0x0000000000007918 */ /* 0x000fc40000000000 */
[----:B------:R-:W0:Y:S01]  /*1976e0*/  LDS.128 R12, [R26] ;  /* 0x000000001a0c7984 */ /* 0x000e220000000c00 */
[----:B----4-:R-:W-:Y:S01]  /*1976f0*/  PRMT R19, R46, 0x5210, R4 ;  /* 0x000052102e137816 */ /* 0x010fe20000000004 */
[----:B------:R-:W-:Y:S02]  /*197700*/  NOP ;  /* 0x0000000000007918 */ /* 0x000fe40000000000 */
[----:B------:R-:W4:Y:S04]  /*197710*/  LDL.LU R46, [R1+0x185c] ;  /* 0x00185c00012e7983 */ /* 0x000f280000300800 */
[----:B---3--:R-:W-:Y:S01]  /*197720*/  STSM.16.M88.4 [R26], R16 ;  /* 0x000000101a007844 */ /* 0x008fe20000000200 */
[----:B------:R-:W-:-:S03]  /*197730*/  NOP ;  /* 0x0000000000007918 */ /* 0x000fc60000000000 */
[----:B------:R-:W1:Y:S01]  /*197740*/  LDS.128 R16, [R26] ;  /* 0x000000001a107984 */ /* 0x000e620000000c00 */
[----:B------:R-:W-:-:S03]  /*197750*/  LOP3.LUT R4, R43, 0xffff, RZ, 0xc0, !PT ;  /* 0x0000ffff2b047812 */ /* 0x000fc600078ec0ff */
[----:B0-----:R0:W-:Y:S04]  /*197760*/  STL.64 [R1+0x690], R12 ;  /* 0x0006900c01007387 */ /* 0x0011e80000100a00 */
[----:B------:R3:W-:Y:S04]  /*197770*/  STL.64 [R1+0x698], R14 ;  /* 0x0006980e01007387 */ /* 0x0007e80000100a00 */
[----:B0-----:R-:W4:Y:S04]  /*197780*/  LDL.LU R12, [R1+0x620] ;  /* 0x00062000010c7983 */ /* 0x001f280000300800 */
[----:B------:R-:W4:Y:S04]  /*197790*/  LDL.LU R13, [R1+0x624] ;  /* 0x00062400010d7983 */ /* 0x000f280000300800 */
[----:B---3--:R-:W3:Y:S04]  /*1977a0*/  LDL.LU R14, [R1+0x628] ;  /* 0x00062800010e7983 */ /* 0x008ee80000300800 */
[----:B------:R-:W3:Y:S01]  /*1977b0*/  LDL.LU R43, [R1+0x17e8] ;  /* 0x0017e800012b7983 */ /* 0x000ee20000300800 */
[----:B-1----:R-:W-:Y:S01]  /*1977c0*/  IMAD.MOV.U32 R59, RZ, RZ, R16 ;  /* 0x000000ffff3b7224 */ /* 0x002fe200078e0010 */
[----:B------:R-:W-:Y:S01]  /*1977d0*/  PRMT R31, R44, 0x4210, R4 ;  /* 0x000042102c1f7816 */ /* 0x000fe20000000004 */
[----:B------:R-:W-:Y:S01]  /*1977e0*/  NOP ;  /* 0x0000000000007918 */ /* 0x000fe20000000000 */
[----:B------:R-:W3:Y:S04]  /*1977f0*/  LDL.LU R44, [R1+0x531c] ;  /* 0x00531c00012c7983 */ /* 0x000ee80000300800 */
[----:B------:R-:W-:Y:S04]  /*197800*/  STL [R1+0x684], R17 ;  /* 0x0006841101007387 */ /* 0x000fe80000100800 */
[----:B------:R0:W-:Y:S04]  /*197810*/  STSM.16.M88.4 [R26], R28 ;  /* 0x0000001c1a007844 */ /* 0x0001e80000000200 */
[----:B------:R-:W-:Y:S01]  /*197820*/  STL.64 [R1+0x688], R18 ;  /* 0x0006881201007387 */ /* 0x000fe20000100a00 */
[----:B------:R-:W-:-:S03]  /*197830*/  NOP ;  /* 0x0000000000007918 */ /* 0x000fc60000000000 */
[----:B------:R-:W1:Y:S04]  /*197840*/  LDS.128 R16, [R26] ;  /* 0x000000001a107984 */ /* 0x000e680000000c00 */
[----:B0-----:R-:W3:Y:S01]  /*197850*/  LDL.LU R28, [R1+0x8a0] ;  /* 0x0008a000011c7983 */ /* 0x001ee20000300800 */
[----:B------:R-:W-:Y:S01]  /*197860*/  PRMT R23, R42, 0x5210, R4 ;  /* 0x000052102a177816 */ /* 0x000fe20000000004 */
[----:B------:R-:W-:-:S04]  /*197870*/  NOP ;  /* 0x0000000000007918 */ /* 0x000fc80000000000 */
[----:B------:R-:W-:Y:S01]  /*197880*/  STSM.16.M88.4 [R26], R20 ;  /* 0x000000141a007844 */ /* 0x000fe20000000200 */
[----:B------:R-:W-:-:S03]  /*197890*/  NOP ;  /* 0x0000000000007918 */ /* 0x000fc60000000000 */
[----:B------:R-:W0:Y:S04]  /*1978a0*/  LDS.128 R20, [R26] ;  /* 0x000000001a147984 */ /* 0x000e280000000c00 */
[----:B-1----:R1:W-:Y:S04]  /*1978b0*/  STL.64 [R1+0x670], R16 ;  /* 0x0006701001007387 */ /* 0x0023e80000100a00 */
[----:B------:R1:W-:Y:S04]  /*1978c0*/  STL.64 [R1+0x678], R18 ;  /* 0x0006781201007387 */ /* 0x0003e80000100a00 */
[----:B------:R-:W3:Y:S04]  /*1978d0*/  LDL.LU R29, [R1+0x8a4] ;  /* 0x0008a400011d7983 */ /* 0x000ee80000300800 */
[----:B------:R-:W3:Y:S04]  /*1978e0*/  LDL.LU R30, [R1+0x8a8] ;  /* 0x0008a800011e7983 */ /* 0x000ee80000300800 */
[----:B------:R-:W3:Y:S01]  /*1978f0*/  LDL.LU R41, [R1+0x1868] ;  /* 0x0018680001297983 */ /* 0x000ee20000300800 */
[----:B--2---:R-:W-:-:S03]  /*197900*/  LOP3.LUT R4, R45, 0xffff, RZ, 0xc0, !PT ;  /* 0x0000ffff2d047812 */ /* 0x004fc600078ec0ff */
[----:B-1----:R-:W2:Y:S04]  /*197910*/  LDL.LU R16, [R1+0x820] ;  /* 0x0008200001107983 */ /* 0x002ea80000300800 */
[----:B------:R-:W2:Y:S04]  /*197920*/  LDL.LU R17, [R1+0x824] ;  /* 0x0008240001117983 */ /* 0x000ea80000300800 */
[----:B------:R-:W2:Y:S04]  /*197930*/  LDL.LU R18, [R1+0x828] ;  /* 0x0008280001127983 */ /* 0x000ea80000300800 */
[----:B------:R-:W2:Y:S04]  /*197940*/  LDL.LU R42, [R1+0x8bc] ;  /* 0x0008bc00012a7983 */ /* 0x000ea80000300800 */
[----:B------:R-:W2:Y:S04]  /*197950*/  LDL.LU R45, [R1+0x5320] ;  /* 0x00532000012d7983 */ /* 0x000ea80000300800 */
[----:B0-----:R-:W-:Y:S04]  /*197960*/  STL [R1+0x660], R20 ;  /* 0x0006601401007387 */ /* 0x001fe80000100800 */
[----:B------:R-:W-:Y:S01]  /*197970*/  STL.64 [R1+0x668], R22 ;  /* 0x0006681601007387 */ /* 0x000fe20000100a00 */
[----:B----4-:R-:W-:Y:S01]  /*197980*/  PRMT R35, R46, 0x4210, R4 ;  /* 0x000042102e237816 */ /* 0x010fe20000000004 */
[----:B------:R-:W-:-:S04]  /*197990*/  NOP ;  /* 0x0000000000007918 */ /* 0x000fc80000000000 */
[----:B------:R0:W-:Y:S01]  /*1979a0*/  STSM.16.M88.4 [R26], R32 ;  /* 0x000000201a007844 */ /* 0x0001e20000000200 */
[----:B------:R-:W-:-:S03]  /*1979b0*/  IMAD.MOV.U32 R46, RZ, RZ, R47 ;  /* 0x000000ffff2e7224 */ /* 0x000fc600078e002f */
[----:B0-----:R-:W4:Y:S04]  /*1979c0*/  LDL.LU R32, [R1+0x8b0] ;  /* 0x0008b00001207983 */ /* 0x001f280000300800 */
[----:B------:R-:W4:Y:S04]  /*1979d0*/  LDL.LU R33, [R1+0x8b4] ;  /* 0x0008b40001217983 */ /* 0x000f280000300800 */
[----:B------:R-:W4:Y:S04]  /*1979e0*/  LDL.LU R34, [R1+0x8b8] ;  /* 0x0008b80001227983 */ /* 0x000f280000300800 */
[----:B------:R-:W4:Y:S01]  /*1979f0*/  LDL.LU R47, [R1+0x55a0] ;  /* 0x0055a000012f7983 */ /* 0x000f220000300800 */
[----:B------:R-:W-:Y:S01]  /*197a00*/  IMAD.MOV.U32 R60, RZ, RZ, R21 ;  /* 0x000000ffff3c7224 */ /* 0x000fe200078e0015 */
[----:B------:R-:W-:-:S02]  /*197a10*/  NOP ;  /* 0x0000000000007918 */ /* 0x000fc40000000000 */
[----:B------:R-:W0:Y:S01]  /*197a20*/  LDS.128 R20, [R26] ;  /* 0x000000001a147984 */ /* 0x000e220000000c00 */
[----:B---3--:R-:W-:Y:S01]  /*197a30*/  PRMT R15, R43, 0x5210, R4 ;  /* 0x000052102b0f7816 */ /* 0x008fe20000000004 */
[----:B------:R-:W-:-:S04]  /*197a40*/  NOP ;  /* 0x0000000000007918 */ /* 0x000fc80000000000 */
[----:B------:R-:W-:Y:S01]  /*197a50*/  STSM.16.M88.4 [R26], R12 ;  /* 0x0000000c1a007844 */ /* 0x000fe20000000200 */
[----:B------:R-:W-:-:S03]  /*197a60*/  NOP ;  /* 0x0000000000007918 */ /* 0x000fc60000000000 */
[----:B------:R-:W1:Y:S01]  /*197a70*/  LDS.128 R12, [R26] ;  /* 0x000000001a0c7984 */ /* 0x000e620000000c00 */
[----:B------:R-:W-:-:S03]  /*197a80*/  LOP3.LUT R4, R44, 0xffff, RZ, 0xc0, !PT ;  /* 0x0000ffff2c047812 */ /* 0x000fc600078ec0ff */
[----:B0-----:R0:W-:Y:S04]  /*197a90*/  STL.64 [R1+0x650], R20 ;  /* 0x0006501401007387 */ /* 0x0011e80000100a00 */
[----:B------:R-:W-:Y:S01]  /*197aa0*/  STL [R1+0x65c], R23 ;  /* 0x00065c1701007387 */ /* 0x000fe20000100800 */
[----:B------:R-:W-:-:S03]  /*197ab0*/  IMAD.MOV.U32 R61, RZ, RZ, R22 ;  /* 0x000000ffff3d7224 */ /* 0x000fc600078e0016 */
[----:B0-----:R-:W3:Y:S04]  /*197ac0*/  LDL.LU R20, [R1+0x830] ;  /* 0x0008300001147983 */ /* 0x001ee80000300800 */
[----:B------:R-:W3:Y:S04]  /*197ad0*/  LDL.LU R21, [R1+0x834] ;  /* 0x0008340001157983 */ /* 0x000ee80000300800 */
[----:B------:R-:W3:Y:S04]  /*197ae0*/  LDL.LU R22, [R1+0x838] ;  /* 0x0008380001167983 */ /* 0x000ee80000300800 */
[----:B------:R-:W3:Y:S04]  /*197af0*/  LDL.LU R43, [R1+0x8cc] ;  /* 0x0008cc00012b7983 */ /* 0x000ee80000300800 */
[----:B------:R-:W3:Y:S04]  /*197b00*/  LDL.LU R44, [R1+0x532c] ;  /* 0x00532c00012c7983 */ /* 0x000ee80000300800 */
[----:B------:R0:W-:Y:S04]  /*197b10*/  STL [R1+0x690c], R61 ;  /* 0x00690c3d01007387 */ /* 0x0001e80000100800 */
[----:B-1----:R-:W-:Y:S04]  /*197b20*/  STL [R1+0x644], R13 ;  /* 0x0006440d01007387 */ /* 0x002fe80000100800 */
[----:B------:R-:W-:Y:S01]  /*197b30*/  STL.64 [R1+0x648], R14 ;  /* 0x0006480e01007387 */ /* 0x000fe20000100a00 */
[----:B0-----:R-:W-:Y:S01]  /*197b40*/  IMAD.MOV.U32 R61, RZ, RZ, R12 ;  /* 0x000000ffff3d7224 */ /* 0x001fe200078e000c */
[----:B------:R-:W-:Y:S01]  /*197b50*/  NOP ;  /* 0x0000000000007918 */ /* 0x000fe20000000000 */
[----:B------:R-:W-:-:S05]  /*197b60*/  PRMT R31, R41, 0x4210, R4 ;  /* 0x00004210291f7816 */ /* 0x000fca0000000004 */
[----:B------:R0:W-:Y:S01]  /*197b70*/  STSM.16.M88.4 [R26], R28 ;  /* 0x0000001c1a007844 */ /* 0x0001e20000000200 */
[----:B------:R-:W-:-:S03]  /*197b80*/  NOP ;  /* 0x0000000000007918 */ /* 0x000fc60000000000 */
[----:B------:R-:W1:Y:S01]  /*197b90*/  LDS.128 R12, [R26] ;  /* 0x000000001a0c7984 */ /* 0x000e620000000c00 */
[----:B--2---:R-:W-:Y:S02]  /*197ba0*/  PRMT R19, R42, 0x5210, R4 ;  /* 0x000052102a137816 */ /* 0x004fe40000000004 */
[----:B------:R-:W-:Y:S01]  /*197bb0*/  LOP3.LUT R4, R45, 0xffff, RZ, 0xc0, !PT ;  /* 0x0000ffff2d047812 */ /* 0x000fe200078ec0ff */
[----:B0-----:R-:W2:Y:S01]  /*197bc0*/  LDL.LU R28, [R1+0x8c0] ;  /* 0x0008c000011c7983 */ /* 0x001ea20000300800 */
[----:B------:R-:W-:Y:S01]  /*197bd0*/  IMAD.MOV.U32 R45, RZ, RZ, R46 ;  /* 0x000000ffff2d7224 */ /* 0x000fe200078e002e */
[----:B------:R-:W-:Y:S02]  /*197be0*/  NOP ;  /* 0x0000000000007918 */ /* 0x000fe40000000000 */
[----:B-1----:R0:W-:Y:S04]  /*197bf0*/  STL.64 [R1+0x630], R12 ;  /* 0x0006300c01007387 */ /* 0x0021e80000100a00 */
[----:B------:R1:W-:Y:S04]  /*197c00*/  STL.64 [R1+0x638], R14 ;  /* 0x0006380e01007387 */ /* 0x0003e80000100a00 */
[----:B------:R-:W2:Y:S04]  /*197c10*/  LDL.LU R29, [R1+0x8c4] ;  /* 0x0008c400011d7983 */ /* 0x000ea80000300800 */
[----:B------:R-:W2:Y:S04]  /*197c20*/  LDL.LU R30, [R1+0x8c8] ;  /* 0x0008c800011e7983 */ /* 0x000ea80000300800 */
[----:B------:R-:W2:Y:S04]  /*197c30*/  LDL.LU R40, [R1+0x55a4] ;  /* 0x0055a40001287983 */ /* 0x000ea80000300800 */
[----:B0-----:R-:W2:Y:S04]  /*197c40*/  LDL.LU R12, [R1+0x840] ;  /* 0x00084000010c7983 */ /* 0x001ea80000300800 */
[----:B------:R-:W2:Y:S04]  /*197c50*/  LDL.LU R13, [R1+0x844] ;  /* 0x00084400010d7983 */ /* 0x000ea80000300800 */
[----:B-1----:R-:W2:Y:S04]  /*197c60*/  LDL.LU R14, [R1+0x848] ;  /* 0x00084800010e7983 */ /* 0x002ea80000300800 */
[----:B------:R-:W2:Y:S01]  /*197c70*/  LDL.LU R46, [R1+0x8dc] ;  /* 0x0008dc00012e7983 */ /* 0x000ea20000300800 */
[----:B----4-:R-:W-:-:S03]  /*197c80*/  PRMT R35, R47, 0x4210, R4 ;  /* 0x000042102f237816 */ /* 0x010fc60000000004 */
[----:B------:R-:W4:Y:S04]  /*197c90*/  LDL.LU R47, [R1+0x5330] ;  /* 0x00533000012f7983 */ /* 0x000f280000300800 */
[----:B------:R-:W-:Y:S01]  /*197ca0*/  STSM.16.M88.4 [R26], R16 ;  /* 0x000000101a007844 */ /* 0x000fe20000000200 */
[----:B------:R-:W-:-:S03]  /*197cb0*/  NOP ;  /* 0x0000000000007918 */ /* 0x000fc60000000000 */
[----:B------:R-:W0:Y:S01]  /*197cc0*/  LDS.128 R16, [R26] ;  /* 0x000000001a107984 */ /* 0x000e220000000c00 */
[----:B------:R-:W-:-:S03]  /*197cd0*/  NOP ;  /* 0x0000000000007918 */ /* 0x000fc60000000000 */
[----:B------:R-:W-:Y:S01]  /*197ce0*/  STSM.16.M88.4 [R26], R32 ;  /* 0x000000201a007844 */ /* 0x000fe20000000200 */
[----:B------:R-:W-:-:S03]  /*197cf0*/  NOP ;  /* 0x0000000000007918 */ /* 0x000fc60000000000 */
[----:B------:R-:W1:Y:S04]  /*197d00*/  LDS.128 R32, [R26] ;  /* 0x000000001a207984 */ /* 0x000e680000000c00 */
[----:B0-----:R0:W-:Y:S04]  /*197d10*/  STL [R1+0x624], R17 ;  /* 0x0006241101007387 */ /* 0x0011e80000100800 */
[----:B------:R1:W-:Y:S01]  /*197d20*/  STL.64 [R1+0x628], R18 ;  /* 0x0006281201007387 */ /* 0x0003e20000100a00 */
[----:B------:R-:W-:-:S03]  /*197d30*/  IMAD.MOV.U32 R57, RZ, RZ, R16 ;  /* 0x000000ffff397224 */ /* 0x000fc600078e0010 */
[----:B------:R-:W4:Y:S04]  /*197d40*/  LDL.LU R16, [R1+0x8d0] ;  /* 0x0008d00001107983 */ /* 0x000f280000300800 */
[----:B0-----:R-:W4:Y:S04]  /*197d50*/  LDL.LU R17, [R1+0x8d4] ;  /* 0x0008d40001117983 */ /* 0x001f280000300800 */
[----:B-1----:R-:W4:Y:S04]  /*197d60*/  LDL.LU R18, [R1+0x8d8] ;  /* 0x0008d80001127983 */ /* 0x002f280000300800 */
[----:B------:R-:W4:Y:S01]  /*197d70*/  LDL.LU R41, [R1+0x186c] ;  /* 0x00186c0001297983 */ /* 0x000f220000300800 */
[----:B---3--:R-:W-:Y:S01]  /*197d80*/  PRMT R23, R43, 0x5210, R4 ;  /* 0x000052102b177816 */ /* 0x008fe20000000004 */
[----:B------:R-:W-:-:S04]  /*197d90*/  NOP ;  /* 0x0000000000007918 */ /* 0x000fc80000000000 */
[----:B------:R-:W-:Y:S01]  /*197da0*/  STSM.16.M88.4 [R26], R20 ;  /* 0x000000141a007844 */ /* 0x000fe20000000200 */
[----:B------:R-:W-:-:S03]  /*197db0*/  NOP ;  /* 0x0000000000007918 */ /* 0x000fc60000000000 */
[----:B------:R-:W0:Y:S04]  /*197dc0*/  LDS.128 R20, [R26] ;  /* 0x000000001a147984 */ /* 0x000e280000000c00 */
[----:B------:R1:W-:Y:S04]  /*197dd0*/  STL [R1+0x610], R32 ;  /* 0x0006102001007387 */ /* 0x0003e80000100800 */
[----:B------:R3:W-:Y:S01]  /*197de0*/  STL.64 [R1+0x618], R34 ;  /* 0x0006182201007387 */ /* 0x0007e20000100a00 */
[----:B------:R-:W-:Y:S01]  /*197df0*/  IMAD.MOV.U32 R53, RZ, RZ, R33 ;  /* 0x000000ffff357224 */ /* 0x000fe200078e0021 */
[----:B------:R-:W-:Y:S01]  /*197e00*/  LOP3.LUT R4, R44, 0xffff, RZ, 0xc0, !PT ;  /* 0x0000ffff2c047812 */ /* 0x000fe200078ec0ff */
[----:B------:R-:W-:Y:S01]  /*197e10*/  IMAD.MOV.U32 R43, RZ, RZ, R45 ;  /* 0x000000ffff2b7224 */ /* 0x000fe200078e002d */
[----:B-1----:R-:W4:Y:S04]  /*197e20*/  LDL.LU R32, [R1+0x850] ;  /* 0x0008500001207983 */ /* 0x002f280000300800 */
[----:B------:R-:W4:Y:S04]  /*197e30*/  LDL.LU R33, [R1+0x854] ;  /* 0x0008540001217983 */ /* 0x000f280000300800 */
[----:B---3--:R-:W3:Y:S04]  /*197e40*/  LDL.LU R34, [R1+0x858] ;  /* 0x0008580001227983 */ /* 0x008ee80000300800 */
[----:B------:R-:W3:Y:S04]  /*197e50*/  LDL.LU R42, [R1+0x17ec] ;  /* 0x0017ec00012a7983 */ /* 0x000ee80000300800 */
[----:B------:R-:W3:Y:S04]  /*197e60*/  LDL.LU R44, [R1+0x5348] ;  /* 0x00534800012c7983 */ /* 0x000ee80000300800 */
[----:B------:R-:W3:Y:S04]  /*197e70*/  LDL.LU R45, [R1+0x5344] ;  /* 0x00534400012d7983 */ /* 0x000ee80000300800 */
[----:B0-----:R0:W-:Y:S04]  /*197e80*/  STL.64 [R1+0x600], R20 ;  /* 0x0006001401007387 */ /* 0x0011e80000100a00 */
[----:B------:R-:W-:Y:S04]  /*197e90*/  STL.64 [R1+0x608], R22 ;  /* 0x0006081601007387 */ /* 0x000fe80000100a00 */
[----:B0-----:R-:W3:Y:S04]  /*197ea0*/  LDL.LU R20, [R1+0x8e0] ;  /* 0x0008e00001147983 */ /* 0x001ee80000300800 */
[----:B------:R-:W3:Y:S01]  /*197eb0*/  LDL.LU R21, [R1+0x8e4] ;  /* 0x0008e40001157983 */ /* 0x000ee20000300800 */
[--C-:B--2---:R-:W-:Y:S01]  /*197ec0*/  PRMT R31, R40, 0x4210, R4.reuse ;  /* 0x00004210281f7816 */ /* 0x104fe20000000004 */
[----:B------:R-:W-:Y:S01]  /*197ed0*/  NOP ;  /* 0x0000000000007918 */ /* 0x000fe20000000000 */
[----:B------:R-:W-:-:S02]  /*197ee0*/  PRMT R15, R46, 0x5210, R4 ;  /* 0x000052102e0f7816 */ /* 0x000fc40000000004 */
[----:B------:R-:W2:Y:S01]  /*197ef0*/  LDL.LU R46, [R1+0x55b0] ;  /* 0x0055b000012e7983 */ /* 0x000ea20000300800 */
[----:B----4-:R-:W-:-:S03]  /*197f00*/  LOP3.LUT R4, R47, 0xffff, RZ, 0xc0, !PT ;  /* 0x0000ffff2f047812 */ /* 0x010fc600078ec0ff */
[----:B------:R-:W4:Y:S04]  /*197f10*/  LDL.LU R47, [R1+0x1878] ;  /* 0x00187800012f7983 */ /* 0x000f280000300800 */
[----:B------:R-:W-:Y:S01]  /*197f20*/  STSM.16.M88.4 [R26], R28 ;  /* 0x0000001c1a007844 */ /* 0x000fe20000000200 */
[----:B------:R-:W-:-:S03]  /*197f30*/  NOP ;  /* 0x0000000000007918 */ /* 0x000fc60000000000 */
[----:B------:R-:W0:Y:S01]  /*197f40*/  LDS.128 R28, [R26] ;  /* 0x000000001a1c7984 */ /* 0x000e220000000c00 */
[----:B------:R-:W-:-:S03]  /*197f50*/  NOP ;  /* 0x0000000000007918 */ /* 0x000fc60000000000 */
[----:B------:R-:W-:Y:S01]  /*197f60*/  STSM.16.M88.4 [R26], R12 ;  /* 0x0000000c1a007844 */ /* 0x000fe20000000200 */
[----:B------:R-:W-:-:S03]  /*197f70*/  NOP ;  /* 0x0000000000007918 */ /* 0x000fc60000000000 */
[----:B------:R-:W1:Y:S01]  /*197f80*/  LDS.128 R12, [R26] ;  /* 0x000000001a0c7984 */ /* 0x000e620000000c00 */
[----:B0-----:R-:W-:-:S03]  /*197f90*/  IMAD.MOV.U32 R52, RZ, RZ, R30 ;  /* 0x000000ffff347224 */ /* 0x001fc600078e001e */
[----:B------:R0:W-:Y:S04]  /*197fa0*/  STL.64 [R1+0x5f0], R28 ;  /* 0x0005f01c01007387 */ /* 0x0001e80000100a00 */
[----:B------:R-:W-:Y:S04]  /*197fb0*/  STL [R1+0x5fc], R31 ;  /* 0x0005fc1f01007387 */ /* 0x000fe80000100800 */
[----:B0-----:R-:W4:Y:S04]  /*197fc0*/  LDL.LU R28, [R1+0x860] ;  /* 0x00086000011c7983 */ /* 0x001f280000300800 */
[----:B------:R-:W4:Y:S04]  /*197fd0*/  LDL.LU R29, [R1+0x864] ;  /* 0x00086400011d7983 */ /* 0x000f280000300800 */
[----:B------:R0:W-:Y:S04]  /*197fe0*/  STL [R1+0x68fc], R52 ;  /* 0x0068fc3401007387 */ /* 0x0001e80000100800 */
[----:B------:R-:W4:Y:S04]  /*197ff0*/  LDL.LU R37, [R1+0x17f8] ;  /* 0x0017f80001257983 */ /* 0x000f280000300800 */
[----:B-1----:R-:W-:Y:S04]  /*198000*/  STL [R1+0x5e4], R13 ;  /* 0x0005e40d01007387 */ /* 0x002fe80000100800 */
[----:B------:R-:W-:Y:S04]  /*198010*/  STL.64 [R1+0x5e8], R14 ;  /* 0x0005e80e01007387 */ /* 0x000fe80000100a00 */
[----:B------:R-:W4:Y:S01]  /*198020*/  LDL.LU R38, [R1+0x86c] ;  /* 0x00086c0001267983 */ /* 0x000f220000300800 */
[----:B------:R-:W-:Y:S01]  /*198030*/  PRMT R19, R41, 0x4210, R4 ;  /* 0x0000421029137816 */ /* 0x000fe20000000004 */
[----:B------:R-:W-:-:S04]  /*198040*/  NOP ;  /* 0x0000000000007918 */ /* 0x000fc80000000000 */
[----:B------:R-:W-:Y:S01]  /*198050*/  STSM.16.M88.4 [R26], R16 ;  /* 0x000000101a007844 */ /* 0x000fe20000000200 */
[----:B0-----:R-:W-:Y:S01]  /*198060*/  IMAD.MOV.U32 R52, RZ, RZ, R12 ;  /* 0x000000ffff347224 */ /* 0x001fe200078e000c */
[----:B------:R-:W-:Y:S02]  /*198070*/  NOP ;  /* 0x0000000000007918 */ /* 0x000fe40000000000 */
[----:B------:R-:W0:Y:S04]  /*198080*/  LDS.128 R12, [R26] ;  /* 0x000000001a0c7984 */ /* 0x000e280000000c00 */
[----:B------:R-:W4:Y:S01]  /*198090*/  LDL.LU R40, [R1+0x5430] ;  /* 0x0054300001287983 */ /* 0x000f220000300800 */
[----:B------:R-:W-:-:S03]  /*1980a0*/  IMAD.MOV.U32 R2, RZ, RZ, R5 ;  /* 0x000000ffff027224 */ /* 0x000fc600078e0005 */
[----:B------:R-:W4:Y:S01]  /*1980b0*/  LDL.LU R41, [R1+0x542c] ;  /* 0x00542c0001297983 */ /* 0x000f220000300800 */
[----:B---3--:R-:W-:Y:S02]  /*1980c0*/  PRMT R35, R42, 0x5210, R4 ;  /* 0x000052102a237816 */ /* 0x008fe40000000004 */
[----:B------:R-:W-:Y:S01]  /*1980d0*/  LOP3.LUT R5, R44, 0xffff, RZ, 0xc0, !PT ;  /* 0x0000ffff2c057812 */ /* 0x000fe200078ec0ff */
[----:B------:R-:W3:Y:S04]  /*1980e0*/  LDL.LU R42, [R1+0x5360] ;  /* 0x00536000012a7983 */ /* 0x000ee80000300800 */
[----:B------:R-:W3:Y:S01]  /*1980f0*/  LDL.LU R44, [R1+0x535c] ;  /* 0x00535c00012c7983 */ /* 0x000ee20000300800 */
[----:B------:R-:W-:Y:S01]  /*198100*/  LOP3.LUT R4, R45, 0xffff, RZ, 0xc0, !PT ;  /* 0x0000ffff2d047812 */ /* 0x000fe200078ec0ff */
[----:B------:R-:W-:-:S02]  /*198110*/  NOP ;  /* 0x0000000000007918 */ /* 0x000fc40000000000 */
[----:B------:R1:W-:Y:S04]  /*198120*/  STSM.16.M88.4 [R26], R32 ;  /* 0x000000201a007844 */ /* 0x0003e80000000200 */
[----:B0-----:R-:W-:Y:S04]  /*198130*/  STL.64 [R1+0x5d0], R12 ;  /* 0x0005d00c01007387 */ /* 0x001fe80000100a00 */
[----:B------:R-:W-:Y:S04]  /*198140*/  STL.64 [R1+0x5d8], R14 ;  /* 0x0005d80e01007387 */ /* 0x000fe80000100a00 */
[----:B-1----:R-:W3:Y:S04]  /*198150*/  LDL.LU R33, [R1+0x55c0] ;  /* 0x0055c00001217983 */ /* 0x002ee80000300800 */
[----:B------:R-:W3:Y:S01]  /*198160*/  LDL.LU R45, [R1+0x55bc] ;  /* 0x0055bc00012d7983 */ /* 0x000ee20000300800 */
[----:B------:R-:W-:-:S03]  /*198170*/  NOP ;  /* 0x0000000000007918 */ /* 0x000fc60000000000 */
[----:B------:R-:W0:Y:S01]  /*198180*/  LDS.128 R12, [R26] ;  /* 0x000000001a0c7984 */ /* 0x000e220000000c00 */
[----:B--2---:R-:W-:-:S03]  /*198190*/  PRMT R22, R46, 0x4210, R5 ;  /* 0x000042102e167816 */ /* 0x004fc60000000005 */
[----:B------:R-:W2:Y:S01]  /*1981a0*/  LDL.LU R46, [R1+0x55b8] ;  /* 0x0055b800012e7983 */ /* 0x000ea20000300800 */
[----:B----4-:R-:W-:Y:S01]  /*1981b0*/  PRMT R23, R47, 0x4210, R4 ;  /* 0x000042102f177816 */ /* 0x010fe20000000004 */
[----:B------:R-:W-:Y:S02]  /*1981c0*/  NOP ;  /* 0x0000000000007918 */ /* 0x000fe40000000000 */
[----:B------:R-:W4:Y:S04]  /*1981d0*/  LDL.LU R47, [R1+0x55b4] ;  /* 0x0055b400012f7983 */ /* 0x000f280000300800 */
[----:B------:R-:W-:Y:S04]  /*1981e0*/  STSM.16.M88.4 [R26], R20 ;  /* 0x000000141a007844 */ /* 0x000fe80000000200 */
[----:B0-----:R-:W-:Y:S04]  /*1981f0*/  STL [R1+0x5c4], R13 ;  /* 0x0005c40d01007387 */ /* 0x001fe80000100800 */
[----:B------:R-:W-:Y:S04]  /*198200*/  STL.64 [R1+0x5c8], R14 ;  /* 0x0005c80e01007387 */ /* 0x000fe80000100a00 */
[----:B------:R-:W4:Y:S04]  /*198210*/  LDL.LU R34, [R1+0x17fc] ;  /* 0x0017fc0001227983 */ /* 0x000f280000300800 */
[----:B------:R-:W4:Y:S04]  /*198220*/  LDL.LU R35, [R1+0x1808] ;  /* 0x0018080001237983 */ /* 0x000f280000300800 */
[----:B------:R-:W4:Y:S01]  /*198230*/  LDL.LU R36, [R1+0x180c] ;  /* 0x00180c0001247983 */ /* 0x000f220000300800 */
[----:B------:R-:W-:-:S03]  /*198240*/  PRMT R30, R37, 0x5210, R5 ;  /* 0x00005210251e7816 */ /* 0x000fc60000000005 */
[----:B------:R-:W4:Y:S01]  /*198250*/  LDL.LU R37, [R1+0x17b8] ;  /* 0x0017b80001257983 */ /* 0x000f220000300800 */
[----:B------:R-:W-:Y:S01]  /*198260*/  PRMT R31, R38, 0x5210, R4 ;  /* 0x00005210261f7816 */ /* 0x000fe20000000004 */
[----:B------:R-:W-:Y:S02]  /*198270*/  NOP ;  /* 0x0000000000007918 */ /* 0x000fe40000000000 */
[----:B------:R-:W0:Y:S01]  /*198280*/  LDS.128 R4, [R26] ;  /* 0x000000001a047984 */ /* 0x000e220000000c00 */
[----:B------:R-:W-:Y:S01]  /*198290*/  IMAD.MOV.U32 R51, RZ, RZ, R12 ;  /* 0x000000ffff337224 */ /* 0x000fe200078e000c */
[----:B------:R-:W-:Y:S02]  /*1982a0*/  NOP ;  /* 0x0000000000007918 */ /* 0x000fe40000000000 */
[----:B0-----:R0:W-:Y:S04]  /*1982b0*/  STL [R1+0x5a0], R4 ;  /* 0x0005a00401007387 */ /* 0x0011e80000100800 */
[----:B------:R3:W-:Y:S04]  /*1982c0*/  STL.64 [R1+0x5a8], R6 ;  /* 0x0005a80601007387 */ /* 0x0007e80000100a00 */
[----:B------:R-:W4:Y:S01]  /*1982d0*/  LDL.LU R38, [R1+0x543c] ;  /* 0x00543c0001267983 */ /* 0x000f220000300800 */
[----:B------:R-:W-:Y:S01]  /*1982e0*/  IMAD.MOV.U32 R50, RZ, RZ, R5 ;  /* 0x000000ffff327224 */ /* 0x000fe200078e0005 */
[----:B------:R-:W-:-:S02]  /*1982f0*/  LOP3.LUT R5, R41, 0xffff, RZ, 0xc0, !PT ;  /* 0x0000ffff29057812 */ /* 0x000fc400078ec0ff */
[----:B0-----:R-:W-:Y:S02]  /*198300*/  LOP3.LUT R4, R40, 0xffff, RZ, 0xc0, !PT ;  /* 0x0000ffff28047812 */ /* 0x001fe400078ec0ff */
[----:B------:R-:W4:Y:S01]  /*198310*/  LDL.LU R40, [R1+0x5434] ;  /* 0x0054340001287983 */ /* 0x000f220000300800 */
[----:B---3--:R-:W-:-:S03]  /*198320*/  LOP3.LUT R6, R42, 0xffff, RZ, 0xc0, !PT ;  /* 0x0000ffff2a067812 */ /* 0x008fc600078ec0ff */
[----:B------:R-:W3:Y:S01]  /*198330*/  LDL.LU R41, [R1+0x537c] ;  /* 0x00537c0001297983 */ /* 0x000ee20000300800 */
[----:B------:R-:W-:-:S03]  /*198340*/  LOP3.LUT R7, R44, 0xffff, RZ, 0xc0, !PT ;  /* 0x0000ffff2c077812 */ /* 0x000fc600078ec0ff */
[----:B------:R-:W3:Y:S04]  /*198350*/  LDL.LU R42, [R1+0x536c] ;  /* 0x00536c00012a7983 */ /* 0x000ee80000300800 */
[----:B------:R-:W3:Y:S01]  /*198360*/  LDL.LU R44, [R1+0x55d4] ;  /* 0x0055d400012c7983 */ /* 0x000ee20000300800 */
[----:B------:R-:W-:-:S03]  /*198370*/  PRMT R13, R45, 0x4210, R5 ;  /* 0x000042102d0d7816 */ /* 0x000fc60000000005 */
[----:B------:R-:W3:Y:S01]  /*198380*/  LDL.LU R45, [R1+0x55d0] ;  /* 0x0055d000012d7983 */ /* 0x000ee20000300800 */
[----:B--2---:R-:W-:-:S03]  /*198390*/  PRMT R14, R46, 0x4210, R6 ;  /* 0x000042102e0e7816 */ /* 0x004fc60000000006 */
[----:B------:R-:W2:Y:S01]  /*1983a0*/  LDL.LU R46, [R1+0x55cc] ;  /* 0x0055cc00012e7983 */ /* 0x000ea20000300800 */
[----:B----4-:R-:W-:-:S03]  /*1983b0*/  PRMT R15, R47, 0x4210, R7 ;  /* 0x000042102f0f7816 */ /* 0x010fc60000000007 */
[----:B------:R-:W4:Y:S01]  /*1983c0*/  LDL.LU R47, [R1+0x55c4] ;  /* 0x0055c400012f7983 */ /* 0x000f220000300800 */
[----:B------:R-:W-:-:S03]  /*1983d0*/  PRMT R12, R33, 0x4210, R4 ;  /* 0x00004210210c7816 */ /* 0x000fc60000000004 */
[----:B------:R-:W-:Y:S01]  /*1983e0*/  STSM.16.M88.4 [R26], R28 ;  /* 0x0000001c1a007844 */ /* 0x000fe20000000200 */
[----:B------:R-:W-:-:S03]  /*1983f0*/  NOP ;  /* 0x0000000000007918 */ /* 0x000fc60000000000 */
[----:B------:R-:W0:Y:S01]  /*198400*/  LDS.128 R16, [R26] ;  /* 0x000000001a107984 */ /* 0x000e220000000c00 */
[----:B------:R-:W-:-:S03]  /*198410*/  NOP ;  /* 0x0000000000007918 */ /* 0x000fc60000000000 */
[----:B------:R-:W-:Y:S01]  /*198420*/  STSM.16.M88.4 [R26], R12 ;  /* 0x0000000c1a007844 */ /* 0x000fe20000000200 */
[----:B------:R-:W-:-:S03]  /*198430*/  NOP ;  /* 0x0000000000007918 */ /* 0x000fc60000000000 */
[----:B------:R-:W1:Y:S01]  /*198440*/  LDS.128 R12, [R26] ;  /* 0x000000001a0c7984 */ /* 0x000e620000000c00 */
[----:B------:R-:W-:Y:S02]  /*198450*/  PRMT R4, R34, 0x5210, R4 ;  /* 0x0000521022047816 */ /* 0x000fe40000000004 */
[----:B------:R-:W-:Y:S02]  /*198460*/  PRMT R5, R35, 0x5210, R5 ;  /* 0x0000521023057816 */ /* 0x000fe40000000005 */
[----:B------:R-:W-:Y:S01]  /*198470*/  PRMT R6, R36, 0x5210, R6 ;  /* 0x0000521024067816 */ /* 0x000fe20000000006 */
[----:B0-----:R0:W-:Y:S04]  /*198480*/  STL.64 [R1+0x4a0], R16 ;  /* 0x0004a01001007387 */ /* 0x0011e80000100a00 */
[----:B------:R1:W-:Y:S04]  /*198490*/  STL.64 [R1+0x4a8], R18 ;  /* 0x0004a81201007387 */ /* 0x0003e80000100a00 */
[----:B0-----:R-:W4:Y:S04]  /*1984a0*/  LDL.LU R16, [R1+0x1818] ;  /* 0x0018180001107983 */ /* 0x001f280000300800 */
[----:B-1----:R0:W-:Y:S04]  /*1984b0*/  STL.64 [R1+0x3b0], R12 ;  /* 0x0003b00c01007387 */ /* 0x0021e80000100a00 */
[----:B------:R-:W-:Y:S04]  /*1984c0*/  STL.64 [R1+0x3b8], R14 ;  /* 0x0003b80e01007387 */ /* 0x000fe80000100a00 */
[----:B------:R-:W4:Y:S04]  /*1984d0*/  LDL.LU R17, [R1+0x181c] ;  /* 0x00181c0001117983 */ /* 0x000f280000300800 */
[----:B------:R-:W4:Y:S01]  /*1984e0*/  LDL.LU R18, [R1+0x1828] ;  /* 0x0018280001127983 */ /* 0x000f220000300800 */
[----:B------:R-:W-:-:S03]  /*1984f0*/  PRMT R7, R37, 0x5210, R7 ;  /* 0x0000521025077816 */ /* 0x000fc60000000007 */
[----:B------:R-:W4:Y:S04]  /*198500*/  LDL.LU R19, [R1+0x17bc] ;  /* 0x0017bc0001137983 */ /* 0x000f280000300800 */
[----:B------:R-:W4:Y:S01]  /*198510*/  LDL.LU R27, [R1+0x20] ;  /* 0x00002000011b7983 */ /* 0x000f220000300800 */
[----:B------:R-:W-:-:S03]  /*198520*/  NOP ;  /* 0x0000000000007918 */ /* 0x000fc60000000000 */
[----:B------:R-:W-:Y:S01]  /*198530*/  STSM.16.M88.4 [R26], R4 ;  /* 0x000000041a007844 */ /* 0x000fe20000000200 */
[----:B------:R-:W-:-:S03]  /*198540*/  NOP ;  /* 0x0000000000007918 */ /* 0x000fc60000000000 */
[----:B------:R-:W4:Y:S04]  /*198550*/  LDL.LU.64 R20, [R1+0x988] ;  /* 0x0009880001147983 */ /* 0x000f280000300a00 */
[----:B------:R-:W1:Y:S04]  /*198560*/  LDS.128 R4, [R26] ;  /* 0x000000001a047984 */ /* 0x000e680000000c00 */
[----:B------:R-:W4:Y:S01]  /*198570*/  LDL.LU.64 R22, [R1+0x980] ;  /* 0x0009800001167983 */ /* 0x000f220000300a00 */
[----:B0-----:R-:W-:-:S03]  /*198580*/  LOP3.LUT R12, R38, 0xffff, RZ, 0xc0, !PT ;  /* 0x0000ffff260c7812 */ /* 0x001fc600078ec0ff */
[----:B------:R-:W4:Y:S04]  /*198590*/  LDL.LU R38, [R1+0x70] ;  /* 0x0000700001267983 */ /* 0x000f280000300800 */
[----:B------:R-:W4:Y:S04]  /*1985a0*/  LDL.LU.64 R24, [R1+0x958] ;  /* 0x0009580001187983 */ /* 0x000f280000300a00 */
[----:B------:R-:W4:Y:S04]  /*1985b0*/  LDL.LU.64 R28, [R1+0x950] ;  /* 0x00095000011c7983 */ /* 0x000f280000300a00 */
[----:B------:R-:W4:Y:S04]  /*1985c0*/  LDL.LU.64 R30, [R1+0x9d8] ;  /* 0x0009d800011e7983 */ /* 0x000f280000300a00 */
[----:B------:R-:W4:Y:S01]  /*1985d0*/  LDL.LU.64 R32, [R1+0x9d0] ;  /* 0x0009d00001207983 */ /* 0x000f220000300a00 */
[----:B------:R-:W-:-:S02]  /*1985e0*/  LOP3.LUT R13, R40, 0xffff, RZ, 0xc0, !PT ;  /* 0x0000ffff280d7812 */ /* 0x000fc400078ec0ff */
[----:B---3--:R-:W-:Y:S01]  /*1985f0*/  LOP3.LUT R11, R41, 0xffff, RZ, 0xc0, !PT ;  /* 0x0000ffff290b7812 */ /* 0x008fe200078ec0ff */
[----:B-1----:R-:W-:Y:S04]  /*198600*/  STL.64 [R1+0x2b0], R4 ;  /* 0x0002b00401007387 */ /* 0x002fe80000100a00 */
[----:B------:R0:W-:Y:S01]  /*198610*/  STL.64 [R1+0x2b8], R6 ;  /* 0x0002b80601007387 */ /* 0x0001e20000100a00 */
[----:B------:R-:W-:Y:S02]  /*198620*/  LOP3.LUT R10, R42, 0xffff, RZ, 0xc0, !PT ;  /* 0x0000ffff2a0a7812 */ /* 0x000fe400078ec0ff */
[----:B------:R-:W-:Y:S02]  /*198630*/  PRMT R44, R44, 0x4210, R12 ;  /* 0x000042102c2c7816 */ /* 0x000fe4000000000c */
[----:B------:R-:W-:Y:S01]  /*198640*/  PRMT R45, R45, 0x4210, R13 ;  /* 0x000042102d2d7816 */ /* 0x000fe2000000000d */
[----:B0-----:R-:W3:Y:S04]  /*198650*/  LDL.LU.64 R6, [R1+0x69e8] ;  /* 0x0069e80001067983 */ /* 0x001ee80000300a00 */
[----:B------:R-:W3:Y:S04]  /*198660*/  LDL.LU.64 R4, [R1+0x69e0] ;  /* 0x0069e00001047983 */ /* 0x000ee80000300a00 */
[----:B------:R-:W3:Y:S04]  /*198670*/  LDL.LU.64 R34, [R1+0x9a8] ;  /* 0x0009a80001227983 */ /* 0x000ee80000300a00 */
[----:B------:R-:W3:Y:S04]  /*198680*/  LDL.LU.64 R36, [R1+0x9a0] ;  /* 0x0009a00001247983 */ /* 0x000ee80000300a00 */
[----:B------:R-:W3:Y:S01]  /*198690*/  LDL.LU R42, [R1+0x24] ;  /* 0x00002400012a7983 */ /* 0x000ee20000300800 */
[----:B--2---:R-:W-:-:S02]  /*1986a0*/  PRMT R46, R46, 0x4210, R11 ;  /* 0x000042102e2e7816 */ /* 0x004fc4000000000b */
[----:B----4-:R-:W-:Y:S01]  /*1986b0*/  PRMT R47, R47, 0x4210, R10 ;  /* 0x000042102f2f7816 */ /* 0x010fe2000000000a */
[----:B------:R-:W-:-:S04]  /*1986c0*/  NOP ;  /* 0x0000000000007918 */ /* 0x000fc80000000000 */
[----:B------:R0:W-:Y:S04]  /*1986d0*/  STSM.16.M88.4 [R26], R44 ;  /* 0x0000002c1a007844 */ /* 0x0001e80000000200 */
[----:B0-----:R-:W2:Y:S04]  /*1986e0*/  LDL.LU.64 R46, [R1+0x69d8] ;  /* 0x0069d800012e7983 */ /* 0x001ea80000300a00 */
[----:B------:R-:W4:Y:S04]  /*1986f0*/  LDL.LU.64 R44, [R1+0x69d0] ;  /* 0x0069d000012c7983 */ /* 0x000f280000300a00 */
[----:B------:R-:W2:Y:S01]  /*198700*/  LDL.LU.64 R40, [R1+0xa38] ;  /* 0x000a380001287983 */ /* 0x000ea20000300a00 */
[----:B------:R-:W-:-:S02]  /*198710*/  LOP3.LUT P0, RZ, R54, 0x2000, RZ, 0xc0, !PT ;  /* 0x0000200036ff7812 */ /* 0x000fc4000780c0ff */
[----:B------:R-:W-:-:S11]  /*198720*/  LOP3.LUT R39, R39, 0xfffff7ff, RZ, 0xc0, !PT ;  /* 0xfffff7ff27277812 */ /* 0x000fd600078ec0ff */
[----:B------:R-:W-:Y:S02]  /*198730*/  @P0 LOP3.LUT R39, R39, 0x800, RZ, 0xfc, !PT ;  /* 0x0000080027270812 */ /* 0x000fe400078efcff */
[----:B------:R-:W-:Y:S02]  /*198740*/  LOP3.LUT P0, RZ, R54, 0x40, RZ, 0xc0, !PT ;  /* 0x0000004036ff7812 */ /* 0x000fe4000780c0ff */
[----:B------:R-:W-:-:S11]  /*198750*/  LOP3.LUT R39, R39, 0xffffefff, RZ, 0xc0, !PT ;  /* 0xffffefff27277812 */ /* 0x000fd600078ec0ff */
[----:B------:R-:W-:Y:S02]  /*198760*/  @P0 LOP3.LUT R39, R39, 0x1000, RZ, 0xfc, !PT ;  /* 0x0000100027270812 */ /* 0x000fe400078efcff */
[----:B------:R-:W-:Y:S02]  /*198770*/  LOP3.LUT P0, RZ, R54, 0x20, RZ, 0xc0, !PT ;  /* 0x0000002036ff7812 */ /* 0x000fe4000780c0ff */
[----:B------:R-:W-:Y:S02]  /*198780*/  PRMT R12, R16, 0x5210, R12 ;  /* 0x00005210100c7816 */ /* 0x000fe4000000000c */
[----:B------:R-:W-:Y:S02]  /*198790*/  PRMT R13, R17, 0x5210, R13 ;  /* 0x00005210110d7816 */ /* 0x000fe4000000000d */
[----:B------:R-:W-:Y:S02]  /*1987a0*/  PRMT R14, R18, 0x5210, R11 ;  /* 0x00005210120e7816 */ /* 0x000fe4000000000b */
[----:B------:R-:W-:Y:S01]  /*1987b0*/  PRMT R15, R19, 0x5210, R10 ;  /* 0x00005210130f7816 */ /* 0x000fe2000000000a */
[----:B------:R-:W-:Y:S01]  /*1987c0*/  NOP ;  /* 0x0000000000007918 */ /* 0x000fe20000000000 */
[----:B------:R-:W-:Y:S01]  /*1987d0*/  PRMT R10, R27, 0x7770, RZ ;  /* 0x000077701b0a7816 */ /* 0x000fe200000000ff */
[----:B------:R-:W0:Y:S01]  /*1987e0*/  LDS.128 R16, [R26] ;  /* 0x000000001a107984 */ /* 0x000e220000000c00 */
[----:B------:R-:W-:-:S03]  /*1987f0*/  NOP ;  /* 0x0000000000007918 */ /* 0x000fc60000000000 */
[----:B------:R-:W-:Y:S01]  /*198800*/  STSM.16.M88.4 [R26], R12 ;  /* 0x0000000c1a007844 */ /* 0x000fe20000000200 */
[----:B------:R-:W-:-:S03]  /*198810*/  NOP ;  /* 0x0000000000007918 */ /* 0x000fc60000000000 */
[----:B------:R1:W-:Y:S01]  /*198820*/  @P0 STG.E.U8 desc[UR4][R20.64], R10 ;  /* 0x0000000a14000986 */ /* 0x0003e2000c101104 */
[----:B------:R-:W-:Y:S02]  /*198830*/  LOP3.LUT P0, RZ, R39, 0x1000, RZ, 0xc0, !PT ;  /* 0x0000100027ff7812 */ /* 0x000fe4000780c0ff */
[C---:B------:R-:W-:Y:S02]  /*198840*/  LOP3.LUT P5, RZ, R54.reuse, 0x80, RZ, 0xc0, !PT ;  /* 0x0000008036ff7812 */ /* 0x040fe400078ac0ff */
[----:B------:R-:W-:Y:S02]  /*198850*/  LOP3.LUT P6, RZ, R54, 0x100, RZ, 0xc0, !PT ;  /* 0x0000010036ff7812 */ /* 0x000fe400078cc0ff */
[----:B-1----:R-:W-:-:S07]  /*198860*/  PRMT R10, R27, 0x7771, RZ ;  /* 0x000077711b0a7816 */ /* 0x002fce00000000ff */
[----:B------:R1:W-:Y:S01]  /*198870*/  @P0 STG.E.U8 desc[UR4][R22.64], R10 ;  /* 0x0000000a16000986 */ /* 0x0003e2000c101104 */
[C---:B------:R-:W-:Y:S02]  /*198880*/  LOP3.LUT P4, RZ, R54.reuse, 0x200, RZ, 0xc0, !PT ;  /* 0x0000020036ff7812 */ /* 0x040fe4000788c0ff */
[----:B------:R-:W-:Y:S02]  /*198890*/  LOP3.LUT P3, RZ, R54, 0x400, RZ, 0xc0, !PT ;  /* 0x0000040036ff7812 */ /* 0x000fe4000786c0ff */
[----:B-1----:R-:W-:-:S05]  /*1988a0*/  PRMT R10, R27, 0x7772, RZ ;  /* 0x000077721b0a7816 */ /* 0x002fca00000000ff */
[----:B------:R1:W-:Y:S01]  /*1988b0*/  @P5 STG.E.U8 desc[UR4][R24.64], R10 ;  /* 0x0000000a18005986 */ /* 0x0003e2000c101104 */
        /* <DEDUP_REMOVED lines=8> */
[----:B------:R1:W-:Y:S02]  /*198940*/  @P3 STG.E.U8 desc[UR4][R32.64], R10 ;  /* 0x0000000a20003986 */ /* 0x0003e4000c101104 */
[----:B-1----:R-:W-:-:S05]  /*198950*/  PRMT R10, R38, 0x7772, RZ ;  /* 0x00007772260a7816 */ /* 0x002fca00000000ff */
[----:B---3--:R1:W-:Y:S04]  /*198960*/  @P2 STG.E.U8 desc[UR4][R34.64], R10 ;  /* 0x0000000a22002986 */ /* 0x0083e8000c101104 */
[----:B0-----:R-:W-:Y:S01]  /*198970*/  STL.64 [R1+0x820], R16 ;  /* 0x0008201001007387 */ /* 0x001fe20000100a00 */
[----:B-1----:R-:W-:-:S05]  /*198980*/  PRMT R10, R38, 0x7773, RZ ;  /* 0x00007773260a7816 */ /* 0x002fca00000000ff */
[----:B------:R0:W-:Y:S04]  /*198990*/  @P1 STG.E.U8 desc[UR4][R36.64], R10 ;  /* 0x0000000a24001986 */ /* 0x0001e8000c101104 */
[----:B------:R-:W-:Y:S01]  /*1989a0*/  STL.64 [R1+0x828], R18 ;  /* 0x0008281201007387 */ /* 0x000fe20000100a00 */
[----:B0-----:R-:W-:-:S05]  /*1989b0*/  PRMT R10, R42, 0x7770, RZ ;  /* 0x000077702a0a7816 */ /* 0x001fca00000000ff */
[----:B--2---:R0:W-:Y:S04]  /*1989c0*/  @P0 STG.E.U8 desc[UR4][R40.64], R10 ;  /* 0x0000000a28000986 */ /* 0x0041e8000c101104 */
[----:B0-----:R-:W2:Y:S04]  /*1989d0*/  LDL.LU.64 R40, [R1+0xa30] ;  /* 0x000a300001287983 */ /* 0x001ea80000300a00 */
[----:B------:R-:W3:Y:S04]  /*1989e0*/  LDL.LU.64 R26, [R1+0xa08] ;  /* 0x000a0800011a7983 */ /* 0x000ee80000300a00 */
[----:B------:R-:W4:Y:S04]  /*1989f0*/  LDL.LU.64 R28, [R1+0xa00] ;  /* 0x000a0000011c7983 */ /* 0x000f280000300a00 */
[----:B------:R-:W4:Y:S04]  /*198a00*/  LDL.LU.64 R30, [R1+0xab8] ;  /* 0x000ab800011e7983 */ /* 0x000f280000300a00 */
[----:B------:R-:W4:Y:S04]  /*198a10*/  LDL.LU.64 R32, [R1+0xab0] ;  /* 0x000ab00001207983 */ /* 0x000f280000300a00 */
[----:B------:R-:W4:Y:S04]  /*198a20*/  LDL.LU.64 R34, [R1+0xa68] ;  /* 0x000a680001227983 */ /* 0x000f280000300a00 */
[----:B------:R-:W4:Y:S01]  /*198a30*/  LDL.LU R37, [R1+0x74] ;  /* 0x0000740001257983 */ /* 0x000f220000300800 */
[----:B------:R-:W-:-:S02]  /*198a40*/  LOP3.LUT P3, RZ, R54, 0x4000, RZ, 0xc0, !PT ;  /* 0x0000400036ff7812 */ /* 0x000fc4000786c0ff */
[----:B------:R-:W-:Y:S02]  /*198a50*/  PRMT R10, R42, 0x7771, RZ ;  /* 0x000077712a0a7816 */ /* 0x000fe400000000ff */
[----:B------:R-:W-:Y:S02]  /*198a60*/  LOP3.LUT P5, RZ, R54, 0x4000000, RZ, 0xc0, !PT ;  /* 0x0400000036ff7812 */ /* 0x000fe400078ac0ff */
[----:B------:R-:W-:-:S11]  /*198a70*/  LOP3.LUT R39, R39, 0xfffffff7, RZ, 0xc0, !PT ;  /* 0xfffffff727277812 */ /* 0x000fd600078ec0ff */
[----:B------:R-:W-:Y:S02]  /*198a80*/  @P5 LOP3.LUT R39, R39, 0x8, RZ, 0xfc, !PT ;  /* 0x0000000827275812 */ /* 0x000fe400078efcff */
        /* <DEDUP_REMOVED lines=12> */
[----:B------:R-:W-:Y:S01]  /*198b50*/  LOP3.LUT P5, RZ, R54, 0x200000, RZ, 0xc0, !PT ;  /* 0x0020000036ff7812 */ /* 0x000fe200078ac0ff */
[----:B--2---:R0:W-:Y:S04]  /*198b60*/  @P3 STG.E.U8 desc[UR4][R40.64], R10 ;  /* 0x0000000a28003986 */ /* 0x0041e8000c101104 */
[----:B0-----:R-:W2:Y:S04]  /*198b70*/  LDL.LU.64 R40, [R1+0xa60] ;  /* 0x000a600001287983 */ /* 0x001ea80000300a00 */
[----:B------:R-:W2:Y:S04]  /*198b80*/  LDL.LU R21, [R1+0x28] ;  /* 0x0000280001157983 */ /* 0x000ea80000300800 */
[----:B------:R-:W2:Y:S04]  /*198b90*/  LDL.LU.64 R14, [R1+0x1cc8] ;  /* 0x001cc800010e7983 */ /* 0x000ea80000300a00 */
[----:B------:R-:W2:Y:S01]  /*198ba0*/  LDL.LU.64 R16, [R1+0x1cc0] ;  /* 0x001cc00001107983 */ /* 0x000ea20000300a00 */
[----:B------:R-:W-:-:S03]  /*198bb0*/  LOP3.LUT R39, R39, 0xfffffeff, RZ, 0xc0, !PT ;  /* 0xfffffeff27277812 */ /* 0x000fc600078ec0ff */
[----:B------:R-:W2:Y:S01]  /*198bc0*/  LDL.LU.64 R18, [R1+0x1cb8] ;  /* 0x001cb80001127983 */ /* 0x000ea20000300a00 */
[----:B------:R-:W-:-:S03]  /*198bd0*/  LOP3.LUT P2, RZ, R54, 0x8000, RZ, 0xc0, !PT ;  /* 0x0000800036ff7812 */ /* 0x000fc6000784c0ff */
[----:B------:R-:W2:Y:S01]  /*198be0*/  LDL.LU R38, [R1+0x78] ;  /* 0x0000780001267983 */ /* 0x000ea20000300800 */
[----:B------:R-:W-:Y:S02]  /*198bf0*/  @P5 LOP3.LUT R39, R39, 0x100, RZ, 0xfc, !PT ;  /* 0x0000010027275812 */ /* 0x000fe400078efcff */
[C---:B------:R-:W-:Y:S01]  /*198c00*/  LOP3.LUT P5, RZ, R54.reuse, 0x100000, RZ, 0xc0, !PT ;  /* 0x0010000036ff7812 */ /* 0x040fe200078ac0ff */
[----:B------:R-:W2:Y:S01]  /*198c10*/  LDL.LU.64 R22, [R1+0x1cb0] ;  /* 0x001cb00001167983 */ /* 0x000ea20000300a00 */
[----:B------:R-:W-:Y:S02]  /*198c20*/  LOP3.LUT P1, RZ, R54, 0x10000, RZ, 0xc0, !PT ;  /* 0x0001000036ff7812 */ /* 0x000fe4000782c0ff */
[----:B------:R-:W-:Y:S02]  /*198c30*/  LOP3.LUT R39, R39, 0xfffffdff, RZ, 0xc0, !PT ;  /* 0xfffffdff27277812 */ /* 0x000fe400078ec0ff */
[----:B------:R-:W-:Y:S02]  /*198c40*/  PRMT R10, R42, 0x7772, RZ ;  /* 0x000077722a0a7816 */ /* 0x000fe400000000ff */
[----:B------:R-:W-:Y:S01]  /*198c50*/  LOP3.LUT P0, RZ, R54, 0x20000, RZ, 0xc0, !PT ;  /* 0x0002000036ff7812 */ /* 0x000fe2000780c0ff */
[----:B------:R-:W2:Y:S04]  /*198c60*/  LDL.LU.64 R24, [R1+0x1ce8] ;  /* 0x001ce80001187983 */ /* 0x000ea80000300a00 */
[----:B------:R-:W-:-:S02]  /*198c70*/  @P5 LOP3.LUT R39, R39, 0x200, RZ, 0xfc, !PT ;  /* 0x0000020027275812 */ /* 0x000fc400078efcff */
[----:B------:R-:W-:Y:S01]  /*198c80*/  LOP3.LUT P5, RZ, R54, 0x80000, RZ, 0xc0, !PT ;  /* 0x0008000036ff7812 */ /* 0x000fe200078ac0ff */
[----:B---3--:R0:W-:Y:S01]  /*198c90*/  @P2 STG.E.U8 desc[UR4][R26.64], R10 ;  /* 0x0000000a1a002986 */ /* 0x0081e2000c101104 */
[----:B------:R-:W-:Y:S02]  /*198ca0*/  LOP3.LUT R39, R39, 0xfffffbff, RZ, 0xc0, !PT ;  /* 0xfffffbff27277812 */ /* 0x000fe400078ec0ff */
[----:B0-----:R-:W-:-:S09]  /*198cb0*/  PRMT R10, R42, 0x7773, RZ ;  /* 0x000077732a0a7816 */ /* 0x001fd200000000ff */
[----:B------:R-:W-:Y:S02]  /*198cc0*/  @P5 LOP3.LUT R39, R39, 0x400, RZ, 0xfc, !PT ;  /* 0x0000040027275812 */ /* 0x000fe400078efcff */
[----:B------:R-:W-:Y:S01]  /*198cd0*/  LOP3.LUT P5, RZ, R54, 0x40000, RZ, 0xc0, !PT ;  /* 0x0004000036ff7812 */ /* 0x000fe200078ac0ff */
[----:B------:R-:W3:Y:S04]  /*198ce0*/  LDL.LU.64 R26, [R1+0x1ce0] ;  /* 0x001ce000011a7983 */ /* 0x000ee80000300a00 */
[----:B----4-:R0:W-:Y:S02]  /*198cf0*/  @P1 STG.E.U8 desc[UR4][R28.64], R10 ;  /* 0x0000000a1c001986 */ /* 0x0101e4000c101104 */
[C---:B0-----:R-:W-:Y:S02]  /*198d00*/  PRMT R10, R37.reuse, 0x7770, RZ ;  /* 0x00007770250a7816 */ /* 0x041fe400000000ff */
[----:B------:R-:W4:Y:S04]  /*198d10*/  LDL.LU.64 R28, [R1+0x1cd8] ;  /* 0x001cd800011c7983 */ /* 0x000f280000300a00 */
[----:B------:R-:W4:Y:S04]  /*198d20*/  LDL.LU R42, [R1+0x2c] ;  /* 0x00002c00012a7983 */ /* 0x000f280000300800 */
[----:B------:R0:W-:Y:S02]  /*198d30*/  @P0 STG.E.U8 desc[UR4][R30.64], R10 ;  /* 0x0000000a1e000986 */ /* 0x0001e4000c101104 */
[----:B0-----:R-:W-:-:S02]  /*198d40*/  PRMT R10, R37, 0x7771, RZ ;  /* 0x00007771250a7816 */ /* 0x001fc400000000ff */
[----:B------:R-:W4:Y:S04]  /*198d50*/  LDL.LU.64 R30, [R1+0x1cd0] ;  /* 0x001cd000011e7983 */ /* 0x000f280000300a00 */
[----:B------:R0:W-:Y:S01]  /*198d60*/  @P5 STG.E.U8 desc[UR4][R32.64], R10 ;  /* 0x0000000a20005986 */ /* 0x0001e2000c101104 */
[----:B------:R-:W-:Y:S02]  /*198d70*/  LOP3.LUT P5, RZ, R39, 0x400, RZ, 0xc0, !PT ;  /* 0x0000040027ff7812 */ /* 0x000fe400078ac0ff */
[----:B0-----:R-:W-:Y:S01]  /*198d80*/  PRMT R10, R37, 0x7772, RZ ;  /* 0x00007772250a7816 */ /* 0x001fe200000000ff */
[----:B------:R-:W4:Y:S10]  /*198d90*/  LDL.LU.64 R32, [R1+0x1d08] ;  /* 0x001d080001207983 */ /* 0x000f340000300a00 */
[----:B------:R0:W-:Y:S01]  /*198da0*/  @P5 STG.E.U8 desc[UR4][R34.64], R10 ;  /* 0x0000000a22005986 */ /* 0x0001e2000c101104 */
[----:B------:R-:W-:-:S03]  /*198db0*/  LOP3.LUT P5, RZ, R39, 0x200, RZ, 0xc0, !PT ;  /* 0x0000020027ff7812 */ /* 0x000fc600078ac0ff */
[----:B0-----:R-:W4:Y:S01]  /*198dc0*/  LDL.LU.64 R34, [R1+0x1d00] ;  /* 0x001d000001227983 */ /* 0x001f220000300a00 */
[----:B------:R-:W-:-:S03]  /*198dd0*/  PRMT R10, R37, 0x7773, RZ ;  /* 0x00007773250a7816 */ /* 0x000fc600000000ff */
[----:B------:R-:W4:Y:S06]  /*198de0*/  LDL.LU.64 R36, [R1+0x1cf8] ;  /* 0x001cf80001247983 */ /* 0x000f2c0000300a00 */
[----:B--2---:R0:W-:Y:S04]  /*198df0*/  @P5 STG.E.U8 desc[UR4][R40.64], R10 ;  /* 0x0000000a28005986 */ /* 0x0041e8000c101104 */
[----:B0-----:R-:W2:Y:S01]  /*198e00*/  LDL.LU.64 R40, [R1+0x1cf0] ;  /* 0x001cf00001287983 */ /* 0x001ea20000300a00 */
[----:B------:R-:W-:-:S02]  /*198e10*/  LOP3.LUT P5, RZ, R39, 0x100, RZ, 0xc0, !PT ;  /* 0x0000010027ff7812 */ /* 0x000fc400078ac0ff */
[----:B------:R-:W-:-:S11]  /*198e20*/  PRMT R10, R21, 0x7770, RZ ;  /* 0x00007770150a7816 */ /* 0x000fd600000000ff */
[----:B------:R0:W-:Y:S01]  /*198e30*/  @P5 STG.E.U8 desc[UR4][R14.64], R10 ;  /* 0x0000000a0e005986 */ /* 0x0001e2000c101104 */
[----:B------:R-:W-:Y:S02]  /*198e40*/  LOP3.LUT P5, RZ, R39, 0x80, RZ, 0xc0, !PT ;  /* 0x0000008027ff7812 */ /* 0x000fe400078ac0ff */
[----:B0-----:R-:W-:-:S11]  /*198e50*/  PRMT R10, R21, 0x7771, RZ ;  /* 0x00007771150a7816 */ /* 0x001fd600000000ff */
        /* <DEDUP_REMOVED lines=11> */
[C---:B------:R-:W-:Y:S02]  /*198f10*/  LOP3.LUT P6, RZ, R54.reuse, 0x8000000, RZ, 0xc0, !PT ;  /* 0x0800000036ff7812 */ /* 0x040fe400078cc0ff */
[C---:B------:R-:W-:Y:S02]  /*198f20*/  LOP3.LUT P4, RZ, R54.reuse, 0x10000000, RZ, 0xc0, !PT ;  /* 0x1000000036ff7812 */ /* 0x040fe4000788c0ff */
[----:B------:R-:W-:Y:S02]  /*198f30*/  LOP3.LUT P3, RZ, R54, 0x20000000, RZ, 0xc0, !PT ;  /* 0x2000000036ff7812 */ /* 0x000fe4000786c0ff */
[C---:B------:R-:W-:Y:S02]  /*198f40*/  PRMT R11, R38.reuse, 0x7773, RZ ;  /* 0x00007773260b7816 */ /* 0x040fe400000000ff */
[----:B0-----:R-:W-:-:S05]  /*198f50*/  PRMT R10, R38, 0x7771, RZ ;  /* 0x00007771260a7816 */ /* 0x001fca00000000ff */
[----:B---3--:R0:W-:Y:S01]  /*198f60*/  @P5 STG.E.U8 desc[UR4][R26.64], R10 ;  /* 0x0000000a1a005986 */ /* 0x0081e2000c101104 */
[----:B------:R-:W-:Y:S02]  /*198f70*/  LOP3.LUT P2, RZ, R54, 0x40000000, RZ, 0xc0, !PT ;  /* 0x4000000036ff7812 */ /* 0x000fe4000784c0ff */
[----:B0-----:R-:W-:-:S05]  /*198f80*/  PRMT R10, R38, 0x7772, RZ ;  /* 0x00007772260a7816 */ /* 0x001fca00000000ff */
[----:B----4-:R0:W-:Y:S04]  /*198f90*/  @P6 STG.E.U8 desc[UR4][R28.64], R10 ;  /* 0x0000000a1c006986 */ /* 0x0101e8000c101104 */
[----:B------:R1:W-:Y:S01]  /*198fa0*/  @P4 STG.E.U8 desc[UR4][R30.64], R11 ;  /* 0x0000000b1e004986 */ /* 0x0003e2000c101104 */
[----:B------:R-:W-:Y:S02]  /*198fb0*/  LOP3.LUT P1, RZ, R54, 0x80000000, RZ, 0xc0, !PT ;  /* 0x8000000036ff7812 */ /* 0x000fe4000782c0ff */
[----:B------:R-:W-:Y:S01]  /*198fc0*/  LOP3.LUT P0, RZ, R49, 0x1, RZ, 0xc0, !PT ;  /* 0x0000000131ff7812 */ /* 0x000fe2000780c0ff */
[----:B0-----:R-:W3:Y:S01]  /*198fd0*/  LDL.LU R10, [R1+0x8] ;  /* 0x00000800010a7983 */ /* 0x001ee20000300800 */
[----:B-1----:R-:W-:-:S05]  /*198fe0*/  PRMT R11, R42, 0x7770, RZ ;  /* 0x000077702a0b7816 */ /* 0x002fca00000000ff */
[----:B------:R0:W-:Y:S02]  /*198ff0*/  @P3 STG.E.U8 desc[UR4][R32.64], R11 ;  /* 0x0000000b20003986 */ /* 0x0001e4000c101104 */
[----:B0-----:R-:W-:-:S05]  /*199000*/  PRMT R11, R42, 0x7771, RZ ;  /* 0x000077712a0b7816 */ /* 0x001fca00000000ff */
[----:B------:R0:W-:Y:S02]  /*199010*/  @P2 STG.E.U8 desc[UR4][R34.64], R11 ;  /* 0x0000000b22002986 */ /* 0x0001e4000c101104 */
[----:B0-----:R-:W-:-:S05]  /*199020*/  PRMT R11, R42, 0x7772, RZ ;  /* 0x000077722a0b7816 */ /* 0x001fca00000000ff */
[----:B------:R0:W-:Y:S02]  /*199030*/  @P1 STG.E.U8 desc[UR4][R36.64], R11 ;  /* 0x0000000b24001986 */ /* 0x0001e4000c101104 */
[----:B0-----:R-:W-:Y:S02]  /*199040*/  PRMT R11, R42, 0x7773, RZ ;  /* 0x000077732a0b7816 */ /* 0x001fe400000000ff */
[----:B------:R-:W4:Y:S04]  /*199050*/  LDL.LU.64 R36, [R1+0x1d28] ;  /* 0x001d280001247983 */ /* 0x000f280000300a00 */
[----:B--2---:R0:W-:Y:S02]  /*199060*/  @P0 STG.E.U8 desc[UR4][R40.64], R11 ;  /* 0x0000000b28000986 */ /* 0x0041e4000c101104 */
[----:B0-----:R-:W-:-:S02]  /*199070*/  IMAD.MOV.U32 R41, RZ, RZ, R43 ;  /* 0x000000ffff297224 */ /* 0x001fc400078e002b */
[----:B------:R-:W2:Y:S04]  /*199080*/  LDL.LU.64 R42, [R1+0x1d20] ;  /* 0x001d2000012a7983 */ /* 0x000ea80000300a00 */
[----:B------:R-:W2:Y:S04]  /*199090*/  LDL.LU.64 R28, [R1+0x1d18] ;  /* 0x001d1800011c7983 */ /* 0x000ea80000300a00 */
[----:B------:R-:W4:Y:S04]  /*1990a0*/  LDL.LU R40, [R1+0x7c] ;  /* 0x00007c0001287983 */ /* 0x000f280000300800 */
[----:B------:R-:W2:Y:S04]  /*1990b0*/  LDL.LU.64 R30, [R1+0x1d10] ;  /* 0x001d1000011e7983 */ /* 0x000ea80000300a00 */
[----:B------:R-:W2:Y:S04]  /*1990c0*/  LDL.LU.64 R32, [R1+0x1d48] ;  /* 0x001d480001207983 */ /* 0x000ea80000300a00 */
[----:B------:R-:W2:Y:S04]  /*1990d0*/  LDL.LU.64 R34, [R1+0x1d40] ;  /* 0x001d400001227983 */ /* 0x000ea80000300a00 */
[----:B------:R-:W2:Y:S01]  /*1990e0*/  LDL.LU R13, [R1+0x60] ;  /* 0x00006000010d7983 */ /* 0x000ea20000300800 */
[----:B------:R-:W-:-:S02]  /*1990f0*/  LOP3.LUT P3, RZ, R49, 0x2, RZ, 0xc0, !PT ;  /* 0x0000000231ff7812 */ /* 0x000fc4000786c0ff */
[C---:B------:R-:W-:Y:S02]  /*199100*/  LOP3.LUT P2, RZ, R49.reuse, 0x4, RZ, 0xc0, !PT ;  /* 0x0000000431ff7812 */ /* 0x040fe4000784c0ff */
[----:B------:R-:W-:Y:S02]  /*199110*/  LOP3.LUT P5, RZ, R49, 0x2000, RZ, 0xc0, !PT ;  /* 0x0000200031ff7812 */ /* 0x000fe400078ac0ff */
[----:B------:R-:W-:Y:S02]  /*199120*/  LOP3.LUT R39, R39, 0xfffffffe, RZ, 0xc0, !PT ;  /* 0xfffffffe27277812 */ /* 0x000fe400078ec0ff */
[C---:B------:R-:W-:Y:S02]  /*199130*/  LOP3.LUT P1, RZ, R49.reuse, 0x8, RZ, 0xc0, !PT ;  /* 0x0000000831ff7812 */ /* 0x040fe4000782c0ff */
[----:B------:R-:W-:Y:S02]  /*199140*/  LOP3.LUT P0, RZ, R49, 0x10, RZ, 0xc0, !PT ;  /* 0x0000001031ff7812 */ /* 0x000fe4000780c0ff */
[----:B---3--:R-:W-:-:S05]  /*199150*/  LOP3.LUT R10, R10, 0xf7ffffff, RZ, 0xc0, !PT ;  /* 0xf7ffffff0a0a7812 */ /* 0x008fca00078ec0ff */
[----:B------:R-:W-:Y:S02]  /*199160*/  @P5 LOP3.LUT R10, R10, 0x8000000, RZ, 0xfc, !PT ;  /* 0x080000000a0a5812 */ /* 0x000fe400078efcff */
[----:B------:R-:W-:Y:S02]  /*199170*/  LOP3.LUT P5, RZ, R49, 0x1000, RZ, 0xc0, !PT ;  /* 0x0000100031ff7812 */ /* 0x000fe400078ac0ff */
[----:B----4-:R-:W-:-:S05]  /*199180*/  PRMT R11, R40, 0x7770, RZ ;  /* 0x00007770280b7816 */ /* 0x010fca00000000ff */
[----:B------:R0:W-:Y:S02]  /*199190*/  @P3 STG.E.U8 desc[UR4][R36.64], R11 ;  /* 0x0000000b24003986 */ /* 0x0001e4000c101104 */
[----:B0-----:R-:W-:-:S05]  /*1991a0*/  PRMT R11, R40, 0x7771, RZ ;  /* 0x00007771280b7816 */ /* 0x001fca00000000ff */
[----:B--2---:R0:W-:Y:S04]  /*1991b0*/  @P2 STG.E.U8 desc[UR4][R42.64], R11 ;  /* 0x0000000b2a002986 */ /* 0x0041e8000c101104 */
[----:B0-----:R-:W2:Y:S01]  /*1991c0*/  LDL.LU.64 R42, [R1+0x1d38] ;  /* 0x001d3800012a7983 */ /* 0x001ea20000300a00 */
[----:B------:R-:W-:-:S03]  /*1991d0*/  LOP3.LUT R10, R10, 0xefffffff, RZ, 0xc0, !PT ;  /* 0xefffffff0a0a7812 */ /* 0x000fc600078ec0ff */
[----:B------:R-:W3:Y:S04]  /*1991e0*/  LDL.LU.64 R14, [R1+0x1d30] ;  /* 0x001d3000010e7983 */ /* 0x000ee80000300a00 */
[----:B------:R-:W4:Y:S04]  /*1991f0*/  LDL.LU R36, [R1+0x50] ;  /* 0x0000500001247983 */ /* 0x000f280000300800 */
[----:B------:R-:W4:Y:S01]  /*199200*/  LDL.LU.64 R16, [R1+0x1d68] ;  /* 0x001d680001107983 */ /* 0x000f220000300a00 */
[----:B------:R-:W-:Y:S02]  /*199210*/  @P5 LOP3.LUT R10, R10, 0x10000000, RZ, 0xfc, !PT ;  /* 0x100000000a0a5812 */ /* 0x000fe400078efcff */
[----:B------:R-:W-:Y:S01]  /*199220*/  LOP3.LUT P5, RZ, R49, 0x800, RZ, 0xc0, !PT ;  /* 0x0000080031ff7812 */ /* 0x000fe200078ac0ff */
[----:B------:R-:W4:Y:S04]  /*199230*/  LDL.LU.64 R18, [R1+0x1d60] ;  /* 0x001d600001127983 */ /* 0x000f280000300a00 */
[----:B------:R-:W4:Y:S01]  /*199240*/  LDL.LU.64 R20, [R1+0x1d58] ;  /* 0x001d580001147983 */ /* 0x000f220000300a00 */
[----:B------:R-:W-:-:S03]  /*199250*/  LOP3.LUT R10, R10, 0xdfffffff, RZ, 0xc0, !PT ;  /* 0xdfffffff0a0a7812 */ /* 0x000fc600078ec0ff */
[----:B------:R-:W4:Y:S04]  /*199260*/  LDL.LU.64 R22, [R1+0x1d50] ;  /* 0x001d500001167983 */ /* 0x000f280000300a00 */
[----:B------:R-:W-:Y:S02]  /*199270*/  @P5 LOP3.LUT R10, R10, 0x20000000, RZ, 0xfc, !PT ;  /* 0x200000000a0a5812 */ /* 0x000fe400078efcff */
[----:B------:R-:W-:Y:S02]  /*199280*/  LOP3.LUT P5, RZ, R49, 0x400, RZ, 0xc0, !PT ;  /* 0x0000040031ff7812 */ /* 0x000fe400078ac0ff */
[----:B------:R-:W-:-:S11]  /*199290*/  LOP3.LUT R10, R10, 0xbfffffff, RZ, 0xc0, !PT ;  /* 0xbfffffff0a0a7812 */ /* 0x000fd600078ec0ff */
[----:B------:R-:W-:Y:S02]  /*1992a0*/  @P5 LOP3.LUT R10, R10, 0x40000000, RZ, 0xfc, !PT ;  /* 0x400000000a0a5812 */ /* 0x000fe400078efcff */
[----:B------:R-:W-:Y:S02]  /*1992b0*/  LOP3.LUT P5, RZ, R49, 0x200, RZ, 0xc0, !PT ;  /* 0x0000020031ff7812 */ /* 0x000fe400078ac0ff */
[----:B------:R-:W-:-:S11]  /*1992c0*/  LOP3.LUT R10, R10, 0x7fffffff, RZ, 0xc0, !PT ;  /* 0x7fffffff0a0a7812 */ /* 0x000fd600078ec0ff */
[----:B------:R-:W-:Y:S02]  /*1992d0*/  @P5 LOP3.LUT R10, R10, 0x80000000, RZ, 0xfc, !PT ;  /* 0x800000000a0a5812 */ /* 0x000fe400078efcff */
[----:B------:R-:W-:-:S13]  /*1992e0*/  LOP3.LUT P5, RZ, R49, 0x100, RZ, 0xc0, !PT ;  /* 0x0000010031ff7812 */ /* 0x000fda00078ac0ff */
[----:B------:R-:W-:Y:S02]  /*1992f0*/  @P5 LOP3.LUT R39, R39, 0x1, RZ, 0xfc, !PT ;  /* 0x0000000127275812 */ /* 0x000fe400078efcff */
[----:B------:R-:W-:Y:S02]  /*199300*/  LOP3.LUT P5, RZ, R49, 0x80, RZ, 0xc0, !PT ;  /* 0x0000008031ff7812 */ /* 0x000fe400078ac0ff */
[----:B------:R-:W-:-:S11]  /*199310*/  LOP3.LUT R39, R39, 0xfffffffd, RZ, 0xc0, !PT ;  /* 0xfffffffd27277812 */ /* 0x000fd600078ec0ff */
[----:B------:R-:W-:Y:S02]  /*199320*/  @P5 LOP3.LUT R39, R39, 0x2, RZ, 0xfc, !PT ;  /* 0x0000000227275812 */ /* 0x000fe400078efcff */
[----:B------:R-:W-:Y:S02]  /*199330*/  LOP3.LUT P5, RZ, R49, 0x40, RZ, 0xc0, !PT ;  /* 0x0000004031ff7812 */ /* 0x000fe400078ac0ff */
[----:B------:R-:W-:Y:S02]  /*199340*/  PRMT R11, R40, 0x7772, RZ ;  /* 0x00007772280b7816 */ /* 0x000fe400000000ff */
[----:B------:R-:W-:-:S03]  /*199350*/  LOP3.LUT R39, R39, 0xfffffffb, RZ, 0xc0, !PT ;  /* 0xfffffffb27277812 */ /* 0x000fc600078ec0ff */
[----:B------:R0:W-:Y:S06]  /*199360*/  @P1 STG.E.U8 desc[UR4][R28.64], R11 ;  /* 0x0000000b1c001986 */ /* 0x0001ec000c101104 */
[----:B------:R-:W-:Y:S02]  /*199370*/  @P5 LOP3.LUT R39, R39, 0x4, RZ, 0xfc, !PT ;  /* 0x0000000427275812 */ /* 0x000fe400078efcff */
[----:B------:R-:W-:Y:S02]  /*199380*/  LOP3.LUT P5, RZ, R49, 0x20, RZ, 0xc0, !PT ;  /* 0x0000002031ff7812 */ /* 0x000fe400078ac0ff */
[----:B0-----:R-:W-:-:S02]  /*199390*/  PRMT R11, R40, 0x7773, RZ ;  /* 0x00007773280b7816 */ /* 0x001fc400000000ff */
[----:B------:R-:W4:Y:S04]  /*1993a0*/  LDL.LU R40, [R1+0x64] ;  /* 0x0000640001287983 */ /* 0x000f280000300800 */
[----:B------:R0:W-:Y:S04]  /*1993b0*/  @P0 STG.E.U8 desc[UR4][R30.64], R11 ;  /* 0x0000000b1e000986 */ /* 0x0001e8000c101104 */
[----:B------:R-:W4:Y:S04]  /*1993c0*/  LDL.LU.64 R24, [R1+0x1d88] ;  /* 0x001d880001187983 */ /* 0x000f280000300a00 */
[----:B------:R-:W4:Y:S04]  /*1993d0*/  LDL.LU.64 R26, [R1+0x1d80] ;  /* 0x001d8000011a7983 */ /* 0x000f280000300a00 */
[----:B------:R-:W4:Y:S04]  /*1993e0*/  LDL.LU.64 R28, [R1+0x1d78] ;  /* 0x001d7800011c7983 */ /* 0x000f280000300a00 */
[----:B------:R-:W4:Y:S01]  /*1993f0*/  LDL.LU R37, [R1+0x54] ;  /* 0x0000540001257983 */ /* 0x000f220000300800 */
[----:B0-----:R-:W-:-:S03]  /*199400*/  PRMT R11, R13, 0x7770, RZ ;  /* 0x000077700d0b7816 */ /* 0x001fc600000000ff */
[----:B------:R-:W4:Y:S04]  /*199410*/  LDL.LU.64 R30, [R1+0x1d70] ;  /* 0x001d7000011e7983 */ /* 0x000f280000300a00 */
[----:B------:R0:W-:Y:S01]  /*199420*/  @P5 STG.E.U8 desc[UR4][R32.64], R11 ;  /* 0x0000000b20005986 */ /* 0x0001e2000c101104 */
[----:B------:R-:W-:Y:S02]  /*199430*/  LOP3.LUT P5, RZ, R39, 0x4, RZ, 0xc0, !PT ;  /* 0x0000000427ff7812 */ /* 0x000fe400078ac0ff */
[----:B0-----:R-:W-:Y:S01]  /*199440*/  PRMT R11, R13, 0x7771, RZ ;  /* 0x000077710d0b7816 */ /* 0x001fe200000000ff */
[----:B------:R-:W4:Y:S10]  /*199450*/  LDL.LU.64 R32, [R1+0x1da8] ;  /* 0x001da80001207983 */ /* 0x000f340000300a00 */
[----:B------:R0:W-:Y:S01]  /*199460*/  @P5 STG.E.U8 desc[UR4][R34.64], R11 ;  /* 0x0000000b22005986 */ /* 0x0001e2000c101104 */
[----:B------:R-:W-:-:S02]  /*199470*/  LOP3.LUT P5, RZ, R39, 0x2, RZ, 0xc0, !PT ;  /* 0x0000000227ff7812 */ /* 0x000fc400078ac0ff */
[----:B0-----:R-:W-:Y:S01]  /*199480*/  PRMT R11, R13, 0x7772, RZ ;  /* 0x000077720d0b7816 */ /* 0x001fe200000000ff */
[----:B------:R-:W4:Y:S10]  /*199490*/  LDL.LU.64 R34, [R1+0x1da0] ;  /* 0x001da00001227983 */ /* 0x000f340000300a00 */
[----:B--2---:R0:W-:Y:S01]  /*1994a0*/  @P5 STG.E.U8 desc[UR4][R42.64], R11 ;  /* 0x0000000b2a005986 */ /* 0x0041e2000c101104 */
[----:B------:R-:W-:-:S03]  /*1994b0*/  LOP3.LUT P5, RZ, R39, 0x1, RZ, 0xc0, !PT ;  /* 0x0000000127ff7812 */ /* 0x000fc600078ac0ff */
[----:B0-----:R-:W2:Y:S04]  /*1994c0*/  LDL.LU.64 R42, [R1+0x69c8] ;  /* 0x0069c800012a7983 */ /* 0x001ea80000300a00 */
[----:B------:R-:W2:Y:S01]  /*1994d0*/  LDL.LU.64 R38, [R1+0x1d98] ;  /* 0x001d980001267983 */ /* 0x000ea20000300a00 */
[----:B------:R-:W-:-:S05]  /*1994e0*/  PRMT R11, R13, 0x7773, RZ ;  /* 0x000077730d0b7816 */ /* 0x000fca00000000ff */
[----:B---3--:R4:W-:Y:S01]  /*1994f0*/  @P5 STG.E.U8 desc[UR4][R14.64], R11 ;  /* 0x0000000b0e005986 */ /* 0x0089e2000c101104 */
[----:B------:R-:W-:Y:S02]  /*199500*/  LOP3.LUT P5, RZ, R10, 0x80000000, RZ, 0xc0, !PT ;  /* 0x800000000aff7812 */ /* 0x000fe400078ac0ff */
[----:B----4-:R-:W-:-:S11]  /*199510*/  PRMT R11, R36, 0x7770, RZ ;  /* 0x00007770240b7816 */ /* 0x010fd600000000ff */
        /* <DEDUP_REMOVED lines=12> */
[----:B------:R-:W-:Y:S02]  /*1995e0*/  LOP3.LUT P4, RZ, R49, 0x8000, RZ, 0xc0, !PT ;  /* 0x0000800031ff7812 */ /* 0x000fe4000788c0ff */
[----:B0-----:R-:W-:-:S07]  /*1995f0*/  PRMT R11, R40, 0x7770, RZ ;  /* 0x00007770280b7816 */ /* 0x001fce00000000ff */
[----:B------:R0:W-:Y:S01]  /*199600*/  @P5 STG.E.U8 desc[UR4][R24.64], R11 ;  /* 0x0000000b18005986 */ /* 0x0001e2000c101104 */
[C---:B------:R-:W-:Y:S02]  /*199610*/  LOP3.LUT P3, RZ, R49.reuse, 0x10000, RZ, 0xc0, !PT ;  /* 0x0001000031ff7812 */ /* 0x040fe4000786c0ff */
[----:B------:R-:W-:Y:S02]  /*199620*/  LOP3.LUT P2, RZ, R49, 0x20000, RZ, 0xc0, !PT ;  /* 0x0002000031ff7812 */ /* 0x000fe4000784c0ff */
[----:B0-----:R-:W-:-:S05]  /*199630*/  PRMT R11, R40, 0x7771, RZ ;  /* 0x00007771280b7816 */ /* 0x001fca00000000ff */
[----:B------:R0:W-:Y:S01]  /*199640*/  @P6 STG.E.U8 desc[UR4][R26.64], R11 ;  /* 0x0000000b1a006986 */ /* 0x0001e2000c101104 */
[----:B------:R-:W-:Y:S02]  /*199650*/  LOP3.LUT P1, RZ, R49, 0x40000, RZ, 0xc0, !PT ;  /* 0x0004000031ff7812 */ /* 0x000fe4000782c0ff */
[----:B0-----:R-:W-:-:S05]  /*199660*/  PRMT R11, R40, 0x7772, RZ ;  /* 0x00007772280b7816 */ /* 0x001fca00000000ff */
[----:B------:R0:W-:Y:S01]  /*199670*/  @P4 STG.E.U8 desc[UR4][R28.64], R11 ;  /* 0x0000000b1c004986 */ /* 0x0001e2000c101104 */
[----:B------:R-:W-:Y:S02]  /*199680*/  LOP3.LUT P0, RZ, R49, 0x80000, RZ, 0xc0, !PT ;  /* 0x0008000031ff7812 */ /* 0x000fe4000780c0ff */
[----:B0-----:R-:W-:-:S05]  /*199690*/  PRMT R11, R40, 0x7773, RZ ;  /* 0x00007773280b7816 */ /* 0x001fca00000000ff */
[----:B------:R0:W-:Y:S02]  /*1996a0*/  @P3 STG.E.U8 desc[UR4][R30.64], R11 ;  /* 0x0000000b1e003986 */ /* 0x0001e4000c101104 */
[----:B0-----:R-:W-:-:S05]  /*1996b0*/  PRMT R11, R37, 0x7770, RZ ;  /* 0x00007770250b7816 */ /* 0x001fca00000000ff */
[----:B------:R0:W-:Y:S02]  /*1996c0*/  @P2 STG.E.U8 desc[UR4][R32.64], R11 ;  /* 0x0000000b20002986 */ /* 0x0001e4000c101104 */
[C---:B0-----:R-:W-:Y:S02]  /*1996d0*/  PRMT R11, R37.reuse, 0x7771, RZ ;  /* 0x00007771250b7816 */ /* 0x041fe400000000ff */
[----:B------:R-:W3:Y:S04]  /*1996e0*/  LDL.LU.64 R32, [R1+0x1d90] ;  /* 0x001d900001207983 */ /* 0x000ee80000300a00 */
[----:B------:R0:W-:Y:S02]  /*1996f0*/  @P1 STG.E.U8 desc[UR4][R34.64], R11 ;  /* 0x0000000b22001986 */ /* 0x0001e4000c101104 */
[----:B0-----:R-:W-:-:S02]  /*199700*/  PRMT R11, R37, 0x7772, RZ ;  /* 0x00007772250b7816 */ /* 0x001fc400000000ff */
        /* <DEDUP_REMOVED lines=10> */
[----:B------:R-:W-:Y:S01]  /*1997b0*/  LOP3.LUT R10, R10, 0xffbfffff, RZ, 0xc0, !PT ;  /* 0xffbfffff0a0a7812 */ /* 0x000fe200078ec0ff */
[----:B--2---:R0:W-:Y:S04]  /*1997c0*/  @P0 STG.E.U8 desc[UR4][R38.64], R11 ;  /* 0x0000000b26000986 */ /* 0x0041e8000c101104 */
[----:B0-----:R-:W2:Y:S04]  /*1997d0*/  LDL.LU.64 R38, [R1+0x1dc8] ;  /* 0x001dc80001267983 */ /* 0x001ea80000300a00 */
[----:B------:R-:W4:Y:S04]  /*1997e0*/  LDL.LU.64 R28, [R1+0x1dc0] ;  /* 0x001dc000011c7983 */ /* 0x000f280000300a00 */
[----:B------:R-:W4:Y:S04]  /*1997f0*/  LDL.LU.64 R30, [R1+0x1db8] ;  /* 0x001db800011e7983 */ /* 0x000f280000300a00 */
[----:B------:R-:W2:Y:S01]  /*199800*/  LDL.LU R40, [R1+0x68] ;  /* 0x0000680001287983 */ /* 0x000ea20000300800 */
[----:B------:R-:W-:-:S02]  /*199810*/  @P5 LOP3.LUT R10, R10, 0x400000, RZ, 0xfc, !PT ;  /* 0x004000000a0a5812 */ /* 0x000fc400078efcff */
[----:B------:R-:W-:Y:S01]  /*199820*/  LOP3.LUT P5, RZ, R49, 0x10000000, RZ, 0xc0, !PT ;  /* 0x1000000031ff7812 */ /* 0x000fe200078ac0ff */
[----:B------:R-:W4:Y:S04]  /*199830*/  LDL.LU.64 R34, [R1+0x1db0] ;  /* 0x001db00001227983 */ /* 0x000f280000300a00 */
[----:B------:R-:W4:Y:S01]  /*199840*/  LDL.LU R15, [R1+0x58] ;  /* 0x00005800010f7983 */ /* 0x000f220000300800 */
[----:B------:R-:W-:-:S07]  /*199850*/  LOP3.LUT R10, R10, 0xff7fffff, RZ, 0xc0, !PT ;  /* 0xff7fffff0a0a7812 */ /* 0x000fce00078ec0ff */
[----:B------:R-:W-:Y:S02]  /*199860*/  @P5 LOP3.LUT R10, R10, 0x800000, RZ, 0xfc, !PT ;  /* 0x008000000a0a5812 */ /* 0x000fe400078efcff */
[----:B------:R-:W-:Y:S02]  /*199870*/  LOP3.LUT P5, RZ, R49, 0x8000000, RZ, 0xc0, !PT ;  /* 0x0800000031ff7812 */ /* 0x000fe400078ac0ff */
[----:B------:R-:W-:-:S11]  /*199880*/  LOP3.LUT R10, R10, 0xfeffffff, RZ, 0xc0, !PT ;  /* 0xfeffffff0a0a7812 */ /* 0x000fd600078ec0ff */
[----:B------:R-:W-:Y:S02]  /*199890*/  @P5 LOP3.LUT R10, R10, 0x1000000, RZ, 0xfc, !PT ;  /* 0x010000000a0a5812 */ /* 0x000fe400078efcff */
[----:B------:R-:W-:Y:S02]  /*1998a0*/  LOP3.LUT P5, RZ, R49, 0x4000000, RZ, 0xc0, !PT ;  /* 0x0400000031ff7812 */ /* 0x000fe400078ac0ff */
[----:B------:R-:W-:-:S11]  /*1998b0*/  LOP3.LUT R10, R10, 0xfdffffff, RZ, 0xc0, !PT ;  /* 0xfdffffff0a0a7812 */ /* 0x000fd600078ec0ff */
[----:B------:R-:W-:Y:S02]  /*1998c0*/  @P5 LOP3.LUT R10, R10, 0x2000000, RZ, 0xfc, !PT ;  /* 0x020000000a0a5812 */ /* 0x000fe400078efcff */
[C---:B------:R-:W-:Y:S02]  /*1998d0*/  LOP3.LUT P5, RZ, R49.reuse, 0x2000000, RZ, 0xc0, !PT ;  /* 0x0200000031ff7812 */ /* 0x040fe400078ac0ff */
[----:B------:R-:W-:Y:S02]  /*1998e0*/  LOP3.LUT R10, R10, 0xfbffffff, RZ, 0xc0, !PT ;  /* 0xfbffffff0a0a7812 */ /* 0x000fe400078ec0ff */
[C---:B------:R-:W-:Y:S02]  /*1998f0*/  LOP3.LUT P3, RZ, R49.reuse, 0x100000, RZ, 0xc0, !PT ;  /* 0x0010000031ff7812 */ /* 0x040fe4000786c0ff */
[C---:B------:R-:W-:Y:S02]  /*199900*/  LOP3.LUT P2, RZ, R49.reuse, 0x200000, RZ, 0xc0, !PT ;  /* 0x0020000031ff7812 */ /* 0x040fe4000784c0ff */
[----:B------:R-:W-:-:S02]  /*199910*/  LOP3.LUT P1, RZ, R49, 0x400000, RZ, 0xc0, !PT ;  /* 0x0040000031ff7812 */ /* 0x000fc4000782c0ff */
[----:B------:R-:W-:-:S03]  /*199920*/  LOP3.LUT P0, RZ, R49, 0x800000, RZ, 0xc0, !PT ;  /* 0x0080000031ff7812 */ /* 0x000fc6000780c0ff */
[----:B------:R-:W-:Y:S02]  /*199930*/  @P5 LOP3.LUT R10, R10, 0x4000000, RZ, 0xfc, !PT ;  /* 0x040000000a0a5812 */ /* 0x000fe400078efcff */
[----:B------:R-:W-:Y:S02]  /*199940*/  LOP3.LUT P5, RZ, R49, 0x1000000, RZ, 0xc0, !PT ;  /* 0x0100000031ff7812 */ /* 0x000fe400078ac0ff */
[----:B------:R-:W-:Y:S02]  /*199950*/  PRMT R49, R37, 0x7773, RZ ;  /* 0x0000777325317816 */ /* 0x000fe400000000ff */
[----:B------:R-:W4:Y:S04]  /*199960*/  LDL.LU.64 R36, [R1+0x1de8] ;  /* 0x001de80001247983 */ /* 0x000f280000300a00 */
[----:B---3--:R2:W-:Y:S02]  /*199970*/  @P3 STG.E.U8 desc[UR4][R32.64], R49 ;  /* 0x0000003120003986 */ /* 0x0085e4000c101104 */
[----:B--2---:R-:W-:-:S05]  /*199980*/  PRMT R49, R40, 0x7770, RZ ;  /* 0x0000777028317816 */ /* 0x004fca00000000ff */
[----:B------:R0:W-:Y:S04]  /*199990*/  @P2 STG.E.U8 desc[UR4][R38.64], R49 ;  /* 0x0000003126002986 */ /* 0x0001e8000c101104 */
[----:B0-----:R-:W2:Y:S04]  /*1999a0*/  LDL.LU.64 R38, [R1+0x1de0] ;  /* 0x001de00001267983 */ /* 0x001ea80000300a00 */
[----:B------:R-:W3:Y:S04]  /*1999b0*/  LDL.LU.64 R12, [R1+0x1dd8] ;  /* 0x001dd800010c7983 */ /* 0x000ee80000300a00 */
[----:B------:R-:W3:Y:S04]  /*1999c0*/  LDL.LU R32, [R1+0x6c] ;  /* 0x00006c0001207983 */ /* 0x000ee80000300800 */
[----:B------:R-:W3:Y:S04]  /*1999d0*/  LDL.LU.64 R16, [R1+0x1dd0] ;  /* 0x001dd00001107983 */ /* 0x000ee80000300a00 */
[----:B------:R-:W3:Y:S04]  /*1999e0*/  LDL.LU.64 R18, [R1+0x1e08] ;  /* 0x001e080001127983 */ /* 0x000ee80000300a00 */
[----:B------:R-:W3:Y:S04]  /*1999f0*/  LDL.LU.64 R20, [R1+0x1e00] ;  /* 0x001e000001147983 */ /* 0x000ee80000300a00 */
[----:B------:R-:W3:Y:S04]  /*199a00*/  LDL.LU R33, [R1+0x5c] ;  /* 0x00005c0001217983 */ /* 0x000ee80000300800 */
[----:B------:R-:W3:Y:S01]  /*199a10*/  LDL.LU.64 R22, [R1+0x1df8] ;  /* 0x001df80001167983 */ /* 0x000ee20000300a00 */
[----:B------:R-:W-:-:S03]  /*199a20*/  PRMT R49, R40, 0x7771, RZ ;  /* 0x0000777128317816 */ /* 0x000fc600000000ff */
[----:B------:R-:W3:Y:S04]  /*199a30*/  LDL.LU.64 R24, [R1+0x1df0] ;  /* 0x001df00001187983 */ /* 0x000ee80000300a00 */
[----:B------:R-:W3:Y:S04]  /*199a40*/  LDL.LU.64 R26, [R1+0x1e28] ;  /* 0x001e2800011a7983 */ /* 0x000ee80000300a00 */
[----:B----4-:R0:W-:Y:S02]  /*199a50*/  @P1 STG.E.U8 desc[UR4][R28.64], R49 ;  /* 0x000000311c001986 */ /* 0x0101e4000c101104 */
[----:B0-----:R-:W-:-:S02]  /*199a60*/  PRMT R49, R40, 0x7772, RZ ;  /* 0x0000777228317816 */ /* 0x001fc400000000ff */
[----:B------:R-:W4:Y:S04]  /*199a70*/  LDL.LU.64 R28, [R1+0x1e20] ;  /* 0x001e2000011c7983 */ /* 0x000f280000300a00 */
[----:B------:R0:W-:Y:S02]  /*199a80*/  @P0 STG.E.U8 desc[UR4][R30.64], R49 ;  /* 0x000000311e000986 */ /* 0x0001e4000c101104 */
[----:B0-----:R-:W-:Y:S02]  /*199a90*/  PRMT R49, R40, 0x7773, RZ ;  /* 0x0000777328317816 */ /* 0x001fe400000000ff */
[----:B------:R-:W4:Y:S04]  /*199aa0*/  LDL.LU R40, [R1+0x40] ;  /* 0x0000400001287983 */ /* 0x000f280000300800 */
[----:B------:R0:W-:Y:S01]  /*199ab0*/  @P5 STG.E.U8 desc[UR4][R34.64], R49 ;  /* 0x0000003122005986 */ /* 0x0001e2000c101104 */
[----:B------:R-:W-:-:S03]  /*199ac0*/  LOP3.LUT P5, RZ, R10, 0x4000000, RZ, 0xc0, !PT ;  /* 0x040000000aff7812 */ /* 0x000fc600078ac0ff */
[----:B------:R-:W4:Y:S01]  /*199ad0*/  LDL.LU.64 R30, [R1+0x1e18] ;  /* 0x001e1800011e7983 */ /* 0x000f220000300a00 */
[----:B0-----:R-:W-:-:S03]  /*199ae0*/  PRMT R49, R15, 0x7770, RZ ;  /* 0x000077700f317816 */ /* 0x001fc600000000ff */
[----:B------:R-:W4:Y:S06]  /*199af0*/  LDL.LU.64 R34, [R1+0x1e10] ;  /* 0x001e100001227983 */ /* 0x000f2c0000300a00 */
[----:B------:R0:W-:Y:S04]  /*199b00*/  @P5 STG.E.U8 desc[UR4][R36.64], R49 ;  /* 0x0000003124005986 */ /* 0x0001e8000c101104 */
[----:B0-----:R-:W4:Y:S01]  /*199b10*/  LDL.LU.64 R36, [R1+0x1e48] ;  /* 0x001e480001247983 */ /* 0x001f220000300a00 */
[----:B------:R-:W-:-:S02]  /*199b20*/  LOP3.LUT P5, RZ, R10, 0x2000000, RZ, 0xc0, !PT ;  /* 0x020000000aff7812 */ /* 0x000fc400078ac0ff */
[----:B------:R-:W-:Y:S02]  /*199b30*/  PRMT R49, R15, 0x7771, RZ ;  /* 0x000077710f317816 */ /* 0x000fe400000000ff */
[C---:B------:R-:W-:Y:S02]  /*199b40*/  LOP3.LUT P6, RZ, R48.reuse, 0x2, RZ, 0xc0, !PT ;  /* 0x0000000230ff7812 */ /* 0x040fe400078cc0ff */
[C---:B------:R-:W-:Y:S02]  /*199b50*/  LOP3.LUT P4, RZ, R48.reuse, 0x4, RZ, 0xc0, !PT ;  /* 0x0000000430ff7812 */ /* 0x040fe4000788c0ff */
[C---:B------:R-:W-:Y:S02]  /*199b60*/  LOP3.LUT P3, RZ, R48.reuse, 0x8, RZ, 0xc0, !PT ;  /* 0x0000000830ff7812 */ /* 0x040fe4000786c0ff */
[C---:B------:R-:W-:Y:S02]  /*199b70*/  LOP3.LUT P2, RZ, R48.reuse, 0x10, RZ, 0xc0, !PT ;  /* 0x0000001030ff7812 */ /* 0x040fe4000784c0ff */
[----:B------:R-:W-:Y:S01]  /*199b80*/  LOP3.LUT P1, RZ, R48, 0x20, RZ, 0xc0, !PT ;  /* 0x0000002030ff7812 */ /* 0x000fe2000782c0ff */
[----:B--2---:R0:W-:Y:S01]  /*199b90*/  @P5 STG.E.U8 desc[UR4][R38.64], R49 ;  /* 0x0000003126005986 */ /* 0x0041e2000c101104 */
[----:B------:R-:W-:-:S02]  /*199ba0*/  LOP3.LUT P5, RZ, R10, 0x1000000, RZ, 0xc0, !PT ;  /* 0x010000000aff7812 */ /* 0x000fc400078ac0ff */
[----:B0-----:R-:W-:Y:S01]  /*199bb0*/  PRMT R49, R15, 0x7772, RZ ;  /* 0x000077720f317816 */ /* 0x001fe200000000ff */
[----:B------:R-:W2:Y:S10]  /*199bc0*/  LDL.LU.64 R38, [R1+0x1e40] ;  /* 0x001e400001267983 */ /* 0x000eb40000300a00 */
[----:B---3--:R0:W-:Y:S01]  /*199bd0*/  @P5 STG.E.U8 desc[UR4][R12.64], R49 ;  /* 0x000000310c005986 */ /* 0x0081e2000c101104 */
[----:B------:R-:W-:-:S02]  /*199be0*/  LOP3.LUT P5, RZ, R10, 0x800000, RZ, 0xc0, !PT ;  /* 0x008000000aff7812 */ /* 0x000fc400078ac0ff */
        /* <DEDUP_REMOVED lines=13> */
[----:B------:R0:W-:Y:S02]  /*199cc0*/  @P5 STG.E.U8 desc[UR4][R24.64], R49 ;  /* 0x0000003118005986 */ /* 0x0001e4000c101104 */
[----:B0-----:R-:W-:-:S05]  /*199cd0*/  PRMT R49, R33, 0x7770, RZ ;  /* 0x0000777021317816 */ /* 0x001fca00000000ff */
[----:B------:R0:W-:Y:S02]  /*199ce0*/  @P6 STG.E.U8 desc[UR4][R26.64], R49 ;  /* 0x000000311a006986 */ /* 0x0001e4000c101104 */
[C---:B0-----:R-:W-:Y:S02]  /*199cf0*/  PRMT R49, R33.reuse, 0x7771, RZ ;  /* 0x0000777121317816 */ /* 0x041fe400000000ff */
[----:B------:R-:W3:Y:S04]  /*199d00*/  LDL.LU.64 R26, [R1+0x1e38] ;  /* 0x001e3800011a7983 */ /* 0x000ee80000300a00 */
[----:B----4-:R0:W-:Y:S02]  /*199d10*/  @P4 STG.E.U8 desc[UR4][R28.64], R49 ;  /* 0x000000311c004986 */ /* 0x0101e4000c101104 */
[----:B0-----:R-:W-:-:S05]  /*199d20*/  PRMT R49, R33, 0x7772, RZ ;  /* 0x0000777221317816 */ /* 0x001fca00000000ff */
[----:B------:R0:W-:Y:S02]  /*199d30*/  @P3 STG.E.U8 desc[UR4][R30.64], R49 ;  /* 0x000000311e003986 */ /* 0x0001e4000c101104 */
[----:B0-----:R-:W-:-:S05]  /*199d40*/  PRMT R49, R33, 0x7773, RZ ;  /* 0x0000777321317816 */ /* 0x001fca00000000ff */
[----:B------:R0:W-:Y:S02]  /*199d50*/  @P2 STG.E.U8 desc[UR4][R34.64], R49 ;  /* 0x0000003122002986 */ /* 0x0001e4000c101104 */
[----:B0-----:R-:W-:-:S05]  /*199d60*/  PRMT R49, R40, 0x7770, RZ ;  /* 0x0000777028317816 */ /* 0x001fca00000000ff */
[----:B------:R0:W-:Y:S04]  /*199d70*/  @P1 STG.E.U8 desc[UR4][R36.64], R49 ;  /* 0x0000003124001986 */ /* 0x0001e8000c101104 */
[----:B0-----:R-:W4:Y:S01]  /*199d80*/  LDL.LU.64 R36, [R1+0x1e30] ;  /* 0x001e300001247983 */ /* 0x001f220000300a00 */
[----:B------:R-:W-:Y:S02]  /*199d90*/  LOP3.LUT P0, RZ, R48, 0x40, RZ, 0xc0, !PT ;  /* 0x0000004030ff7812 */ /* 0x000fe4000780c0ff */
[----:B------:R-:W-:Y:S01]  /*199da0*/  PRMT R49, R40, 0x7771, RZ ;  /* 0x0000777128317816 */ /* 0x000fe200000000ff */
[----:B------:R-:W4:Y:S04]  /*199db0*/  LDL.LU.64 R32, [R1+0x1e68] ;  /* 0x001e680001207983 */ /* 0x000f280000300a00 */
[----:B------:R-:W4:Y:S04]  /*199dc0*/  LDL.LU.64 R28, [R1+0x1e60] ;  /* 0x001e6000011c7983 */ /* 0x000f280000300a00 */
[----:B------:R-:W4:Y:S01]  /*199dd0*/  LDL.LU.64 R30, [R1+0x1e58] ;  /* 0x001e5800011e7983 */ /* 0x000f220000300a00 */
[----:B------:R-:W-:-:S02]  /*199de0*/  LOP3.LUT P3, RZ, R48, 0x80, RZ, 0xc0, !PT ;  /* 0x0000008030ff7812 */ /* 0x000fc4000786c0ff */
[----:B------:R-:W-:Y:S01]  /*199df0*/  LOP3.LUT P2, RZ, R48, 0x100, RZ, 0xc0, !PT ;  /* 0x0000010030ff7812 */ /* 0x000fe2000784c0ff */
[----:B--2---:R0:W-:Y:S04]  /*199e00*/  @P0 STG.E.U8 desc[UR4][R38.64], R49 ;  /* 0x0000003126000986 */ /* 0x0041e8000c101104 */
[----:B0-----:R-:W2:Y:S04]  /*199e10*/  LDL.LU R38, [R1+0x30] ;  /* 0x0000300001267983 */ /* 0x001ea80000300800 */
[----:B------:R-:W2:Y:S01]  /*199e20*/  LDL.LU.64 R34, [R1+0x1e50] ;  /* 0x001e500001227983 */ /* 0x000ea20000300a00 */
[----:B------:R-:W-:-:S03]  /*199e30*/  PRMT R49, R40, 0x7772, RZ ;  /* 0x0000777228317816 */ /* 0x000fc600000000ff */
[----:B------:R-:W2:Y:S04]  /*199e40*/  LDL.LU R15, [R1+0x44] ;  /* 0x00004400010f7983 */ /* 0x000ea80000300800 */
[----:B---3--:R0:W-:Y:S02]  /*199e50*/  @P3 STG.E.U8 desc[UR4][R26.64], R49 ;  /* 0x000000311a003986 */ /* 0x0081e4000c101104 */
[----:B0-----:R-:W-:-:S05]  /*199e60*/  PRMT R49, R40, 0x7773, RZ ;  /* 0x0000777328317816 */ /* 0x001fca00000000ff */
[----:B----4-:R0:W-:Y:S04]  /*199e70*/  @P2 STG.E.U8 desc[UR4][R36.64], R49 ;  /* 0x0000003124002986 */ /* 0x0101e8000c101104 */
[----:B0-----:R-:W3:Y:S01]  /*199e80*/  LDL.LU.64 R36, [R1+0x1e88] ;  /* 0x001e880001247983 */ /* 0x001ee20000300a00 */
        /* <DEDUP_REMOVED lines=8> */
[----:B------:R-:W-:Y:S02]  /*199f10*/  IMAD.MOV.U32 R39, RZ, RZ, R41 ;  /* 0x000000ffff277224 */ /* 0x000fe400078e0029 */
[----:B------:R-:W4:Y:S04]  /*199f20*/  LDL.LU.64 R40, [R1+0x1e80] ;  /* 0x001e800001287983 */ /* 0x000f280000300a00 */
[----:B------:R-:W4:Y:S01]  /*199f30*/  LDL.LU.64 R12, [R1+0x1e78] ;  /* 0x001e7800010c7983 */ /* 0x000f220000300a00 */
[----:B------:R-:W-:-:S03]  /*199f40*/  LOP3.LUT P1, RZ, R48, 0x200, RZ, 0xc0, !PT ;  /* 0x0000020030ff7812 */ /* 0x000fc6000782c0ff */
[----:B------:R-:W4:Y:S01]  /*199f50*/  LDL.LU.64 R16, [R1+0x1e70] ;  /* 0x001e700001107983 */ /* 0x000f220000300a00 */
        /* <DEDUP_REMOVED lines=11> */
[----:B------:R-:W-:Y:S02]  /*19a010*/  LOP3.LUT R10, R10, 0xfffdffff, RZ, 0xc0, !PT ;  /* 0xfffdffff0a0a7812 */ /* 0x000fe400078ec0ff */
[----:B--2---:R-:W-:-:S05]  /*19a020*/  PRMT R49, R38, 0x7770, RZ ;  /* 0x0000777026317816 */ /* 0x004fca00000000ff */
[----:B------:R0:W-:Y:S04]  /*19a030*/  @P1 STG.E.U8 desc[UR4][R32.64], R49 ;  /* 0x0000003120001986 */ /* 0x0001e8000c101104 */
[----:B0-----:R-:W2:Y:S04]  /*19a040*/  LDL.LU R32, [R1+0x34] ;  /* 0x0000340001207983 */ /* 0x001ea80000300800 */
[----:B------:R-:W2:Y:S01]  /*19a050*/  LDL.LU.64 R18, [R1+0x1ea8] ;  /* 0x001ea80001127983 */ /* 0x000ea20000300a00 */
[----:B------:R-:W-:Y:S02]  /*19a060*/  @P5 LOP3.LUT R10, R10, 0x20000, RZ, 0xfc, !PT ;  /* 0x000200000a0a5812 */ /* 0x000fe400078efcff */
[C---:B------:R-:W-:Y:S01]  /*19a070*/  LOP3.LUT P5, RZ, R48.reuse, 0x1000, RZ, 0xc0, !PT ;  /* 0x0000100030ff7812 */ /* 0x040fe200078ac0ff */
[----:B------:R-:W2:Y:S01]  /*19a080*/  LDL.LU.64 R20, [R1+0x1ea0] ;  /* 0x001ea00001147983 */ /* 0x000ea20000300a00 */
[----:B------:R-:W-:-:S02]  /*19a090*/  LOP3.LUT P0, RZ, R48, 0x400, RZ, 0xc0, !PT ;  /* 0x0000040030ff7812 */ /* 0x000fc4000780c0ff */
[----:B------:R-:W-:Y:S02]  /*19a0a0*/  LOP3.LUT R10, R10, 0xfffbffff, RZ, 0xc0, !PT ;  /* 0xfffbffff0a0a7812 */ /* 0x000fe400078ec0ff */
[----:B------:R-:W-:Y:S01]  /*19a0b0*/  PRMT R49, R38, 0x7771, RZ ;  /* 0x0000777126317816 */ /* 0x000fe200000000ff */
[----:B------:R-:W2:Y:S04]  /*19a0c0*/  LDL.LU.64 R22, [R1+0x1e98] ;  /* 0x001e980001167983 */ /* 0x000ea80000300a00 */
[----:B------:R-:W2:Y:S04]  /*19a0d0*/  LDL.LU.64 R24, [R1+0x1e90] ;  /* 0x001e900001187983 */ /* 0x000ea80000300a00 */
[----:B------:R-:W2:Y:S04]  /*19a0e0*/  LDL.LU R33, [R1+0x48] ;  /* 0x0000480001217983 */ /* 0x000ea80000300800 */
[----:B------:R-:W2:Y:S01]  /*19a0f0*/  LDL.LU.64 R26, [R1+0x2c80] ;  /* 0x002c8000011a7983 */ /* 0x000ea20000300a00 */
[----:B------:R-:W-:-:S02]  /*19a100*/  @P5 LOP3.LUT R10, R10, 0x40000, RZ, 0xfc, !PT ;  /* 0x000400000a0a5812 */ /* 0x000fc400078efcff */
[----:B------:R-:W-:Y:S01]  /*19a110*/  LOP3.LUT P5, RZ, R48, 0x800, RZ, 0xc0, !PT ;  /* 0x0000080030ff7812 */ /* 0x000fe200078ac0ff */
[----:B------:R0:W-:Y:S02]  /*19a120*/  @P0 STG.E.U8 desc[UR4][R28.64], R49 ;  /* 0x000000311c000986 */ /* 0x0001e4000c101104 */
[----:B0-----:R-:W-:Y:S02]  /*19a130*/  PRMT R49, R38, 0x7772, RZ ;  /* 0x0000777226317816 */ /* 0x001fe400000000ff */
[----:B------:R-:W2:Y:S08]  /*19a140*/  LDL.LU.64 R28, [R1+0x2c78] ;  /* 0x002c7800011c7983 */ /* 0x000eb00000300a00 */
[----:B------:R0:W-:Y:S01]  /*19a150*/  @P5 STG.E.U8 desc[UR4][R30.64], R49 ;  /* 0x000000311e005986 */ /* 0x0001e2000c101104 */
[----:B------:R-:W-:-:S02]  /*19a160*/  LOP3.LUT P5, RZ, R10, 0x40000, RZ, 0xc0, !PT ;  /* 0x000400000aff7812 */ /* 0x000fc400078ac0ff */
[----:B0-----:R-:W-:Y:S01]  /*19a170*/  PRMT R49, R38, 0x7773, RZ ;  /* 0x0000777326317816 */ /* 0x001fe200000000ff */
[----:B------:R-:W2:Y:S10]  /*19a180*/  LDL.LU.64 R30, [R1+0x1eb8] ;  /* 0x001eb800011e7983 */ /* 0x000eb40000300a00 */
[----:B------:R0:W-:Y:S01]  /*19a190*/  @P5 STG.E.U8 desc[UR4][R34.64], R49 ;  /* 0x0000003122005986 */ /* 0x0001e2000c101104 */
[----:B------:R-:W-:-:S03]  /*19a1a0*/  LOP3.LUT P5, RZ, R10, 0x20000, RZ, 0xc0, !PT ;  /* 0x000200000aff7812 */ /* 0x000fc600078ac0ff */
[----:B0-----:R-:W2:Y:S01]  /*19a1b0*/  LDL.LU.64 R34, [R1+0x1eb0] ;  /* 0x001eb00001227983 */ /* 0x001ea20000300a00 */
[----:B------:R-:W-:-:S03]  /*19a1c0*/  PRMT R49, R15, 0x7770, RZ ;  /* 0x000077700f317816 */ /* 0x000fc600000000ff */
[----:B------:R-:W2:Y:S06]  /*19a1d0*/  LDL.LU R38, [R1+0x38] ;  /* 0x0000380001267983 */ /* 0x000eac0000300800 */
[----:B---3--:R0:W-:Y:S04]  /*19a1e0*/  @P5 STG.E.U8 desc[UR4][R36.64], R49 ;  /* 0x0000003124005986 */ /* 0x0081e8000c101104 */
[----:B0-----:R-:W3:Y:S01]  /*19a1f0*/  LDL.LU.64 R36, [R1+0x2c70] ;  /* 0x002c700001247983 */ /* 0x001ee20000300a00 */
[----:B------:R-:W-:-:S02]  /*19a200*/  LOP3.LUT P5, RZ, R10, 0x10000, RZ, 0xc0, !PT ;  /* 0x000100000aff7812 */ /* 0x000fc400078ac0ff */
[----:B------:R-:W-:-:S11]  /*19a210*/  PRMT R49, R15, 0x7771, RZ ;  /* 0x000077710f317816 */ /* 0x000fd600000000ff */
[----:B----4-:R0:W-:Y:S01]  /*19a220*/  @P5 STG.E.U8 desc[UR4][R40.64], R49 ;  /* 0x0000003128005986 */ /* 0x0101e2000c101104 */
[----:B------:R-:W-:Y:S02]  /*19a230*/  LOP3.LUT P5, RZ, R10, 0x8000, RZ, 0xc0, !PT ;  /* 0x000080000aff7812 */ /* 0x000fe400078ac0ff */
[----:B0-----:R-:W-:Y:S02]  /*19a240*/  PRMT R49, R15, 0x7772, RZ ;  /* 0x000077720f317816 */ /* 0x001fe400000000ff */
[C---:B------:R-:W-:Y:S02]  /*19a250*/  LOP3.LUT P6, RZ, R48.reuse, 0x100000, RZ, 0xc0, !PT ;  /* 0x0010000030ff7812 */ /* 0x040fe400078cc0ff */
[C---:B------:R-:W-:Y:S02]  /*19a260*/  LOP3.LUT P4, RZ, R48.reuse, 0x200000, RZ, 0xc0, !PT ;  /* 0x0020000030ff7812 */ /* 0x040fe4000788c0ff */
[C---:B------:R-:W-:Y:S02]  /*19a270*/  LOP3.LUT P3, RZ, R48.reuse, 0x400000, RZ, 0xc0, !PT ;  /* 0x0040000030ff7812 */ /* 0x040fe4000786c0ff */
[----:B------:R-:W-:-:S03]  /*19a280*/  LOP3.LUT P2, RZ, R48, 0x800000, RZ, 0xc0, !PT ;  /* 0x0080000030ff7812 */ /* 0x000fc6000784c0ff */
[----:B------:R0:W-:Y:S01]  /*19a290*/  @P5 STG.E.U8 desc[UR4][R12.64], R49 ;  /* 0x000000310c005986 */ /* 0x0001e2000c101104 */
[----:B------:R-:W-:Y:S02]  /*19a2a0*/  LOP3.LUT P5, RZ, R10, 0x4000, RZ, 0xc0, !PT ;  /* 0x000040000aff7812 */ /* 0x000fe400078ac0ff */
[C---:B------:R-:W-:Y:S02]  /*19a2b0*/  LOP3.LUT P1, RZ, R48.reuse, 0x1000000, RZ, 0xc0, !PT ;  /* 0x0100000030ff7812 */ /* 0x040fe4000782c0ff */
[----:B------:R-:W-:Y:S01]  /*19a2c0*/  LOP3.LUT P0, RZ, R48, 0x2000000, RZ, 0xc0, !PT ;  /* 0x0200000030ff7812 */ /* 0x000fe2000780c0ff */
[----:B------:R-:W4:Y:S01]  /*19a2d0*/  LDL.LU.64 R40, [R1+0x69c0] ;  /* 0x0069c00001287983 */ /* 0x000f220000300a00 */
[----:B0-----:R-:W-:-:S07]  /*19a2e0*/  PRMT R49, R15, 0x7773, RZ ;  /* 0x000077730f317816 */ /* 0x001fce00000000ff */
[----:B------:R2:W-:Y:S01]  /*19a2f0*/  @P5 STG.E.U8 desc[UR4][R16.64], R49 ;  /* 0x0000003110005986 */ /* 0x0005e2000c101104 */
[----:B------:R-:W-:Y:S02]  /*19a300*/  LOP3.LUT P5, RZ, R10, 0x2000, RZ, 0xc0, !PT ;  /* 0x000020000aff7812 */ /* 0x000fe400078ac0ff */
[----:B--2---:R-:W-:-:S11]  /*19a310*/  PRMT R49, R32, 0x7770, RZ ;  /* 0x0000777020317816 */ /* 0x004fd600000000ff */
        /* <DEDUP_REMOVED lines=18> */
[----:B---3--:R0:W-:Y:S04]  /*19a440*/  @P0 STG.E.U8 desc[UR4][R36.64], R49 ;  /* 0x0000003124000986 */ /* 0x0081e8000c101104 */
        /* <DEDUP_REMOVED lines=29> */
[----:B------:R-:W2:Y:S04]  /*19a620*/  LDL.LU.64 R14, [R1+0x2c38] ;  /* 0x002c3800010e7983 */ /* 0x000ea80000300a00 */
[----:B------:R-:W2:Y:S01]  /*19a630*/  LDL.LU.64 R16, [R1+0x2c30] ;  /* 0x002c300001107983 */ /* 0x000ea20000300a00 */
[----:B------:R-:W-:-:S03]  /*19a640*/  LOP3.LUT R10, R10, 0xfffffeff, RZ, 0xc0, !PT ;  /* 0xfffffeff0a0a7812 */ /* 0x000fc600078ec0ff */
[----:B------:R-:W2:Y:S04]  /*19a650*/  LDL.LU R27, [R1+0xb0] ;  /* 0x0000b000011b7983 */ /* 0x000ea80000300800 */
[----:B------:R-:W2:Y:S01]  /*19a660*/  LDL.LU.64 R18, [R1+0x1ed0] ;  /* 0x001ed00001127983 */ /* 0x000ea20000300a00 */
[----:B------:R-:W-:Y:S02]  /*19a670*/  LOP3.LUT P2, RZ, R48, 0x8000000, RZ, 0xc0, !PT ;  /* 0x0800000030ff7812 */ /* 0x000fe4000784c0ff */
[----:B------:R-:W-:Y:S02]  /*19a680*/  @P5 LOP3.LUT R10, R10, 0x100, RZ, 0xfc, !PT ;  /* 0x000001000a0a5812 */ /* 0x000fe400078efcff */
[----:B------:R-:W-:Y:S02]  /*19a690*/  LOP3.LUT P5, RZ, R47, 0x1, RZ, 0xc0, !PT ;  /* 0x000000012fff7812 */ /* 0x000fe400078ac0ff */
[----:B------:R-:W-:-:S02]  /*19a6a0*/  LOP3.LUT P1, RZ, R48, 0x10000000, RZ, 0xc0, !PT ;  /* 0x1000000030ff7812 */ /* 0x000fc4000782c0ff */
[----:B------:R-:W-:Y:S02]  /*19a6b0*/  PRMT R49, R38, 0x7772, RZ ;  /* 0x0000777226317816 */ /* 0x000fe400000000ff */
[----:B------:R-:W-:Y:S01]  /*19a6c0*/  LOP3.LUT R10, R10, 0xfffffdff, RZ, 0xc0, !PT ;  /* 0xfffffdff0a0a7812 */ /* 0x000fe200078ec0ff */
[----:B------:R-:W2:Y:S06]  /*19a6d0*/  LDL.LU.64 R20, [R1+0x2c28] ;  /* 0x002c280001147983 */ /* 0x000eac0000300a00 */
[----:B------:R-:W-:Y:S02]  /*19a6e0*/  @P5 LOP3.LUT R10, R10, 0x200, RZ, 0xfc, !PT ;  /* 0x000002000a0a5812 */ /* 0x000fe400078efcff */
[----:B------:R-:W-:-:S02]  /*19a6f0*/  LOP3.LUT P5, RZ, R48, 0x80000000, RZ, 0xc0, !PT ;  /* 0x8000000030ff7812 */ /* 0x000fc400078ac0ff */
[----:B------:R-:W-:Y:S01]  /*19a700*/  LOP3.LUT P0, RZ, R48, 0x20000000, RZ, 0xc0, !PT ;  /* 0x2000000030ff7812 */ /* 0x000fe2000780c0ff */
[----:B---3--:R0:W-:Y:S01]  /*19a710*/  @P2 STG.E.U8 desc[UR4][R22.64], R49 ;  /* 0x0000003116002986 */ /* 0x0081e2000c101104 */
[----:B------:R-:W-:Y:S02]  /*19a720*/  LOP3.LUT R10, R10, 0xfffffbff, RZ, 0xc0, !PT ;  /* 0xfffffbff0a0a7812 */ /* 0x000fe400078ec0ff */
[----:B0-----:R-:W-:-:S07]  /*19a730*/  PRMT R49, R38, 0x7773, RZ ;  /* 0x0000777326317816 */ /* 0x001fce00000000ff */
[----:B------:R-:W-:Y:S02]  /*19a740*/  @P5 LOP3.LUT R10, R10, 0x400, RZ, 0xfc, !PT ;  /* 0x000004000a0a5812 */ /* 0x000fe400078efcff */
[----:B------:R-:W-:Y:S01]  /*19a750*/  LOP3.LUT P5, RZ, R48, 0x40000000, RZ, 0xc0, !PT ;  /* 0x4000000030ff7812 */ /* 0x000fe200078ac0ff */
[----:B------:R-:W3:Y:S04]  /*19a760*/  LDL.LU.64 R22, [R1+0x2c20] ;  /* 0x002c200001167983 */ /* 0x000ee80000300a00 */
[----:B----4-:R0:W-:Y:S02]  /*19a770*/  @P1 STG.E.U8 desc[UR4][R24.64], R49 ;  /* 0x0000003118001986 */ /* 0x0101e4000c101104 */
[C---:B0-----:R-:W-:Y:S02]  /*19a780*/  PRMT R49, R35.reuse, 0x7770, RZ ;  /* 0x0000777023317816 */ /* 0x041fe400000000ff */
[----:B------:R-:W4:Y:S04]  /*19a790*/  LDL.LU.64 R24, [R1+0x2c18] ;  /* 0x002c180001187983 */ /* 0x000f280000300a00 */
[----:B------:R0:W-:Y:S02]  /*19a7a0*/  @P0 STG.E.U8 desc[UR4][R28.64], R49 ;  /* 0x000000311c000986 */ /* 0x0001e4000c101104 */
[----:B0-----:R-:W-:-:S02]  /*19a7b0*/  PRMT R49, R35, 0x7771, RZ ;  /* 0x0000777123317816 */ /* 0x001fc400000000ff */
[----:B------:R-:W4:Y:S04]  /*19a7c0*/  LDL.LU.64 R28, [R1+0x1ed8] ;  /* 0x001ed800011c7983 */ /* 0x000f280000300a00 */
[----:B------:R-:W4:Y:S04]  /*19a7d0*/  LDL.LU R38, [R1+0xa0] ;  /* 0x0000a00001267983 */ /* 0x000f280000300800 */
[----:B------:R0:W-:Y:S01]  /*19a7e0*/  @P5 STG.E.U8 desc[UR4][R30.64], R49 ;  /* 0x000000311e005986 */ /* 0x0001e2000c101104 */
[C---:B------:R-:W-:Y:S02]  /*19a7f0*/  LOP3.LUT P5, RZ, R10.reuse, 0x400, RZ, 0xc0, !PT ;  /* 0x000004000aff7812 */ /* 0x040fe400078ac0ff */
        /* <DEDUP_REMOVED lines=28> */
[----:B---3--:R0:W-:Y:S01]  /*19a9c0*/  @P5 STG.E.U8 desc[UR4][R22.64], R49 ;  /* 0x0000003116005986 */ /* 0x0081e2000c101104 */
[C---:B------:R-:W-:Y:S02]  /*19a9d0*/  LOP3.LUT P3, RZ, R47.reuse, 0x200, RZ, 0xc0, !PT ;  /* 0x000002002fff7812 */ /* 0x040fe4000786c0ff */
[----:B------:R-:W-:Y:S02]  /*19a9e0*/  LOP3.LUT P2, RZ, R47, 0x400, RZ, 0xc0, !PT ;  /* 0x000004002fff7812 */ /* 0x000fe4000784c0ff */
[----:B0-----:R-:W-:-:S05]  /*19a9f0*/  PRMT R49, R27, 0x7772, RZ ;  /* 0x000077721b317816 */ /* 0x001fca00000000ff */
[----:B----4-:R0:W-:Y:S01]  /*19aa00*/  @P6 STG.E.U8 desc[UR4][R24.64], R49 ;  /* 0x0000003118006986 */ /* 0x0101e2000c101104 */
        /* <DEDUP_REMOVED lines=8> */
[----:B0-----:R-:W-:-:S05]  /*19aa90*/  PRMT R49, R38, 0x7772, RZ ;  /* 0x0000777226317816 */ /* 0x001fca00000000ff */
[----:B------:R0:W-:Y:S02]  /*19aaa0*/  @P1 STG.E.U8 desc[UR4][R34.64], R49 ;  /* 0x0000003122001986 */ /* 0x0001e4000c101104 */
[----:B0-----:R-:W-:Y:S02]  /*19aab0*/  PRMT R49, R38, 0x7773, RZ ;  /* 0x0000777326317816 */ /* 0x001fe400000000ff */
[----:B------:R-:W3:Y:S04]  /*19aac0*/  LDL.LU.64 R34, [R1+0x2e48] ;  /* 0x002e480001227983 */ /* 0x000ee80000300a00 */
[----:B--2---:R0:W-:Y:S04]  /*19aad0*/  @P0 STG.E.U8 desc[UR4][R36.64], R49 ;  /* 0x0000003124000986 */ /* 0x0041e8000c101104 */
[----:B0-----:R-:W2:Y:S04]  /*19aae0*/  LDL.LU.64 R36, [R1+0x2e40] ;  /* 0x002e400001247983 */ /* 0x001ea80000300a00 */
[----:B------:R-:W4:Y:S04]  /*19aaf0*/  LDL.LU.64 R26, [R1+0x2e38] ;  /* 0x002e3800011a7983 */ /* 0x000f280000300a00 */
[----:B------:R-:W3:Y:S01]  /*19ab00*/  LDL.LU R38, [R1+0xb4] ;  /* 0x0000b40001267983 */ /* 0x000ee20000300800 */
[----:B------:R-:W-:-:S02]  /*19ab10*/  LOP3.LUT P5, RZ, R47, 0x2000000, RZ, 0xc0, !PT ;  /* 0x020000002fff7812 */ /* 0x000fc400078ac0ff */
[----:B------:R-:W-:Y:S02]  /*19ab20*/  LOP3.LUT R48, R48, 0xf7ffffff, RZ, 0xc0, !PT ;  /* 0xf7ffffff30307812 */ /* 0x000fe400078ec0ff */
[----:B------:R-:W-:Y:S01]  /*19ab30*/  LOP3.LUT R10, R10, 0xfffffffe, RZ, 0xc0, !PT ;  /* 0xfffffffe0a0a7812 */ /* 0x000fe200078ec0ff */
[----:B------:R-:W4:Y:S04]  /*19ab40*/  LDL.LU.64 R28, [R1+0x1ee8] ;  /* 0x001ee800011c7983 */ /* 0x000f280000300a00 */
[----:B------:R-:W4:Y:S04]  /*19ab50*/  LDL.LU.64 R30, [R1+0x2e30] ;  /* 0x002e3000011e7983 */ /* 0x000f280000300a00 */
[----:B------:R-:W4:Y:S01]  /*19ab60*/  LDL.LU R11, [R1+0xa4] ;  /* 0x0000a400010b7983 */ /* 0x000f220000300800 */
[----:B------:R-:W-:-:S02]  /*19ab70*/  LOP3.LUT P3, RZ, R47, 0x2000, RZ, 0xc0, !PT ;  /* 0x000020002fff7812 */ /* 0x000fc4000786c0ff */
[C---:B------:R-:W-:Y:S01]  /*19ab80*/  LOP3.LUT P2, RZ, R47.reuse, 0x4000, RZ, 0xc0, !PT ;  /* 0x000040002fff7812 */ /* 0x040fe2000784c0ff */
        /* <DEDUP_REMOVED lines=20> */
[----:B------:R-:W-:-:S11]  /*19acd0*/  LOP3.LUT R10, R10, 0xfffffffb, RZ, 0xc0, !PT ;  /* 0xfffffffb0a0a7812 */ /* 0x000fd600078ec0ff */
[----:B------:R-:W-:-:S05]  /*19ace0*/  @P5 LOP3.LUT R10, R10, 0x4, RZ, 0xfc, !PT ;  /* 0x000000040a0a5812 */ /* 0x000fca00078efcff */
[----:B------:R-:W-:Y:S01]  /*19acf0*/  STL [R1+0x8], R10 ;  /* 0x0000080a01007387 */ /* 0x000fe20000100800 */
[----:B---3--:R-:W-:-:S05]  /*19ad00*/  PRMT R49, R38, 0x7770, RZ ;  /* 0x0000777026317816 */ /* 0x008fca00000000ff */
[----:B------:R0:W-:Y:S02]  /*19ad10*/  @P3 STG.E.U8 desc[UR4][R34.64], R49 ;  /* 0x0000003122003986 */ /* 0x0001e4000c101104 */
[----:B0-----:R-:W-:-:S05]  /*19ad20*/  PRMT R49, R38, 0x7771, RZ ;  /* 0x0000777126317816 */ /* 0x001fca00000000ff */
[----:B--2---:R0:W-:Y:S04]  /*19ad30*/  @P2 STG.E.U8 desc[UR4][R36.64], R49 ;  /* 0x0000003124002986 */ /* 0x0041e8000c101104 */
[----:B0-----:R-:W2:Y:S04]  /*19ad40*/  LDL.LU.64 R36, [R1+0x2e20] ;  /* 0x002e200001247983 */ /* 0x001ea80000300a00 */
[----:B------:R-:W3:Y:S04]  /*19ad50*/  LDL.LU.64 R12, [R1+0x1ef0] ;  /* 0x001ef000010c7983 */ /* 0x000ee80000300a00 */
[----:B------:R-:W3:Y:S04]  /*19ad60*/  LDL.LU R34, [R1+0xb8] ;  /* 0x0000b80001227983 */ /* 0x000ee80000300800 */
[----:B------:R-:W3:Y:S04]  /*19ad70*/  LDL.LU.64 R14, [R1+0x2e18] ;  /* 0x002e1800010e7983 */ /* 0x000ee80000300a00 */
[----:B------:R-:W3:Y:S04]  /*19ad80*/  LDL.LU.64 R16, [R1+0x2e10] ;  /* 0x002e100001107983 */ /* 0x000ee80000300a00 */
[----:B------:R-:W3:Y:S01]  /*19ad90*/  LDL.LU.64 R18, [R1+0x2e08] ;  /* 0x002e080001127983 */ /* 0x000ee20000300a00 */
[----:B------:R-:W-:-:S03]  /*19ada0*/  LOP3.LUT P1, RZ, R47, 0x8000, RZ, 0xc0, !PT ;  /* 0x000080002fff7812 */ /* 0x000fc6000782c0ff */
[----:B------:R-:W3:Y:S01]  /*19adb0*/  LDL.LU.64 R20, [R1+0x1ef8] ;  /* 0x001ef80001147983 */ /* 0x000ee20000300a00 */
[C---:B------:R-:W-:Y:S02]  /*19adc0*/  LOP3.LUT P0, RZ, R47.reuse, 0x10000, RZ, 0xc0, !PT ;  /* 0x000100002fff7812 */ /* 0x040fe4000780c0ff */
[----:B------:R-:W-:Y:S02]  /*19add0*/  PRMT R49, R38, 0x7772, RZ ;  /* 0x0000777226317816 */ /* 0x000fe400000000ff */
[C---:B------:R-:W-:Y:S02]  /*19ade0*/  LOP3.LUT P5, RZ, R47.reuse, 0x20000, RZ, 0xc0, !PT ;  /* 0x000200002fff7812 */ /* 0x040fe400078ac0ff */
[----:B------:R-:W-:-:S03]  /*19adf0*/  LOP3.LUT P6, RZ, R47, 0x4000000, RZ, 0xc0, !PT ;  /* 0x040000002fff7812 */ /* 0x000fc600078cc0ff */
[----:B----4-:R0:W-:Y:S01]  /*19ae00*/  @P1 STG.E.U8 desc[UR4][R26.64], R49 ;  /* 0x000000311a001986 */ /* 0x0101e2000c101104 */
[C---:B------:R-:W-:Y:S02]  /*19ae10*/  LOP3.LUT P4, RZ, R47.reuse, 0x8000000, RZ, 0xc0, !PT ;  /* 0x080000002fff7812 */ /* 0x040fe4000788c0ff */
[C---:B------:R-:W-:Y:S02]  /*19ae20*/  LOP3.LUT P3, RZ, R47.reuse, 0x10000000, RZ, 0xc0, !PT ;  /* 0x100000002fff7812 */ /* 0x040fe4000786c0ff */
[C---:B------:R-:W-:Y:S02]  /*19ae30*/  LOP3.LUT P2, RZ, R47.reuse, 0x20000000, RZ, 0xc0, !PT ;  /* 0x200000002fff7812 */ /* 0x040fe4000784c0ff */
[C---:B------:R-:W-:Y:S02]  /*19ae40*/  LOP3.LUT P1, RZ, R47.reuse, 0x40000000, RZ, 0xc0, !PT ;  /* 0x400000002fff7812 */ /* 0x040fe4000782c0ff */
[----:B0-----:R-:W-:Y:S02]  /*19ae50*/  PRMT R49, R38, 0x7773, RZ ;  /* 0x0000777326317816 */ /* 0x001fe400000000ff */
[----:B------:R-:W4:Y:S04]  /*19ae60*/  LDL.LU R38, [R1+0xa8] ;  /* 0x0000a80001267983 */ /* 0x000f280000300800 */
[----:B------:R0:W-:Y:S04]  /*19ae70*/  @P0 STG.E.U8 desc[UR4][R28.64], R49 ;  /* 0x000000311c000986 */ /* 0x0001e8000c101104 */
[----:B------:R-:W4:Y:S01]  /*19ae80*/  LDL.LU.64 R22, [R1+0x2e00] ;  /* 0x002e000001167983 */ /* 0x000f220000300a00 */
[----:B------:R-:W-:-:S02]  /*19ae90*/  LOP3.LUT P0, RZ, R47, 0x80000000, RZ, 0xc0, !PT ;  /* 0x800000002fff7812 */ /* 0x000fc4000780c0ff */
[----:B------:R-:W-:Y:S01]  /*19aea0*/  PRMT R47, R11, 0x7770, RZ ;  /* 0x000077700b2f7816 */ /* 0x000fe200000000ff */
[----:B------:R-:W4:Y:S04]  /*19aeb0*/  LDL.LU.64 R24, [R1+0x2df8] ;  /* 0x002df80001187983 */ /* 0x000f280000300a00 */
[----:B------:R-:W4:Y:S04]  /*19aec0*/  LDL.LU.64 R26, [R1+0x2df0] ;  /* 0x002df000011a7983 */ /* 0x000f280000300a00 */
[----:B------:R-:W4:Y:S04]  /*19aed0*/  LDL.LU R35, [R1+0xbc] ;  /* 0x0000bc0001237983 */ /* 0x000f280000300800 */
[----:B------:R1:W-:Y:S01]  /*19aee0*/  @P5 STG.E.U8 desc[UR4][R30.64], R47 ;  /* 0x0000002f1e005986 */ /* 0x0003e2000c101104 */
[----:B------:R-:W-:-:S03]  /*19aef0*/  LOP3.LUT P5, RZ, R10, 0x4, RZ, 0xc0, !PT ;  /* 0x000000040aff7812 */ /* 0x000fc600078ac0ff */
[----:B0-----:R-:W4:Y:S01]  /*19af00*/  LDL.LU.64 R28, [R1+0x1f00] ;  /* 0x001f0000011c7983 */ /* 0x001f220000300a00 */
[----:B-1----:R-:W-:-:S03]  /*19af10*/  PRMT R47, R11, 0x7771, RZ ;  /* 0x000077710b2f7816 */ /* 0x002fc600000000ff */
[----:B------:R-:W4:Y:S06]  /*19af20*/  LDL.LU.64 R30, [R1+0x2de8] ;  /* 0x002de800011e7983 */ /* 0x000f2c0000300a00 */
[----:B------:R0:W-:Y:S01]  /*19af30*/  @P5 STG.E.U8 desc[UR4][R32.64], R47 ;  /* 0x0000002f20005986 */ /* 0x0001e2000c101104 */
[----:B------:R-:W-:-:S03]  /*19af40*/  LOP3.LUT P5, RZ, R10, 0x2, RZ, 0xc0, !PT ;  /* 0x000000020aff7812 */ /* 0x000fc600078ac0ff */
[----:B0-----:R-:W4:Y:S01]  /*19af50*/  LDL.LU.64 R32, [R1+0x2de0] ;  /* 0x002de00001207983 */ /* 0x001f220000300a00 */
[----:B------:R-:W-:-:S09]  /*19af60*/  PRMT R47, R11, 0x7772, RZ ;  /* 0x000077720b2f7816 */ /* 0x000fd200000000ff */
[----:B--2---:R0:W-:Y:S04]  /*19af70*/  @P5 STG.E.U8 desc[UR4][R36.64], R47 ;  /* 0x0000002f24005986 */ /* 0x0041e8000c101104 */
[----:B0-----:R-:W2:Y:S01]  /*19af80*/  LDL.LU.64 R36, [R1+0x2dd8] ;  /* 0x002dd80001247983 */ /* 0x001ea20000300a00 */
[----:B------:R-:W-:Y:S02]  /*19af90*/  LOP3.LUT P5, RZ, R10, 0x1, RZ, 0xc0, !PT ;  /* 0x000000010aff7812 */ /* 0x000fe400078ac0ff */
[----:B------:R-:W-:-:S11]  /*19afa0*/  PRMT R47, R11, 0x7773, RZ ;  /* 0x000077730b2f7816 */ /* 0x000fd600000000ff */
[----:B---3--:R0:W-:Y:S01]  /*19afb0*/  @P5 STG.E.U8 desc[UR4][R12.64], R47 ;  /* 0x0000002f0c005986 */ /* 0x0081e2000c101104 */
        /* <DEDUP_REMOVED lines=13> */
[----:B----4-:R-:W-:-:S11]  /*19b090*/  PRMT R47, R38, 0x7770, RZ ;  /* 0x00007770262f7816 */ /* 0x010fd600000000ff */
        /* <DEDUP_REMOVED lines=9> */
[C---:B0-----:R-:W-:Y:S02]  /*19b130*/  PRMT R47, R35.reuse, 0x7771, RZ ;  /* 0x00007771232f7816 */ /* 0x041fe400000000ff */
[----:B------:R-:W3:Y:S04]  /*19b140*/  LDL.LU.64 R30, [R1+0x1f08] ;  /* 0x001f0800011e7983 */ /* 0x000ee80000300a00 */
[----:B------:R0:W-:Y:S02]  /*19b150*/  @P1 STG.E.U8 desc[UR4][R32.64], R47 ;  /* 0x0000002f20001986 */ /* 0x0001e4000c101104 */
[----:B0-----:R-:W-:-:S05]  /*19b160*/  PRMT R47, R35, 0x7772, RZ ;  /* 0x00007772232f7816 */ /* 0x001fca00000000ff */
[----:B--2---:R0:W-:Y:S04]  /*19b170*/  @P0 STG.E.U8 desc[UR4][R36.64], R47 ;  /* 0x0000002f24000986 */ /* 0x0041e8000c101104 */
[----:B0-----:R-:W2:Y:S04]  /*19b180*/  LDL.LU.64 R36, [R1+0x2dd0] ;  /* 0x002dd00001247983 */ /* 0x001ea80000300a00 */
[----:B------:R-:W4:Y:S04]  /*19b190*/  LDL.LU.64 R26, [R1+0x2dc8] ;  /* 0x002dc800011a7983 */ /* 0x000f280000300a00 */
[----:B------:R-:W4:Y:S04]  /*19b1a0*/  LDL.LU.64 R28, [R1+0x2dc0] ;  /* 0x002dc000011c7983 */ /* 0x000f280000300a00 */
[----:B------:R-:W2:Y:S04]  /*19b1b0*/  LDL.LU R38, [R1+0xac] ;  /* 0x0000ac0001267983 */ /* 0x000ea80000300800 */
[----:B------:R-:W4:Y:S04]  /*19b1c0*/  LDL.LU.64 R32, [R1+0x1f10] ;  /* 0x001f100001207983 */ /* 0x000f280000300a00 */
[----:B------:R-:W4:Y:S01]  /*19b1d0*/  LDL.LU R13, [R1+0x90] ;  /* 0x00009000010d7983 */ /* 0x000f220000300800 */
[----:B------:R-:W-:-:S03]  /*19b1e0*/  PRMT R47, R35, 0x7773, RZ ;  /* 0x00007773232f7816 */ /* 0x000fc600000000ff */
[----:B------:R-:W4:Y:S01]  /*19b1f0*/  LDL.LU.64 R34, [R1+0x2db8] ;  /* 0x002db80001227983 */ /* 0x000f220000300a00 */
[C---:B------:R-:W-:Y:S02]  /*19b200*/  LOP3.LUT P5, RZ, R46.reuse, 0x1000, RZ, 0xc0, !PT ;  /* 0x000010002eff7812 */ /* 0x040fe400078ac0ff */
[----:B------:R-:W-:Y:S02]  /*19b210*/  LOP3.LUT P3, RZ, R46, 0x1, RZ, 0xc0, !PT ;  /* 0x000000012eff7812 */ /* 0x000fe4000786c0ff */
[----:B------:R-:W-:Y:S02]  /*19b220*/  LOP3.LUT R48, R48, 0xfff7ffff, RZ, 0xc0, !PT ;  /* 0xfff7ffff30307812 */ /* 0x000fe400078ec0ff */
[----:B------:R-:W-:-:S07]  /*19b230*/  LOP3.LUT P2, RZ, R46, 0x2, RZ, 0xc0, !PT ;  /* 0x000000022eff7812 */ /* 0x000fce000784c0ff */
        /* <DEDUP_REMOVED lines=17> */
[----:B---3--:R2:W-:Y:S01]  /*19b350*/  @P3 STG.E.U8 desc[UR4][R30.64], R47 ;  /* 0x0000002f1e003986 */ /* 0x0085e2000c101104 */
[----:B------:R-:W-:Y:S02]  /*19b360*/  LOP3.LUT R48, R48, 0xfdffffff, RZ, 0xc0, !PT ;  /* 0xfdffffff30307812 */ /* 0x000fe400078ec0ff */
[----:B------:R-:W-:-:S09]  /*19b370*/  LOP3.LUT P1, RZ, R46, 0x4, RZ, 0xc0, !PT ;  /* 0x000000042eff7812 */ /* 0x000fd2000782c0ff */
[----:B------:R-:W-:Y:S02]  /*19b380*/  @P5 LOP3.LUT R48, R48, 0x2000000, RZ, 0xfc, !PT ;  /* 0x0200000030305812 */ /* 0x000fe400078efcff */
[C---:B------:R-:W-:Y:S02]  /*19b390*/  LOP3.LUT P5, RZ, R46.reuse, 0x20, RZ, 0xc0, !PT ;  /* 0x000000202eff7812 */ /* 0x040fe400078ac0ff */
[----:B------:R-:W-:Y:S02]  /*19b3a0*/  LOP3.LUT P0, RZ, R46, 0x8, RZ, 0xc0, !PT ;  /* 0x000000082eff7812 */ /* 0x000fe4000780c0ff */
[----:B------:R-:W-:-:S09]  /*19b3b0*/  LOP3.LUT R48, R48, 0xfbffffff, RZ, 0xc0, !PT ;  /* 0xfbffffff30307812 */ /* 0x000fd200078ec0ff */
[----:B------:R-:W-:Y:S02]  /*19b3c0*/  @P5 LOP3.LUT R48, R48, 0x4000000, RZ, 0xfc, !PT ;  /* 0x0400000030305812 */ /* 0x000fe400078efcff */
[----:B------:R-:W-:Y:S02]  /*19b3d0*/  LOP3.LUT P5, RZ, R46, 0x10, RZ, 0xc0, !PT ;  /* 0x000000102eff7812 */ /* 0x000fe400078ac0ff */
        /* <DEDUP_REMOVED lines=8> */
[----:B------:R-:W3:Y:S01]  /*19b460*/  LDL.LU.64 R20, [R1+0x2d90] ;  /* 0x002d900001147983 */ /* 0x000ee20000300a00 */
[----:B------:R-:W-:-:S03]  /*19b470*/  PRMT R47, R38, 0x7771, RZ ;  /* 0x00007771262f7816 */ /* 0x000fc600000000ff */
[----:B------:R-:W3:Y:S04]  /*19b480*/  LDL.LU R31, [R1+0x94] ;  /* 0x00009400011f7983 */ /* 0x000ee80000300800 */
        /* <DEDUP_REMOVED lines=196> */
[C---:B------:R-:W-:Y:S02]  /*19c0d0*/  LOP3.LUT P2, RZ, R45.reuse, 0x80, RZ, 0xc0, !PT ;  /* 0x000000802dff7812 */ /* 0x040fe4000784c0ff */
[----:B------:R-:W-:Y:S02]  /*19c0e0*/  @P5 LOP3.LUT R48, R48, 0x100, RZ, 0xfc, !PT ;  /* 0x0000010030305812 */ /* 0x000fe400078efcff */
[C---:B------:R-:W-:Y:S02]  /*19c0f0*/  LOP3.LUT P5, RZ, R45.reuse, 0x1000, RZ, 0xc0, !PT ;  /* 0x000010002dff7812 */ /* 0x040fe400078ac0ff */
[----:B------:R-:W-:-:S02]  /*19c100*/  LOP3.LUT P1, RZ, R45, 0x100, RZ, 0xc0, !PT ;  /* 0x000001002dff7812 */ /* 0x000fc4000782c0ff */
[----:B------:R-:W-:Y:S02]  /*19c110*/  PRMT R47, R36, 0x7772, RZ ;  /* 0x00007772242f7816 */ /* 0x000fe400000000ff */
[----:B------:R-:W-:Y:S01]  /*19c120*/  LOP3.LUT R48, R48, 0xfffffdff, RZ, 0xc0, !PT ;  /* 0xfffffdff30307812 */ /* 0x000fe200078ec0ff */
[----:B------:R-:W2:Y:S01]  /*19c130*/  LDL.LU.64 R18, [R1+0x2cb0] ;  /* 0x002cb00001127983 */ /* 0x000ea20000300a00 */
[----:B------:R-:W-:-:S03]  /*19c140*/  LOP3.LUT P0, RZ, R45, 0x200, RZ, 0xc0, !PT ;  /* 0x000002002dff7812 */ /* 0x000fc6000780c0ff */
[----:B------:R-:W2:Y:S02]  /*19c150*/  LDL.LU.64 R20, [R1+0x2ca8] ;  /* 0x002ca80001147983 */ /* 0x000ea40000300a00 */
[----:B------:R-:W-:Y:S02]  /*19c160*/  @P5 LOP3.LUT R48, R48, 0x200, RZ, 0xfc, !PT ;  /* 0x0000020030305812 */ /* 0x000fe400078efcff */
        /* <DEDUP_REMOVED lines=15> */
[C---:B------:R-:W-:Y:S02]  /*19c260*/  LOP3.LUT P5, RZ, R48.reuse, 0x400, RZ, 0xc0, !PT ;  /* 0x0000040030ff7812 */ /* 0x040fe400078ac0ff */
[----:B0-----:R-:W-:Y:S01]  /*19c270*/  PRMT R47, R49, 0x7772, RZ ;  /* 0x00007772312f7816 */ /* 0x001fe200000000ff */
[----:B------:R-:W4:Y:S10]  /*19c280*/  LDL.LU.64 R30, [R1+0x2c90] ;  /* 0x002c9000011e7983 */ /* 0x000f340000300a00 */
        /* <DEDUP_REMOVED lines=29> */
[----:B---3--:R0:W-:Y:S01]  /*19c460*/  @P6 STG.E.U8 desc[UR4][R22.64], R47 ;  /* 0x0000002f16006986 */ /* 0x0081e2000c101104 */
[----:B------:R-:W-:Y:S02]  /*19c470*/  LOP3.LUT P1, RZ, R45, 0x800000, RZ, 0xc0, !PT ;  /* 0x008000002dff7812 */ /* 0x000fe4000782c0ff */
[----:B0-----:R-:W-:-:S05]  /*19c480*/  PRMT R47, R25, 0x7773, RZ ;  /* 0x00007773192f7816 */ /* 0x001fca00000000ff */
[----:B----4-:R0:W-:Y:S01]  /*19c490*/  @P4 STG.E.U8 desc[UR4][R26.64], R47 ;  /* 0x0000002f1a004986 */ /* 0x0101e2000c101104 */
        /* <DEDUP_REMOVED lines=18> */
[----:B------:R-:W4:Y:S04]  /*19c5c0*/  LDL.LU.64 R30, [R1+0x2ff0] ;  /* 0x002ff000011e7983 */ /* 0x000f280000300a00 */
[----:B------:R-:W4:Y:S01]  /*19c5d0*/  LDL.LU R49, [R1+0x11c] ;  /* 0x00011c0001317983 */ /* 0x000f220000300800 */
[----:B------:R-:W-:-:S02]  /*19c5e0*/  @P5 LOP3.LUT R46, R46, 0x8000000, RZ, 0xfc, !PT ;  /* 0x080000002e2e5812 */ /* 0x000fc400078efcff */
        /* <DEDUP_REMOVED lines=14> */
[C---:B------:R-:W-:Y:S02]  /*19c6d0*/  LOP3.LUT P5, RZ, R45.reuse, 0x80000000, RZ, 0xc0, !PT ;  /* 0x800000002dff7812 */ /* 0x040fe400078ac0ff */
[----:B------:R-:W-:Y:S02]  /*19c6e0*/  LOP3.LUT R48, R48, 0xfffffffd, RZ, 0xc0, !PT ;  /* 0xfffffffd30307812 */ /* 0x000fe400078ec0ff */
[----:B------:R-:W-:-:S09]  /*19c6f0*/  LOP3.LUT P3, RZ, R45, 0x2000000, RZ, 0xc0, !PT ;  /* 0x020000002dff7812 */ /* 0x000fd2000786c0ff */
[----:B------:R-:W-:Y:S02]  /*19c700*/  @P5 LOP3.LUT R48, R48, 0x2, RZ, 0xfc, !PT ;  /* 0x0000000230305812 */ /* 0x000fe400078efcff */
[C---:B------:R-:W-:Y:S02]  /*19c710*/  LOP3.LUT P5, RZ, R45.reuse, 0x40000000, RZ, 0xc0, !PT ;  /* 0x400000002dff7812 */ /* 0x040fe400078ac0ff */
[----:B------:R-:W-:Y:S02]  /*19c720*/  LOP3.LUT R48, R48, 0xfffffffb, RZ, 0xc0, !PT ;  /* 0xfffffffb30307812 */ /* 0x000fe400078ec0ff */
[C---:B------:R-:W-:Y:S02]  /*19c730*/  LOP3.LUT P2, RZ, R45.reuse, 0x4000000, RZ, 0xc0, !PT ;  /* 0x040000002dff7812 */ /* 0x040fe4000784c0ff */
[C---:B------:R-:W-:Y:S02]  /*19c740*/  LOP3.LUT P1, RZ, R45.reuse, 0x8000000, RZ, 0xc0, !PT ;  /* 0x080000002dff7812 */ /* 0x040fe4000782c0ff */
[----:B------:R-:W-:-:S05]  /*19c750*/  LOP3.LUT P0, RZ, R45, 0x10000000, RZ, 0xc0, !PT ;  /* 0x100000002dff7812 */ /* 0x000fca000780c0ff */
[----:B------:R-:W-:Y:S02]  /*19c760*/  @P5 LOP3.LUT R48, R48, 0x4, RZ, 0xfc, !PT ;  /* 0x0000000430305812 */ /* 0x000fe400078efcff */
[----:B------:R-:W-:Y:S02]  /*19c770*/  LOP3.LUT P5, RZ, R45, 0x20000000, RZ, 0xc0, !PT ;  /* 0x200000002dff7812 */ /* 0x000fe400078ac0ff */
        /* <DEDUP_REMOVED lines=9> */
[----:B------:R-:W3:Y:S04]  /*19c810*/  LDL.LU.64 R16, [R1+0x2fd0] ;  /* 0x002fd00001107983 */ /* 0x000ee80000300a00 */
[----:B------:R-:W3:Y:S01]  /*19c820*/  LDL.LU.64 R18, [R1+0x1f90] ;  /* 0x001f900001127983 */ /* 0x000ee20000300a00 */
[----:B------:R-:W-:-:S05]  /*19c830*/  PRMT R45, R36, 0x7772, RZ ;  /* 0x00007772242d7816 */ /* 0x000fca00000000ff */
[----:B----4-:R0:W-:Y:S02]  /*19c840*/  @P1 STG.E.U8 desc[UR4][R24.64], R45 ;  /* 0x0000002d18001986 */ /* 0x0101e4000c101104 */
[----:B0-----:R-:W-:Y:S02]  /*19c850*/  PRMT R45, R36, 0x7773, RZ ;  /* 0x00007773242d7816 */ /* 0x001fe400000000ff */
[----:B------:R-:W4:Y:S04]  /*19c860*/  LDL.LU R36, [R1+0xf0] ;  /* 0x0000f00001247983 */ /* 0x000f280000300800 */
[----:B------:R-:W4:Y:S04]  /*19c870*/  LDL.LU.64 R20, [R1+0x2fc8] ;  /* 0x002fc80001147983 */ /* 0x000f280000300a00 */
[----:B------:R0:W-:Y:S04]  /*19c880*/  @P0 STG.E.U8 desc[UR4][R26.64], R45 ;  /* 0x0000002d1a000986 */ /* 0x0001e8000c101104 */
[----:B------:R-:W4:Y:S04]  /*19c890*/  LDL.LU.64 R22, [R1+0x2fc0] ;  /* 0x002fc00001167983 */ /* 0x000f280000300a00 */
[----:B------:R-:W4:Y:S04]  /*19c8a0*/  LDL.LU.64 R24, [R1+0x2fb8] ;  /* 0x002fb80001187983 */ /* 0x000f280000300a00 */
[----:B------:R-:W4:Y:S01]  /*19c8b0*/  LDL.LU R33, [R1+0xe0] ;  /* 0x0000e00001217983 */ /* 0x000f220000300800 */
[----:B0-----:R-:W-:-:S03]  /*19c8c0*/  PRMT R45, R49, 0x7770, RZ ;  /* 0x00007770312d7816 */ /* 0x001fc600000000ff */
        /* <DEDUP_REMOVED lines=29> */
[----:B----4-:R-:W-:-:S07]  /*19caa0*/  PRMT R45, R36, 0x7770, RZ ;  /* 0x00007770242d7816 */ /* 0x010fce00000000ff */
        /* <DEDUP_REMOVED lines=22> */
[----:B------:R-:W4:Y:S01]  /*19cc10*/  LDL.LU.64 R30, [R1+0x1fa8] ;  /* 0x001fa800011e7983 */ /* 0x000f220000300a00 */
[----:B------:R-:W-:-:S03]  /*19cc20*/  LOP3.LUT P3, RZ, R44, 0x1000, RZ, 0xc0, !PT ;  /* 0x000010002cff7812 */ /* 0x000fc6000786c0ff */
[----:B------:R-:W4:Y:S01]  /*19cc30*/  LDL.LU R11, [R1+0xe4] ;  /* 0x0000e400010b7983 */ /* 0x000f220000300800 */
[C---:B------:R-:W-:Y:S02]  /*19cc40*/  LOP3.LUT P5, RZ, R44.reuse, 0x1000000, RZ, 0xc0, !PT ;  /* 0x010000002cff7812 */ /* 0x040fe400078ac0ff */
[----:B------:R-:W-:Y:S02]  /*19cc50*/  PRMT R45, R33, 0x7773, RZ ;  /* 0x00007773212d7816 */ /* 0x000fe400000000ff */
[----:B------:R-:W-:Y:S01]  /*19cc60*/  LOP3.LUT P2, RZ, R44, 0x2000, RZ, 0xc0, !PT ;  /* 0x000020002cff7812 */ /* 0x000fe2000784c0ff */
[----:B------:R-:W4:Y:S01]  /*19cc70*/  LDL.LU.64 R32, [R1+0x2f80] ;  /* 0x002f800001207983 */ /* 0x000f220000300a00 */
        /* <DEDUP_REMOVED lines=36> */
[----:B------:R-:W3:Y:S04]  /*19cec0*/  LDL.LU.64 R18, [R1+0x2f58] ;  /* 0x002f580001127983 */ /* 0x000ee80000300a00 */
[----:B------:R-:W3:Y:S01]  /*19ced0*/  LDL.LU.64 R20, [R1+0x1fb8] ;  /* 0x001fb80001147983 */ /* 0x000ee20000300a00 */
[----:B------:R-:W-:-:S03]  /*19cee0*/  PRMT R45, R36, 0x7771, RZ ;  /* 0x00007771242d7816 */ /* 0x000fc600000000ff */
[----:B------:R-:W3:Y:S04]  /*19cef0*/  LDL.LU.64 R22, [R1+0x2f50] ;  /* 0x002f500001167983 */ /* 0x000ee80000300a00 */
[----:B----4-:R0:W-:Y:S02]  /*19cf00*/  @P1 STG.E.U8 desc[UR4][R24.64], R45 ;  /* 0x0000002d18001986 */ /* 0x0101e4000c101104 */
[C---:B0-----:R-:W-:Y:S02]  /*19cf10*/  PRMT R45, R36.reuse, 0x7772, RZ ;  /* 0x00007772242d7816 */ /* 0x041fe400000000ff */
[----:B------:R-:W4:Y:S04]  /*19cf20*/  LDL.LU.64 R24, [R1+0x2f48] ;  /* 0x002f480001187983 */ /* 0x000f280000300a00 */
[----:B------:R0:W-:Y:S02]  /*19cf30*/  @P0 STG.E.U8 desc[UR4][R26.64], R45 ;  /* 0x0000002d1a000986 */ /* 0x0001e4000c101104 */
[----:B0-----:R-:W-:-:S02]  /*19cf40*/  PRMT R45, R36, 0x7773, RZ ;  /* 0x00007773242d7816 */ /* 0x001fc400000000ff */
[----:B------:R-:W4:Y:S04]  /*19cf50*/  LDL.LU R36, [R1+0xfc] ;  /* 0x0000fc0001247983 */ /* 0x000f280000300800 */
[----:B------:R-:W4:Y:S04]  /*19cf60*/  LDL.LU.64 R26, [R1+0x2f40] ;  /* 0x002f4000011a7983 */ /* 0x000f280000300a00 */
[----:B------:R0:W-:Y:S04]  /*19cf70*/  @P5 STG.E.U8 desc[UR4][R30.64], R45 ;  /* 0x0000002d1e005986 */ /* 0x0001e8000c101104 */
[----:B0-----:R-:W4:Y:S01]  /*19cf80*/  LDL.LU.64 R30, [R1+0x1fc0] ;  /* 0x001fc000011e7983 */ /* 0x001f220000300a00 */
[----:B------:R-:W-:-:S02]  /*19cf90*/  LOP3.LUT P5, RZ, R46, 0x4000000, RZ, 0xc0, !PT ;  /* 0x040000002eff7812 */ /* 0x000fc400078ac0ff */
[----:B------:R-:W-:-:S11]  /*19cfa0*/  PRMT R45, R11, 0x7770, RZ ;  /* 0x000077700b2d7816 */ /* 0x000fd600000000ff */
[----:B------:R0:W-:Y:S01]  /*19cfb0*/  @P5 STG.E.U8 desc[UR4][R32.64], R45 ;  /* 0x0000002d20005986 */ /* 0x0001e2000c101104 */
[----:B------:R-:W-:Y:S02]  /*19cfc0*/  LOP3.LUT P5, RZ, R46, 0x2000000, RZ, 0xc0, !PT ;  /* 0x020000002eff7812 */ /* 0x000fe400078ac0ff */
[----:B0-----:R-:W-:Y:S01]  /*19cfd0*/  PRMT R45, R11, 0x7771, RZ ;  /* 0x000077710b2d7816 */ /* 0x001fe200000000ff */
[----:B------:R-:W4:Y:S01]  /*19cfe0*/  LDL.LU.64 R32, [R1+0x2f38] ;  /* 0x002f380001207983 */ /* 0x000f220000300a00 */
[C---:B------:R-:W-:Y:S02]  /*19cff0*/  LOP3.LUT P6, RZ, R44.reuse, 0x2000000, RZ, 0xc0, !PT ;  /* 0x020000002cff7812 */ /* 0x040fe400078cc0ff */
[C---:B------:R-:W-:Y:S02]  /*19d000*/  LOP3.LUT P4, RZ, R44.reuse, 0x4000000, RZ, 0xc0, !PT ;  /* 0x040000002cff7812 */ /* 0x040fe4000788c0ff */
[C---:B------:R-:W-:Y:S02]  /*19d010*/  LOP3.LUT P3, RZ, R44.reuse, 0x8000000, RZ, 0xc0, !PT ;  /* 0x080000002cff7812 */ /* 0x040fe4000786c0ff */
[----:B------:R-:W-:-:S03]  /*19d020*/  LOP3.LUT P2, RZ, R44, 0x10000000, RZ, 0xc0, !PT ;  /* 0x100000002cff7812 */ /* 0x000fc6000784c0ff */
[----:B--2---:R0:W-:Y:S01]  /*19d030*/  @P5 STG.E.U8 desc[UR4][R34.64], R45 ;  /* 0x0000002d22005986 */ /* 0x0041e2000c101104 */
[----:B------:R-:W-:-:S03]  /*19d040*/  LOP3.LUT P5, RZ, R46, 0x1000000, RZ, 0xc0, !PT ;  /* 0x010000002eff7812 */ /* 0x000fc600078ac0ff */
[----:B0-----:R-:W2:Y:S01]  /*19d050*/  LDL.LU.64 R34, [R1+0x2f30] ;  /* 0x002f300001227983 */ /* 0x001ea20000300a00 */
[----:B------:R-:W-:-:S09]  /*19d060*/  PRMT R45, R11, 0x7772, RZ ;  /* 0x000077720b2d7816 */ /* 0x000fd200000000ff */
        /* <DEDUP_REMOVED lines=19> */
[----:B----4-:R0:W-:Y:S02]  /*19d1a0*/  @P4 STG.E.U8 desc[UR4][R24.64], R45 ;  /* 0x0000002d18004986 */ /* 0x0101e4000c101104 */
[----:B0-----:R-:W-:-:S05]  /*19d1b0*/  PRMT R45, R29, 0x7772, RZ ;  /* 0x000077721d2d7816 */ /* 0x001fca00000000ff */
[----:B------:R0:W-:Y:S02]  /*19d1c0*/  @P3 STG.E.U8 desc[UR4][R26.64], R45 ;  /* 0x0000002d1a003986 */ /* 0x0001e4000c101104 */
[----:B0-----:R-:W-:-:S05]  /*19d1d0*/  PRMT R45, R29, 0x7773, RZ ;  /* 0x000077731d2d7816 */ /* 0x001fca00000000ff */
[----:B------:R0:W-:Y:S04]  /*19d1e0*/  @P2 STG.E.U8 desc[UR4][R30.64], R45 ;  /* 0x0000002d1e002986 */ /* 0x0001e8000c101104 */
[----:B0-----:R-:W3:Y:S01]  /*19d1f0*/  LDL.LU.64 R30, [R1+0x2f28] ;  /* 0x002f2800011e7983 */ /* 0x001ee20000300a00 */
[C---:B------:R-:W-:Y:S02]  /*19d200*/  LOP3.LUT P1, RZ, R44.reuse, 0x20000000, RZ, 0xc0, !PT ;  /* 0x200000002cff7812 */ /* 0x040fe4000782c0ff */
[----:B------:R-:W-:Y:S02]  /*19d210*/  LOP3.LUT P0, RZ, R44, 0x40000000, RZ, 0xc0, !PT ;  /* 0x400000002cff7812 */ /* 0x000fe4000780c0ff */
[----:B------:R-:W-:Y:S02]  /*19d220*/  PRMT R45, R36, 0x7770, RZ ;  /* 0x00007770242d7816 */ /* 0x000fe400000000ff */
[----:B------:R-:W-:-:S02]  /*19d230*/  LOP3.LUT P3, RZ, R44, 0x80000000, RZ, 0xc0, !PT ;  /* 0x800000002cff7812 */ /* 0x000fc4000786c0ff */
[----:B------:R-:W-:-:S05]  /*19d240*/  PRMT R44, R36, 0x7771, RZ ;  /* 0x00007771242c7816 */ /* 0x000fca00000000ff */
[----:B------:R-:W-:Y:S04]  /*19d250*/  @P1 STG.E.U8 desc[UR4][R32.64], R45 ;  /* 0x0000002d20001986 */ /* 0x000fe8000c101104 */
[----:B--2---:R0:W-:Y:S04]  /*19d260*/  @P0 STG.E.U8 desc[UR4][R34.64], R44 ;  /* 0x0000002c22000986 */ /* 0x0041e8000c101104 */
[----:B0-----:R-:W2:Y:S04]  /*19d270*/  LDL.LU.64 R34, [R1+0x1fc8] ;  /* 0x001fc80001227983 */ /* 0x001ea80000300a00 */
[----:B------:R-:W4:Y:S04]  /*19d280*/  LDL.LU.64 R22, [R1+0x2f20] ;  /* 0x002f200001167983 */ /* 0x000f280000300a00 */
[----:B------:R-:W4:Y:S04]  /*19d290*/  LDL.LU.64 R24, [R1+0x2f18] ;  /* 0x002f180001187983 */ /* 0x000f280000300a00 */
[----:B------:R-:W4:Y:S04]  /*19d2a0*/  LDL.LU.64 R26, [R1+0x2f10] ;  /* 0x002f1000011a7983 */ /* 0x000f280000300a00 */
[----:B------:R-:W4:Y:S04]  /*19d2b0*/  LDL.LU R32, [R1+0xec] ;  /* 0x0000ec0001207983 */ /* 0x000f280000300800 */
[----:B------:R-:W4:Y:S01]  /*19d2c0*/  LDL.LU.64 R28, [R1+0x1fd0] ;  /* 0x001fd000011c7983 */ /* 0x000f220000300a00 */
[----:B------:R-:W-:-:S03]  /*19d2d0*/  PRMT R44, R36, 0x7772, RZ ;  /* 0x00007772242c7816 */ /* 0x000fc600000000ff */
[----:B------:R-:W4:Y:S01]  /*19d2e0*/  LDL.LU R11, [R1+0xd0] ;  /* 0x0000d000010b7983 */ /* 0x000f220000300800 */
[----:B------:R-:W-:-:S03]  /*19d2f0*/  LOP3.LUT P5, RZ, R43, 0x800, RZ, 0xc0, !PT ;  /* 0x000008002bff7812 */ /* 0x000fc600078ac0ff */
[----:B---3--:R0:W-:Y:S04]  /*19d300*/  @P3 STG.E.U8 desc[UR4][R30.64], R44 ;  /* 0x0000002c1e003986 */ /* 0x0081e8000c101104 */
[----:B0-----:R-:W3:Y:S01]  /*19d310*/  LDL.LU.64 R30, [R1+0x2f08] ;  /* 0x002f0800011e7983 */ /* 0x001ee20000300a00 */
[----:B------:R-:W-:-:S05]  /*19d320*/  LOP3.LUT R46, R46, 0xfffff7ff, RZ, 0xc0, !PT ;  /* 0xfffff7ff2e2e7812 */ /* 0x000fca00078ec0ff */
[----:B------:R-:W-:Y:S02]  /*19d330*/  @P5 LOP3.LUT R46, R46, 0x800, RZ, 0xfc, !PT ;  /* 0x000008002e2e5812 */ /* 0x000fe400078efcff */
[C---:B------:R-:W-:Y:S02]  /*19d340*/  LOP3.LUT P5, RZ, R43.reuse, 0x400, RZ, 0xc0, !PT ;  /* 0x000004002bff7812 */ /* 0x040fe400078ac0ff */
[----:B------:R-:W-:Y:S02]  /*19d350*/  LOP3.LUT R46, R46, 0xffffefff, RZ, 0xc0, !PT ;  /* 0xffffefff2e2e7812 */ /* 0x000fe400078ec0ff */
[----:B------:R-:W-:-:S09]  /*19d360*/  LOP3.LUT P2, RZ, R43, 0x1, RZ, 0xc0, !PT ;  /* 0x000000012bff7812 */ /* 0x000fd2000784c0ff */
[----:B------:R-:W-:Y:S02]  /*19d370*/  @P5 LOP3.LUT R46, R46, 0x1000, RZ, 0xfc, !PT ;  /* 0x000010002e2e5812 */ /* 0x000fe400078efcff */
[----:B------:R-:W-:Y:S02]  /*19d380*/  LOP3.LUT P5, RZ, R43, 0x200, RZ, 0xc0, !PT ;  /* 0x000002002bff7812 */ /* 0x000fe400078ac0ff */
[----:B------:R-:W-:Y:S02]  /*19d390*/  LOP3.LUT R46, R46, 0xffffdfff, RZ, 0xc0, !PT ;  /* 0xffffdfff2e2e7812 */ /* 0x000fe400078ec0ff */
[----:B------:R-:W-:-:S09]  /*19d3a0*/  PRMT R44, R36, 0x7773, RZ ;  /* 0x00007773242c7816 */ /* 0x000fd200000000ff */
        /* <DEDUP_REMOVED lines=12> */
[----:B--2---:R0:W-:Y:S02]  /*19d470*/  @P2 STG.E.U8 desc[UR4][R34.64], R44 ;  /* 0x0000002c22002986 */ /* 0x0041e4000c101104 */
[----:B0-----:R-:W-:Y:S02]  /*19d480*/  IMAD.MOV.U32 R35, RZ, RZ, R37 ;  /* 0x000000ffff237224 */ /* 0x001fe400078e0025 */
[----:B------:R-:W2:Y:S04]  /*19d490*/  LDL.LU.64 R36, [R1+0x2f00] ;  /* 0x002f000001247983 */ /* 0x000ea80000300a00 */
[----:B------:R-:W2:Y:S04]  /*19d4a0*/  LDL.LU.64 R48, [R1+0x2ef8] ;  /* 0x002ef80001307983 */ /* 0x000ea80000300a00 */
[----:B------:R-:W2:Y:S04]  /*19d4b0*/  LDL.LU.64 R12, [R1+0x1fd8] ;  /* 0x001fd800010c7983 */ /* 0x000ea80000300a00 */
[----:B------:R-:W2:Y:S04]  /*19d4c0*/  LDL.LU R33, [R1+0xc0] ;  /* 0x0000c00001217983 */ /* 0x000ea80000300800 */
[----:B------:R-:W2:Y:S01]  /*19d4d0*/  LDL.LU.64 R14, [R1+0x2ef0] ;  /* 0x002ef000010e7983 */ /* 0x000ea20000300a00 */
[----:B------:R-:W-:-:S02]  /*19d4e0*/  @P5 LOP3.LUT R46, R46, 0x20000, RZ, 0xfc, !PT ;  /* 0x000200002e2e5812 */ /* 0x000fc400078efcff */
[C---:B------:R-:W-:Y:S02]  /*19d4f0*/  LOP3.LUT P5, RZ, R43.reuse, 0x10, RZ, 0xc0, !PT ;  /* 0x000000102bff7812 */ /* 0x040fe400078ac0ff */
[C---:B------:R-:W-:Y:S01]  /*19d500*/  LOP3.LUT P1, RZ, R43.reuse, 0x2, RZ, 0xc0, !PT ;  /* 0x000000022bff7812 */ /* 0x040fe2000782c0ff */
[----:B------:R-:W2:Y:S01]  /*19d510*/  LDL.LU.64 R16, [R1+0x2ee8] ;  /* 0x002ee80001107983 */ /* 0x000ea20000300a00 */
[----:B------:R-:W-:Y:S02]  /*19d520*/  LOP3.LUT P0, RZ, R43, 0x4, RZ, 0xc0, !PT ;  /* 0x000000042bff7812 */ /* 0x000fe4000780c0ff */
[----:B------:R-:W-:Y:S02]  /*19d530*/  LOP3.LUT R46, R46, 0xfffbffff, RZ, 0xc0, !PT ;  /* 0xfffbffff2e2e7812 */ /* 0x000fe400078ec0ff */
[----:B----4-:R-:W-:Y:S01]  /*19d540*/  PRMT R44, R32, 0x7770, RZ ;  /* 0x00007770202c7816 */ /* 0x010fe200000000ff */
[----:B------:R-:W4:Y:S04]  /*19d550*/  LDL.LU.64 R18, [R1+0x2ee0] ;  /* 0x002ee00001127983 */ /* 0x000f280000300a00 */
[----:B------:R-:W4:Y:S04]  /*19d560*/  LDL.LU R34, [R1+0xd4] ;  /* 0x0000d40001227983 */ /* 0x000f280000300800 */
[----:B------:R-:W4:Y:S01]  /*19d570*/  LDL.LU.64 R20, [R1+0x1fe0] ;  /* 0x001fe00001147983 */ /* 0x000f220000300a00 */
[----:B------:R-:W-:-:S02]  /*19d580*/  @P5 LOP3.LUT R46, R46, 0x40000, RZ, 0xfc, !PT ;  /* 0x000400002e2e5812 */ /* 0x000fc400078efcff */
[----:B------:R-:W-:Y:S01]  /*19d590*/  LOP3.LUT P5, RZ, R43, 0x8, RZ, 0xc0, !PT ;  /* 0x000000082bff7812 */ /* 0x000fe200078ac0ff */
[----:B------:R0:W-:Y:S02]  /*19d5a0*/  @P1 STG.E.U8 desc[UR4][R22.64], R44 ;  /* 0x0000002c16001986 */ /* 0x0001e4000c101104 */
[C---:B0-----:R-:W-:Y:S02]  /*19d5b0*/  PRMT R44, R32.reuse, 0x7771, RZ ;  /* 0x00007771202c7816 */ /* 0x041fe400000000ff */
[----:B------:R-:W4:Y:S04]  /*19d5c0*/  LDL.LU.64 R22, [R1+0x2ed8] ;  /* 0x002ed80001167983 */ /* 0x000f280000300a00 */
        /* <DEDUP_REMOVED lines=11> */
[----:B------:R-:W4:Y:S06]  /*19d680*/  LDL.LU R32, [R1+0xc4] ;  /* 0x0000c40001207983 */ /* 0x000f2c0000300800 */
[----:B---3--:R0:W-:Y:S04]  /*19d690*/  @P5 STG.E.U8 desc[UR4][R30.64], R44 ;  /* 0x0000002c1e005986 */ /* 0x0081e8000c101104 */
[----:B0-----:R-:W3:Y:S01]  /*19d6a0*/  LDL.LU.64 R30, [R1+0x2ec0] ;  /* 0x002ec000011e7983 */ /* 0x001ee20000300a00 */
[----:B------:R-:W-:-:S02]  /*19d6b0*/  LOP3.LUT P5, RZ, R46, 0x10000, RZ, 0xc0, !PT ;  /* 0x000100002eff7812 */ /* 0x000fc400078ac0ff */
[----:B------:R-:W-:Y:S02]  /*19d6c0*/  PRMT R44, R11, 0x7771, RZ ;  /* 0x000077710b2c7816 */ /* 0x000fe400000000ff */
[C---:B------:R-:W-:Y:S02]  /*19d6d0*/  LOP3.LUT P6, RZ, R43.reuse, 0x1000, RZ, 0xc0, !PT ;  /* 0x000010002bff7812 */ /* 0x040fe400078cc0ff */
[C---:B------:R-:W-:Y:S02]  /*19d6e0*/  LOP3.LUT P4, RZ, R43.reuse, 0x2000, RZ, 0xc0, !PT ;  /* 0x000020002bff7812 */ /* 0x040fe4000788c0ff */
[C---:B------:R-:W-:Y:S02]  /*19d6f0*/  LOP3.LUT P3, RZ, R43.reuse, 0x4000, RZ, 0xc0, !PT ;  /* 0x000040002bff7812 */ /* 0x040fe4000786c0ff */
[C---:B------:R-:W-:Y:S02]  /*19d700*/  LOP3.LUT P2, RZ, R43.reuse, 0x8000, RZ, 0xc0, !PT ;  /* 0x000080002bff7812 */ /* 0x040fe4000784c0ff */
[----:B------:R-:W-:-:S02]  /*19d710*/  LOP3.LUT P1, RZ, R43, 0x10000, RZ, 0xc0, !PT ;  /* 0x000100002bff7812 */ /* 0x000fc4000782c0ff */
[----:B------:R-:W-:Y:S01]  /*19d720*/  LOP3.LUT P0, RZ, R43, 0x20000, RZ, 0xc0, !PT ;  /* 0x000200002bff7812 */ /* 0x000fe2000780c0ff */
[----:B--2---:R0:W-:Y:S01]  /*19d730*/  @P5 STG.E.U8 desc[UR4][R36.64], R44 ;  /* 0x0000002c24005986 */ /* 0x0041e2000c101104 */
[C---:B------:R-:W-:Y:S02]  /*19d740*/  LOP3.LUT P5, RZ, R46.reuse, 0x8000, RZ, 0xc0, !PT ;  /* 0x000080002eff7812 */ /* 0x040fe400078ac0ff */
[----:B0-----:R-:W-:Y:S01]  /*19d750*/  PRMT R44, R11, 0x7772, RZ ;  /* 0x000077720b2c7816 */ /* 0x001fe200000000ff */
[----:B------:R-:W2:Y:S10]  /*19d760*/  LDL.LU.64 R36, [R1+0x69b0] ;  /* 0x0069b00001247983 */ /* 0x000eb40000300a00 */
[----:B------:R0:W-:Y:S01]  /*19d770*/  @P5 STG.E.U8 desc[UR4][R48.64], R44 ;  /* 0x0000002c30005986 */ /* 0x0001e2000c101104 */
        /* <DEDUP_REMOVED lines=11> */
[----:B----4-:R0:W-:Y:S02]  /*19d830*/  @P5 STG.E.U8 desc[UR4][R18.64], R44 ;  /* 0x0000002c12005986 */ /* 0x0101e4000c101104 */
        /* <DEDUP_REMOVED lines=12> */
[----:B0-----:R-:W3:Y:S01]  /*19d900*/  LDL.LU.64 R30, [R1+0x2eb8] ;  /* 0x002eb800011e7983 */ /* 0x001ee20000300a00 */
[----:B------:R-:W-:-:S03]  /*19d910*/  IMAD.MOV.U32 R33, RZ, RZ, R35 ;  /* 0x000000ffff217224 */ /* 0x000fc600078e0023 */
[----:B------:R-:W4:Y:S04]  /*19d920*/  LDL.LU.64 R34, [R1+0x2eb0] ;  /* 0x002eb00001227983 */ /* 0x000f280000300a00 */
[----:B------:R-:W2:Y:S04]  /*19d930*/  LDL.LU.64 R22, [R1+0x1ff0] ;  /* 0x001ff00001167983 */ /* 0x000ea80000300a00 */
[----:B------:R-:W2:Y:S04]  /*19d940*/  LDL.LU.64 R24, [R1+0x2ea8] ;  /* 0x002ea80001187983 */ /* 0x000ea80000300a00 */
[----:B------:R-:W2:Y:S04]  /*19d950*/  LDL.LU.64 R26, [R1+0x2ea0] ;  /* 0x002ea000011a7983 */ /* 0x000ea80000300a00 */
[----:B------:R-:W2:Y:S04]  /*19d960*/  LDL.LU.64 R28, [R1+0x2e98] ;  /* 0x002e9800011c7983 */ /* 0x000ea80000300a00 */
[----:B------:R-:W2:Y:S01]  /*19d970*/  LDL.LU R47, [R1+0xd8] ;  /* 0x0000d800012f7983 */ /* 0x000ea20000300800 */
[----:B------:R-:W-:-:S02]  /*19d980*/  LOP3.LUT P3, RZ, R43, 0x40000, RZ, 0xc0, !PT ;  /* 0x000400002bff7812 */ /* 0x000fc4000786c0ff */
[----:B------:R-:W-:Y:S02]  /*19d990*/  PRMT R44, R32, 0x7771, RZ ;  /* 0x00007771202c7816 */ /* 0x000fe400000000ff */
[----:B------:R-:W-:Y:S02]  /*19d9a0*/  LOP3.LUT P5, RZ, R43, 0x40000000, RZ, 0xc0, !PT ;  /* 0x400000002bff7812 */ /* 0x000fe400078ac0ff */
[----:B------:R-:W-:-:S11]  /*19d9b0*/  LOP3.LUT R46, R46, 0xfffffff7, RZ, 0xc0, !PT ;  /* 0xfffffff72e2e7812 */ /* 0x000fd600078ec0ff */
[----:B------:R-:W-:Y:S02]  /*19d9c0*/  @P5 LOP3.LUT R46, R46, 0x8, RZ, 0xfc, !PT ;  /* 0x000000082e2e5812 */ /* 0x000fe400078efcff */
[C---:B------:R-:W-:Y:S02]  /*19d9d0*/  LOP3.LUT P5, RZ, R43.reuse, 0x20000000, RZ, 0xc0, !PT ;  /* 0x200000002bff7812 */ /* 0x040fe400078ac0ff */
[----:B------:R-:W-:Y:S02]  /*19d9e0*/  LOP3.LUT R46, R46, 0xffffffef, RZ, 0xc0, !PT ;  /* 0xffffffef2e2e7812 */ /* 0x000fe400078ec0ff */
[----:B------:R-:W-:-:S09]  /*19d9f0*/  LOP3.LUT P2, RZ, R43, 0x80000, RZ, 0xc0, !PT ;  /* 0x000800002bff7812 */ /* 0x000fd2000784c0ff */
        /* <DEDUP_REMOVED lines=11> */
[----:B---3--:R0:W-:Y:S04]  /*19dab0*/  @P3 STG.E.U8 desc[UR4][R30.64], R44 ;  /* 0x0000002c1e003986 */ /* 0x0081e8000c101104 */
[----:B0-----:R-:W3:Y:S01]  /*19dac0*/  LDL.LU.64 R30, [R1+0x1ff8] ;  /* 0x001ff800011e7983 */ /* 0x001ee20000300a00 */
[----:B------:R-:W-:-:S03]  /*19dad0*/  PRMT R44, R32, 0x7772, RZ ;  /* 0x00007772202c7816 */ /* 0x000fc600000000ff */
[----:B------:R-:W3:Y:S04]  /*19dae0*/  LDL.LU R20, [R1+0xc8] ;  /* 0x0000c80001147983 */ /* 0x000ee80000300800 */
[----:B----4-:R0:W-:Y:S04]  /*19daf0*/  @P2 STG.E.U8 desc[UR4][R34.64], R44 ;  /* 0x0000002c22002986 */ /* 0x0101e8000c101104 */
[----:B0-----:R-:W4:Y:S04]  /*19db00*/  LDL.LU.64 R34, [R1+0x2e90] ;  /* 0x002e900001227983 */ /* 0x001f280000300a00 */
[----:B------:R-:W4:Y:S04]  /*19db10*/  LDL.LU.64 R48, [R1+0x2e88] ;  /* 0x002e880001307983 */ /* 0x000f280000300a00 */
[----:B------:R-:W4:Y:S01]  /*19db20*/  LDL.LU.64 R10, [R1+0x2e80] ;  /* 0x002e8000010a7983 */ /* 0x000f220000300a00 */
[----:B------:R-:W-:-:S03]  /*19db30*/  LOP3.LUT R46, R46, 0xfffffeff, RZ, 0xc0, !PT ;  /* 0xfffffeff2e2e7812 */ /* 0x000fc600078ec0ff */
[----:B------:R-:W4:Y:S04]  /*19db40*/  LDL.LU R21, [R1+0xdc] ;  /* 0x0000dc0001157983 */ /* 0x000f280000300800 */
[----:B------:R-:W4:Y:S01]  /*19db50*/  LDL.LU.64 R12, [R1+0x2010] ;  /* 0x00201000010c7983 */ /* 0x000f220000300a00 */
[C---:B------:R-:W-:Y:S02]  /*19db60*/  LOP3.LUT P1, RZ, R43.reuse, 0x100000, RZ, 0xc0, !PT ;  /* 0x001000002bff7812 */ /* 0x040fe4000782c0ff */
[----:B------:R-:W-:Y:S02]  /*19db70*/  @P5 LOP3.LUT R46, R46, 0x100, RZ, 0xfc, !PT ;  /* 0x000001002e2e5812 */ /* 0x000fe400078efcff */
[C---:B------:R-:W-:Y:S01]  /*19db80*/  LOP3.LUT P5, RZ, R43.reuse, 0x1000000, RZ, 0xc0, !PT ;  /* 0x010000002bff7812 */ /* 0x040fe200078ac0ff */
[----:B------:R-:W4:Y:S01]  /*19db90*/  LDL.LU.64 R14, [R1+0x2e78] ;  /* 0x002e7800010e7983 */ /* 0x000f220000300a00 */
[----:B------:R-:W-:-:S02]  /*19dba0*/  LOP3.LUT P0, RZ, R43, 0x200000, RZ, 0xc0, !PT ;  /* 0x002000002bff7812 */ /* 0x000fc4000780c0ff */
[----:B------:R-:W-:Y:S02]  /*19dbb0*/  LOP3.LUT R46, R46, 0xfffffdff, RZ, 0xc0, !PT ;  /* 0xfffffdff2e2e7812 */ /* 0x000fe400078ec0ff */
[----:B------:R-:W-:Y:S01]  /*19dbc0*/  PRMT R44, R32, 0x7773, RZ ;  /* 0x00007773202c7816 */ /* 0x000fe200000000ff */
[----:B------:R-:W4:Y:S04]  /*19dbd0*/  LDL.LU.64 R16, [R1+0x2e70] ;  /* 0x002e700001107983 */ /* 0x000f280000300a00 */
[----:B------:R-:W4:Y:S02]  /*19dbe0*/  LDL.LU.64 R18, [R1+0x2e68] ;  /* 0x002e680001127983 */ /* 0x000f240000300a00 */
[----:B------:R-:W-:Y:S02]  /*19dbf0*/  @P5 LOP3.LUT R46, R46, 0x200, RZ, 0xfc, !PT ;  /* 0x000002002e2e5812 */ /* 0x000fe400078efcff */
[----:B------:R-:W-:-:S02]  /*19dc00*/  LOP3.LUT P5, RZ, R43, 0x800000, RZ, 0xc0, !PT ;  /* 0x008000002bff7812 */ /* 0x000fc400078ac0ff */
[----:B------:R-:W-:Y:S01]  /*19dc10*/  LOP3.LUT R46, R46, 0xfffffbff, RZ, 0xc0, !PT ;  /* 0xfffffbff2e2e7812 */ /* 0x000fe200078ec0ff */
[----:B--2---:R0:W-:Y:S10]  /*19dc20*/  @P1 STG.E.U8 desc[UR4][R22.64], R44 ;  /* 0x0000002c16001986 */ /* 0x0041f4000c101104 */
[----:B------:R-:W-:-:S02]  /*19dc30*/  @P5 LOP3.LUT R46, R46, 0x400, RZ, 0xfc, !PT ;  /* 0x000004002e2e5812 */ /* 0x000fc400078efcff */
[----:B------:R-:W-:Y:S02]  /*19dc40*/  LOP3.LUT P5, RZ, R43, 0x400000, RZ, 0xc0, !PT ;  /* 0x004000002bff7812 */ /* 0x000fe400078ac0ff */
[C---:B0-----:R-:W-:Y:S01]  /*19dc50*/  PRMT R44, R47.reuse, 0x7770, RZ ;  /* 0x000077702f2c7816 */ /* 0x041fe200000000ff */
[----:B------:R-:W2:Y:S04]  /*19dc60*/  LDL.LU.64 R22, [R1+0x2018] ;  /* 0x0020180001167983 */ /* 0x000ea80000300a00 */
[----:B------:R-:W2:Y:S04]  /*19dc70*/  LDL.LU R32, [R1+0xcc] ;  /* 0x0000cc0001207983 */ /* 0x000ea80000300800 */
[----:B------:R0:W-:Y:S02]  /*19dc80*/  @P0 STG.E.U8 desc[UR4][R24.64], R44 ;  /* 0x0000002c18000986 */ /* 0x0001e4000c101104 */
[----:B0-----:R-:W-:-:S02]  /*19dc90*/  PRMT R44, R47, 0x7771, RZ ;  /* 0x000077712f2c7816 */ /* 0x001fc400000000ff */
[----:B------:R-:W2:Y:S04]  /*19dca0*/  LDL.LU.64 R24, [R1+0x2e60] ;  /* 0x002e600001187983 */ /* 0x000ea80000300a00 */
[----:B------:R0:W-:Y:S01]  /*19dcb0*/  @P5 STG.E.U8 desc[UR4][R26.64], R44 ;  /* 0x0000002c1a005986 */ /* 0x0001e2000c101104 */
[C---:B------:R-:W-:Y:S02]  /*19dcc0*/  LOP3.LUT P5, RZ, R46.reuse, 0x400, RZ, 0xc0, !PT ;  /* 0x000004002eff7812 */ /* 0x040fe400078ac0ff */
[----:B0-----:R-:W-:Y:S01]  /*19dcd0*/  PRMT R44, R47, 0x7772, RZ ;  /* 0x000077722f2c7816 */ /* 0x001fe200000000ff */
[----:B------:R-:W2:Y:S10]  /*19dce0*/  LDL.LU.64 R26, [R1+0x2e58] ;  /* 0x002e5800011a7983 */ /* 0x000eb40000300a00 */
[----:B------:R0:W-:Y:S01]  /*19dcf0*/  @P5 STG.E.U8 desc[UR4][R28.64], R44 ;  /* 0x0000002c1c005986 */ /* 0x0001e2000c101104 */
[----:B------:R-:W-:-:S03]  /*19dd00*/  LOP3.LUT P5, RZ, R46, 0x200, RZ, 0xc0, !PT ;  /* 0x000002002eff7812 */ /* 0x000fc600078ac0ff */
[----:B0-----:R-:W2:Y:S01]  /*19dd10*/  LDL.LU.64 R28, [R1+0x2e50] ;  /* 0x002e5000011c7983 */ /* 0x001ea20000300a00 */
[----:B------:R-:W-:-:S09]  /*19dd20*/  PRMT R44, R47, 0x7773, RZ ;  /* 0x000077732f2c7816 */ /* 0x000fd200000000ff */
[----:B---3--:R0:W-:Y:S04]  /*19dd30*/  @P5 STG.E.U8 desc[UR4][R30.64], R44 ;  /* 0x0000002c1e005986 */ /* 0x0081e8000c101104 */
[----:B0-----:R-:W3:Y:S01]  /*19dd40*/  LDL.LU.64 R30, [R1+0x2020] ;  /* 0x00202000011e7983 */ /* 0x001ee20000300a00 */
[----:B------:R-:W-:Y:S02]  /*19dd50*/  LOP3.LUT P5, RZ, R46, 0x100, RZ, 0xc0, !PT ;  /* 0x000001002eff7812 */ /* 0x000fe400078ac0ff */
[----:B------:R-:W-:-:S11]  /*19dd60*/  PRMT R44, R20, 0x7770, RZ ;  /* 0x00007770142c7816 */ /* 0x000fd600000000ff */
[----:B----4-:R0:W-:Y:S01]  /*19dd70*/  @P5 STG.E.U8 desc[UR4][R34.64], R44 ;  /* 0x0000002c22005986 */ /* 0x0101e2000c101104 */
[----:B------:R-:W-:Y:S02]  /*19dd80*/  LOP3.LUT P5, RZ, R46, 0x80, RZ, 0xc0, !PT ;  /* 0x000000802eff7812 */ /* 0x000fe400078ac0ff */
[----:B0-----:R-:W-:Y:S02]  /*19dd90*/  PRMT R44, R20, 0x7771, RZ ;  /* 0x00007771142c7816 */ /* 0x001fe400000000ff */
[----:B------:R-:W-:Y:S02]  /*19dda0*/  LOP3.LUT P6, RZ, R43, 0x80000000, RZ, 0xc0, !PT ;  /* 0x800000002bff7812 */ /* 0x000fe400078cc0ff */
        /* <DEDUP_REMOVED lines=22> */
[----:B--2---:R0:W-:Y:S02]  /*19df10*/  @P4 STG.E.U8 desc[UR4][R22.64], R44 ;  /* 0x0000002c16004986 */ /* 0x0041e4000c101104 */
        /* <DEDUP_REMOVED lines=11> */
[----:B------:R-:W2:Y:S04]  /*19dfd0*/  LDL.LU R32, [R1+0x160] ;  /* 0x0001600001207983 */ /* 0x000ea80000300800 */
[----:B------:R-:W4:Y:S04]  /*19dfe0*/  LDL.LU.64 R22, [R1+0x2028] ;  /* 0x0020280001167983 */ /* 0x000f280000300a00 */
[----:B------:R-:W4:Y:S04]  /*19dff0*/  LDL.LU.64 R24, [R1+0x31c0] ;  /* 0x0031c00001187983 */ /* 0x000f280000300a00 */
[----:B------:R-:W4:Y:S04]  /*19e000*/  LDL.LU.64 R26, [R1+0x31b8] ;  /* 0x0031b800011a7983 */ /* 0x000f280000300a00 */
[----:B------:R-:W4:Y:S01]  /*19e010*/  LDL.LU R45, [R1+0x140] ;  /* 0x00014000012d7983 */ /* 0x000f220000300800 */
[----:B------:R-:W-:-:S02]  /*19e020*/  LOP3.LUT P3, RZ, R42, 0x20, RZ, 0xc0, !PT ;  /* 0x000000202aff7812 */ /* 0x000fc4000786c0ff */
        /* <DEDUP_REMOVED lines=16> */
[----:B--2---:R-:W-:-:S05]  /*19e130*/  PRMT R44, R32, 0x7770, RZ ;  /* 0x00007770202c7816 */ /* 0x004fca00000000ff */
[----:B------:R0:W-:Y:S04]  /*19e140*/  @P3 STG.E.U8 desc[UR4][R30.64], R44 ;  /* 0x0000002c1e003986 */ /* 0x0001e8000c101104 */
[----:B0-----:R-:W2:Y:S01]  /*19e150*/  LDL.LU.64 R30, [R1+0x31b0] ;  /* 0x0031b000011e7983 */ /* 0x001ea20000300a00 */
[----:B------:R-:W-:-:S04]  /*19e160*/  LOP3.LUT R46, R46, 0xfffffffe, RZ, 0xc0, !PT ;  /* 0xfffffffe2e2e7812 */ /* 0x000fc800078ec0ff */
[----:B------:R-:W-:Y:S02]  /*19e170*/  @P5 LOP3.LUT R46, R46, 0x1, RZ, 0xfc, !PT ;  /* 0x000000012e2e5812 */ /* 0x000fe400078efcff */
[C---:B------:R-:W-:Y:S02]  /*19e180*/  LOP3.LUT P5, RZ, R42.reuse, 0x800, RZ, 0xc0, !PT ;  /* 0x000008002aff7812 */ /* 0x040fe400078ac0ff */
[----:B------:R-:W-:Y:S02]  /*19e190*/  LOP3.LUT P2, RZ, R42, 0x40, RZ, 0xc0, !PT ;  /* 0x000000402aff7812 */ /* 0x000fe4000784c0ff */
[----:B------:R-:W-:Y:S02]  /*19e1a0*/  LOP3.LUT R46, R46, 0xfffffffd, RZ, 0xc0, !PT ;  /* 0xfffffffd2e2e7812 */ /* 0x000fe400078ec0ff */
[----:B------:R-:W-:Y:S02]  /*19e1b0*/  LOP3.LUT P1, RZ, R42, 0x80, RZ, 0xc0, !PT ;  /* 0x000000802aff7812 */ /* 0x000fe4000782c0ff */
[----:B------:R-:W-:-:S05]  /*19e1c0*/  PRMT R44, R32, 0x7771, RZ ;  /* 0x00007771202c7816 */ /* 0x000fca00000000ff */
[----:B------:R-:W-:Y:S02]  /*19e1d0*/  @P5 LOP3.LUT R46, R46, 0x2, RZ, 0xfc, !PT ;  /* 0x000000022e2e5812 */ /* 0x000fe400078efcff */
[C---:B------:R-:W-:Y:S02]  /*19e1e0*/  LOP3.LUT P5, RZ, R42.reuse, 0x400, RZ, 0xc0, !PT ;  /* 0x000004002aff7812 */ /* 0x040fe400078ac0ff */
[----:B------:R-:W-:Y:S01]  /*19e1f0*/  LOP3.LUT P0, RZ, R42, 0x100, RZ, 0xc0, !PT ;  /* 0x000001002aff7812 */ /* 0x000fe2000780c0ff */
[----:B---3--:R0:W-:Y:S01]  /*19e200*/  @P2 STG.E.U8 desc[UR4][R28.64], R44 ;  /* 0x0000002c1c002986 */ /* 0x0081e2000c101104 */
[----:B------:R-:W-:Y:S02]  /*19e210*/  LOP3.LUT R46, R46, 0xfffffffb, RZ, 0xc0, !PT ;  /* 0xfffffffb2e2e7812 */ /* 0x000fe400078ec0ff */
[----:B0-----:R-:W-:-:S07]  /*19e220*/  PRMT R44, R32, 0x7772, RZ ;  /* 0x00007772202c7816 */ /* 0x001fce00000000ff */
[----:B------:R-:W-:Y:S02]  /*19e230*/  @P5 LOP3.LUT R46, R46, 0x4, RZ, 0xfc, !PT ;  /* 0x000000042e2e5812 */ /* 0x000fe400078efcff */
[----:B------:R-:W-:Y:S01]  /*19e240*/  LOP3.LUT P5, RZ, R42, 0x200, RZ, 0xc0, !PT ;  /* 0x000002002aff7812 */ /* 0x000fe200078ac0ff */
[----:B------:R-:W3:Y:S04]  /*19e250*/  LDL.LU R28, [R1+0x164] ;  /* 0x00016400011c7983 */ /* 0x000ee80000300800 */
[----:B----4-:R0:W-:Y:S04]  /*19e260*/  @P1 STG.E.U8 desc[UR4][R20.64], R44 ;  /* 0x0000002c14001986 */ /* 0x0101e8000c101104 */
[----:B------:R-:W4:Y:S04]  /*19e270*/  LDL.LU.64 R48, [R1+0x31a8] ;  /* 0x0031a80001307983 */ /* 0x000f280000300a00 */
[----:B------:R-:W4:Y:S04]  /*19e280*/  LDL.LU.64 R10, [R1+0x31a0] ;  /* 0x0031a000010a7983 */ /* 0x000f280000300a00 */
[----:B------:R-:W4:Y:S04]  /*19e290*/  LDL.LU.64 R12, [R1+0x3198] ;  /* 0x00319800010c7983 */ /* 0x000f280000300a00 */
[----:B------:R-:W4:Y:S01]  /*19e2a0*/  LDL.LU.64 R14, [R1+0x2038] ;  /* 0x00203800010e7983 */ /* 0x000f220000300a00 */
[----:B0-----:R-:W-:-:S03]  /*19e2b0*/  PRMT R44, R32, 0x7773, RZ ;  /* 0x00007773202c7816 */ /* 0x001fc600000000ff */
        /* <DEDUP_REMOVED lines=19> */
[----:B------:R-:W3:Y:S01]  /*19e3f0*/  LDL.LU.64 R46, [R1+0x2030] ;  /* 0x00203000012e7983 */ /* 0x000ee20000300a00 */
[----:B------:R-:W-:Y:S02]  /*19e400*/  PRMT R44, R45, 0x7773, RZ ;  /* 0x000077732d2c7816 */ /* 0x000fe400000000ff */
[C---:B------:R-:W-:Y:S02]  /*19e410*/  LOP3.LUT P6, RZ, R42.reuse, 0x40000, RZ, 0xc0, !PT ;  /* 0x000400002aff7812 */ /* 0x040fe400078cc0ff */
[C---:B------:R-:W-:Y:S02]  /*19e420*/  LOP3.LUT P4, RZ, R42.reuse, 0x80000, RZ, 0xc0, !PT ;  /* 0x000800002aff7812 */ /* 0x040fe4000788c0ff */
[----:B------:R-:W-:-:S02]  /*19e430*/  LOP3.LUT P3, RZ, R42, 0x100000, RZ, 0xc0, !PT ;  /* 0x001000002aff7812 */ /* 0x000fc4000786c0ff */
[C---:B------:R-:W-:Y:S02]  /*19e440*/  LOP3.LUT P2, RZ, R42.reuse, 0x200000, RZ, 0xc0, !PT ;  /* 0x002000002aff7812 */ /* 0x040fe4000784c0ff */
[C---:B------:R-:W-:Y:S02]  /*19e450*/  LOP3.LUT P1, RZ, R42.reuse, 0x400000, RZ, 0xc0, !PT ;  /* 0x004000002aff7812 */ /* 0x040fe4000782c0ff */
[----:B------:R-:W-:Y:S01]  /*19e460*/  LOP3.LUT P0, RZ, R42, 0x800000, RZ, 0xc0, !PT ;  /* 0x008000002aff7812 */ /* 0x000fe2000780c0ff */
[----:B---3--:R0:W-:Y:S01]  /*19e470*/  @P5 STG.E.U8 desc[UR4][R46.64], R44 ;  /* 0x0000002c2e005986 */ /* 0x0081e2000c101104 */
[----:B------:R-:W-:Y:S02]  /*19e480*/  LOP3.LUT P5, RZ, R43, 0x80000000, RZ, 0xc0, !PT ;  /* 0x800000002bff7812 */ /* 0x000fe400078ac0ff */
[----:B0-----:R-:W-:-:S11]  /*19e490*/  PRMT R44, R28, 0x7770, RZ ;  /* 0x000077701c2c7816 */ /* 0x001fd600000000ff */
[----:B----4-:R0:W-:Y:S01]  /*19e4a0*/  @P5 STG.E.U8 desc[UR4][R48.64], R44 ;  /* 0x0000002c30005986 */ /* 0x0101e2000c101104 */
        /* <DEDUP_REMOVED lines=24> */
[----:B--2---:R0:W-:Y:S01]  /*19e630*/  @P0 STG.E.U8 desc[UR4][R30.64], R44 ;  /* 0x0000002c1e000986 */ /* 0x0041e2000c101104 */
[----:B------:R-:W-:-:S03]  /*19e640*/  LOP3.LUT P5, RZ, R41, 0x10, RZ, 0xc0, !PT ;  /* 0x0000001029ff7812 */ /* 0x000fc600078ac0ff */
[----:B0-----:R-:W2:Y:S04]  /*19e650*/  LDL.LU.64 R30, [R1+0x3160] ;  /* 0x00316000011e7983 */ /* 0x001ea80000300a00 */
[----:B------:R-:W4:Y:S04]  /*19e660*/  LDL.LU.64 R20, [R1+0x3158] ;  /* 0x0031580001147983 */ /* 0x000f280000300a00 */
[----:B------:R-:W4:Y:S04]  /*19e670*/  LDL.LU.64 R22, [R1+0x3150] ;  /* 0x0031500001167983 */ /* 0x000f280000300a00 */
[----:B------:R-:W2:Y:S01]  /*19e680*/  LDL.LU R32, [R1+0x148] ;  /* 0x0001480001207983 */ /* 0x000ea20000300800 */
[----:B------:R-:W-:-:S03]  /*19e690*/  LOP3.LUT R43, R43, 0xfff7ffff, RZ, 0xc0, !PT ;  /* 0xfff7ffff2b2b7812 */ /* 0x000fc600078ec0ff */
[----:B------:R-:W4:Y:S04]  /*19e6a0*/  LDL.LU.64 R26, [R1+0x2050] ;  /* 0x00205000011a7983 */ /* 0x000f280000300a00 */
[----:B------:R-:W4:Y:S01]  /*19e6b0*/  LDL.LU R47, [R1+0x16c] ;  /* 0x00016c00012f7983 */ /* 0x000f220000300800 */
        /* <DEDUP_REMOVED lines=95> */
[C---:B------:R-:W-:Y:S02]  /*19ecb0*/  LOP3.LUT P0, RZ, R41.reuse, 0x400, RZ, 0xc0, !PT ;  /* 0x0000040029ff7812 */ /* 0x040fe4000780c0ff */
        /* <DEDUP_REMOVED lines=143> */
[C---:B------:R-:W-:Y:S02]  /*19f5b0*/  LOP3.LUT P5, RZ, R40.reuse, 0x10, RZ, 0xc0, !PT ;  /* 0x0000001028ff7812 */ /* 0x040fe400078ac0ff */
        /* <DEDUP_REMOVED lines=73> */
[----:B------:R-:W-:Y:S02]  /*19fa50*/  LOP3.LUT P3, RZ, R40, 0x20000, RZ, 0xc0, !PT ;  /* 0x0002000028ff7812 */ /* 0x000fe4000786c0ff */
[----:B------:R-:W-:Y:S01]  /*19fa60*/  LOP3.LUT R43, R43, 0xfffffffe, RZ, 0xc0, !PT ;  /* 0xfffffffe2b2b7812 */ /* 0x000fe200078ec0ff */
[----:B------:R-:W4:Y:S04]  /*19fa70*/  LDL.LU.64 R20, [R1+0x20c0] ;  /* 0x0020c00001147983 */ /* 0x000f280000300a00 */
[----:B------:R-:W4:Y:S04]  /*19fa80*/  LDL.LU.64 R22, [R1+0x3388] ;  /* 0x0033880001167983 */ /* 0x000f280000300a00 */
[----:B------:R-:W4:Y:S01]  /*19fa90*/  LDL.LU.64 R24, [R1+0x3380] ;  /* 0x0033800001187983 */ /* 0x000f220000300a00 */
        /* <DEDUP_REMOVED lines=27> */
[----:B---3--:R-:W-:-:S05]  /*19fc50*/  PRMT R42, R30, 0x7770, RZ ;  /* 0x000077701e2a7816 */ /* 0x008fca00000000ff */
[----:B------:R0:W-:Y:S04]  /*19fc60*/  @P3 STG.E.U8 desc[UR4][R26.64], R42 ;  /* 0x0000002a1a003986 */ /* 0x0001e8000c101104 */
[----:B0-----:R-:W3:Y:S01]  /*19fc70*/  LDL.LU R42, [R1+0x1a8] ;  /* 0x0001a800012a7983 */ /* 0x001ee20000300800 */
[----:B------:R-:W-:-:S05]  /*19fc80*/  PRMT R40, R30, 0x7771, RZ ;  /* 0x000077711e287816 */ /* 0x000fca00000000ff */
[----:B--2---:R0:W-:Y:S04]  /*19fc90*/  @P2 STG.E.U8 desc[UR4][R28.64], R40 ;  /* 0x000000281c002986 */ /* 0x0041e8000c101104 */
[----:B0-----:R-:W2:Y:S04]  /*19fca0*/  LDL.LU.64 R28, [R1+0x3378] ;  /* 0x00337800011c7983 */ /* 0x001ea80000300a00 */
[----:B------:R-:W2:Y:S04]  /*19fcb0*/  LDL.LU.64 R44, [R1+0x20c8] ;  /* 0x0020c800012c7983 */ /* 0x000ea80000300a00 */
[----:B------:R-:W2:Y:S04]  /*19fcc0*/  LDL.LU R26, [R1+0x198] ;  /* 0x00019800011a7983 */ /* 0x000ea80000300800 */
[----:B------:R-:W2:Y:S04]  /*19fcd0*/  LDL.LU.64 R46, [R1+0x3370] ;  /* 0x00337000012e7983 */ /* 0x000ea80000300a00 */
[----:B------:R-:W2:Y:S04]  /*19fce0*/  LDL.LU.64 R48, [R1+0x3368] ;  /* 0x0033680001307983 */ /* 0x000ea80000300a00 */
[----:B------:R-:W2:Y:S04]  /*19fcf0*/  LDL.LU.64 R10, [R1+0x3360] ;  /* 0x00336000010a7983 */ /* 0x000ea80000300a00 */
[----:B------:R-:W2:Y:S01]  /*19fd00*/  LDL.LU.64 R12, [R1+0x20d0] ;  /* 0x0020d000010c7983 */ /* 0x000ea20000300a00 */
        /* <DEDUP_REMOVED lines=8> */
[----:B------:R-:W4:Y:S04]  /*19fd90*/  LDL.LU R27, [R1+0x19c] ;  /* 0x00019c00011b7983 */ /* 0x000f280000300800 */
[----:B0-----:R-:W4:Y:S01]  /*19fda0*/  LDL.LU.64 R20, [R1+0x20d8] ;  /* 0x0020d80001147983 */ /* 0x001f220000300a00 */
[----:B---3--:R-:W-:-:S05]  /*19fdb0*/  PRMT R40, R42, 0x7770, RZ ;  /* 0x000077702a287816 */ /* 0x008fca00000000ff */
[----:B------:R0:W-:Y:S01]  /*19fdc0*/  @P5 STG.E.U8 desc[UR4][R22.64], R40 ;  /* 0x0000002816005986 */ /* 0x0001e2000c101104 */
[C---:B------:R-:W-:Y:S02]  /*19fdd0*/  LOP3.LUT P5, RZ, R43.reuse, 0x4, RZ, 0xc0, !PT ;  /* 0x000000042bff7812 */ /* 0x040fe400078ac0ff */
[----:B0-----:R-:W-:Y:S01]  /*19fde0*/  PRMT R40, R42, 0x7771, RZ ;  /* 0x000077712a287816 */ /* 0x001fe200000000ff */
[----:B------:R-:W3:Y:S10]  /*19fdf0*/  LDL.LU.64 R22, [R1+0x3340] ;  /* 0x0033400001167983 */ /* 0x000ef40000300a00 */
[----:B------:R0:W-:Y:S01]  /*19fe00*/  @P5 STG.E.U8 desc[UR4][R24.64], R40 ;  /* 0x0000002818005986 */ /* 0x0001e2000c101104 */
[----:B------:R-:W-:-:S03]  /*19fe10*/  LOP3.LUT P5, RZ, R43, 0x2, RZ, 0xc0, !PT ;  /* 0x000000022bff7812 */ /* 0x000fc600078ac0ff */
[----:B0-----:R-:W3:Y:S01]  /*19fe20*/  LDL.LU.64 R24, [R1+0x3338] ;  /* 0x0033380001187983 */ /* 0x001ee20000300a00 */
        /* <DEDUP_REMOVED lines=19> */
[----:B------:R-:W-:Y:S02]  /*19ff60*/  LOP3.LUT P3, RZ, R39, 0x1, RZ, 0xc0, !PT ;  /* 0x0000000127ff7812 */ /* 0x000fe4000786c0ff */
[----:B----4-:R-:W-:-:S09]  /*19ff70*/  PRMT R40, R30, 0x7770, RZ ;  /* 0x000077701e287816 */ /* 0x010fd200000000ff */
[----:B------:R0:W-:Y:S01]  /*19ff80*/  @P5 STG.E.U8 desc[UR4][R14.64], R40 ;  /* 0x000000280e005986 */ /* 0x0001e2000c101104 */
        /* <DEDUP_REMOVED lines=10> */
[----:B---3--:R0:W-:Y:S02]  /*1a0030*/  @P2 STG.E.U8 desc[UR4][R22.64], R40 ;  /* 0x0000002816002986 */ /* 0x0081e4000c101104 */
        /* <DEDUP_REMOVED lines=35> */
[----:B------:R-:W-:-:S09]  /*1a0270*/  LOP3.LUT P1, RZ, R39, 0x40, RZ, 0xc0, !PT ;  /* 0x0000004027ff7812 */ /* 0x000fd2000782c0ff */
[----:B------:R-:W-:Y:S02]  /*1a0280*/  @P5 LOP3.LUT R41, R41, 0x2000000, RZ, 0xfc, !PT ;  /* 0x0200000029295812 */ /* 0x000fe400078efcff */
[C---:B------:R-:W-:Y:S02]  /*1a0290*/  LOP3.LUT P5, RZ, R39.reuse, 0x200, RZ, 0xc0, !PT ;  /* 0x0000020027ff7812 */ /* 0x040fe400078ac0ff */
[----:B------:R-:W-:Y:S02]  /*1a02a0*/  LOP3.LUT P0, RZ, R39, 0x80, RZ, 0xc0, !PT ;  /* 0x0000008027ff7812 */ /* 0x000fe4000780c0ff */
[----:B------:R-:W-:-:S09]  /*1a02b0*/  LOP3.LUT R41, R41, 0xfbffffff, RZ, 0xc0, !PT ;  /* 0xfbffffff29297812 */ /* 0x000fd200078ec0ff */
[----:B------:R-:W-:Y:S02]  /*1a02c0*/  @P5 LOP3.LUT R41, R41, 0x4000000, RZ, 0xfc, !PT ;  /* 0x0400000029295812 */ /* 0x000fe400078efcff */
[----:B------:R-:W-:Y:S01]  /*1a02d0*/  LOP3.LUT P5, RZ, R39, 0x100, RZ, 0xc0, !PT ;  /* 0x0000010027ff7812 */ /* 0x000fe200078ac0ff */
        /* <DEDUP_REMOVED lines=67> */
[----:B------:R-:W-:Y:S02]  /*1a0710*/  LOP3.LUT R41, R41, 0xfffff7ff, RZ, 0xc0, !PT ;  /* 0xfffff7ff29297812 */ /* 0x000fe400078ec0ff */
[----:B------:R-:W-:Y:S02]  /*1a0720*/  LOP3.LUT P0, RZ, R39, 0x400000, RZ, 0xc0, !PT ;  /* 0x0040000027ff7812 */ /* 0x000fe4000780c0ff */
[----:B------:R-:W-:Y:S01]  /*1a0730*/  PRMT R40, R30, 0x7771, RZ ;  /* 0x000077711e287816 */ /* 0x000fe200000000ff */
        /* <DEDUP_REMOVED lines=19> */
[----:B0-----:R-:W2:Y:S06]  /*1a0870*/  LDL.LU R28, [R1+0x178] ;  /* 0x00017800011c7983 */ /* 0x001eac0000300800 */
[----:B------:R-:W-:-:S02]  /*1a0880*/  @P5 LOP3.LUT R41, R41, 0x10000, RZ, 0xfc, !PT ;  /* 0x0001000029295812 */ /* 0x000fc400078efcff */
[C---:B------:R-:W-:Y:S02]  /*1a0890*/  LOP3.LUT P5, RZ, R39.reuse, 0x20000000, RZ, 0xc0, !PT ;  /* 0x2000000027ff7812 */ /* 0x040fe400078ac0ff */
[----:B------:R-:W-:Y:S01]  /*1a08a0*/  LOP3.LUT P3, RZ, R39, 0x800000, RZ, 0xc0, !PT ;  /* 0x0080000027ff7812 */ /* 0x000fe2000786c0ff */
[----:B------:R-:W2:Y:S01]  /*1a08b0*/  LDL.LU.64 R24, [R1+0x2110] ;  /* 0x0021100001187983 */ /* 0x000ea20000300a00 */
[----:B------:R-:W-:Y:S02]  /*1a08c0*/  LOP3.LUT R41, R41, 0xfffdffff, RZ, 0xc0, !PT ;  /* 0xfffdffff29297812 */ /* 0x000fe400078ec0ff */
[C---:B------:R-:W-:Y:S02]  /*1a08d0*/  LOP3.LUT P2, RZ, R39.reuse, 0x1000000, RZ, 0xc0, !PT ;  /* 0x0100000027ff7812 */ /* 0x040fe4000784c0ff */
[C---:B------:R-:W-:Y:S02]  /*1a08e0*/  LOP3.LUT P1, RZ, R39.reuse, 0x2000000, RZ, 0xc0, !PT ;  /* 0x0200000027ff7812 */ /* 0x040fe4000782c0ff */
[----:B------:R-:W-:Y:S01]  /*1a08f0*/  LOP3.LUT P0, RZ, R39, 0x4000000, RZ, 0xc0, !PT ;  /* 0x0400000027ff7812 */ /* 0x000fe2000780c0ff */
[----:B------:R-:W2:Y:S02]  /*1a0900*/  LDL.LU R45, [R1+0x18c] ;  /* 0x00018c00012d7983 */ /* 0x000ea40000300800 */
[----:B------:R-:W-:-:S02]  /*1a0910*/  @P5 LOP3.LUT R41, R41, 0x20000, RZ, 0xfc, !PT ;  /* 0x0002000029295812 */ /* 0x000fc400078efcff */
[----:B------:R-:W-:Y:S02]  /*1a0920*/  LOP3.LUT P5, RZ, R39, 0x10000000, RZ, 0xc0, !PT ;  /* 0x1000000027ff7812 */ /* 0x000fe400078ac0ff */
[----:B------:R-:W-:-:S11]  /*1a0930*/  LOP3.LUT R41, R41, 0xfffbffff, RZ, 0xc0, !PT ;  /* 0xfffbffff29297812 */ /* 0x000fd600078ec0ff */
[----:B------:R-:W-:Y:S02]  /*1a0940*/  @P5 LOP3.LUT R41, R41, 0x40000, RZ, 0xfc, !PT ;  /* 0x0004000029295812 */ /* 0x000fe400078efcff */
[----:B------:R-:W-:Y:S02]  /*1a0950*/  LOP3.LUT P5, RZ, R39, 0x8000000, RZ, 0xc0, !PT ;  /* 0x0800000027ff7812 */ /* 0x000fe400078ac0ff */
[----:B------:R-:W-:-:S05]  /*1a0960*/  PRMT R39, R30, 0x7772, RZ ;  /* 0x000077721e277816 */ /* 0x000fca00000000ff */
[----:B---3--:R0:W-:Y:S02]  /*1a0970*/  @P3 STG.E.U8 desc[UR4][R16.64], R39 ;  /* 0x0000002710003986 */ /* 0x0081e4000c101104 */
[----:B0-----:R-:W-:-:S05]  /*1a0980*/  PRMT R39, R30, 0x7773, RZ ;  /* 0x000077731e277816 */ /* 0x001fca00000000ff */
[----:B----4-:R0:W-:Y:S04]  /*1a0990*/  @P2 STG.E.U8 desc[UR4][R26.64], R39 ;  /* 0x000000271a002986 */ /* 0x0101e8000c101104 */
[----:B0-----:R-:W3:Y:S01]  /*1a09a0*/  LDL.LU.64 R26, [R1+0x3298] ;  /* 0x00329800011a7983 */ /* 0x001ee20000300a00 */
[----:B------:R-:W-:-:S03]  /*1a09b0*/  IMAD.MOV.U32 R29, RZ, RZ, R31 ;  /* 0x000000ffff1d7224 */ /* 0x000fc600078e001f */
[----:B------:R-:W4:Y:S04]  /*1a09c0*/  LDL.LU.64 R30, [R1+0x3290] ;  /* 0x00329000011e7983 */ /* 0x000f280000300a00 */
[----:B------:R-:W4:Y:S04]  /*1a09d0*/  LDL.LU.64 R42, [R1+0x3288] ;  /* 0x00328800012a7983 */ /* 0x000f280000300a00 */
[----:B------:R-:W4:Y:S01]  /*1a09e0*/  LDL.LU.64 R46, [R1+0x2118] ;  /* 0x00211800012e7983 */ /* 0x000f220000300a00 */
[----:B--2---:R-:W-:-:S05]  /*1a09f0*/  PRMT R39, R28, 0x7770, RZ ;  /* 0x000077701c277816 */ /* 0x004fca00000000ff */
[----:B------:R0:W-:Y:S04]  /*1a0a00*/  @P1 STG.E.U8 desc[UR4][R22.64], R39 ;  /* 0x0000002716001986 */ /* 0x0001e8000c101104 */
[----:B0-----:R-:W2:Y:S04]  /*1a0a10*/  LDL.LU R22, [R1+0x17c] ;  /* 0x00017c0001167983 */ /* 0x001ea80000300800 */
[----:B------:R-:W2:Y:S04]  /*1a0a20*/  LDL.LU.64 R48, [R1+0x3280] ;  /* 0x0032800001307983 */ /* 0x000ea80000300a00 */
[----:B------:R-:W2:Y:S01]  /*1a0a30*/  LDL.LU.64 R10, [R1+0x3278] ;  /* 0x00327800010a7983 */ /* 0x000ea20000300a00 */
[----:B------:R-:W-:-:S03]  /*1a0a40*/  PRMT R39, R28, 0x7771, RZ ;  /* 0x000077711c277816 */ /* 0x000fc600000000ff */
[----:B------:R-:W2:Y:S04]  /*1a0a50*/  LDL.LU.64 R12, [R1+0x3270] ;  /* 0x00327000010c7983 */ /* 0x000ea80000300a00 */
[----:B------:R-:W2:Y:S04]  /*1a0a60*/  LDL.LU.64 R14, [R1+0x2120] ;  /* 0x00212000010e7983 */ /* 0x000ea80000300a00 */
[----:B------:R-:W2:Y:S04]  /*1a0a70*/  LDL.LU R23, [R1+0x200] ;  /* 0x0002000001177983 */ /* 0x000ea80000300800 */
[----:B------:R-:W2:Y:S04]  /*1a0a80*/  LDL.LU.64 R16, [R1+0x3268] ;  /* 0x0032680001107983 */ /* 0x000ea80000300a00 */
        /* <DEDUP_REMOVED lines=158> */
[----:B------:R-:W3:Y:S04]  /*1a1470*/  LDL.LU R28, [R1+0x20c] ;  /* 0x00020c00011c7983 */ /* 0x000ee80000300800 */
[----:B------:R-:W4:Y:S04]  /*1a1480*/  LDL.LU.64 R18, [R1+0x2178] ;  /* 0x0021780001127983 */ /* 0x000f280000300a00 */
[----:B------:R-:W4:Y:S04]  /*1a1490*/  LDL.LU.64 R20, [R1+0x3530] ;  /* 0x0035300001147983 */ /* 0x000f280000300a00 */
[----:B------:R-:W4:Y:S04]  /*1a14a0*/  LDL.LU.64 R22, [R1+0x3528] ;  /* 0x0035280001167983 */ /* 0x000f280000300a00 */
[----:B------:R-:W4:Y:S01]  /*1a14b0*/  LDL.LU R40, [R1+0x1fc] ;  /* 0x0001fc0001287983 */ /* 0x000f220000300800 */
[----:B------:R-:W-:-:S02]  /*1a14c0*/  LOP3.LUT P3, RZ, R38, 0x20000000, RZ, 0xc0, !PT ;  /* 0x2000000026ff7812 */ /* 0x000fc4000786c0ff */
[C---:B------:R-:W-:Y:S02]  /*1a14d0*/  LOP3.LUT P2, RZ, R38.reuse, 0x40000000, RZ, 0xc0, !PT ;  /* 0x4000000026ff7812 */ /* 0x040fe4000784c0ff */
[----:B------:R-:W-:Y:S02]  /*1a14e0*/  LOP3.LUT P5, RZ, R37, 0x200, RZ, 0xc0, !PT ;  /* 0x0000020025ff7812 */ /* 0x000fe400078ac0ff */
[C---:B------:R-:W-:Y:S02]  /*1a14f0*/  LOP3.LUT P1, RZ, R38.reuse, 0x80000000, RZ, 0xc0, !PT ;  /* 0x8000000026ff7812 */ /* 0x040fe4000782c0ff */
[----:B------:R-:W-:-:S09]  /*1a1500*/  LOP3.LUT R38, R38, 0xf7ffffff, RZ, 0xc0, !PT ;  /* 0xf7ffffff26267812 */ /* 0x000fd200078ec0ff */
        /* <DEDUP_REMOVED lines=12> */
[----:B---3--:R-:W-:-:S05]  /*1a15d0*/  PRMT R39, R28, 0x7770, RZ ;  /* 0x000077701c277816 */ /* 0x008fca00000000ff */
[----:B------:R0:W-:Y:S02]  /*1a15e0*/  @P3 STG.E.U8 desc[UR4][R24.64], R39 ;  /* 0x0000002718003986 */ /* 0x0001e4000c101104 */
[----:B0-----:R-:W-:-:S05]  /*1a15f0*/  PRMT R39, R28, 0x7771, RZ ;  /* 0x000077711c277816 */ /* 0x001fca00000000ff */
[----:B--2---:R0:W-:Y:S04]  /*1a1600*/  @P2 STG.E.U8 desc[UR4][R26.64], R39 ;  /* 0x000000271a002986 */ /* 0x0041e8000c101104 */
[----:B0-----:R-:W2:Y:S04]  /*1a1610*/  LDL.LU.64 R26, [R1+0x3520] ;  /* 0x00352000011a7983 */ /* 0x001ea80000300a00 */
[----:B------:R-:W3:Y:S04]  /*1a1620*/  LDL.LU.64 R42, [R1+0x2180] ;  /* 0x00218000012a7983 */ /* 0x000ee80000300a00 */
[----:B------:R-:W3:Y:S04]  /*1a1630*/  LDL.LU R24, [R1+0x1e0] ;  /* 0x0001e00001187983 */ /* 0x000ee80000300800 */
[----:B------:R-:W3:Y:S01]  /*1a1640*/  LDL.LU.64 R44, [R1+0x3518] ;  /* 0x00351800012c7983 */ /* 0x000ee20000300a00 */
[----:B------:R-:W-:-:S02]  /*1a1650*/  @P5 LOP3.LUT R38, R38, 0x80000000, RZ, 0xfc, !PT ;  /* 0x8000000026265812 */ /* 0x000fc400078efcff */
[----:B------:R-:W-:Y:S01]  /*1a1660*/  LOP3.LUT P5, RZ, R37, 0x10, RZ, 0xc0, !PT ;  /* 0x0000001025ff7812 */ /* 0x000fe200078ac0ff */
[----:B------:R-:W3:Y:S01]  /*1a1670*/  LDL.LU.64 R46, [R1+0x3510] ;  /* 0x00351000012e7983 */ /* 0x000ee20000300a00 */
[----:B------:R-:W-:-:S03]  /*1a1680*/  LOP3.LUT R41, R41, 0xfffffffe, RZ, 0xc0, !PT ;  /* 0xfffffffe29297812 */ /* 0x000fc600078ec0ff */
[----:B------:R-:W3:Y:S04]  /*1a1690*/  LDL.LU.64 R48, [R1+0x3508] ;  /* 0x0035080001307983 */ /* 0x000ee80000300a00 */
[----:B------:R-:W3:Y:S04]  /*1a16a0*/  LDL.LU.64 R10, [R1+0x2188] ;  /* 0x00218800010a7983 */ /* 0x000ee80000300a00 */
[----:B------:R-:W-:Y:S02]  /*1a16b0*/  @P5 LOP3.LUT R41, R41, 0x1, RZ, 0xfc, !PT ;  /* 0x0000000129295812 */ /* 0x000fe400078efcff */
[----:B------:R-:W-:-:S02]  /*1a16c0*/  LOP3.LUT P5, RZ, R37, 0x8, RZ, 0xc0, !PT ;  /* 0x0000000825ff7812 */ /* 0x000fc400078ac0ff */
[----:B------:R-:W-:Y:S02]  /*1a16d0*/  LOP3.LUT R41, R41, 0xfffffffd, RZ, 0xc0, !PT ;  /* 0xfffffffd29297812 */ /* 0x000fe400078ec0ff */
[----:B------:R-:W-:-:S09]  /*1a16e0*/  LOP3.LUT P0, RZ, R37, 0x1, RZ, 0xc0, !PT ;  /* 0x0000000125ff7812 */ /* 0x000fd2000780c0ff */
[----:B------:R-:W-:Y:S02]  /*1a16f0*/  @P5 LOP3.LUT R41, R41, 0x2, RZ, 0xfc, !PT ;  /* 0x0000000229295812 */ /* 0x000fe400078efcff */
[----:B------:R-:W-:Y:S02]  /*1a1700*/  LOP3.LUT P5, RZ, R37, 0x4, RZ, 0xc0, !PT ;  /* 0x0000000425ff7812 */ /* 0x000fe400078ac0ff */
[----:B------:R-:W-:Y:S02]  /*1a1710*/  PRMT R39, R28, 0x7772, RZ ;  /* 0x000077721c277816 */ /* 0x000fe400000000ff */
[----:B------:R-:W-:-:S03]  /*1a1720*/  LOP3.LUT R41, R41, 0xfffffffb, RZ, 0xc0, !PT ;  /* 0xfffffffb29297812 */ /* 0x000fc600078ec0ff */
[----:B----4-:R0:W-:Y:S06]  /*1a1730*/  @P1 STG.E.U8 desc[UR4][R16.64], R39 ;  /* 0x0000002710001986 */ /* 0x0101ec000c101104 */
[----:B------:R-:W-:Y:S02]  /*1a1740*/  @P5 LOP3.LUT R41, R41, 0x4, RZ, 0xfc, !PT ;  /* 0x0000000429295812 */ /* 0x000fe400078efcff */
[----:B------:R-:W-:Y:S02]  /*1a1750*/  LOP3.LUT P5, RZ, R37, 0x2, RZ, 0xc0, !PT ;  /* 0x0000000225ff7812 */ /* 0x000fe400078ac0ff */
[----:B0-----:R-:W-:-:S02]  /*1a1760*/  PRMT R39, R28, 0x7773, RZ ;  /* 0x000077731c277816 */ /* 0x001fc400000000ff */
        /* <DEDUP_REMOVED lines=64> */
[----:B------:R-:W-:Y:S02]  /*1a1b70*/  LOP3.LUT R38, R38, 0xfff7ffff, RZ, 0xc0, !PT ;  /* 0xfff7ffff26267812 */ /* 0x000fe400078ec0ff */
[C---:B------:R-:W-:Y:S02]  /*1a1b80*/  LOP3.LUT P3, RZ, R37.reuse, 0x10000, RZ, 0xc0, !PT ;  /* 0x0001000025ff7812 */ /* 0x040fe4000786c0ff */
        /* <DEDUP_REMOVED lines=19> */
[----:B---3--:R2:W-:Y:S10]  /*1a1cc0*/  @P3 STG.E.U8 desc[UR4][R20.64], R39 ;  /* 0x0000002714003986 */ /* 0x0085f4000c101104 */
[----:B------:R-:W-:-:S02]  /*1a1cd0*/  @P5 LOP3.LUT R38, R38, 0x2000000, RZ, 0xfc, !PT ;  /* 0x0200000026265812 */ /* 0x000fc400078efcff */
[C---:B------:R-:W-:Y:S02]  /*1a1ce0*/  LOP3.LUT P5, RZ, R37.reuse, 0x200000, RZ, 0xc0, !PT ;  /* 0x0020000025ff7812 */ /* 0x040fe400078ac0ff */
[C---:B------:R-:W-:Y:S02]  /*1a1cf0*/  LOP3.LUT P1, RZ, R37.reuse, 0x40000, RZ, 0xc0, !PT ;  /* 0x0004000025ff7812 */ /* 0x040fe4000782c0ff */
[----:B------:R-:W-:Y:S02]  /*1a1d00*/  LOP3.LUT R38, R38, 0xfbffffff, RZ, 0xc0, !PT ;  /* 0xfbffffff26267812 */ /* 0x000fe400078ec0ff */
[C---:B------:R-:W-:Y:S02]  /*1a1d10*/  LOP3.LUT P0, RZ, R37.reuse, 0x80000, RZ, 0xc0, !PT ;  /* 0x0008000025ff7812 */ /* 0x040fe4000780c0ff */
[C---:B------:R-:W-:Y:S02]  /*1a1d20*/  LOP3.LUT P6, RZ, R37.reuse, 0x20000000, RZ, 0xc0, !PT ;  /* 0x2000000025ff7812 */ /* 0x040fe400078cc0ff */
[----:B------:R-:W-:-:S02]  /*1a1d30*/  LOP3.LUT P4, RZ, R37, 0x40000000, RZ, 0xc0, !PT ;  /* 0x4000000025ff7812 */ /* 0x000fc4000788c0ff */
[C---:B------:R-:W-:Y:S02]  /*1a1d40*/  LOP3.LUT P3, RZ, R37.reuse, 0x80000000, RZ, 0xc0, !PT ;  /* 0x8000000025ff7812 */ /* 0x040fe4000786c0ff */
        /* <DEDUP_REMOVED lines=31> */
[----:B------:R-:W-:-:S07]  /*1a1f40*/  LOP3.LUT P1, RZ, R36, 0x2, RZ, 0xc0, !PT ;  /* 0x0000000224ff7812 */ /* 0x000fce000782c0ff */
[----:B--2---:R0:W-:Y:S01]  /*1a1f50*/  @P5 STG.E.U8 desc[UR4][R26.64], R37 ;  /* 0x000000251a005986 */ /* 0x0041e2000c101104 */
[----:B------:R-:W-:Y:S02]  /*1a1f60*/  LOP3.LUT P5, RZ, R38, 0x1000000, RZ, 0xc0, !PT ;  /* 0x0100000026ff7812 */ /* 0x000fe400078ac0ff */
        /* <DEDUP_REMOVED lines=278> */
[----:B------:R-:W3:Y:S01]  /*1a30d0*/  LDL.LU.64 R46, [R1+0x35c8] ;  /* 0x0035c800012e7983 */ /* 0x000ee20000300a00 */
[----:B------:R-:W-:-:S03]  /*1a30e0*/  LOP3.LUT P1, RZ, R35, 0x800, RZ, 0xc0, !PT ;  /* 0x0000080023ff7812 */ /* 0x000fc6000782c0ff */
[----:B------:R-:W3:Y:S04]  /*1a30f0*/  LDL.LU.64 R48, [R1+0x2a50] ;  /* 0x002a500001307983 */ /* 0x000ee80000300a00 */
[----:B------:R-:W-:Y:S02]  /*1a3100*/  @P5 LOP3.LUT R38, R38, 0x1, RZ, 0xfc, !PT ;  /* 0x0000000126265812 */ /* 0x000fe400078efcff */
[C---:B------:R-:W-:Y:S02]  /*1a3110*/  LOP3.LUT P5, RZ, R35.reuse, 0x8000, RZ, 0xc0, !PT ;  /* 0x0000800023ff7812 */ /* 0x040fe400078ac0ff */
        /* <DEDUP_REMOVED lines=71> */
[----:B------:R-:W-:-:S02]  /*1a3590*/  LOP3.LUT P3, RZ, R35, 0x10000000, RZ, 0xc0, !PT ;  /* 0x1000000023ff7812 */ /* 0x000fc4000786c0ff */
[C---:B------:R-:W-:Y:S02]  /*1a35a0*/  LOP3.LUT P2, RZ, R35.reuse, 0x20000000, RZ, 0xc0, !PT ;  /* 0x2000000023ff7812 */ /* 0x040fe4000784c0ff */
[C---:B------:R-:W-:Y:S02]  /*1a35b0*/  LOP3.LUT P1, RZ, R35.reuse, 0x40000000, RZ, 0xc0, !PT ;  /* 0x4000000023ff7812 */ /* 0x040fe4000782c0ff */
[----:B------:R-:W-:Y:S02]  /*1a35c0*/  LOP3.LUT P0, RZ, R35, 0x80000000, RZ, 0xc0, !PT ;  /* 0x8000000023ff7812 */ /* 0x000fe4000780c0ff */
[----:B------:R-:W-:Y:S02]  /*1a35d0*/  PRMT R35, R23, 0x7773, RZ ;  /* 0x0000777317237816 */ /* 0x000fe400000000ff */
[----:B------:R-:W4:Y:S01]  /*1a35e0*/  LDL.LU.64 R22, [R1+0x3630] ;  /* 0x0036300001167983 */ /* 0x000f220000300a00 */
        /* <DEDUP_REMOVED lines=312> */
[----:B------:R-:W-:Y:S02]  /*1a4970*/  LOP3.LUT P2, RZ, R55, 0x400000, RZ, 0xc0, !PT ;  /* 0x0040000037ff7812 */ /* 0x000fe4000784c0ff */
        /* <DEDUP_REMOVED lines=105> */
[C---:B------:R-:W-:Y:S02]  /*1a5010*/  LOP3.LUT P3, RZ, R33.reuse, 0x100, RZ, 0xc0, !PT ;  /* 0x0000010021ff7812 */ /* 0x040fe4000786c0ff */
        /* <DEDUP_REMOVED lines=18> */
[C---:B------:R-:W-:Y:S01]  /*1a5140*/  LOP3.LUT P5, RZ, R33.reuse, 0x4000, RZ, 0xc0, !PT ;  /* 0x0000400021ff7812 */ /* 0x040fe200078ac0ff */
        /* <DEDUP_REMOVED lines=99> */
[----:B------:R-:W-:Y:S02]  /*1a5780*/  LOP3.LUT P5, RZ, R32, 0x2, RZ, 0xc0, !PT ;  /* 0x0000000220ff7812 */ /* 0x000fe400078ac0ff */
[C---:B------:R-:W-:Y:S01]  /*1a5790*/  LOP3.LUT P3, RZ, R33.reuse, 0x8000000, RZ, 0xc0, !PT ;  /* 0x0800000021ff7812 */ /* 0x040fe2000786c0ff */
        /* <DEDUP_REMOVED lines=27> */
[----:B------:R-:W2:Y:S04]  /*1a5950*/  LDL.LU R17, [R1+0x300] ;  /* 0x0003000001117983 */ /* 0x000ea80000300800 */
[----:B------:R-:W2:Y:S04]  /*1a5960*/  LDL.LU.64 R48, [R1+0x2b38] ;  /* 0x002b380001307983 */ /* 0x000ea80000300a00 */
[----:B------:R-:W2:Y:S04]  /*1a5970*/  LDL.LU.64 R10, [R1+0x39f8] ;  /* 0x0039f800010a7983 */ /* 0x000ea80000300a00 */
[----:B------:R0:W-:Y:S02]  /*1a5980*/  @P0 STG.E.U8 desc[UR4][R12.64], R33 ;  /* 0x000000210c000986 */ /* 0x0001e4000c101104 */
[----:B0-----:R-:W-:-:S02]  /*1a5990*/  PRMT R33, R22, 0x7772, RZ ;  /* 0x0000777216217816 */ /* 0x001fc400000000ff */
[----:B------:R-:W2:Y:S04]  /*1a59a0*/  LDL.LU.64 R12, [R1+0x3a20] ;  /* 0x003a2000010c7983 */ /* 0x000ea80000300a00 */
[----:B------:R0:W-:Y:S01]  /*1a59b0*/  @P5 STG.E.U8 desc[UR4][R14.64], R33 ;  /* 0x000000210e005986 */ /* 0x0001e2000c101104 */
[----:B------:R-:W-:Y:S02]  /*1a59c0*/  LOP3.LUT P5, RZ, R34, 0x40000, RZ, 0xc0, !PT ;  /* 0x0004000022ff7812 */ /* 0x000fe400078ac0ff */
        /* <DEDUP_REMOVED lines=261> */
[----:B------:R-:W-:-:S02]  /*1a6a20*/  LOP3.LUT P5, RZ, R30, 0x1, RZ, 0xc0, !PT ;  /* 0x000000011eff7812 */ /* 0x000fc400078ac0ff */
[----:B------:R-:W-:Y:S02]  /*1a6a30*/  LOP3.LUT R32, R32, 0xfff7ffff, RZ, 0xc0, !PT ;  /* 0xfff7ffff20207812 */ /* 0x000fe400078ec0ff */
[----:B------:R-:W-:Y:S01]  /*1a6a40*/  LOP3.LUT P3, RZ, R31, 0x100000, RZ, 0xc0, !PT ;  /* 0x001000001fff7812 */ /* 0x000fe2000786c0ff */
[----:B------:R-:W4:Y:S08]  /*1a6a50*/  LDL.LU R37, [R1+0x2e8] ;  /* 0x0002e80001257983 */ /* 0x000f300000300800 */
        /* <DEDUP_REMOVED lines=92> */
[----:B------:R-:W-:-:S09]  /*1a7020*/  PRMT R31, R22, 0x7770, RZ ;  /* 0x00007770161f7816 */ /* 0x000fd200000000ff */
[----:B------:R0:W-:Y:S02]  /*1a7030*/  @P1 STG.E.U8 desc[UR4][R18.64], R31 ;  /* 0x0000001f12001986 */ /* 0x0001e4000c101104 */
[----:B0-----:R-:W-:Y:S02]  /*1a7040*/  PRMT R31, R22, 0x7771, RZ ;  /* 0x00007771161f7816 */ /* 0x001fe400000000ff */
[----:B------:R-:W-:-:S03]  /*1a7050*/  LOP3.LUT P3, RZ, R30, 0x80, RZ, 0xc0, !PT ;  /* 0x000000801eff7812 */ /* 0x000fc6000786c0ff */
        /* <DEDUP_REMOVED lines=14> */
[----:B------:R-:W-:Y:S02]  /*1a7140*/  LOP3.LUT P5, RZ, R30, 0x40000, RZ, 0xc0, !PT ;  /* 0x000400001eff7812 */ /* 0x000fe400078ac0ff */
        /* <DEDUP_REMOVED lines=33> */
[----:B------:R-:W4:Y:S04]  /*1a7360*/  LDL.LU.64 R46, [R1+0x2bd0] ;  /* 0x002bd000012e7983 */ /* 0x000f280000300a00 */
[----:B------:R-:W4:Y:S01]  /*1a7370*/  LDL.LU R20, [R1+0x2d8] ;  /* 0x0002d80001147983 */ /* 0x000f220000300800 */
        /* <DEDUP_REMOVED lines=69> */
[----:B------:R-:W-:Y:S02]  /*1a77d0*/  LOP3.LUT P5, RZ, R29, 0x20, RZ, 0xc0, !PT ;  /* 0x000000201dff7812 */ /* 0x000fe400078ac0ff */
        /* <DEDUP_REMOVED lines=24> */
[----:B------:R-:W-:Y:S02]  /*1a7960*/  LOP3.LUT P1, RZ, R30, 0x10000000, RZ, 0xc0, !PT ;  /* 0x100000001eff7812 */ /* 0x000fe4000782c0ff */
[----:B------:R-:W-:Y:S02]  /*1a7970*/  @P5 LOP3.LUT R32, R32, 0x100, RZ, 0xfc, !PT ;  /* 0x0000010020205812 */ /* 0x000fe400078efcff */
[----:B------:R-:W-:Y:S01]  /*1a7980*/  LOP3.LUT P5, RZ, R29, 0x1, RZ, 0xc0, !PT ;  /* 0x000000011dff7812 */ /* 0x000fe200078ac0ff */
[----:B------:R-:W4:Y:S01]  /*1a7990*/  LDL.LU.64 R40, [R1+0x41f8] ;  /* 0x0041f80001287983 */ /* 0x000f220000300a00 */
[----:B------:R-:W-:-:S02]  /*1a79a0*/  LOP3.LUT P0, RZ, R30, 0x20000000, RZ, 0xc0, !PT ;  /* 0x200000001eff7812 */ /* 0x000fc4000780c0ff */
[----:B------:R-:W-:Y:S02]  /*1a79b0*/  LOP3.LUT R32, R32, 0xfffffdff, RZ, 0xc0, !PT ;  /* 0xfffffdff20207812 */ /* 0x000fe400078ec0ff */
[----:B------:R-:W-:Y:S01]  /*1a79c0*/  PRMT R31, R18, 0x7773, RZ ;  /* 0x00007773121f7816 */ /* 0x000fe200000000ff */
[----:B------:R-:W4:Y:S06]  /*1a79d0*/  LDL.LU.64 R42, [R1+0x4208] ;  /* 0x00420800012a7983 */ /* 0x000f2c0000300a00 */
        /* <DEDUP_REMOVED lines=8> */
[----:B------:R0:W-:Y:S02]  /*1a7a60*/  @P0 STG.E.U8 desc[UR4][R48.64], R31 ;  /* 0x0000001f30000986 */ /* 0x0001e4000c101104 */
[----:B0-----:R-:W-:Y:S02]  /*1a7a70*/  PRMT R31, R15, 0x7771, RZ ;  /* 0x000077710f1f7816 */ /* 0x001fe400000000ff */
[----:B------:R-:W2:Y:S04]  /*1a7a80*/  LDL.LU.64 R48, [R1+0x2bf8] ;  /* 0x002bf80001307983 */ /* 0x000ea80000300a00 */
[----:B------:R-:W2:Y:S04]  /*1a7a90*/  LDL.LU R18, [R1+0x330] ;  /* 0x0003300001127983 */ /* 0x000ea80000300800 */
        /* <DEDUP_REMOVED lines=8> */
[----:B------:R-:W2:Y:S06]  /*1a7b20*/  LDL.LU.64 R14, [R1+0x4228] ;  /* 0x00422800010e7983 */ /* 0x000eac0000300a00 */
        /* <DEDUP_REMOVED lines=70> */
[C---:B------:R-:W-:Y:S02]  /*1a7f90*/  LOP3.LUT P2, RZ, R29.reuse, 0x4000, RZ, 0xc0, !PT ;  /* 0x000040001dff7812 */ /* 0x040fe4000784c0ff */
        /* <DEDUP_REMOVED lines=10> */
[C---:B------:R-:W-:Y:S02]  /*1a8040*/  LOP3.LUT P5, RZ, R29.reuse, 0x20000, RZ, 0xc0, !PT ;  /* 0x000200001dff7812 */ /* 0x040fe400078ac0ff */
[C---:B------:R-:W-:Y:S02]  /*1a8050*/  LOP3.LUT P6, RZ, R29.reuse, 0x4000000, RZ, 0xc0, !PT ;  /* 0x040000001dff7812 */ /* 0x040fe400078cc0ff */
[C---:B------:R-:W-:Y:S01]  /*1a8060*/  LOP3.LUT P4, RZ, R29.reuse, 0x8000000, RZ, 0xc0, !PT ;  /* 0x080000001dff7812 */ /* 0x040fe2000788c0ff */
[----:B----4-:R0:W-:Y:S01]  /*1a8070*/  @P1 STG.E.U8 desc[UR4][R46.64], R31 ;  /* 0x0000001f2e001986 */ /* 0x0101e2000c101104 */
[C---:B------:R-:W-:Y:S02]  /*1a8080*/  LOP3.LUT P3, RZ, R29.reuse, 0x10000000, RZ, 0xc0, !PT ;  /* 0x100000001dff7812 */ /* 0x040fe4000786c0ff */
[----:B------:R-:W-:-:S02]  /*1a8090*/  LOP3.LUT P2, RZ, R29, 0x20000000, RZ, 0xc0, !PT ;  /* 0x200000001dff7812 */ /* 0x000fc4000784c0ff */
[----:B------:R-:W-:Y:S01]  /*1a80a0*/  LOP3.LUT P1, RZ, R29, 0x40000000, RZ, 0xc0, !PT ;  /* 0x400000001dff7812 */ /* 0x000fe2000782c0ff */
[----:B------:R-:W3:Y:S04]  /*1a80b0*/  LDL.LU R14, [R1+0x348] ;  /* 0x00034800010e7983 */ /* 0x000ee80000300800 */
[----:B------:R-:W4:Y:S04]  /*1a80c0*/  LDL.LU.64 R34, [R1+0x4270] ;  /* 0x0042700001227983 */ /* 0x000f280000300a00 */
[----:B------:R-:W4:Y:S04]  /*1a80d0*/  LDL.LU.64 R36, [R1+0x4278] ;  /* 0x0042780001247983 */ /* 0x000f280000300a00 */
[----:B------:R-:W4:Y:S04]  /*1a80e0*/  LDL.LU.64 R38, [R1+0x4280] ;  /* 0x0042800001267983 */ /* 0x000f280000300a00 */
[----:B------:R-:W4:Y:S01]  /*1a80f0*/  LDL.LU.64 R40, [R1+0x35d0] ;  /* 0x0035d00001287983 */ /* 0x000f220000300a00 */
[----:B0-----:R-:W-:-:S03]  /*1a8100*/  PRMT R31, R18, 0x7773, RZ ;  /* 0x00007773121f7816 */ /* 0x001fc600000000ff */
[----:B------:R-:W4:Y:S04]  /*1a8110*/  LDL.LU R18, [R1+0x338] ;  /* 0x0003380001127983 */ /* 0x000f280000300800 */
[----:B------:R0:W-:Y:S01]  /*1a8120*/  @P0 STG.E.U8 desc[UR4][R48.64], R31 ;  /* 0x0000001f30000986 */ /* 0x0001e2000c101104 */
[----:B------:R-:W-:Y:S02]  /*1a8130*/  LOP3.LUT P0, RZ, R29, 0x80000000, RZ, 0xc0, !PT ;  /* 0x800000001dff7812 */ /* 0x000fe4000780c0ff */
[----:B------:R-:W-:Y:S01]  /*1a8140*/  PRMT R29, R55, 0x7770, RZ ;  /* 0x00007770371d7816 */ /* 0x000fe200000000ff */
[----:B------:R-:W4:Y:S04]  /*1a8150*/  LDL.LU.64 R42, [R1+0x4290] ;  /* 0x00429000012a7983 */ /* 0x000f280000300a00 */
[----:B------:R-:W4:Y:S04]  /*1a8160*/  LDL.LU.64 R44, [R1+0x4298] ;  /* 0x00429800012c7983 */ /* 0x000f280000300a00 */
[----:B------:R1:W-:Y:S01]  /*1a8170*/  @P5 STG.E.U8 desc[UR4][R10.64], R29 ;  /* 0x0000001d0a005986 */ /* 0x0003e2000c101104 */
[----:B------:R-:W-:-:S03]  /*1a8180*/  LOP3.LUT P5, RZ, R32, 0x4, RZ, 0xc0, !PT ;  /* 0x0000000420ff7812 */ /* 0x000fc600078ac0ff */
[----:B------:R-:W4:Y:S04]  /*1a8190*/  LDL.LU.64 R46, [R1+0x42a0] ;  /* 0x0042a000012e7983 */ /* 0x000f280000300a00 */
[----:B------:R-:W4:Y:S04]  /*1a81a0*/  LDL.LU R15, [R1+0x34c] ;  /* 0x00034c00010f7983 */ /* 0x000f280000300800 */
[----:B0-----:R-:W4:Y:S01]  /*1a81b0*/  LDL.LU.64 R48, [R1+0x3600] ;  /* 0x0036000001307983 */ /* 0x001f220000300a00 */
[----:B-1----:R-:W-:-:S03]  /*1a81c0*/  PRMT R29, R55, 0x7771, RZ ;  /* 0x00007771371d7816 */ /* 0x002fc600000000ff */
[----:B------:R-:W4:Y:S04]  /*1a81d0*/  LDL.LU.64 R10, [R1+0x42a8] ;  /* 0x0042a800010a7983 */ /* 0x000f280000300a00 */
[----:B------:R0:W-:Y:S01]  /*1a81e0*/  @P5 STG.E.U8 desc[UR4][R12.64], R29 ;  /* 0x0000001d0c005986 */ /* 0x0001e2000c101104 */
[C---:B------:R-:W-:Y:S02]  /*1a81f0*/  LOP3.LUT P5, RZ, R32.reuse, 0x2, RZ, 0xc0, !PT ;  /* 0x0000000220ff7812 */ /* 0x040fe400078ac0ff */
[----:B0-----:R-:W-:Y:S01]  /*1a8200*/  PRMT R29, R55, 0x7772, RZ ;  /* 0x00007772371d7816 */ /* 0x001fe200000000ff */
[----:B------:R-:W4:Y:S10]  /*1a8210*/  LDL.LU.64 R12, [R1+0x42b8] ;  /* 0x0042b800010c7983 */ /* 0x000f340000300a00 */
[----:B--2---:R0:W-:Y:S01]  /*1a8220*/  @P5 STG.E.U8 desc[UR4][R16.64], R29 ;  /* 0x0000001d10005986 */ /* 0x0041e2000c101104 */
[----:B------:R-:W-:-:S03]  /*1a8230*/  LOP3.LUT P5, RZ, R32, 0x1, RZ, 0xc0, !PT ;  /* 0x0000000120ff7812 */ /* 0x000fc600078ac0ff */
[----:B0-----:R-:W2:Y:S04]  /*1a8240*/  LDL.LU.64 R16, [R1+0x42c0] ;  /* 0x0042c00001107983 */ /* 0x001ea80000300a00 */
[----:B------:R-:W3:Y:S01]  /*1a8250*/  LDL.LU.64 R32, [R1+0x35a8] ;  /* 0x0035a80001207983 */ /* 0x000ee20000300a00 */
[----:B------:R-:W-:-:S05]  /*1a8260*/  PRMT R29, R55, 0x7773, RZ ;  /* 0x00007773371d7816 */ /* 0x000fca00000000ff */
        /* <DEDUP_REMOVED lines=149> */
[----:B------:R-:W-:Y:S01]  /*1a8bc0*/  LOP3.LUT R30, R30, 0xfffff7ff, RZ, 0xc0, !PT ;  /* 0xfffff7ff1e1e7812 */ /* 0x000fe200078ec0ff */
[----:B------:R-:W4:Y:S04]  /*1a8bd0*/  LDL.LU.64 R32, [R1+0x4380] ;  /* 0x0043800001207983 */ /* 0x000f280000300a00 */
[----:B------:R-:W4:Y:S04]  /*1a8be0*/  LDL.LU.64 R34, [R1+0x4388] ;  /* 0x0043880001227983 */ /* 0x000f280000300a00 */
[----:B------:R-:W4:Y:S04]  /*1a8bf0*/  LDL.LU.64 R36, [R1+0x3760] ;  /* 0x0037600001247983 */ /* 0x000f280000300a00 */
[----:B------:R-:W4:Y:S04]  /*1a8c00*/  LDL.LU R17, [R1+0x32c] ;  /* 0x00032c0001117983 */ /* 0x000f280000300800 */
[----:B------:R-:W4:Y:S01]  /*1a8c10*/  LDL.LU.64 R38, [R1+0x4398] ;  /* 0x0043980001267983 */ /* 0x000f220000300a00 */
[----:B------:R-:W-:-:S03]  /*1a8c20*/  LOP3.LUT P1, RZ, R28, 0x200000, RZ, 0xc0, !PT ;  /* 0x002000001cff7812 */ /* 0x000fc6000782c0ff */
[----:B------:R-:W4:Y:S01]  /*1a8c30*/  LDL.LU.64 R40, [R1+0x43a0] ;  /* 0x0043a00001287983 */ /* 0x000f220000300a00 */
[----:B------:R-:W-:-:S03]  /*1a8c40*/  LOP3.LUT P0, RZ, R28, 0x400000, RZ, 0xc0, !PT ;  /* 0x004000001cff7812 */ /* 0x000fc6000780c0ff */
[----:B------:R-:W4:Y:S04]  /*1a8c50*/  LDL.LU.64 R42, [R1+0x43a8] ;  /* 0x0043a800012a7983 */ /* 0x000f280000300a00 */
[----:B------:R-:W4:Y:S04]  /*1a8c60*/  LDL.LU.64 R44, [R1+0x3788] ;  /* 0x00378800012c7983 */ /* 0x000f280000300a00 */
[----:B------:R-:W4:Y:S01]  /*1a8c70*/  LDL.LU R18, [R1+0x31c] ;  /* 0x00031c0001127983 */ /* 0x000f220000300800 */
[----:B------:R-:W-:Y:S02]  /*1a8c80*/  @P5 LOP3.LUT R30, R30, 0x800, RZ, 0xfc, !PT ;  /* 0x000008001e1e5812 */ /* 0x000fe400078efcff */
[----:B------:R-:W-:-:S02]  /*1a8c90*/  LOP3.LUT P5, RZ, R28, 0x40000000, RZ, 0xc0, !PT ;  /* 0x400000001cff7812 */ /* 0x000fc400078ac0ff */
        /* <DEDUP_REMOVED lines=19> */
[----:B--2---:R-:W-:-:S09]  /*1a8dd0*/  PRMT R29, R16, 0x7770, RZ ;  /* 0x00007770101d7816 */ /* 0x004fd200000000ff */
[----:B------:R-:W-:Y:S02]  /*1a8de0*/  @P5 LOP3.LUT R30, R30, 0x40000, RZ, 0xfc, !PT ;  /* 0x000400001e1e5812 */ /* 0x000fe400078efcff */
[----:B------:R-:W-:Y:S01]  /*1a8df0*/  LOP3.LUT P5, RZ, R28, 0x800000, RZ, 0xc0, !PT ;  /* 0x008000001cff7812 */ /* 0x000fe200078ac0ff */
[----:B------:R0:W-:Y:S02]  /*1a8e00*/  @P1 STG.E.U8 desc[UR4][R46.64], R29 ;  /* 0x0000001d2e001986 */ /* 0x0001e4000c101104 */
[C---:B0-----:R-:W-:Y:S02]  /*1a8e10*/  PRMT R29, R16.reuse, 0x7771, RZ ;  /* 0x00007771101d7816 */ /* 0x041fe400000000ff */
        /* <DEDUP_REMOVED lines=41> */
[----:B--2---:R0:W-:Y:S01]  /*1a90b0*/  @P4 STG.E.U8 desc[UR4][R46.64], R29 ;  /* 0x0000001d2e004986 */ /* 0x0041e2000c101104 */
[----:B------:R-:W-:Y:S02]  /*1a90c0*/  LOP3.LUT P0, RZ, R27, 0x20, RZ, 0xc0, !PT ;  /* 0x000000201bff7812 */ /* 0x000fe4000780c0ff */
        /* <DEDUP_REMOVED lines=8> */
[----:B0-----:R-:W2:Y:S01]  /*1a9150*/  LDL.LU.64 R14, [R1+0x43d8] ;  /* 0x0043d800010e7983 */ /* 0x001ea20000300a00 */
[----:B------:R-:W-:-:S03]  /*1a9160*/  IMAD.MOV.U32 R17, RZ, RZ, R19 ;  /* 0x000000ffff117224 */ /* 0x000fc600078e0013 */
        /* <DEDUP_REMOVED lines=26> */
[----:B0-----:R-:W2:Y:S01]  /*1a9310*/  LDL.LU.64 R14, [R1+0x3808] ;  /* 0x00380800010e7983 */ /* 0x001ea20000300a00 */
[----:B------:R-:W-:-:S03]  /*1a9320*/  PRMT R29, R16, 0x7772, RZ ;  /* 0x00007772101d7816 */ /* 0x000fc600000000ff */
[----:B------:R-:W2:Y:S04]  /*1a9330*/  LDL.LU R44, [R1+0x3a4] ;  /* 0x0003a400012c7983 */ /* 0x000ea80000300800 */
[----:B---3--:R0:W-:Y:S04]  /*1a9340*/  @P2 STG.E.U8 desc[UR4][R18.64], R29 ;  /* 0x0000001d12002986 */ /* 0x0081e8000c101104 */
[----:B0-----:R-:W3:Y:S04]  /*1a9350*/  LDL.LU.64 R18, [R1+0x4408] ;  /* 0x0044080001127983 */ /* 0x001ee80000300a00 */
[----:B------:R-:W3:Y:S04]  /*1a9360*/  LDL.LU.64 R32, [R1+0x4418] ;  /* 0x0044180001207983 */ /* 0x000ee80000300a00 */
[----:B------:R-:W3:Y:S01]  /*1a9370*/  LDL.LU.64 R34, [R1+0x4420] ;  /* 0x0044200001227983 */ /* 0x000ee20000300a00 */
[----:B------:R-:W-:-:S03]  /*1a9380*/  LOP3.LUT R30, R30, 0xfffffeff, RZ, 0xc0, !PT ;  /* 0xfffffeff1e1e7812 */ /* 0x000fc600078ec0ff */
[----:B------:R-:W3:Y:S04]  /*1a9390*/  LDL.LU R45, [R1+0x394] ;  /* 0x00039400012d7983 */ /* 0x000ee80000300800 */
[----:B------:R-:W3:Y:S01]  /*1a93a0*/  LDL.LU.64 R36, [R1+0x3838] ;  /* 0x0038380001247983 */ /* 0x000ee20000300a00 */
[C---:B------:R-:W-:Y:S02]  /*1a93b0*/  LOP3.LUT P1, RZ, R27.reuse, 0x100, RZ, 0xc0, !PT ;  /* 0x000001001bff7812 */ /* 0x040fe4000782c0ff */
[----:B------:R-:W-:Y:S02]  /*1a93c0*/  @P5 LOP3.LUT R30, R30, 0x100, RZ, 0xfc, !PT ;  /* 0x000001001e1e5812 */ /* 0x000fe400078efcff */
[C---:B------:R-:W-:Y:S01]  /*1a93d0*/  LOP3.LUT P5, RZ, R27.reuse, 0x1000, RZ, 0xc0, !PT ;  /* 0x000010001bff7812 */ /* 0x040fe200078ac0ff */
[----:B------:R-:W3:Y:S01]  /*1a93e0*/  LDL.LU.64 R38, [R1+0x4428] ;  /* 0x0044280001267983 */ /* 0x000ee20000300a00 */
[----:B------:R-:W-:-:S02]  /*1a93f0*/  LOP3.LUT P0, RZ, R27, 0x200, RZ, 0xc0, !PT ;  /* 0x000002001bff7812 */ /* 0x000fc4000780c0ff */
[----:B------:R-:W-:Y:S02]  /*1a9400*/  LOP3.LUT R30, R30, 0xfffffdff, RZ, 0xc0, !PT ;  /* 0xfffffdff1e1e7812 */ /* 0x000fe400078ec0ff */
[----:B------:R-:W-:Y:S01]  /*1a9410*/  PRMT R29, R16, 0x7773, RZ ;  /* 0x00007773101d7816 */ /* 0x000fe200000000ff */
[----:B------:R-:W3:Y:S04]  /*1a9420*/  LDL.LU.64 R40, [R1+0x4430] ;  /* 0x0044300001287983 */ /* 0x000ee80000300a00 */
[----:B------:R-:W3:Y:S02]  /*1a9430*/  LDL.LU.64 R42, [R1+0x4438] ;  /* 0x00443800012a7983 */ /* 0x000ee40000300a00 */
[----:B------:R-:W-:Y:S02]  /*1a9440*/  @P5 LOP3.LUT R30, R30, 0x200, RZ, 0xfc, !PT ;  /* 0x000002001e1e5812 */ /* 0x000fe400078efcff */
[----:B------:R-:W-:-:S02]  /*1a9450*/  LOP3.LUT P5, RZ, R27, 0x800, RZ, 0xc0, !PT ;  /* 0x000008001bff7812 */ /* 0x000fc400078ac0ff */
[----:B------:R-:W-:Y:S01]  /*1a9460*/  LOP3.LUT R30, R30, 0xfffffbff, RZ, 0xc0, !PT ;  /* 0xfffffbff1e1e7812 */ /* 0x000fe200078ec0ff */
[----:B----4-:R0:W-:Y:S10]  /*1a9470*/  @P1 STG.E.U8 desc[UR4][R46.64], R29 ;  /* 0x0000001d2e001986 */ /* 0x0101f4000c101104 */
[----:B------:R-:W-:-:S02]  /*1a9480*/  @P5 LOP3.LUT R30, R30, 0x400, RZ, 0xfc, !PT ;  /* 0x000004001e1e5812 */ /* 0x000fc400078efcff */
[----:B------:R-:W-:Y:S02]  /*1a9490*/  LOP3.LUT P5, RZ, R27, 0x400, RZ, 0xc0, !PT ;  /* 0x000004001bff7812 */ /* 0x000fe400078ac0ff */
[C---:B0-----:R-:W-:Y:S01]  /*1a94a0*/  PRMT R29, R55.reuse, 0x7770, RZ ;  /* 0x00007770371d7816 */ /* 0x041fe200000000ff */
        /* <DEDUP_REMOVED lines=28> */
[----:B------:R-:W3:Y:S01]  /*1a9670*/  LDL.LU.64 R18, [R1+0x6968] ;  /* 0x0069680001127983 */ /* 0x000ee20000300a00 */
        /* <DEDUP_REMOVED lines=22> */
[----:B--2---:R0:W-:Y:S04]  /*1a97e0*/  @P0 STG.E.U8 desc[UR4][R14.64], R29 ;  /* 0x0000001d0e000986 */ /* 0x0041e8000c101104 */
[----:B0-----:R-:W2:Y:S04]  /*1a97f0*/  LDL.LU.64 R14, [R1+0x4468] ;  /* 0x00446800010e7983 */ /* 0x001ea80000300a00 */
[----:B------:R-:W4:Y:S04]  /*1a9800*/  LDL.LU.64 R12, [R1+0x4470] ;  /* 0x00447000010c7983 */ /* 0x000f280000300a00 */
[----:B------:R-:W3:Y:S04]  /*1a9810*/  LDL.LU.64 R44, [R1+0x4478] ;  /* 0x00447800012c7983 */ /* 0x000ee80000300a00 */
[----:B------:R-:W2:Y:S01]  /*1a9820*/  LDL.LU R16, [R1+0x398] ;  /* 0x0003980001107983 */ /* 0x000ea20000300800 */
[----:B------:R-:W-:-:S02]  /*1a9830*/  LOP3.LUT P5, RZ, R26, 0x20, RZ, 0xc0, !PT ;  /* 0x000000201aff7812 */ /* 0x000fc400078ac0ff */
[----:B------:R-:W-:Y:S02]  /*1a9840*/  LOP3.LUT R28, R28, 0xf7ffffff, RZ, 0xc0, !PT ;  /* 0xf7ffffff1c1c7812 */ /* 0x000fe400078ec0ff */
[----:B------:R-:W-:Y:S01]  /*1a9850*/  LOP3.LUT R30, R30, 0xfffffffe, RZ, 0xc0, !PT ;  /* 0xfffffffe1e1e7812 */ /* 0x000fe200078ec0ff */
[----:B------:R-:W3:Y:S04]  /*1a9860*/  LDL.LU.64 R46, [R1+0x38c0] ;  /* 0x0038c000012e7983 */ /* 0x000ee80000300a00 */
[----:B------:R-:W3:Y:S04]  /*1a9870*/  LDL.LU.64 R48, [R1+0x4480] ;  /* 0x0044800001307983 */ /* 0x000ee80000300a00 */
[----:B------:R-:W3:Y:S04]  /*1a9880*/  LDL.LU.64 R10, [R1+0x4488] ;  /* 0x00448800010a7983 */ /* 0x000ee80000300a00 */
[----:B------:R-:W3:Y:S01]  /*1a9890*/  LDL.LU R55, [R1+0x3ac] ;  /* 0x0003ac0001377983 */ /* 0x000ee20000300800 */
        /* <DEDUP_REMOVED lines=26> */
[----:B--2---:R-:W-:-:S05]  /*1a9a40*/  PRMT R27, R16, 0x7770, RZ ;  /* 0x00007770101b7816 */ /* 0x004fca00000000ff */
[----:B------:R0:W-:Y:S04]  /*1a9a50*/  @P3 STG.E.U8 desc[UR4][R14.64], R27 ;  /* 0x0000001b0e003986 */ /* 0x0001e8000c101104 */
[----:B0-----:R-:W2:Y:S01]  /*1a9a60*/  LDL.LU.64 R14, [R1+0x4498] ;  /* 0x00449800010e7983 */ /* 0x001ea20000300a00 */
[----:B------:R-:W-:-:S05]  /*1a9a70*/  PRMT R27, R16, 0x7771, RZ ;  /* 0x00007771101b7816 */ /* 0x000fca00000000ff */
[----:B----4-:R0:W-:Y:S02]  /*1a9a80*/  @P2 STG.E.U8 desc[UR4][R12.64], R27 ;  /* 0x0000001b0c002986 */ /* 0x0101e4000c101104 */
[C---:B0-----:R-:W-:Y:S02]  /*1a9a90*/  PRMT R27, R16.reuse, 0x7772, RZ ;  /* 0x00007772101b7816 */ /* 0x041fe400000000ff */
[----:B------:R-:W4:Y:S04]  /*1a9aa0*/  LDL.LU R12, [R1+0x39c] ;  /* 0x00039c00010c7983 */ /* 0x000f280000300800 */
[----:B------:R-:W4:Y:S04]  /*1a9ab0*/  LDL.LU.64 R32, [R1+0x44a0] ;  /* 0x0044a00001207983 */ /* 0x000f280000300a00 */
[----:B------:R-:W4:Y:S04]  /*1a9ac0*/  LDL.LU.64 R34, [R1+0x44a8] ;  /* 0x0044a80001227983 */ /* 0x000f280000300a00 */
[----:B------:R-:W4:Y:S04]  /*1a9ad0*/  LDL.LU.64 R36, [R1+0x44b0] ;  /* 0x0044b00001247983 */ /* 0x000f280000300a00 */
[----:B---3--:R0:W-:Y:S04]  /*1a9ae0*/  @P1 STG.E.U8 desc[UR4][R44.64], R27 ;  /* 0x0000001b2c001986 */ /* 0x0081e8000c101104 */
[----:B------:R-:W3:Y:S01]  /*1a9af0*/  LDL.LU.64 R38, [R1+0x39a0] ;  /* 0x0039a00001267983 */ /* 0x000ee20000300a00 */
[----:B0-----:R-:W-:-:S03]  /*1a9b00*/  PRMT R27, R16, 0x7773, RZ ;  /* 0x00007773101b7816 */ /* 0x001fc600000000ff */
[----:B------:R-:W3:Y:S04]  /*1a9b10*/  LDL.LU R16, [R1+0x380] ;  /* 0x0003800001107983 */ /* 0x000ee80000300800 */
[----:B------:R0:W-:Y:S04]  /*1a9b20*/  @P0 STG.E.U8 desc[UR4][R46.64], R27 ;  /* 0x0000001b2e000986 */ /* 0x0001e8000c101104 */
[----:B------:R-:W3:Y:S04]  /*1a9b30*/  LDL.LU.64 R40, [R1+0x44c0] ;  /* 0x0044c00001287983 */ /* 0x000ee80000300a00 */
[----:B------:R-:W3:Y:S04]  /*1a9b40*/  LDL.LU.64 R42, [R1+0x44c8] ;  /* 0x0044c800012a7983 */ /* 0x000ee80000300a00 */
[----:B------:R-:W3:Y:S04]  /*1a9b50*/  LDL.LU.64 R44, [R1+0x44d0] ;  /* 0x0044d000012c7983 */ /* 0x000ee80000300a00 */
[----:B------:R-:W3:Y:S01]  /*1a9b60*/  LDL.LU R13, [R1+0x370] ;  /* 0x00037000010d7983 */ /* 0x000ee20000300800 */
[----:B0-----:R-:W-:-:S03]  /*1a9b70*/  PRMT R27, R55, 0x7770, RZ ;  /* 0x00007770371b7816 */ /* 0x001fc600000000ff */
[----:B------:R-:W3:Y:S04]  /*1a9b80*/  LDL.LU.64 R46, [R1+0x3aa0] ;  /* 0x003aa000012e7983 */ /* 0x000ee80000300a00 */
[----:B------:R0:W-:Y:S01]  /*1a9b90*/  @P5 STG.E.U8 desc[UR4][R48.64], R27 ;  /* 0x0000001b30005986 */ /* 0x0001e2000c101104 */
[C---:B------:R-:W-:Y:S02]  /*1a9ba0*/  LOP3.LUT P5, RZ, R30.reuse, 0x4, RZ, 0xc0, !PT ;  /* 0x000000041eff7812 */ /* 0x040fe400078ac0ff */
[----:B0-----:R-:W-:Y:S01]  /*1a9bb0*/  PRMT R27, R55, 0x7771, RZ ;  /* 0x00007771371b7816 */ /* 0x001fe200000000ff */
[----:B------:R-:W3:Y:S10]  /*1a9bc0*/  LDL.LU.64 R48, [R1+0x44d8] ;  /* 0x0044d80001307983 */ /* 0x000ef40000300a00 */
[----:B------:R0:W-:Y:S01]  /*1a9bd0*/  @P5 STG.E.U8 desc[UR4][R10.64], R27 ;  /* 0x0000001b0a005986 */ /* 0x0001e2000c101104 */
[----:B------:R-:W-:-:S02]  /*1a9be0*/  LOP3.LUT P5, RZ, R30, 0x2, RZ, 0xc0, !PT ;  /* 0x000000021eff7812 */ /* 0x000fc400078ac0ff */
[----:B0-----:R-:W-:Y:S01]  /*1a9bf0*/  PRMT R27, R55, 0x7772, RZ ;  /* 0x00007772371b7816 */ /* 0x001fe200000000ff */
[----:B------:R-:W3:Y:S10]  /*1a9c00*/  LDL.LU.64 R10, [R1+0x44e0] ;  /* 0x0044e000010a7983 */ /* 0x000ef40000300a00 */
[----:B--2---:R0:W-:Y:S01]  /*1a9c10*/  @P5 STG.E.U8 desc[UR4][R14.64], R27 ;  /* 0x0000001b0e005986 */ /* 0x0041e2000c101104 */
[----:B------:R-:W-:-:S03]  /*1a9c20*/  LOP3.LUT P5, RZ, R30, 0x1, RZ, 0xc0, !PT ;  /* 0x000000011eff7812 */ /* 0x000fc600078ac0ff */
[----:B0-----:R-:W2:Y:S04]  /*1a9c30*/  LDL.LU.64 R14, [R1+0x44f0] ;  /* 0x0044f000010e7983 */ /* 0x001ea80000300a00 */
[----:B------:R-:W4:Y:S01]  /*1a9c40*/  LDL.LU.64 R30, [R1+0x38f8] ;  /* 0x0038f800011e7983 */ /* 0x000f220000300a00 */
[----:B------:R-:W-:Y:S02]  /*1a9c50*/  PRMT R27, R55, 0x7773, RZ ;  /* 0x00007773371b7816 */ /* 0x000fe400000000ff */
[C---:B------:R-:W-:Y:S02]  /*1a9c60*/  LOP3.LUT P6, RZ, R26.reuse, 0x40, RZ, 0xc0, !PT ;  /* 0x000000401aff7812 */ /* 0x040fe400078cc0ff */
[C---:B------:R-:W-:Y:S02]  /*1a9c70*/  LOP3.LUT P4, RZ, R26.reuse, 0x80, RZ, 0xc0, !PT ;  /* 0x000000801aff7812 */ /* 0x040fe4000788c0ff */
[----:B------:R-:W-:-:S02]  /*1a9c80*/  LOP3.LUT P3, RZ, R26, 0x100, RZ, 0xc0, !PT ;  /* 0x000001001aff7812 */ /* 0x000fc4000786c0ff */
[C---:B------:R-:W-:Y:S02]  /*1a9c90*/  LOP3.LUT P2, RZ, R26.reuse, 0x200, RZ, 0xc0, !PT ;  /* 0x000002001aff7812 */ /* 0x040fe4000784c0ff */
[C---:B------:R-:W-:Y:S02]  /*1a9ca0*/  LOP3.LUT P1, RZ, R26.reuse, 0x400, RZ, 0xc0, !PT ;  /* 0x000004001aff7812 */ /* 0x040fe4000782c0ff */
[----:B------:R-:W-:Y:S01]  /*1a9cb0*/  LOP3.LUT P0, RZ, R26, 0x800, RZ, 0xc0, !PT ;  /* 0x000008001aff7812 */ /* 0x000fe2000780c0ff */
        /* <DEDUP_REMOVED lines=12> */
[----:B---3--:R0:W-:Y:S01]  /*1a9d80*/  @P5 STG.E.U8 desc[UR4][R38.64], R27 ;  /* 0x0000001b26005986 */ /* 0x0081e2000c101104 */
        /* <DEDUP_REMOVED lines=120> */
[----:B------:R-:W-:Y:S02]  /*1aa510*/  LOP3.LUT P3, RZ, R26, 0x80000000, RZ, 0xc0, !PT ;  /* 0x800000001aff7812 */ /* 0x000fe4000786c0ff */
[----:B------:R-:W-:Y:S01]  /*1aa520*/  PRMT R26, R16, 0x7771, RZ ;  /* 0x00007771101a7816 */ /* 0x000fe200000000ff */
[----:B------:R-:W4:Y:S04]  /*1aa530*/  LDL.LU.64 R44, [R1+0x4588] ;  /* 0x00458800012c7983 */ /* 0x000f280000300a00 */
[----:B------:R-:W4:Y:S04]  /*1aa540*/  LDL.LU.64 R46, [R1+0x4590] ;  /* 0x00459000012e7983 */ /* 0x000f280000300a00 */
[----:B------:R-:W4:Y:S01]  /*1aa550*/  LDL.LU.64 R48, [R1+0x4598] ;  /* 0x0045980001307983 */ /* 0x000f220000300a00 */
[----:B------:R-:W-:-:S03]  /*1aa560*/  LOP3.LUT P2, RZ, R25, 0x1, RZ, 0xc0, !PT ;  /* 0x0000000119ff7812 */ /* 0x000fc6000784c0ff */
        /* <DEDUP_REMOVED lines=9> */
[C---:B------:R-:W-:Y:S02]  /*1aa600*/  LOP3.LUT P5, RZ, R25.reuse, 0x800, RZ, 0xc0, !PT ;  /* 0x0000080019ff7812 */ /* 0x040fe400078ac0ff */
        /* <DEDUP_REMOVED lines=10> */
[----:B------:R-:W4:Y:S04]  /*1aa6b0*/  LDL.LU R16, [R1+0x364] ;  /* 0x0003640001107983 */ /* 0x000f280000300800 */
[----:B------:R-:W4:Y:S01]  /*1aa6c0*/  LDL.LU.64 R42, [R1+0x40f8] ;  /* 0x0040f800012a7983 */ /* 0x000f220000300a00 */
        /* <DEDUP_REMOVED lines=186> */
[----:B------:R-:W3:Y:S04]  /*1ab270*/  LDL.LU.64 R40, [R1+0x46a8] ;  /* 0x0046a80001287983 */ /* 0x000ee80000300a00 */
[----:B------:R-:W4:Y:S04]  /*1ab280*/  LDL.LU R12, [R1+0x3f0] ;  /* 0x0003f000010c7983 */ /* 0x000f280000300800 */
[----:B------:R-:W3:Y:S04]  /*1ab290*/  LDL.LU.64 R42, [R1+0x4230] ;  /* 0x00423000012a7983 */ /* 0x000ee80000300a00 */
[----:B------:R-:W3:Y:S04]  /*1ab2a0*/  LDL.LU.64 R44, [R1+0x46b0] ;  /* 0x0046b000012c7983 */ /* 0x000ee80000300a00 */
[----:B------:R-:W3:Y:S04]  /*1ab2b0*/  LDL.LU.64 R46, [R1+0x46b8] ;  /* 0x0046b800012e7983 */ /* 0x000ee80000300a00 */
[----:B------:R-:W3:Y:S01]  /*1ab2c0*/  LDL.LU R55, [R1+0x3e0] ;  /* 0x0003e00001377983 */ /* 0x000ee20000300800 */
        /* <DEDUP_REMOVED lines=17> */
[----:B----4-:R-:W-:-:S05]  /*1ab3e0*/  PRMT R26, R12, 0x7770, RZ ;  /* 0x000077700c1a7816 */ /* 0x010fca00000000ff */
[----:B------:R0:W-:Y:S04]  /*1ab3f0*/  @P3 STG.E.U8 desc[UR4][R10.64], R26 ;  /* 0x0000001a0a003986 */ /* 0x0001e8000c101104 */
[----:B0-----:R-:W4:Y:S01]  /*1ab400*/  LDL.LU.64 R10, [R1+0x46c0] ;  /* 0x0046c000010a7983 */ /* 0x001f220000300a00 */
        /* <DEDUP_REMOVED lines=10> */
[----:B--2---:R0:W-:Y:S01]  /*1ab4b0*/  @P2 STG.E.U8 desc[UR4][R14.64], R26 ;  /* 0x0000001a0e002986 */ /* 0x0041e2000c101104 */
[----:B------:R-:W-:Y:S02]  /*1ab4c0*/  LOP3.LUT R28, R28, 0xfffffffb, RZ, 0xc0, !PT ;  /* 0xfffffffb1c1c7812 */ /* 0x000fe400078ec0ff */
[----:B0-----:R-:W-:-:S07]  /*1ab4d0*/  PRMT R26, R12, 0x7772, RZ ;  /* 0x000077720c1a7816 */ /* 0x001fce00000000ff */
[----:B------:R-:W-:Y:S02]  /*1ab4e0*/  @P5 LOP3.LUT R28, R28, 0x4, RZ, 0xfc, !PT ;  /* 0x000000041c1c5812 */ /* 0x000fe400078efcff */
[----:B------:R-:W-:Y:S01]  /*1ab4f0*/  LOP3.LUT P5, RZ, R24, 0x200, RZ, 0xc0, !PT ;  /* 0x0000020018ff7812 */ /* 0x000fe200078ac0ff */
[----:B------:R-:W2:Y:S04]  /*1ab500*/  LDL.LU.64 R14, [R1+0x4258] ;  /* 0x00425800010e7983 */ /* 0x000ea80000300a00 */
[----:B---3--:R0:W-:Y:S04]  /*1ab510*/  @P1 STG.E.U8 desc[UR4][R40.64], R26 ;  /* 0x0000001a28001986 */ /* 0x0081e8000c101104 */
[----:B------:R-:W3:Y:S04]  /*1ab520*/  LDL.LU R48, [R1+0x3f4] ;  /* 0x0003f40001307983 */ /* 0x000ee80000300800 */
[----:B------:R-:W3:Y:S04]  /*1ab530*/  LDL.LU.64 R30, [R1+0x46d8] ;  /* 0x0046d800011e7983 */ /* 0x000ee80000300a00 */
[----:B------:R-:W3:Y:S04]  /*1ab540*/  LDL.LU.64 R32, [R1+0x46e0] ;  /* 0x0046e00001207983 */ /* 0x000ee80000300a00 */
        /* <DEDUP_REMOVED lines=18> */
[----:B----4-:R0:W-:Y:S01]  /*1ab670*/  @P5 STG.E.U8 desc[UR4][R10.64], R26 ;  /* 0x0000001a0a005986 */ /* 0x0101e2000c101104 */
[----:B------:R-:W-:-:S03]  /*1ab680*/  LOP3.LUT P5, RZ, R28, 0x1, RZ, 0xc0, !PT ;  /* 0x000000011cff7812 */ /* 0x000fc600078ac0ff */
[----:B0-----:R-:W4:Y:S04]  /*1ab690*/  LDL.LU.64 R10, [R1+0x4720] ;  /* 0x00472000010a7983 */ /* 0x001f280000300a00 */
[----:B------:R-:W4:Y:S01]  /*1ab6a0*/  LDL.LU.64 R28, [R1+0x46d0] ;  /* 0x0046d000011c7983 */ /* 0x000f220000300a00 */
[----:B------:R-:W-:-:S05]  /*1ab6b0*/  PRMT R26, R55, 0x7773, RZ ;  /* 0x00007773371a7816 */ /* 0x000fca00000000ff */
[----:B--2---:R3:W-:Y:S01]  /*1ab6c0*/  @P5 STG.E.U8 desc[UR4][R14.64], R26 ;  /* 0x0000001a0e005986 */ /* 0x0047e2000c101104 */
[----:B------:R-:W-:Y:S02]  /*1ab6d0*/  LOP3.LUT P5, RZ, R25, 0x80000000, RZ, 0xc0, !PT ;  /* 0x8000000019ff7812 */ /* 0x000fe400078ac0ff */
[----:B---3--:R-:W-:Y:S02]  /*1ab6e0*/  PRMT R26, R48, 0x7770, RZ ;  /* 0x00007770301a7816 */ /* 0x008fe400000000ff */
[C---:B------:R-:W-:Y:S02]  /*1ab6f0*/  LOP3.LUT P6, RZ, R24.reuse, 0x40000, RZ, 0xc0, !PT ;  /* 0x0004000018ff7812 */ /* 0x040fe400078cc0ff */
[C---:B------:R-:W-:Y:S02]  /*1ab700*/  LOP3.LUT P4, RZ, R24.reuse, 0x80000, RZ, 0xc0, !PT ;  /* 0x0008000018ff7812 */ /* 0x040fe4000788c0ff */
[C---:B------:R-:W-:Y:S02]  /*1ab710*/  LOP3.LUT P3, RZ, R24.reuse, 0x100000, RZ, 0xc0, !PT ;  /* 0x0010000018ff7812 */ /* 0x040fe4000786c0ff */
[----:B------:R-:W-:-:S02]  /*1ab720*/  LOP3.LUT P2, RZ, R24, 0x200000, RZ, 0xc0, !PT ;  /* 0x0020000018ff7812 */ /* 0x000fc4000784c0ff */
[C---:B------:R-:W-:Y:S02]  /*1ab730*/  LOP3.LUT P1, RZ, R24.reuse, 0x400000, RZ, 0xc0, !PT ;  /* 0x0040000018ff7812 */ /* 0x040fe4000782c0ff */
[----:B------:R-:W-:Y:S01]  /*1ab740*/  LOP3.LUT P0, RZ, R24, 0x800000, RZ, 0xc0, !PT ;  /* 0x0080000018ff7812 */ /* 0x000fe2000780c0ff */
[----:B------:R-:W2:Y:S04]  /*1ab750*/  LDL.LU.64 R14, [R1+0x6958] ;  /* 0x00695800010e7983 */ /* 0x000ea80000300a00 */
        /* <DEDUP_REMOVED lines=25> */
[----:B------:R0:W-:Y:S04]  /*1ab8f0*/  @P0 STG.E.U8 desc[UR4][R10.64], R26 ;  /* 0x0000001a0a000986 */ /* 0x0001e8000c101104 */
[----:B0-----:R-:W4:Y:S04]  /*1ab900*/  LDL.LU.64 R10, [R1+0x4738] ;  /* 0x00473800010a7983 */ /* 0x001f280000300a00 */
[----:B------:R-:W2:Y:S04]  /*1ab910*/  LDL.LU.64 R40, [R1+0x4740] ;  /* 0x0047400001287983 */ /* 0x000ea80000300a00 */
[----:B------:R-:W2:Y:S04]  /*1ab920*/  LDL.LU.64 R42, [R1+0x4748] ;  /* 0x00474800012a7983 */ /* 0x000ea80000300a00 */
[----:B------:R-:W4:Y:S01]  /*1ab930*/  LDL.LU R12, [R1+0x3e8] ;  /* 0x0003e800010c7983 */ /* 0x000f220000300800 */
[----:B------:R-:W-:-:S02]  /*1ab940*/  LOP3.LUT P5, RZ, R23, 0x10, RZ, 0xc0, !PT ;  /* 0x0000001017ff7812 */ /* 0x000fc400078ac0ff */
[----:B------:R-:W-:Y:S01]  /*1ab950*/  LOP3.LUT R25, R25, 0xfff7ffff, RZ, 0xc0, !PT ;  /* 0xfff7ffff19197812 */ /* 0x000fe200078ec0ff */
[----:B------:R-:W2:Y:S01]  /*1ab960*/  LDL.LU.64 R46, [R1+0x4308] ;  /* 0x00430800012e7983 */ /* 0x000ea20000300a00 */
[----:B------:R-:W-:-:S03]  /*1ab970*/  LOP3.LUT P3, RZ, R24, 0x1000000, RZ, 0xc0, !PT ;  /* 0x0100000018ff7812 */ /* 0x000fc6000786c0ff */
[----:B------:R-:W2:Y:S06]  /*1ab980*/  LDL.LU R55, [R1+0x3fc] ;  /* 0x0003fc0001377983 */ /* 0x000eac0000300800 */
        /* <DEDUP_REMOVED lines=27> */
[----:B------:R-:W2:Y:S04]  /*1abb40*/  LDL.LU.64 R48, [R1+0x4768] ;  /* 0x0047680001307983 */ /* 0x000ea80000300a00 */
[----:B---3--:R4:W-:Y:S02]  /*1abb50*/  @P3 STG.E.U8 desc[UR4][R44.64], R24 ;  /* 0x000000182c003986 */ /* 0x0089e4000c101104 */
[----:B----4-:R-:W-:-:S05]  /*1abb60*/  PRMT R24, R12, 0x7770, RZ ;  /* 0x000077700c187816 */ /* 0x010fca00000000ff */
[----:B------:R0:W-:Y:S04]  /*1abb70*/  @P2 STG.E.U8 desc[UR4][R10.64], R24 ;  /* 0x000000180a002986 */ /* 0x0001e8000c101104 */
[----:B0-----:R-:W3:Y:S04]  /*1abb80*/  LDL.LU.64 R10, [R1+0x4778] ;  /* 0x00477800010a7983 */ /* 0x001ee80000300a00 */
[----:B------:R-:W4:Y:S04]  /*1abb90*/  LDL.LU.64 R26, [R1+0x4788] ;  /* 0x00478800011a7983 */ /* 0x000f280000300a00 */
[----:B------:R-:W4:Y:S04]  /*1abba0*/  LDL.LU R44, [R1+0x3ec] ;  /* 0x0003ec00012c7983 */ /* 0x000f280000300800 */
[----:B------:R-:W4:Y:S04]  /*1abbb0*/  LDL.LU.64 R28, [R1+0x4338] ;  /* 0x00433800011c7983 */ /* 0x000f280000300a00 */
[----:B------:R-:W4:Y:S04]  /*1abbc0*/  LDL.LU.64 R30, [R1+0x4790] ;  /* 0x00479000011e7983 */ /* 0x000f280000300a00 */
[----:B------:R-:W4:Y:S04]  /*1abbd0*/  LDL.LU.64 R32, [R1+0x47a8] ;  /* 0x0047a80001207983 */ /* 0x000f280000300a00 */
[----:B------:R-:W4:Y:S04]  /*1abbe0*/  LDL.LU R45, [R1+0x3d0] ;  /* 0x0003d000012d7983 */ /* 0x000f280000300800 */
[----:B------:R-:W4:Y:S01]  /*1abbf0*/  LDL.LU.64 R34, [R1+0x47b8] ;  /* 0x0047b80001227983 */ /* 0x000f220000300a00 */
[----:B------:R-:W-:-:S03]  /*1abc00*/  PRMT R24, R12, 0x7771, RZ ;  /* 0x000077710c187816 */ /* 0x000fc600000000ff */
[----:B------:R-:W4:Y:S04]  /*1abc10*/  LDL.LU.64 R36, [R1+0x4360] ;  /* 0x0043600001247983 */ /* 0x000f280000300a00 */
[----:B------:R-:W4:Y:S04]  /*1abc20*/  LDL.LU.64 R38, [R1+0x47d0] ;  /* 0x0047d00001267983 */ /* 0x000f280000300a00 */
[----:B--2---:R0:W-:Y:S02]  /*1abc30*/  @P1 STG.E.U8 desc[UR4][R40.64], R24 ;  /* 0x0000001828001986 */ /* 0x0041e4000c101104 */
[----:B0-----:R-:W-:-:S02]  /*1abc40*/  PRMT R24, R12, 0x7772, RZ ;  /* 0x000077720c187816 */ /* 0x001fc400000000ff */
[----:B------:R-:W2:Y:S04]  /*1abc50*/  LDL.LU.64 R40, [R1+0x47d8] ;  /* 0x0047d80001287983 */ /* 0x000ea80000300a00 */
[----:B------:R0:W-:Y:S02]  /*1abc60*/  @P0 STG.E.U8 desc[UR4][R42.64], R24 ;  /* 0x000000182a000986 */ /* 0x0001e4000c101104 */
[----:B0-----:R-:W-:Y:S02]  /*1abc70*/  PRMT R24, R12, 0x7773, RZ ;  /* 0x000077730c187816 */ /* 0x001fe400000000ff */
[----:B------:R-:W2:Y:S04]  /*1abc80*/  LDL.LU R12, [R1+0x3c0] ;  /* 0x0003c000010c7983 */ /* 0x000ea80000300800 */
[----:B------:R0:W-:Y:S01]  /*1abc90*/  @P5 STG.E.U8 desc[UR4][R46.64], R24 ;  /* 0x000000182e005986 */ /* 0x0001e2000c101104 */
[----:B------:R-:W-:-:S03]  /*1abca0*/  LOP3.LUT P5, RZ, R25, 0x4000000, RZ, 0xc0, !PT ;  /* 0x0400000019ff7812 */ /* 0x000fc600078ac0ff */
[----:B------:R-:W2:Y:S01]  /*1abcb0*/  LDL.LU.64 R42, [R1+0x47e0] ;  /* 0x0047e000012a7983 */ /* 0x000ea20000300a00 */
[----:B0-----:R-:W-:-:S03]  /*1abcc0*/  PRMT R24, R55, 0x7770, RZ ;  /* 0x0000777037187816 */ /* 0x001fc600000000ff */
[----:B------:R-:W2:Y:S06]  /*1abcd0*/  LDL.LU.64 R46, [R1+0x4390] ;  /* 0x00439000012e7983 */ /* 0x000eac0000300a00 */
        /* <DEDUP_REMOVED lines=47> */
[----:B------:R-:W4:Y:S01]  /*1abfd0*/  LDL.LU R46, [R1+0x3d4] ;  /* 0x0003d400012e7983 */ /* 0x000f220000300800 */
[----:B------:R-:W-:-:S02]  /*1abfe0*/  LOP3.LUT P5, RZ, R23, 0x800000, RZ, 0xc0, !PT ;  /* 0x0080000017ff7812 */ /* 0x000fc400078ac0ff */
[----:B------:R-:W-:Y:S01]  /*1abff0*/  LOP3.LUT P3, RZ, R23, 0x800, RZ, 0xc0, !PT ;  /* 0x0000080017ff7812 */ /* 0x000fe2000786c0ff */
[----:B------:R-:W4:Y:S01]  /*1ac000*/  LDL.LU.64 R44, [R1+0x43e8] ;  /* 0x0043e800012c7983 */ /* 0x000f220000300a00 */
[----:B------:R-:W-:Y:S02]  /*1ac010*/  LOP3.LUT R25, R25, 0xfffff7ff, RZ, 0xc0, !PT ;  /* 0xfffff7ff19197812 */ /* 0x000fe400078ec0ff */
[----:B------:R-:W-:Y:S01]  /*1ac020*/  PRMT R24, R12, 0x7772, RZ ;  /* 0x000077720c187816 */ /* 0x000fe200000000ff */
[----:B------:R-:W4:Y:S01]  /*1ac030*/  LDL.LU R55, [R1+0x3c4] ;  /* 0x0003c40001377983 */ /* 0x000f220000300800 */
[----:B------:R-:W-:-:S05]  /*1ac040*/  LOP3.LUT P2, RZ, R23, 0x1000, RZ, 0xc0, !PT ;  /* 0x0000100017ff7812 */ /* 0x000fca000784c0ff */
        /* <DEDUP_REMOVED lines=25> */
[----:B---3--:R0:W-:Y:S04]  /*1ac1e0*/  @P3 STG.E.U8 desc[UR4][R48.64], R24 ;  /* 0x0000001830003986 */ /* 0x0081e8000c101104 */
[----:B0-----:R-:W3:Y:S01]  /*1ac1f0*/  LDL.LU.64 R48, [R1+0x4868] ;  /* 0x0048680001307983 */ /* 0x001ee20000300a00 */
[----:B------:R-:W-:-:S05]  /*1ac200*/  PRMT R24, R12, 0x7773, RZ ;  /* 0x000077730c187816 */ /* 0x000fca00000000ff */
[----:B--2---:R0:W-:Y:S02]  /*1ac210*/  @P2 STG.E.U8 desc[UR4][R10.64], R24 ;  /* 0x000000180a002986 */ /* 0x0041e4000c101104 */
[----:B0-----:R-:W-:Y:S02]  /*1ac220*/  IMAD.MOV.U32 R11, RZ, RZ, R13 ;  /* 0x000000ffff0b7224 */ /* 0x001fe400078e000d */
[----:B------:R-:W2:Y:S04]  /*1ac230*/  LDL.LU.64 R12, [R1+0x4870] ;  /* 0x00487000010c7983 */ /* 0x000ea80000300a00 */
[----:B------:R-:W2:Y:S04]  /*1ac240*/  LDL.LU.64 R26, [R1+0x4878] ;  /* 0x00487800011a7983 */ /* 0x000ea80000300a00 */
[----:B------:R-:W2:Y:S04]  /*1ac250*/  LDL.LU.64 R28, [R1+0x4410] ;  /* 0x00441000011c7983 */ /* 0x000ea80000300a00 */
[----:B------:R-:W2:Y:S04]  /*1ac260*/  LDL.LU R47, [R1+0x3d8] ;  /* 0x0003d800012f7983 */ /* 0x000ea80000300800 */
[----:B------:R-:W2:Y:S04]  /*1ac270*/  LDL.LU.64 R30, [R1+0x4898] ;  /* 0x00489800011e7983 */ /* 0x000ea80000300a00 */
[----:B------:R-:W2:Y:S04]  /*1ac280*/  LDL.LU.64 R32, [R1+0x48a8] ;  /* 0x0048a80001207983 */ /* 0x000ea80000300a00 */
[----:B------:R-:W2:Y:S01]  /*1ac290*/  LDL.LU.64 R34, [R1+0x48b8] ;  /* 0x0048b80001227983 */ /* 0x000ea20000300a00 */
[----:B----4-:R-:W-:-:S03]  /*1ac2a0*/  PRMT R24, R46, 0x7770, RZ ;  /* 0x000077702e187816 */ /* 0x010fc600000000ff */
[----:B------:R-:W4:Y:S04]  /*1ac2b0*/  LDL.LU.64 R36, [R1+0x4440] ;  /* 0x0044400001247983 */ /* 0x000f280000300a00 */
[----:B------:R-:W4:Y:S04]  /*1ac2c0*/  LDL.LU R10, [R1+0x3c8] ;  /* 0x0003c800010a7983 */ /* 0x000f280000300800 */
[----:B------:R0:W-:Y:S02]  /*1ac2d0*/  @P1 STG.E.U8 desc[UR4][R38.64], R24 ;  /* 0x0000001826001986 */ /* 0x0001e4000c101104 */
[----:B0-----:R-:W-:-:S02]  /*1ac2e0*/  PRMT R24, R46, 0x7771, RZ ;  /* 0x000077712e187816 */ /* 0x001fc400000000ff */
[----:B------:R-:W4:Y:S04]  /*1ac2f0*/  LDL.LU.64 R38, [R1+0x48d0] ;  /* 0x0048d00001267983 */ /* 0x000f280000300a00 */
[----:B------:R0:W-:Y:S02]  /*1ac300*/  @P0 STG.E.U8 desc[UR4][R40.64], R24 ;  /* 0x0000001828000986 */ /* 0x0001e4000c101104 */
[----:B0-----:R-:W-:Y:S02]  /*1ac310*/  PRMT R24, R46, 0x7772, RZ ;  /* 0x000077722e187816 */ /* 0x001fe400000000ff */
        /* <DEDUP_REMOVED lines=8> */
[----:B------:R-:W4:Y:S04]  /*1ac3a0*/  LDL.LU.64 R44, [R1+0x4460] ;  /* 0x00446000012c7983 */ /* 0x000f280000300a00 */
[----:B------:R-:W4:Y:S01]  /*1ac3b0*/  LDL.LU R46, [R1+0x3dc] ;  /* 0x0003dc00012e7983 */ /* 0x000f220000300800 */
[C---:B------:R-:W-:Y:S02]  /*1ac3c0*/  LOP3.LUT P6, RZ, R23.reuse, 0x1000000, RZ, 0xc0, !PT ;  /* 0x0100000017ff7812 */ /* 0x040fe400078cc0ff */
[----:B------:R-:W-:-:S02]  /*1ac3d0*/  LOP3.LUT P4, RZ, R23, 0x2000000, RZ, 0xc0, !PT ;  /* 0x0200000017ff7812 */ /* 0x000fc4000788c0ff */
[C---:B------:R-:W-:Y:S02]  /*1ac3e0*/  LOP3.LUT P3, RZ, R23.reuse, 0x4000000, RZ, 0xc0, !PT ;  /* 0x0400000017ff7812 */ /* 0x040fe4000786c0ff */
[----:B------:R-:W-:Y:S01]  /*1ac3f0*/  LOP3.LUT P2, RZ, R23, 0x8000000, RZ, 0xc0, !PT ;  /* 0x0800000017ff7812 */ /* 0x000fe2000784c0ff */
[----:B---3--:R0:W-:Y:S01]  /*1ac400*/  @P5 STG.E.U8 desc[UR4][R48.64], R24 ;  /* 0x0000001830005986 */ /* 0x0081e2000c101104 */
[----:B------:R-:W-:Y:S02]  /*1ac410*/  LOP3.LUT P5, RZ, R25, 0x10000, RZ, 0xc0, !PT ;  /* 0x0001000019ff7812 */ /* 0x000fe400078ac0ff */
[----:B0-----:R-:W-:Y:S01]  /*1ac420*/  PRMT R24, R55, 0x7771, RZ ;  /* 0x0000777137187816 */ /* 0x001fe200000000ff */
[----:B------:R-:W3:Y:S10]  /*1ac430*/  LDL.LU.64 R48, [R1+0x4900] ;  /* 0x0049000001307983 */ /* 0x000ef40000300a00 */
[----:B--2---:R0:W-:Y:S01]  /*1ac440*/  @P5 STG.E.U8 desc[UR4][R12.64], R24 ;  /* 0x000000180c005986 */ /* 0x0041e2000c101104 */
[----:B------:R-:W-:-:S02]  /*1ac450*/  LOP3.LUT P5, RZ, R25, 0x8000, RZ, 0xc0, !PT ;  /* 0x0000800019ff7812 */ /* 0x000fc400078ac0ff */
        /* <DEDUP_REMOVED lines=16> */
[----:B----4-:R0:W-:Y:S02]  /*1ac560*/  @P6 STG.E.U8 desc[UR4][R36.64], R24 ;  /* 0x0000001824006986 */ /* 0x0101e4000c101104 */
[----:B0-----:R-:W-:-:S05]  /*1ac570*/  PRMT R24, R10, 0x7770, RZ ;  /* 0x000077700a187816 */ /* 0x001fca00000000ff */
[----:B------:R0:W-:Y:S02]  /*1ac580*/  @P4 STG.E.U8 desc[UR4][R38.64], R24 ;  /* 0x0000001826004986 */ /* 0x0001e4000c101104 */
[----:B0-----:R-:W-:-:S05]  /*1ac590*/  PRMT R24, R10, 0x7771, RZ ;  /* 0x000077710a187816 */ /* 0x001fca00000000ff */
[----:B------:R0:W-:Y:S01]  /*1ac5a0*/  @P3 STG.E.U8 desc[UR4][R40.64], R24 ;  /* 0x0000001828003986 */ /* 0x0001e2000c101104 */
[----:B------:R-:W-:Y:S01]  /*1ac5b0*/  IMAD.MOV.U32 R47, RZ, RZ, R11 ;  /* 0x000000ffff2f7224 */ /* 0x000fe200078e000b */
[----:B0-----:R-:W-:-:S05]  /*1ac5c0*/  PRMT R24, R10, 0x7772, RZ ;  /* 0x000077720a187816 */ /* 0x001fca00000000ff */
[----:B------:R0:W-:Y:S02]  /*1ac5d0*/  @P2 STG.E.U8 desc[UR4][R42.64], R24 ;  /* 0x000000182a002986 */ /* 0x0001e4000c101104 */
[----:B0-----:R-:W-:Y:S02]  /*1ac5e0*/  PRMT R24, R10, 0x7773, RZ ;  /* 0x000077730a187816 */ /* 0x001fe400000000ff */
[----:B------:R-:W4:Y:S01]  /*1ac5f0*/  LDL.LU.64 R10, [R1+0x4908] ;  /* 0x00490800010a7983 */ /* 0x000f220000300a00 */
[C---:B------:R-:W-:Y:S02]  /*1ac600*/  LOP3.LUT P1, RZ, R23.reuse, 0x10000000, RZ, 0xc0, !PT ;  /* 0x1000000017ff7812 */ /* 0x040fe4000782c0ff */
[----:B------:R-:W-:Y:S01]  /*1ac610*/  LOP3.LUT P0, RZ, R23, 0x20000000, RZ, 0xc0, !PT ;  /* 0x2000000017ff7812 */ /* 0x000fe2000780c0ff */
[----:B------:R-:W2:Y:S10]  /*1ac620*/  LDL.LU.64 R38, [R1+0x4920] ;  /* 0x0049200001267983 */ /* 0x000eb40000300a00 */
[----:B------:R0:W-:Y:S02]  /*1ac630*/  @P1 STG.E.U8 desc[UR4][R44.64], R24 ;  /* 0x000000182c001986 */ /* 0x0001e4000c101104 */
[----:B0-----:R-:W-:-:S02]  /*1ac640*/  PRMT R24, R46, 0x7770, RZ ;  /* 0x000077702e187816 */ /* 0x001fc400000000ff */
[----:B------:R-:W-:-:S03]  /*1ac650*/  LOP3.LUT P3, RZ, R23, 0x40000000, RZ, 0xc0, !PT ;  /* 0x4000000017ff7812 */ /* 0x000fc6000786c0ff */
[----:B---3--:R0:W-:Y:S04]  /*1ac660*/  @P0 STG.E.U8 desc[UR4][R48.64], R24 ;  /* 0x0000001830000986 */ /* 0x0081e8000c101104 */
[----:B0-----:R-:W3:Y:S04]  /*1ac670*/  LDL.LU.64 R48, [R1+0x4490] ;  /* 0x0044900001307983 */ /* 0x001ee80000300a00 */
[----:B------:R-:W3:Y:S04]  /*1ac680*/  LDL.LU.64 R40, [R1+0x4938] ;  /* 0x0049380001287983 */ /* 0x000ee80000300a00 */
[----:B------:R-:W3:Y:S04]  /*1ac690*/  LDL.LU.64 R42, [R1+0x4940] ;  /* 0x00494000012a7983 */ /* 0x000ee80000300a00 */
[----:B------:R-:W3:Y:S01]  /*1ac6a0*/  LDL.LU.64 R44, [R1+0x4950] ;  /* 0x00495000012c7983 */ /* 0x000ee20000300a00 */
[----:B------:R-:W-:-:S02]  /*1ac6b0*/  PRMT R24, R46, 0x7771, RZ ;  /* 0x000077712e187816 */ /* 0x000fc400000000ff */
[----:B------:R-:W-:-:S03]  /*1ac6c0*/  LOP3.LUT P5, RZ, R22, 0x400, RZ, 0xc0, !PT ;  /* 0x0000040016ff7812 */ /* 0x000fc600078ac0ff */
[----:B----4-:R0:W-:Y:S04]  /*1ac6d0*/  @P3 STG.E.U8 desc[UR4][R10.64], R24 ;  /* 0x000000180a003986 */ /* 0x0101e8000c101104 */
[----:B0-----:R-:W4:Y:S01]  /*1ac6e0*/  LDL.LU.64 R10, [R1+0x44b8] ;  /* 0x0044b800010a7983 */ /* 0x001f220000300a00 */
[----:B------:R-:W-:-:S03]  /*1ac6f0*/  LOP3.LUT R25, R25, 0xfffffff7, RZ, 0xc0, !PT ;  /* 0xfffffff719197812 */ /* 0x000fc600078ec0ff */
[----:B------:R-:W4:Y:S04]  /*1ac700*/  LDL.LU R55, [R1+0x430] ;  /* 0x0004300001377983 */ /* 0x000f280000300800 */
[----:B------:R-:W4:Y:S04]  /*1ac710*/  LDL.LU.64 R26, [R1+0x4968] ;  /* 0x00496800011a7983 */ /* 0x000f280000300a00 */
[----:B------:R-:W4:Y:S01]  /*1ac720*/  LDL.LU.64 R28, [R1+0x4978] ;  /* 0x00497800011c7983 */ /* 0x000f220000300a00 */
[----:B------:R-:W-:Y:S02]  /*1ac730*/  @P5 LOP3.LUT R25, R25, 0x8, RZ, 0xfc, !PT ;  /* 0x0000000819195812 */ /* 0x000fe400078efcff */
[----:B------:R-:W-:Y:S01]  /*1ac740*/  LOP3.LUT P5, RZ, R22, 0x200, RZ, 0xc0, !PT ;  /* 0x0000020016ff7812 */ /* 0x000fe200078ac0ff */
[----:B------:R-:W4:Y:S01]  /*1ac750*/  LDL.LU.64 R30, [R1+0x4988] ;  /* 0x00498800011e7983 */ /* 0x000f220000300a00 */
[----:B------:R-:W-:-:S02]  /*1ac760*/  LOP3.LUT P2, RZ, R23, 0x80000000, RZ, 0xc0, !PT ;  /* 0x8000000017ff7812 */ /* 0x000fc4000784c0ff */
[----:B------:R-:W-:Y:S02]  /*1ac770*/  LOP3.LUT R25, R25, 0xffffffef, RZ, 0xc0, !PT ;  /* 0xffffffef19197812 */ /* 0x000fe400078ec0ff */
[----:B------:R-:W-:Y:S02]  /*1ac780*/  LOP3.LUT P1, RZ, R22, 0x1, RZ, 0xc0, !PT ;  /* 0x0000000116ff7812 */ /* 0x000fe4000782c0ff */
[----:B------:R-:W-:Y:S01]  /*1ac790*/  PRMT R24, R46, 0x7772, RZ ;  /* 0x000077722e187816 */ /* 0x000fe200000000ff */
[----:B------:R-:W4:Y:S04]  /*1ac7a0*/  LDL.LU.64 R32, [R1+0x44e8] ;  /* 0x0044e80001207983 */ /* 0x000f280000300a00 */
        /* <DEDUP_REMOVED lines=12> */
[----:B--2---:R0:W-:Y:S10]  /*1ac870*/  @P2 STG.E.U8 desc[UR4][R38.64], R24 ;  /* 0x0000001826002986 */ /* 0x0041f4000c101104 */
[----:B------:R-:W-:-:S02]  /*1ac880*/  @P5 LOP3.LUT R25, R25, 0x100, RZ, 0xfc, !PT ;  /* 0x0000010019195812 */ /* 0x000fc400078efcff */
[----:B------:R-:W-:Y:S02]  /*1ac890*/  LOP3.LUT P5, RZ, R22, 0x10, RZ, 0xc0, !PT ;  /* 0x0000001016ff7812 */ /* 0x000fe400078ac0ff */
[----:B0-----:R-:W-:Y:S02]  /*1ac8a0*/  PRMT R24, R46, 0x7773, RZ ;  /* 0x000077732e187816 */ /* 0x001fe400000000ff */
[----:B------:R-:W-:Y:S02]  /*1ac8b0*/  LOP3.LUT R25, R25, 0xfffffdff, RZ, 0xc0, !PT ;  /* 0xfffffdff19197812 */ /* 0x000fe400078ec0ff */
[----:B------:R-:W-:-:S07]  /*1ac8c0*/  LOP3.LUT P0, RZ, R22, 0x2, RZ, 0xc0, !PT ;  /* 0x0000000216ff7812 */ /* 0x000fce000780c0ff */
[----:B------:R-:W-:Y:S02]  /*1ac8d0*/  @P5 LOP3.LUT R25, R25, 0x200, RZ, 0xfc, !PT ;  /* 0x0000020019195812 */ /* 0x000fe400078efcff */
[----:B------:R-:W-:Y:S02]  /*1ac8e0*/  LOP3.LUT P5, RZ, R22, 0x8, RZ, 0xc0, !PT ;  /* 0x0000000816ff7812 */ /* 0x000fe400078ac0ff */
[----:B------:R-:W-:-:S11]  /*1ac8f0*/  LOP3.LUT R25, R25, 0xfffffbff, RZ, 0xc0, !PT ;  /* 0xfffffbff19197812 */ /* 0x000fd600078ec0ff */
[----:B------:R-:W-:Y:S02]  /*1ac900*/  @P5 LOP3.LUT R25, R25, 0x400, RZ, 0xfc, !PT ;  /* 0x0000040019195812 */ /* 0x000fe400078efcff */
[----:B------:R-:W-:Y:S01]  /*1ac910*/  LOP3.LUT P5, RZ, R22, 0x4, RZ, 0xc0, !PT ;  /* 0x0000000416ff7812 */ /* 0x000fe200078ac0ff */
[----:B---3--:R0:W-:Y:S04]  /*1ac920*/  @P1 STG.E.U8 desc[UR4][R48.64], R24 ;  /* 0x0000001830001986 */ /* 0x0081e8000c101104 */
[----:B0-----:R-:W2:Y:S04]  /*1ac930*/  LDL.LU R48, [R1+0x420] ;  /* 0x0004200001307983 */ /* 0x001ea80000300800 */
[----:B------:R-:W3:Y:S01]  /*1ac940*/  LDL.LU.64 R34, [R1+0x4998] ;  /* 0x0049980001227983 */ /* 0x000ee20000300a00 */
[----:B------:R-:W-:-:S03]  /*1ac950*/  PRMT R24, R47, 0x7770, RZ ;  /* 0x000077702f187816 */ /* 0x000fc600000000ff */
[----:B------:R-:W3:Y:S04]  /*1ac960*/  LDL.LU.64 R36, [R1+0x49a0] ;  /* 0x0049a00001247983 */ /* 0x000ee80000300a00 */
[----:B------:R-:W3:Y:S04]  /*1ac970*/  LDL.LU R49, [R1+0x434] ;  /* 0x0004340001317983 */ /* 0x000ee80000300800 */
[----:B------:R0:W-:Y:S04]  /*1ac980*/  @P0 STG.E.U8 desc[UR4][R40.64], R24 ;  /* 0x0000001828000986 */ /* 0x0001e8000c101104 */
[----:B------:R-:W3:Y:S01]  /*1ac990*/  LDL.LU.64 R38, [R1+0x49a8] ;  /* 0x0049a80001267983 */ /* 0x000ee20000300a00 */
[----:B0-----:R-:W-:-:S03]  /*1ac9a0*/  PRMT R24, R47, 0x7771, RZ ;  /* 0x000077712f187816 */ /* 0x001fc600000000ff */
[----:B------:R-:W3:Y:S04]  /*1ac9b0*/  LDL.LU.64 R40, [R1+0x4510] ;  /* 0x0045100001287983 */ /* 0x000ee80000300a00 */
[----:B------:R0:W-:Y:S01]  /*1ac9c0*/  @P5 STG.E.U8 desc[UR4][R42.64], R24 ;  /* 0x000000182a005986 */ /* 0x0001e2000c101104 */
[----:B------:R-:W-:Y:S02]  /*1ac9d0*/  LOP3.LUT P5, RZ, R25, 0x400, RZ, 0xc0, !PT ;  /* 0x0000040019ff7812 */ /* 0x000fe400078ac0ff */
[----:B0-----:R-:W-:Y:S01]  /*1ac9e0*/  PRMT R24, R47, 0x7772, RZ ;  /* 0x000077722f187816 */ /* 0x001fe200000000ff */
[----:B------:R-:W3:Y:S10]  /*1ac9f0*/  LDL.LU.64 R42, [R1+0x49b0] ;  /* 0x0049b000012a7983 */ /* 0x000ef40000300a00 */
[----:B------:R0:W-:Y:S01]  /*1aca00*/  @P5 STG.E.U8 desc[UR4][R44.64], R24 ;  /* 0x000000182c005986 */ /* 0x0001e2000c101104 */
[----:B------:R-:W-:-:S03]  /*1aca10*/  LOP3.LUT P5, RZ, R25, 0x200, RZ, 0xc0, !PT ;  /* 0x0000020019ff7812 */ /* 0x000fc600078ac0ff */
[----:B0-----:R-:W3:Y:S01]  /*1aca20*/  LDL.LU.64 R44, [R1+0x49b8] ;  /* 0x0049b800012c7983 */ /* 0x001ee20000300a00 */
[----:B------:R-:W-:-:S03]  /*1aca30*/  IMAD.MOV.U32 R24, RZ, RZ, R47 ;  /* 0x000000ffff187224 */ /* 0x000fc600078e002f */
[----:B------:R-:W3:Y:S02]  /*1aca40*/  LDL.LU.64 R46, [R1+0x49c0] ;  /* 0x0049c000012e7983 */ /* 0x000ee40000300a00 */
[----:B------:R-:W-:-:S05]  /*1aca50*/  PRMT R24, R24, 0x7773, RZ ;  /* 0x0000777318187816 */ /* 0x000fca00000000ff */
[----:B----4-:R0:W-:Y:S04]  /*1aca60*/  @P5 STG.E.U8 desc[UR4][R10.64], R24 ;  /* 0x000000180a005986 */ /* 0x0101e8000c101104 */
[----:B0-----:R-:W4:Y:S01]  /*1aca70*/  LDL.LU.64 R10, [R1+0x4540] ;  /* 0x00454000010a7983 */ /* 0x001f220000300a00 */
        /* <DEDUP_REMOVED lines=15> */
[C---:B------:R-:W-:Y:S02]  /*1acb70*/  LOP3.LUT P3, RZ, R22.reuse, 0x2000, RZ, 0xc0, !PT ;  /* 0x0000200016ff7812 */ /* 0x040fe4000786c0ff */
[C---:B------:R-:W-:Y:S02]  /*1acb80*/  LOP3.LUT P2, RZ, R22.reuse, 0x4000, RZ, 0xc0, !PT ;  /* 0x0000400016ff7812 */ /* 0x040fe4000784c0ff */
[----:B------:R-:W-:-:S02]  /*1acb90*/  LOP3.LUT P1, RZ, R22, 0x8000, RZ, 0xc0, !PT ;  /* 0x0000800016ff7812 */ /* 0x000fc4000782c0ff */
[----:B------:R-:W-:Y:S02]  /*1acba0*/  LOP3.LUT P0, RZ, R22, 0x10000, RZ, 0xc0, !PT ;  /* 0x0001000016ff7812 */ /* 0x000fe4000780c0ff */
[----:B--2---:R-:W-:-:S05]  /*1acbb0*/  PRMT R24, R48, 0x7770, RZ ;  /* 0x0000777030187816 */ /* 0x004fca00000000ff */
        /* <DEDUP_REMOVED lines=15> */
[----:B----4-:R0:W-:Y:S04]  /*1accb0*/  @P0 STG.E.U8 desc[UR4][R10.64], R24 ;  /* 0x000000180a000986 */ /* 0x0101e8000c101104 */
[----:B0-----:R-:W2:Y:S04]  /*1accc0*/  LDL.LU.64 R10, [R1+0x49d0] ;  /* 0x0049d000010a7983 */ /* 0x001ea80000300a00 */
[----:B------:R-:W3:Y:S04]  /*1accd0*/  LDL.LU.64 R38, [R1+0x49d8] ;  /* 0x0049d80001267983 */ /* 0x000ee80000300a00 */
[----:B------:R-:W4:Y:S04]  /*1acce0*/  LDL.LU.64 R40, [R1+0x49e0] ;  /* 0x0049e00001287983 */ /* 0x000f280000300a00 */
[----:B------:R-:W2:Y:S01]  /*1accf0*/  LDL.LU R42, [R1+0x424] ;  /* 0x00042400012a7983 */ /* 0x000ea20000300800 */
[----:B------:R-:W-:-:S03]  /*1acd00*/  LOP3.LUT P3, RZ, R22, 0x20000, RZ, 0xc0, !PT ;  /* 0x0002000016ff7812 */ /* 0x000fc6000786c0ff */
[----:B------:R-:W4:Y:S04]  /*1acd10*/  LDL.LU.64 R46, [R1+0x4570] ;  /* 0x00457000012e7983 */ /* 0x000f280000300a00 */
[----:B------:R-:W4:Y:S04]  /*1acd20*/  LDL.LU.64 R44, [R1+0x49f0] ;  /* 0x0049f000012c7983 */ /* 0x000f280000300a00 */
        /* <DEDUP_REMOVED lines=17> */
[----:B0-----:R-:W2:Y:S04]  /*1ace40*/  LDL.LU.64 R10, [R1+0x4a00] ;  /* 0x004a0000010a7983 */ /* 0x001ea80000300a00 */
[----:B------:R-:W2:Y:S04]  /*1ace50*/  LDL.LU R24, [R1+0x438] ;  /* 0x0004380001187983 */ /* 0x000ea80000300800 */
[----:B------:R-:W2:Y:S01]  /*1ace60*/  LDL.LU.64 R26, [R1+0x45a0] ;  /* 0x0045a000011a7983 */ /* 0x000ea20000300a00 */
[----:B------:R-:W-:-:S02]  /*1ace70*/  @P5 LOP3.LUT R23, R23, 0x80000000, RZ, 0xfc, !PT ;  /* 0x8000000017175812 */ /* 0x000fc400078efcff */
[----:B------:R-:W-:Y:S01]  /*1ace80*/  LOP3.LUT P5, RZ, R22, 0x1000000, RZ, 0xc0, !PT ;  /* 0x0100000016ff7812 */ /* 0x000fe200078ac0ff */
[----:B------:R-:W2:Y:S04]  /*1ace90*/  LDL.LU.64 R28, [R1+0x4a08] ;  /* 0x004a0800011c7983 */ /* 0x000ea80000300a00 */
[----:B------:R-:W2:Y:S01]  /*1acea0*/  LDL.LU R55, [R1+0x428] ;  /* 0x0004280001377983 */ /* 0x000ea20000300800 */
[----:B------:R-:W-:-:S03]  /*1aceb0*/  LOP3.LUT R25, R25, 0xfffffffe, RZ, 0xc0, !PT ;  /* 0xfffffffe19197812 */ /* 0x000fc600078ec0ff */
[----:B------:R-:W2:Y:S01]  /*1acec0*/  LDL.LU.64 R30, [R1+0x4a10] ;  /* 0x004a1000011e7983 */ /* 0x000ea20000300a00 */
[----:B------:R-:W-:-:S03]  /*1aced0*/  LOP3.LUT P2, RZ, R22, 0x40000, RZ, 0xc0, !PT ;  /* 0x0004000016ff7812 */ /* 0x000fc6000784c0ff */
[----:B------:R-:W2:Y:S01]  /*1acee0*/  LDL.LU.64 R32, [R1+0x4a20] ;  /* 0x004a200001207983 */ /* 0x000ea20000300a00 */
[C---:B------:R-:W-:Y:S02]  /*1acef0*/  LOP3.LUT P1, RZ, R22.reuse, 0x80000, RZ, 0xc0, !PT ;  /* 0x0008000016ff7812 */ /* 0x040fe4000782c0ff */
[C---:B------:R-:W-:Y:S02]  /*1acf00*/  LOP3.LUT P0, RZ, R22.reuse, 0x100000, RZ, 0xc0, !PT ;  /* 0x0010000016ff7812 */ /* 0x040fe4000780c0ff */
[C---:B------:R-:W-:Y:S02]  /*1acf10*/  LOP3.LUT P6, RZ, R22.reuse, 0x40000000, RZ, 0xc0, !PT ;  /* 0x4000000016ff7812 */ /* 0x040fe400078cc0ff */
[C---:B------:R-:W-:Y:S01]  /*1acf20*/  LOP3.LUT P4, RZ, R22.reuse, 0x80000000, RZ, 0xc0, !PT ;  /* 0x8000000016ff7812 */ /* 0x040fe2000788c0ff */
[----:B------:R-:W2:Y:S01]  /*1acf30*/  LDL.LU.64 R34, [R1+0x45c8] ;  /* 0x0045c80001227983 */ /* 0x000ea20000300a00 */
        /* <DEDUP_REMOVED lines=8> */
[----:B------:R-:W-:-:S05]  /*1acfc0*/  PRMT R22, R42, 0x7771, RZ ;  /* 0x000077712a167816 */ /* 0x000fca00000000ff */
[----:B---3--:R0:W-:Y:S02]  /*1acfd0*/  @P2 STG.E.U8 desc[UR4][R38.64], R22 ;  /* 0x0000001626002986 */ /* 0x0081e4000c101104 */
[----:B0-----:R-:W-:-:S05]  /*1acfe0*/  PRMT R22, R42, 0x7772, RZ ;  /* 0x000077722a167816 */ /* 0x001fca00000000ff */
[----:B----4-:R0:W-:Y:S02]  /*1acff0*/  @P1 STG.E.U8 desc[UR4][R40.64], R22 ;  /* 0x0000001628001986 */ /* 0x0101e4000c101104 */
[----:B0-----:R-:W-:-:S05]  /*1ad000*/  PRMT R22, R42, 0x7773, RZ ;  /* 0x000077732a167816 */ /* 0x001fca00000000ff */
[----:B------:R0:W-:Y:S04]  /*1ad010*/  @P0 STG.E.U8 desc[UR4][R46.64], R22 ;  /* 0x000000162e000986 */ /* 0x0001e8000c101104 */
[----:B0-----:R-:W3:Y:S04]  /*1ad020*/  LDL.LU R46, [R1+0x43c] ;  /* 0x00043c00012e7983 */ /* 0x001ee80000300800 */
[----:B------:R-:W4:Y:S04]  /*1ad030*/  LDL.LU.64 R36, [R1+0x4a28] ;  /* 0x004a280001247983 */ /* 0x000f280000300a00 */
[----:B------:R-:W4:Y:S04]  /*1ad040*/  LDL.LU.64 R38, [R1+0x4a30] ;  /* 0x004a300001267983 */ /* 0x000f280000300a00 */
[----:B------:R-:W4:Y:S04]  /*1ad050*/  LDL.LU.64 R40, [R1+0x4a38] ;  /* 0x004a380001287983 */ /* 0x000f280000300a00 */
[----:B------:R-:W4:Y:S04]  /*1ad060*/  LDL.LU.64 R42, [R1+0x45f8] ;  /* 0x0045f800012a7983 */ /* 0x000f280000300a00 */
[----:B------:R-:W4:Y:S01]  /*1ad070*/  LDL.LU R47, [R1+0x42c] ;  /* 0x00042c00012f7983 */ /* 0x000f220000300800 */
[----:B--2---:R-:W-:-:S05]  /*1ad080*/  PRMT R22, R24, 0x7770, RZ ;  /* 0x0000777018167816 */ /* 0x004fca00000000ff */
        /* <DEDUP_REMOVED lines=8> */
[----:B------:R0:W-:Y:S04]  /*1ad110*/  @P5 STG.E.U8 desc[UR4][R10.64], R22 ;  /* 0x000000160a005986 */ /* 0x0001e8000c101104 */
        /* <DEDUP_REMOVED lines=18> */
[----:B---3--:R-:W-:-:S09]  /*1ad240*/  PRMT R22, R46, 0x7770, RZ ;  /* 0x000077702e167816 */ /* 0x008fd200000000ff */
[----:B----4-:R0:W-:Y:S01]  /*1ad250*/  @P5 STG.E.U8 desc[UR4][R36.64], R22 ;  /* 0x0000001624005986 */ /* 0x0101e2000c101104 */
        /* <DEDUP_REMOVED lines=10> */
[----:B--2---:R0:W-:Y:S02]  /*1ad300*/  @P2 STG.E.U8 desc[UR4][R44.64], R22 ;  /* 0x000000162c002986 */ /* 0x0041e4000c101104 */
[----:B0-----:R-:W-:-:S05]  /*1ad310*/  PRMT R22, R47, 0x7771, RZ ;  /* 0x000077712f167816 */ /* 0x001fca00000000ff */
[----:B------:R0:W-:Y:S02]  /*1ad320*/  @P1 STG.E.U8 desc[UR4][R48.64], R22 ;  /* 0x0000001630001986 */ /* 0x0001e4000c101104 */
[----:B0-----:R-:W-:-:S05]  /*1ad330*/  PRMT R22, R47, 0x7772, RZ ;  /* 0x000077722f167816 */ /* 0x001fca00000000ff */
[----:B------:R0:W-:Y:S04]  /*1ad340*/  @P0 STG.E.U8 desc[UR4][R10.64], R22 ;  /* 0x000000160a000986 */ /* 0x0001e8000c101104 */
[----:B0-----:R-:W2:Y:S04]  /*1ad350*/  LDL.LU.64 R10, [R1+0x4620] ;  /* 0x00462000010a7983 */ /* 0x001ea80000300a00 */
[----:B------:R-:W3:Y:S04]  /*1ad360*/  LDL.LU.64 R38, [R1+0x4a60] ;  /* 0x004a600001267983 */ /* 0x000ee80000300a00 */
[----:B------:R-:W4:Y:S04]  /*1ad370*/  LDL.LU.64 R40, [R1+0x4a68] ;  /* 0x004a680001287983 */ /* 0x000f280000300a00 */
[----:B------:R-:W4:Y:S04]  /*1ad380*/  LDL.LU.64 R42, [R1+0x4a78] ;  /* 0x004a7800012a7983 */ /* 0x000f280000300a00 */
[----:B------:R-:W3:Y:S04]  /*1ad390*/  LDL.LU R49, [R1+0x410] ;  /* 0x0004100001317983 */ /* 0x000ee80000300800 */
[----:B------:R-:W4:Y:S04]  /*1ad3a0*/  LDL.LU.64 R44, [R1+0x4650] ;  /* 0x00465000012c7983 */ /* 0x000f280000300a00 */
[----:B------:R-:W4:Y:S01]  /*1ad3b0*/  LDL.LU R27, [R1+0x400] ;  /* 0x00040000011b7983 */ /* 0x000f220000300800 */
[----:B------:R-:W-:-:S02]  /*1ad3c0*/  PRMT R22, R47, 0x7773, RZ ;  /* 0x000077732f167816 */ /* 0x000fc400000000ff */
[C---:B------:R-:W-:Y:S01]  /*1ad3d0*/  LOP3.LUT P3, RZ, R21.reuse, 0x10, RZ, 0xc0, !PT ;  /* 0x0000001015ff7812 */ /* 0x040fe2000786c0ff */
[----:B------:R-:W4:Y:S01]  /*1ad3e0*/  LDL.LU.64 R46, [R1+0x4a80] ;  /* 0x004a8000012e7983 */ /* 0x000f220000300a00 */
        /* <DEDUP_REMOVED lines=19> */
[----:B------:R-:W2:Y:S04]  /*1ad520*/  LDL.LU.64 R24, [R1+0x4a90] ;  /* 0x004a900001187983 */ /* 0x000ea80000300a00 */
[----:B------:R-:W2:Y:S04]  /*1ad530*/  LDL.LU.64 R28, [R1+0x4678] ;  /* 0x00467800011c7983 */ /* 0x000ea80000300a00 */
[----:B------:R-:W2:Y:S04]  /*1ad540*/  LDL.LU R55, [R1+0x414] ;  /* 0x0004140001377983 */ /* 0x000ea80000300800 */
[----:B------:R-:W2:Y:S04]  /*1ad550*/  LDL.LU.64 R30, [R1+0x4aa0] ;  /* 0x004aa000011e7983 */ /* 0x000ea80000300a00 */
[----:B------:R-:W2:Y:S04]  /*1ad560*/  LDL.LU.64 R32, [R1+0x4aa8] ;  /* 0x004aa80001207983 */ /* 0x000ea80000300a00 */
[----:B------:R-:W2:Y:S04]  /*1ad570*/  LDL.LU.64 R34, [R1+0x4ab0] ;  /* 0x004ab00001227983 */ /* 0x000ea80000300a00 */
[----:B------:R-:W2:Y:S01]  /*1ad580*/  LDL.LU R48, [R1+0x404] ;  /* 0x0004040001307983 */ /* 0x000ea20000300800 */
[----:B---3--:R-:W-:-:S03]  /*1ad590*/  PRMT R22, R49, 0x7770, RZ ;  /* 0x0000777031167816 */ /* 0x008fc600000000ff */
[----:B------:R-:W3:Y:S04]  /*1ad5a0*/  LDL.LU.64 R36, [R1+0x46a0] ;  /* 0x0046a00001247983 */ /* 0x000ee80000300a00 */
[----:B------:R0:W-:Y:S04]  /*1ad5b0*/  @P2 STG.E.U8 desc[UR4][R38.64], R22 ;  /* 0x0000001626002986 */ /* 0x0001e8000c101104 */
[----:B0-----:R-:W3:Y:S01]  /*1ad5c0*/  LDL.LU.64 R38, [R1+0x4ab8] ;  /* 0x004ab80001267983 */ /* 0x001ee20000300a00 */
[----:B------:R-:W-:-:S04]  /*1ad5d0*/  LOP3.LUT R23, R23, 0xfeffffff, RZ, 0xc0, !PT ;  /* 0xfeffffff17177812 */ /* 0x000fc800078ec0ff */
[----:B------:R-:W-:Y:S02]  /*1ad5e0*/  @P5 LOP3.LUT R23, R23, 0x1000000, RZ, 0xfc, !PT ;  /* 0x0100000017175812 */ /* 0x000fe400078efcff */
[----:B------:R-:W-:Y:S02]  /*1ad5f0*/  LOP3.LUT P5, RZ, R21, 0x400, RZ, 0xc0, !PT ;  /* 0x0000040015ff7812 */ /* 0x000fe400078ac0ff */
[----:B------:R-:W-:Y:S02]  /*1ad600*/  LOP3.LUT R23, R23, 0xfdffffff, RZ, 0xc0, !PT ;  /* 0xfdffffff17177812 */ /* 0x000fe400078ec0ff */
[----:B------:R-:W-:-:S09]  /*1ad610*/  LOP3.LUT P1, RZ, R21, 0x40, RZ, 0xc0, !PT ;  /* 0x0000004015ff7812 */ /* 0x000fd2000782c0ff */
[----:B------:R-:W-:Y:S02]  /*1ad620*/  @P5 LOP3.LUT R23, R23, 0x2000000, RZ, 0xfc, !PT ;  /* 0x0200000017175812 */ /* 0x000fe400078efcff */
[C---:B------:R-:W-:Y:S02]  /*1ad630*/  LOP3.LUT P5, RZ, R21.reuse, 0x200, RZ, 0xc0, !PT ;  /* 0x0000020015ff7812 */ /* 0x040fe400078ac0ff */
[----:B------:R-:W-:Y:S02]  /*1ad640*/  LOP3.LUT P0, RZ, R21, 0x80, RZ, 0xc0, !PT ;  /* 0x0000008015ff7812 */ /* 0x000fe4000780c0ff */
[----:B------:R-:W-:Y:S02]  /*1ad650*/  PRMT R22, R49, 0x7771, RZ ;  /* 0x0000777131167816 */ /* 0x000fe400000000ff */
[----:B------:R-:W-:-:S03]  /*1ad660*/  LOP3.LUT R23, R23, 0xfbffffff, RZ, 0xc0, !PT ;  /* 0xfbffffff17177812 */ /* 0x000fc600078ec0ff */
[----:B----4-:R0:W-:Y:S04]  /*1ad670*/  @P1 STG.E.U8 desc[UR4][R40.64], R22 ;  /* 0x0000001628001986 */ /* 0x0101e8000c101104 */
[----:B------:R-:W-:Y:S02]  /*1ad680*/  @P5 LOP3.LUT R23, R23, 0x4000000, RZ, 0xfc, !PT ;  /* 0x0400000017175812 */ /* 0x000fe400078efcff */
[----:B------:R-:W-:Y:S02]  /*1ad690*/  LOP3.LUT P5, RZ, R21, 0x100, RZ, 0xc0, !PT ;  /* 0x0000010015ff7812 */ /* 0x000fe400078ac0ff */
[C---:B0-----:R-:W-:Y:S01]  /*1ad6a0*/  PRMT R22, R49.reuse, 0x7772, RZ ;  /* 0x0000777231167816 */ /* 0x041fe200000000ff */
        /* <DEDUP_REMOVED lines=12> */
[----:B------:R-:W-:Y:S02]  /*1ad770*/  PRMT R22, R27, 0x7771, RZ ;  /* 0x000077711b167816 */ /* 0x000fe400000000ff */
[----:B------:R-:W-:-:S07]  /*1ad780*/  LOP3.LUT P6, RZ, R21, 0x20000, RZ, 0xc0, !PT ;  /* 0x0002000015ff7812 */ /* 0x000fce00078cc0ff */
[----:B--2---:R0:W-:Y:S01]  /*1ad790*/  @P5 STG.E.U8 desc[UR4][R10.64], R22 ;  /* 0x000000160a005986 */ /* 0x0041e2000c101104 */
[----:B------:R-:W-:-:S03]  /*1ad7a0*/  LOP3.LUT P5, RZ, R23, 0x1000000, RZ, 0xc0, !PT ;  /* 0x0100000017ff7812 */ /* 0x000fc600078ac0ff */
[----:B0-----:R-:W2:Y:S01]  /*1ad7b0*/  LDL.LU.64 R10, [R1+0x4ae0] ;  /* 0x004ae000010a7983 */ /* 0x001ea20000300a00 */
[----:B------:R-:W-:-:S09]  /*1ad7c0*/  PRMT R22, R27, 0x7772, RZ ;  /* 0x000077721b167816 */ /* 0x000fd200000000ff */
        /* <DEDUP_REMOVED lines=15> */
[----:B---3--:R0:W-:Y:S02]  /*1ad8c0*/  @P5 STG.E.U8 desc[UR4][R36.64], R22 ;  /* 0x0000001624005986 */ /* 0x0081e4000c101104 */
[----:B0-----:R-:W-:-:S05]  /*1ad8d0*/  PRMT R22, R48, 0x7770, RZ ;  /* 0x0000777030167816 */ /* 0x001fca00000000ff */
[----:B------:R0:W-:Y:S04]  /*1ad8e0*/  @P6 STG.E.U8 desc[UR4][R38.64], R22 ;  /* 0x0000001626006986 */ /* 0x0001e8000c101104 */
[----:B0-----:R-:W3:Y:S01]  /*1ad8f0*/  LDL.LU.64 R38, [R1+0x4ae8] ;  /* 0x004ae80001267983 */ /* 0x001ee20000300a00 */
[C---:B------:R-:W-:Y:S02]  /*1ad900*/  LOP3.LUT P4, RZ, R21.reuse, 0x40000, RZ, 0xc0, !PT ;  /* 0x0004000015ff7812 */ /* 0x040fe4000788c0ff */
[C---:B------:R-:W-:Y:S02]  /*1ad910*/  LOP3.LUT P3, RZ, R21.reuse, 0x80000, RZ, 0xc0, !PT ;  /* 0x0008000015ff7812 */ /* 0x040fe4000786c0ff */
[----:B------:R-:W-:Y:S02]  /*1ad920*/  PRMT R22, R48, 0x7771, RZ ;  /* 0x0000777130167816 */ /* 0x000fe400000000ff */
[----:B------:R-:W-:-:S02]  /*1ad930*/  LOP3.LUT P2, RZ, R21, 0x100000, RZ, 0xc0, !PT ;  /* 0x0010000015ff7812 */ /* 0x000fc4000784c0ff */
[----:B------:R-:W-:Y:S02]  /*1ad940*/  LOP3.LUT P1, RZ, R21, 0x200000, RZ, 0xc0, !PT ;  /* 0x0020000015ff7812 */ /* 0x000fe4000782c0ff */
[----:B------:R-:W-:-:S03]  /*1ad950*/  LOP3.LUT P5, RZ, R20, 0x8, RZ, 0xc0, !PT ;  /* 0x0000000814ff7812 */ /* 0x000fc600078ac0ff */
[----:B----4-:R0:W-:Y:S01]  /*1ad960*/  @P4 STG.E.U8 desc[UR4][R40.64], R22 ;  /* 0x0000001628004986 */ /* 0x0101e2000c101104 */
[----:B------:R-:W-:Y:S02]  /*1ad970*/  LOP3.LUT P0, RZ, R21, 0x400000, RZ, 0xc0, !PT ;  /* 0x0040000015ff7812 */ /* 0x000fe4000780c0ff */
[----:B0-----:R-:W-:-:S05]  /*1ad980*/  PRMT R22, R48, 0x7772, RZ ;  /* 0x0000777230167816 */ /* 0x001fca00000000ff */
[----:B------:R0:W-:Y:S01]  /*1ad990*/  @P3 STG.E.U8 desc[UR4][R42.64], R22 ;  /* 0x000000162a003986 */ /* 0x0001e2000c101104 */
[----:B------:R-:W-:Y:S02]  /*1ad9a0*/  LOP3.LUT R23, R23, 0xfffff7ff, RZ, 0xc0, !PT ;  /* 0xfffff7ff17177812 */ /* 0x000fe400078ec0ff */
[----:B0-----:R-:W-:-:S05]  /*1ad9b0*/  PRMT R22, R48, 0x7773, RZ ;  /* 0x0000777330167816 */ /* 0x001fca00000000ff */
[----:B------:R0:W-:Y:S01]  /*1ad9c0*/  @P2 STG.E.U8 desc[UR4][R44.64], R22 ;  /* 0x000000162c002986 */ /* 0x0001e2000c101104 */
[----:B------:R-:W-:Y:S02]  /*1ad9d0*/  @P5 LOP3.LUT R23, R23, 0x800, RZ, 0xfc, !PT ;  /* 0x0000080017175812 */ /* 0x000fe400078efcff */
[----:B------:R-:W-:Y:S02]  /*1ad9e0*/  LOP3.LUT P5, RZ, R20, 0x4, RZ, 0xc0, !PT ;  /* 0x0000000414ff7812 */ /* 0x000fe400078ac0ff */
[----:B0-----:R-:W-:-:S05]  /*1ad9f0*/  PRMT R22, R49, 0x7770, RZ ;  /* 0x0000777031167816 */ /* 0x001fca00000000ff */
[----:B------:R0:W-:Y:S01]  /*1ada00*/  @P1 STG.E.U8 desc[UR4][R46.64], R22 ;  /* 0x000000162e001986 */ /* 0x0001e2000c101104 */
[----:B------:R-:W-:Y:S02]  /*1ada10*/  LOP3.LUT R23, R23, 0xffffefff, RZ, 0xc0, !PT ;  /* 0xffffefff17177812 */ /* 0x000fe400078ec0ff */
[----:B0-----:R-:W-:-:S03]  /*1ada20*/  PRMT R22, R49, 0x7771, RZ ;  /* 0x0000777131167816 */ /* 0x001fc600000000ff */
        /* <DEDUP_REMOVED lines=13> */
[----:B------:R-:W4:Y:S04]  /*1adb00*/  LDL.LU.64 R44, [R1+0x4af8] ;  /* 0x004af800012c7983 */ /* 0x000f280000300a00 */
[----:B------:R-:W4:Y:S04]  /*1adb10*/  LDL.LU.64 R36, [R1+0x4b00] ;  /* 0x004b000001247983 */ /* 0x000f280000300a00 */
[----:B------:R-:W4:Y:S04]  /*1adb20*/  LDL.LU.64 R40, [R1+0x4b08] ;  /* 0x004b080001287983 */ /* 0x000f280000300a00 */
[----:B------:R-:W4:Y:S01]  /*1adb30*/  LDL.LU R42, [R1+0x408] ;  /* 0x00040800012a7983 */ /* 0x000f220000300800 */
[----:B------:R-:W-:-:S02]  /*1adb40*/  LOP3.LUT R23, R23, 0xfffeffff, RZ, 0xc0, !PT ;  /* 0xfffeffff17177812 */ /* 0x000fc400078ec0ff */
[----:B------:R-:W-:Y:S01]  /*1adb50*/  LOP3.LUT P3, RZ, R21, 0x800000, RZ, 0xc0, !PT ;  /* 0x0080000015ff7812 */ /* 0x000fe2000786c0ff */
[----:B------:R-:W4:Y:S01]  /*1adb60*/  LDL.LU.64 R46, [R1+0x4730] ;  /* 0x00473000012e7983 */ /* 0x000f220000300a00 */
[----:B------:R-:W-:Y:S02]  /*1adb70*/  @P5 LOP3.LUT R23, R23, 0x10000, RZ, 0xfc, !PT ;  /* 0x0001000017175812 */ /* 0x000fe400078efcff */
[----:B------:R-:W-:Y:S02]  /*1adb80*/  LOP3.LUT P5, RZ, R21, 0x20000000, RZ, 0xc0, !PT ;  /* 0x2000000015ff7812 */ /* 0x000fe400078ac0ff */
[----:B------:R-:W-:-:S11]  /*1adb90*/  LOP3.LUT R23, R23, 0xfffdffff, RZ, 0xc0, !PT ;  /* 0xfffdffff17177812 */ /* 0x000fd600078ec0ff */
[----:B------:R-:W-:Y:S02]  /*1adba0*/  @P5 LOP3.LUT R23, R23, 0x20000, RZ, 0xfc, !PT ;  /* 0x0002000017175812 */ /* 0x000fe400078efcff */
[----:B------:R-:W-:Y:S02]  /*1adbb0*/  LOP3.LUT P5, RZ, R21, 0x10000000, RZ, 0xc0, !PT ;  /* 0x1000000015ff7812 */ /* 0x000fe400078ac0ff */
[----:B------:R-:W-:Y:S02]  /*1adbc0*/  LOP3.LUT R23, R23, 0xfffbffff, RZ, 0xc0, !PT ;  /* 0xfffbffff17177812 */ /* 0x000fe400078ec0ff */
[C---:B------:R-:W-:Y:S02]  /*1adbd0*/  LOP3.LUT P2, RZ, R21.reuse, 0x1000000, RZ, 0xc0, !PT ;  /* 0x0100000015ff7812 */ /* 0x040fe4000784c0ff */
[C---:B------:R-:W-:Y:S02]  /*1adbe0*/  LOP3.LUT P1, RZ, R21.reuse, 0x2000000, RZ, 0xc0, !PT ;  /* 0x0200000015ff7812 */ /* 0x040fe4000782c0ff */
[----:B------:R-:W-:-:S05]  /*1adbf0*/  LOP3.LUT P0, RZ, R21, 0x4000000, RZ, 0xc0, !PT ;  /* 0x0400000015ff7812 */ /* 0x000fca000780c0ff */
[----:B------:R-:W-:Y:S02]  /*1adc00*/  @P5 LOP3.LUT R23, R23, 0x40000, RZ, 0xfc, !PT ;  /* 0x0004000017175812 */ /* 0x000fe400078efcff */
[----:B------:R-:W-:Y:S02]  /*1adc10*/  LOP3.LUT P5, RZ, R21, 0x8000000, RZ, 0xc0, !PT ;  /* 0x0800000015ff7812 */ /* 0x000fe400078ac0ff */
[----:B------:R-:W-:-:S05]  /*1adc20*/  PRMT R21, R49, 0x7772, RZ ;  /* 0x0000777231157816 */ /* 0x000fca00000000ff */
[----:B---3--:R0:W-:Y:S04]  /*1adc30*/  @P3 STG.E.U8 desc[UR4][R38.64], R21 ;  /* 0x0000001526003986 */ /* 0x0081e8000c101104 */
[----:B0-----:R-:W3:Y:S01]  /*1adc40*/  LDL.LU R38, [R1+0x41c] ;  /* 0x00041c0001267983 */ /* 0x001ee20000300800 */
[----:B------:R-:W-:-:S03]  /*1adc50*/  PRMT R21, R49, 0x7773, RZ ;  /* 0x0000777331157816 */ /* 0x000fc600000000ff */
[----:B------:R-:W3:Y:S04]  /*1adc60*/  LDL.LU.64 R48, [R1+0x4b10] ;  /* 0x004b100001307983 */ /* 0x000ee80000300a00 */
[----:B--2---:R0:W-:Y:S04]  /*1adc70*/  @P2 STG.E.U8 desc[UR4][R10.64], R21 ;  /* 0x000000150a002986 */ /* 0x0041e8000c101104 */
[----:B0-----:R-:W2:Y:S04]  /*1adc80*/  LDL.LU.64 R10, [R1+0x4b18] ;  /* 0x004b1800010a7983 */ /* 0x001ea80000300a00 */
[----:B------:R-:W2:Y:S04]  /*1adc90*/  LDL.LU.64 R24, [R1+0x4b28] ;  /* 0x004b280001187983 */ /* 0x000ea80000300a00 */
[----:B------:R-:W2:Y:S01]  /*1adca0*/  LDL.LU.64 R26, [R1+0x4780] ;  /* 0x00478000011a7983 */ /* 0x000ea20000300a00 */
[----:B----4-:R-:W-:-:S05]  /*1adcb0*/  PRMT R21, R42, 0x7770, RZ ;  /* 0x000077702a157816 */ /* 0x010fca00000000ff */
[----:B------:R0:W-:Y:S04]  /*1adcc0*/  @P1 STG.E.U8 desc[UR4][R44.64], R21 ;  /* 0x000000152c001986 */ /* 0x0001e8000c101104 */
[----:B0-----:R-:W4:Y:S04]  /*1adcd0*/  LDL.LU R44, [R1+0x40c] ;  /* 0x00040c00012c7983 */ /* 0x001f280000300800 */
[----:B------:R-:W4:Y:S04]  /*1adce0*/  LDL.LU.64 R28, [R1+0x4b30] ;  /* 0x004b3000011c7983 */ /* 0x000f280000300a00 */
[----:B------:R-:W4:Y:S01]  /*1adcf0*/  LDL.LU.64 R30, [R1+0x4b38] ;  /* 0x004b3800011e7983 */ /* 0x000f220000300a00 */
[----:B------:R-:W-:-:S03]  /*1add00*/  PRMT R21, R42, 0x7771, RZ ;  /* 0x000077712a157816 */ /* 0x000fc600000000ff */
[----:B------:R-:W4:Y:S04]  /*1add10*/  LDL.LU R45, [R1+0x490] ;  /* 0x00049000012d7983 */ /* 0x000f280000300800 */
[----:B------:R-:W4:Y:S04]  /*1add20*/  LDL.LU.64 R32, [R1+0x4b40] ;  /* 0x004b400001207983 */ /* 0x000f280000300a00 */
[----:B------:R-:W4:Y:S04]  /*1add30*/  LDL.LU.64 R34, [R1+0x47c8] ;  /* 0x0047c80001227983 */ /* 0x000f280000300a00 */
[----:B------:R0:W-:Y:S02]  /*1add40*/  @P0 STG.E.U8 desc[UR4][R36.64], R21 ;  /* 0x0000001524000986 */ /* 0x0001e4000c101104 */
[----:B0-----:R-:W-:-:S02]  /*1add50*/  PRMT R21, R42, 0x7772, RZ ;  /* 0x000077722a157816 */ /* 0x001fc400000000ff */
[----:B------:R-:W4:Y:S04]  /*1add60*/  LDL.LU.64 R36, [R1+0x4b50] ;  /* 0x004b500001247983 */ /* 0x000f280000300a00 */
[----:B------:R0:W-:Y:S01]  /*1add70*/  @P5 STG.E.U8 desc[UR4][R40.64], R21 ;  /* 0x0000001528005986 */ /* 0x0001e2000c101104 */
[C---:B------:R-:W-:Y:S02]  /*1add80*/  LOP3.LUT P5, RZ, R23.reuse, 0x40000, RZ, 0xc0, !PT ;  /* 0x0004000017ff7812 */ /* 0x040fe400078ac0ff */
[----:B0-----:R-:W-:Y:S01]  /*1add90*/  PRMT R21, R42, 0x7773, RZ ;  /* 0x000077732a157816 */ /* 0x001fe200000000ff */
[----:B------:R-:W4:Y:S04]  /*1adda0*/  LDL.LU.64 R40, [R1+0x4b58] ;  /* 0x004b580001287983 */ /* 0x000f280000300a00 */
[----:B------:R-:W4:Y:S06]  /*1addb0*/  LDL.LU.64 R42, [R1+0x4b60] ;  /* 0x004b6000012a7983 */ /* 0x000f2c0000300a00 */
[----:B------:R0:W-:Y:S01]  /*1addc0*/  @P5 STG.E.U8 desc[UR4][R46.64], R21 ;  /* 0x000000152e005986 */ /* 0x0001e2000c101104 */
[----:B------:R-:W-:-:S03]  /*1addd0*/  LOP3.LUT P5, RZ, R23, 0x20000, RZ, 0xc0, !PT ;  /* 0x0002000017ff7812 */ /* 0x000fc600078ac0ff */
[----:B0-----:R-:W4:Y:S04]  /*1adde0*/  LDL.LU.64 R46, [R1+0x4818] ;  /* 0x00481800012e7983 */ /* 0x001f280000300a00 */
[----:B------:R-:W4:Y:S01]  /*1addf0*/  LDL.LU R39, [R1+0x480] ;  /* 0x0004800001277983 */ /* 0x000f220000300800 */
[----:B---3--:R-:W-:-:S05]  /*1ade00*/  PRMT R21, R38, 0x7770, RZ ;  /* 0x0000777026157816 */ /* 0x008fca00000000ff */
[----:B------:R0:W-:Y:S04]  /*1ade10*/  @P5 STG.E.U8 desc[UR4][R48.64], R21 ;  /* 0x0000001530005986 */ /* 0x0001e8000c101104 */
[----:B0-----:R-:W3:Y:S01]  /*1ade20*/  LDL.LU.64 R48, [R1+0x4b68] ;  /* 0x004b680001307983 */ /* 0x001ee20000300a00 */
[----:B------:R-:W-:Y:S02]  /*1ade30*/  LOP3.LUT P5, RZ, R23, 0x10000, RZ, 0xc0, !PT ;  /* 0x0001000017ff7812 */ /* 0x000fe400078ac0ff */
[----:B------:R-:W-:Y:S02]  /*1ade40*/  PRMT R21, R38, 0x7771, RZ ;  /* 0x0000777126157816 */ /* 0x000fe400000000ff */
[C---:B------:R-:W-:Y:S02]  /*1ade50*/  LOP3.LUT P6, RZ, R20.reuse, 0x10, RZ, 0xc0, !PT ;  /* 0x0000001014ff7812 */ /* 0x040fe400078cc0ff */
[----:B------:R-:W-:-:S02]  /*1ade60*/  LOP3.LUT P4, RZ, R20, 0x20, RZ, 0xc0, !PT ;  /* 0x0000002014ff7812 */ /* 0x000fc4000788c0ff */
[C---:B------:R-:W-:Y:S02]  /*1ade70*/  LOP3.LUT P3, RZ, R20.reuse, 0x40, RZ, 0xc0, !PT ;  /* 0x0000004014ff7812 */ /* 0x040fe4000786c0ff */
[C---:B------:R-:W-:Y:S02]  /*1ade80*/  LOP3.LUT P2, RZ, R20.reuse, 0x80, RZ, 0xc0, !PT ;  /* 0x0000008014ff7812 */ /* 0x040fe4000784c0ff */
[C---:B------:R-:W-:Y:S02]  /*1ade90*/  LOP3.LUT P1, RZ, R20.reuse, 0x100, RZ, 0xc0, !PT ;  /* 0x0000010014ff7812 */ /* 0x040fe4000782c0ff */
        /* <DEDUP_REMOVED lines=30> */
[----:B0-----:R-:W3:Y:S04]  /*1ae080*/  LDL.LU.64 R48, [R1+0x4b70] ;  /* 0x004b700001307983 */ /* 0x001ee80000300a00 */
[----:B------:R-:W4:Y:S04]  /*1ae090*/  LDL.LU.64 R36, [R1+0x4b80] ;  /* 0x004b800001247983 */ /* 0x000f280000300a00 */
[----:B------:R-:W2:Y:S04]  /*1ae0a0*/  LDL.LU.64 R46, [R1+0x4860] ;  /* 0x00486000012e7983 */ /* 0x000ea80000300a00 */
[----:B------:R-:W2:Y:S04]  /*1ae0b0*/  LDL.LU.64 R40, [R1+0x4b88] ;  /* 0x004b880001287983 */ /* 0x000ea80000300a00 */
[----:B------:R-:W2:Y:S04]  /*1ae0c0*/  LDL.LU.64 R42, [R1+0x4b90] ;  /* 0x004b9000012a7983 */ /* 0x000ea80000300a00 */
[----:B------:R-:W2:Y:S04]  /*1ae0d0*/  LDL.LU.64 R44, [R1+0x4b98] ;  /* 0x004b9800012c7983 */ /* 0x000ea80000300a00 */
[----:B------:R-:W2:Y:S01]  /*1ae0e0*/  LDL.LU R22, [R1+0x494] ;  /* 0x0004940001167983 */ /* 0x000ea20000300800 */
[----:B------:R-:W-:-:S02]  /*1ae0f0*/  LOP3.LUT P5, RZ, R20, 0x400000, RZ, 0xc0, !PT ;  /* 0x0040000014ff7812 */ /* 0x000fc400078ac0ff */
[----:B------:R-:W-:Y:S02]  /*1ae100*/  LOP3.LUT R23, R23, 0xfffffff7, RZ, 0xc0, !PT ;  /* 0xfffffff717177812 */ /* 0x000fe400078ec0ff */
[----:B------:R-:W-:Y:S02]  /*1ae110*/  LOP3.LUT P3, RZ, R20, 0x400, RZ, 0xc0, !PT ;  /* 0x0000040014ff7812 */ /* 0x000fe4000786c0ff */
[----:B------:R-:W-:-:S07]  /*1ae120*/  PRMT R21, R39, 0x7771, RZ ;  /* 0x0000777127157816 */ /* 0x000fce00000000ff */
        /* <DEDUP_REMOVED lines=25> */
[----:B------:R-:W-:Y:S01]  /*1ae2c0*/  LOP3.LUT P5, RZ, R20, 0x4000, RZ, 0xc0, !PT ;  /* 0x0000400014ff7812 */ /* 0x000fe200078ac0ff */
[----:B---3--:R0:W-:Y:S04]  /*1ae2d0*/  @P3 STG.E.U8 desc[UR4][R48.64], R21 ;  /* 0x0000001530003986 */ /* 0x0081e8000c101104 */
[----:B0-----:R-:W3:Y:S04]  /*1ae2e0*/  LDL.LU.64 R48, [R1+0x48b0] ;  /* 0x0048b00001307983 */ /* 0x001ee80000300a00 */
[----:B------:R-:W3:Y:S04]  /*1ae2f0*/  LDL.LU R55, [R1+0x484] ;  /* 0x0004840001377983 */ /* 0x000ee80000300800 */
[----:B------:R-:W3:Y:S04]  /*1ae300*/  LDL.LU.64 R24, [R1+0x4ba8] ;  /* 0x004ba80001187983 */ /* 0x000ee80000300a00 */
[----:B------:R-:W3:Y:S04]  /*1ae310*/  LDL.LU.64 R26, [R1+0x4bb0] ;  /* 0x004bb000011a7983 */ /* 0x000ee80000300a00 */
[----:B------:R-:W3:Y:S01]  /*1ae320*/  LDL.LU.64 R28, [R1+0x4bb8] ;  /* 0x004bb800011c7983 */ /* 0x000ee20000300a00 */
[----:B------:R-:W-:-:S03]  /*1ae330*/  PRMT R21, R39, 0x7772, RZ ;  /* 0x0000777227157816 */ /* 0x000fc600000000ff */
[----:B------:R-:W3:Y:S04]  /*1ae340*/  LDL.LU.64 R30, [R1+0x48f8] ;  /* 0x0048f800011e7983 */ /* 0x000ee80000300a00 */
[----:B----4-:R0:W-:Y:S02]  /*1ae350*/  @P2 STG.E.U8 desc[UR4][R36.64], R21 ;  /* 0x0000001524002986 */ /* 0x0101e4000c101104 */
[----:B0-----:R-:W-:-:S05]  /*1ae360*/  PRMT R21, R39, 0x7773, RZ ;  /* 0x0000777327157816 */ /* 0x001fca00000000ff */
[----:B--2---:R0:W-:Y:S04]  /*1ae370*/  @P1 STG.E.U8 desc[UR4][R46.64], R21 ;  /* 0x000000152e001986 */ /* 0x0041e8000c101104 */
[----:B0-----:R-:W2:Y:S04]  /*1ae380*/  LDL.LU R46, [R1+0x498] ;  /* 0x00049800012e7983 */ /* 0x001ea80000300800 */
        /* <DEDUP_REMOVED lines=12> */
[----:B------:R-:W4:Y:S10]  /*1ae450*/  LDL.LU.64 R42, [R1+0x4be8] ;  /* 0x004be800012a7983 */ /* 0x000f340000300a00 */
        /* <DEDUP_REMOVED lines=9> */
[----:B---3--:R0:W-:Y:S01]  /*1ae4f0*/  @P5 STG.E.U8 desc[UR4][R48.64], R21 ;  /* 0x0000001530005986 */ /* 0x0081e2000c101104 */
[----:B------:R-:W-:-:S02]  /*1ae500*/  LOP3.LUT P5, RZ, R23, 0x100, RZ, 0xc0, !PT ;  /* 0x0000010017ff7812 */ /* 0x000fc400078ac0ff */
[----:B0-----:R-:W-:Y:S01]  /*1ae510*/  PRMT R21, R55, 0x7770, RZ ;  /* 0x0000777037157816 */ /* 0x001fe200000000ff */
[----:B------:R-:W3:Y:S10]  /*1ae520*/  LDL.LU.64 R48, [R1+0x4990] ;  /* 0x0049900001307983 */ /* 0x000ef40000300a00 */
        /* <DEDUP_REMOVED lines=11> */
[----:B--2---:R-:W-:-:S11]  /*1ae5e0*/  PRMT R21, R46, 0x7770, RZ ;  /* 0x000077702e157816 */ /* 0x004fd600000000ff */
[----:B----4-:R0:W-:Y:S01]  /*1ae5f0*/  @P5 STG.E.U8 desc[UR4][R32.64], R21 ;  /* 0x0000001520005986 */ /* 0x0101e2000c101104 */
        /* <DEDUP_REMOVED lines=13> */
[----:B0-----:R-:W-:Y:S02]  /*1ae6d0*/  PRMT R21, R47, 0x7773, RZ ;  /* 0x000077732f157816 */ /* 0x001fe400000000ff */
[----:B------:R-:W2:Y:S04]  /*1ae6e0*/  LDL.LU.64 R46, [R1+0x4c00] ;  /* 0x004c0000012e7983 */ /* 0x000ea80000300a00 */
[----:B------:R-:W4:Y:S04]  /*1ae6f0*/  LDL.LU.64 R36, [R1+0x4c08] ;  /* 0x004c080001247983 */ /* 0x000f280000300a00 */
[----:B------:R-:W4:Y:S04]  /*1ae700*/  LDL.LU.64 R38, [R1+0x4c10] ;  /* 0x004c100001267983 */ /* 0x000f280000300a00 */
[----:B------:R-:W2:Y:S01]  /*1ae710*/  LDL.LU R40, [R1+0x49c] ;  /* 0x00049c0001287983 */ /* 0x000ea20000300800 */
[----:B------:R-:W-:-:S02]  /*1ae720*/  LOP3.LUT P0, RZ, R20, 0x10000000, RZ, 0xc0, !PT ;  /* 0x1000000014ff7812 */ /* 0x000fc4000780c0ff */
[----:B------:R-:W-:-:S11]  /*1ae730*/  LOP3.LUT P3, RZ, R20, 0x20000000, RZ, 0xc0, !PT ;  /* 0x2000000014ff7812 */ /* 0x000fd6000786c0ff */
[----:B---3--:R0:W-:Y:S04]  /*1ae740*/  @P0 STG.E.U8 desc[UR4][R48.64], R21 ;  /* 0x0000001530000986 */ /* 0x0081e8000c101104 */
[----:B0-----:R-:W3:Y:S04]  /*1ae750*/  LDL.LU.64 R48, [R1+0x49c8] ;  /* 0x0049c80001307983 */ /* 0x001ee80000300a00 */
[----:B------:R-:W3:Y:S04]  /*1ae760*/  LDL.LU.64 R42, [R1+0x4c18] ;  /* 0x004c1800012a7983 */ /* 0x000ee80000300a00 */
[----:B------:R-:W3:Y:S04]  /*1ae770*/  LDL.LU.64 R44, [R1+0x4c28] ;  /* 0x004c2800012c7983 */ /* 0x000ee80000300a00 */
[----:B------:R-:W3:Y:S01]  /*1ae780*/  LDL.LU R22, [R1+0x48c] ;  /* 0x00048c0001167983 */ /* 0x000ee20000300800 */
[----:B------:R-:W-:-:S02]  /*1ae790*/  LOP3.LUT P5, RZ, R19, 0x200, RZ, 0xc0, !PT ;  /* 0x0000020013ff7812 */ /* 0x000fc400078ac0ff */
[C---:B------:R-:W-:Y:S02]  /*1ae7a0*/  LOP3.LUT P2, RZ, R20.reuse, 0x40000000, RZ, 0xc0, !PT ;  /* 0x4000000014ff7812 */ /* 0x040fe4000784c0ff */
[C---:B------:R-:W-:Y:S02]  /*1ae7b0*/  LOP3.LUT P1, RZ, R20.reuse, 0x80000000, RZ, 0xc0, !PT ;  /* 0x8000000014ff7812 */ /* 0x040fe4000782c0ff */
[----:B------:R-:W-:Y:S02]  /*1ae7c0*/  LOP3.LUT R20, R20, 0xf7ffffff, RZ, 0xc0, !PT ;  /* 0xf7ffffff14147812 */ /* 0x000fe400078ec0ff */
[----:B--2---:R-:W-:-:S05]  /*1ae7d0*/  PRMT R21, R40, 0x7770, RZ ;  /* 0x0000777028157816 */ /* 0x004fca00000000ff */
[----:B------:R0:W-:Y:S04]  /*1ae7e0*/  @P3 STG.E.U8 desc[UR4][R46.64], R21 ;  /* 0x000000152e003986 */ /* 0x0001e8000c101104 */
[----:B0-----:R-:W2:Y:S01]  /*1ae7f0*/  LDL.LU.64 R46, [R1+0x4c30] ;  /* 0x004c3000012e7983 */ /* 0x001ea20000300a00 */
[----:B------:R-:W-:Y:S02]  /*1ae800*/  @P5 LOP3.LUT R20, R20, 0x8000000, RZ, 0xfc, !PT ;  /* 0x0800000014145812 */ /* 0x000fe400078efcff */
[----:B------:R-:W-:Y:S01]  /*1ae810*/  LOP3.LUT P5, RZ, R19, 0x100, RZ, 0xc0, !PT ;  /* 0x0000010013ff7812 */ /* 0x000fe200078ac0ff */
[----:B------:R-:W2:Y:S04]  /*1ae820*/  LDL.LU.64 R24, [R1+0x49e8] ;  /* 0x0049e80001187983 */ /* 0x000ea80000300a00 */
[----:B------:R-:W2:Y:S01]  /*1ae830*/  LDL.LU.64 R26, [R1+0x4c38] ;  /* 0x004c3800011a7983 */ /* 0x000ea20000300a00 */
[----:B------:R-:W-:-:S03]  /*1ae840*/  LOP3.LUT R20, R20, 0xefffffff, RZ, 0xc0, !PT ;  /* 0xefffffff14147812 */ /* 0x000fc600078ec0ff */
[----:B------:R-:W2:Y:S04]  /*1ae850*/  LDL.LU R55, [R1+0x470] ;  /* 0x0004700001377983 */ /* 0x000ea80000300800 */
[----:B------:R-:W2:Y:S01]  /*1ae860*/  LDL.LU.64 R28, [R1+0x4c40] ;  /* 0x004c4000011c7983 */ /* 0x000ea20000300a00 */
[----:B------:R-:W-:-:S03]  /*1ae870*/  LOP3.LUT R23, R23, 0xfffffffe, RZ, 0xc0, !PT ;  /* 0xfffffffe17177812 */ /* 0x000fc600078ec0ff */
[----:B------:R-:W2:Y:S01]  /*1ae880*/  LDL.LU.64 R30, [R1+0x4c48] ;  /* 0x004c4800011e7983 */ /* 0x000ea20000300a00 */
[----:B------:R-:W-:Y:S02]  /*1ae890*/  PRMT R21, R40, 0x7771, RZ ;  /* 0x0000777128157816 */ /* 0x000fe400000000ff */
[C---:B------:R-:W-:Y:S01]  /*1ae8a0*/  LOP3.LUT P0, RZ, R19.reuse, 0x1, RZ, 0xc0, !PT ;  /* 0x0000000113ff7812 */ /* 0x040fe2000780c0ff */
[----:B------:R-:W2:Y:S01]  /*1ae8b0*/  LDL.LU.64 R32, [R1+0x4a18] ;  /* 0x004a180001207983 */ /* 0x000ea20000300a00 */
        /* <DEDUP_REMOVED lines=13> */
[----:B------:R-:W-:Y:S01]  /*1ae990*/  LOP3.LUT R23, R23, 0xfffffffd, RZ, 0xc0, !PT ;  /* 0xfffffffd17177812 */ /* 0x000fe200078ec0ff */
[----:B----4-:R0:W-:Y:S10]  /*1ae9a0*/  @P2 STG.E.U8 desc[UR4][R36.64], R21 ;  /* 0x0000001524002986 */ /* 0x0101f4000c101104 */
[----:B------:R-:W-:-:S02]  /*1ae9b0*/  @P5 LOP3.LUT R23, R23, 0x2, RZ, 0xfc, !PT ;  /* 0x0000000217175812 */ /* 0x000fc400078efcff */
[----:B------:R-:W-:Y:S02]  /*1ae9c0*/  LOP3.LUT P5, RZ, R19, 0x4, RZ, 0xc0, !PT ;  /* 0x0000000413ff7812 */ /* 0x000fe400078ac0ff */
[----:B0-----:R-:W-:Y:S02]  /*1ae9d0*/  PRMT R21, R40, 0x7772, RZ ;  /* 0x0000777228157816 */ /* 0x001fe400000000ff */
[----:B------:R-:W-:-:S03]  /*1ae9e0*/  LOP3.LUT R23, R23, 0xfffffffb, RZ, 0xc0, !PT ;  /* 0xfffffffb17177812 */ /* 0x000fc600078ec0ff */
[----:B------:R0:W-:Y:S06]  /*1ae9f0*/  @P1 STG.E.U8 desc[UR4][R38.64], R21 ;  /* 0x0000001526001986 */ /* 0x0001ec000c101104 */
[----:B------:R-:W-:Y:S02]  /*1aea00*/  @P5 LOP3.LUT R23, R23, 0x4, RZ, 0xfc, !PT ;  /* 0x0000000417175812 */ /* 0x000fe400078efcff */
[----:B------:R-:W-:Y:S02]  /*1aea10*/  LOP3.LUT P5, RZ, R19, 0x2, RZ, 0xc0, !PT ;  /* 0x0000000213ff7812 */ /* 0x000fe400078ac0ff */
[----:B0-----:R-:W-:-:S05]  /*1aea20*/  PRMT R21, R40, 0x7773, RZ ;  /* 0x0000777328157816 */ /* 0x001fca00000000ff */
[----:B---3--:R0:W-:Y:S04]  /*1aea30*/  @P0 STG.E.U8 desc[UR4][R48.64], R21 ;  /* 0x0000001530000986 */ /* 0x0081e8000c101104 */
[----:B0-----:R-:W3:Y:S04]  /*1aea40*/  LDL.LU R49, [R1+0x460] ;  /* 0x0004600001317983 */ /* 0x001ee80000300800 */
[----:B------:R-:W4:Y:S01]  /*1aea50*/  LDL.LU.64 R34, [R1+0x4c58] ;  /* 0x004c580001227983 */ /* 0x000f220000300a00 */
[----:B------:R-:W-:-:S03]  /*1aea60*/  PRMT R21, R22, 0x7770, RZ ;  /* 0x0000777016157816 */ /* 0x000fc600000000ff */
[----:B------:R-:W4:Y:S04]  /*1aea70*/  LDL.LU.64 R36, [R1+0x4c60] ;  /* 0x004c600001247983 */ /* 0x000f280000300a00 */
[----:B------:R-:W4:Y:S04]  /*1aea80*/  LDL.LU.64 R38, [R1+0x4c68] ;  /* 0x004c680001267983 */ /* 0x000f280000300a00 */
[----:B------:R0:W-:Y:S01]  /*1aea90*/  @P5 STG.E.U8 desc[UR4][R42.64], R21 ;  /* 0x000000152a005986 */ /* 0x0001e2000c101104 */
[----:B------:R-:W-:-:S03]  /*1aeaa0*/  LOP3.LUT P5, RZ, R23, 0x4, RZ, 0xc0, !PT ;  /* 0x0000000417ff7812 */ /* 0x000fc600078ac0ff */
[----:B------:R-:W4:Y:S04]  /*1aeab0*/  LDL.LU.64 R40, [R1+0x4a40] ;  /* 0x004a400001287983 */ /* 0x000f280000300a00 */
[----:B------:R-:W4:Y:S01]  /*1aeac0*/  LDL.LU R48, [R1+0x474] ;  /* 0x0004740001307983 */ /* 0x000f220000300800 */
[----:B0-----:R-:W-:-:S03]  /*1aead0*/  PRMT R21, R22, 0x7771, RZ ;  /* 0x0000777116157816 */ /* 0x001fc600000000ff */
[----:B------:R-:W4:Y:S04]  /*1aeae0*/  LDL.LU.64 R42, [R1+0x4c70] ;  /* 0x004c7000012a7983 */ /* 0x000f280000300a00 */
        /* <DEDUP_REMOVED lines=27> */
[----:B---3--:R-:W-:-:S05]  /*1aeca0*/  PRMT R21, R49, 0x7770, RZ ;  /* 0x0000777031157816 */ /* 0x008fca00000000ff */
[----:B----4-:R0:W-:Y:S02]  /*1aecb0*/  @P5 STG.E.U8 desc[UR4][R34.64], R21 ;  /* 0x0000001522005986 */ /* 0x0101e4000c101104 */
[----:B0-----:R-:W-:-:S05]  /*1aecc0*/  PRMT R21, R49, 0x7771, RZ ;  /* 0x0000777131157816 */ /* 0x001fca00000000ff */
[----:B------:R0:W-:Y:S02]  /*1aecd0*/  @P6 STG.E.U8 desc[UR4][R36.64], R21 ;  /* 0x0000001524006986 */ /* 0x0001e4000c101104 */
        /* <DEDUP_REMOVED lines=12> */
[----:B------:R-:W3:Y:S04]  /*1aeda0*/  LDL.LU.64 R36, [R1+0x4c90] ;  /* 0x004c900001247983 */ /* 0x000ee80000300a00 */
[----:B------:R-:W4:Y:S04]  /*1aedb0*/  LDL.LU.64 R38, [R1+0x4c98] ;  /* 0x004c980001267983 */ /* 0x000f280000300a00 */
[----:B------:R-:W4:Y:S04]  /*1aedc0*/  LDL.LU.64 R40, [R1+0x4ca0] ;  /* 0x004ca00001287983 */ /* 0x000f280000300a00 */
[----:B------:R-:W3:Y:S04]  /*1aedd0*/  LDL.LU R49, [R1+0x464] ;  /* 0x0004640001317983 */ /* 0x000ee80000300800 */
[----:B------:R-:W4:Y:S01]  /*1aede0*/  LDL.LU.64 R42, [R1+0x4a98] ;  /* 0x004a9800012a7983 */ /* 0x000f220000300a00 */
[----:B------:R-:W-:-:S03]  /*1aedf0*/  LOP3.LUT P5, RZ, R19, 0x10000000, RZ, 0xc0, !PT ;  /* 0x1000000013ff7812 */ /* 0x000fc600078ac0ff */
[----:B------:R-:W4:Y:S01]  /*1aee00*/  LDL.LU R24, [R1+0x478] ;  /* 0x0004780001187983 */ /* 0x000f220000300800 */
[----:B------:R-:W-:Y:S02]  /*1aee10*/  LOP3.LUT P3, RZ, R19, 0x10000, RZ, 0xc0, !PT ;  /* 0x0001000013ff7812 */ /* 0x000fe4000786c0ff */
[----:B------:R-:W-:Y:S01]  /*1aee20*/  LOP3.LUT R20, R20, 0xfff7ffff, RZ, 0xc0, !PT ;  /* 0xfff7ffff14147812 */ /* 0x000fe200078ec0ff */
[----:B------:R-:W4:Y:S01]  /*1aee30*/  LDL.LU.64 R44, [R1+0x4cb0] ;  /* 0x004cb000012c7983 */ /* 0x000f220000300a00 */
[----:B------:R-:W-:-:S05]  /*1aee40*/  PRMT R21, R48, 0x7773, RZ ;  /* 0x0000777330157816 */ /* 0x000fca00000000ff */
        /* <DEDUP_REMOVED lines=21> */
[C---:B------:R-:W-:Y:S02]  /*1aefa0*/  LOP3.LUT P5, RZ, R19.reuse, 0x200000, RZ, 0xc0, !PT ;  /* 0x0020000013ff7812 */ /* 0x040fe400078ac0ff */
[----:B------:R-:W-:Y:S02]  /*1aefb0*/  LOP3.LUT R20, R20, 0xfbffffff, RZ, 0xc0, !PT ;  /* 0xfbffffff14147812 */ /* 0x000fe400078ec0ff */
[C---:B------:R-:W-:Y:S02]  /*1aefc0*/  LOP3.LUT P0, RZ, R19.reuse, 0x80000, RZ, 0xc0, !PT ;  /* 0x0008000013ff7812 */ /* 0x040fe4000780c0ff */
[C---:B------:R-:W-:Y:S02]  /*1aefd0*/  LOP3.LUT P6, RZ, R19.reuse, 0x20000000, RZ, 0xc0, !PT ;  /* 0x2000000013ff7812 */ /* 0x040fe400078cc0ff */
[----:B------:R-:W-:-:S05]  /*1aefe0*/  LOP3.LUT P4, RZ, R19, 0x40000000, RZ, 0xc0, !PT ;  /* 0x4000000013ff7812 */ /* 0x000fca000788c0ff */
        /* <DEDUP_REMOVED lines=12> */
[----:B------:R-:W3:Y:S01]  /*1af0b0*/  LDL.LU.64 R34, [R1+0x4af0] ;  /* 0x004af00001227983 */ /* 0x000ee20000300a00 */
[----:B------:R-:W-:Y:S02]  /*1af0c0*/  LOP3.LUT P3, RZ, R19, 0x80000000, RZ, 0xc0, !PT ;  /* 0x8000000013ff7812 */ /* 0x000fe4000786c0ff */
[C---:B------:R-:W-:Y:S01]  /*1af0d0*/  PRMT R19, R49.reuse, 0x7771, RZ ;  /* 0x0000777131137816 */ /* 0x040fe200000000ff */
[----:B------:R0:W-:Y:S04]  /*1af0e0*/  @P2 STG.E.U8 desc[UR4][R36.64], R21 ;  /* 0x0000001524002986 */ /* 0x0001e8000c101104 */
[----:B----4-:R1:W-:Y:S04]  /*1af0f0*/  @P1 STG.E.U8 desc[UR4][R38.64], R19 ;  /* 0x0000001326001986 */ /* 0x0103e8000c101104 */
[----:B0-----:R-:W4:Y:S04]  /*1af100*/  LDL.LU.64 R36, [R1+0x4ce8] ;  /* 0x004ce80001247983 */ /* 0x001f280000300a00 */
[----:B-1----:R-:W4:Y:S01]  /*1af110*/  LDL.LU.64 R38, [R1+0x4cf0] ;  /* 0x004cf00001267983 */ /* 0x002f220000300a00 */
[----:B------:R-:W-:-:S05]  /*1af120*/  PRMT R19, R49, 0x7772, RZ ;  /* 0x0000777231137816 */ /* 0x000fca00000000ff */
[----:B------:R0:W-:Y:S02]  /*1af130*/  @P0 STG.E.U8 desc[UR4][R40.64], R19 ;  /* 0x0000001328000986 */ /* 0x0001e4000c101104 */
[----:B0-----:R-:W-:Y:S02]  /*1af140*/  PRMT R19, R49, 0x7773, RZ ;  /* 0x0000777331137816 */ /* 0x001fe400000000ff */
[----:B------:R-:W4:Y:S04]  /*1af150*/  LDL.LU.64 R40, [R1+0x4cf8] ;  /* 0x004cf80001287983 */ /* 0x000f280000300a00 */
[----:B------:R-:W4:Y:S04]  /*1af160*/  LDL.LU R49, [R1+0x46c] ;  /* 0x00046c0001317983 */ /* 0x000f280000300800 */
[----:B------:R0:W-:Y:S01]  /*1af170*/  @P5 STG.E.U8 desc[UR4][R42.64], R19 ;  /* 0x000000132a005986 */ /* 0x0001e2000c101104 */
[----:B------:R-:W-:-:S02]  /*1af180*/  LOP3.LUT P5, RZ, R20, 0x4000000, RZ, 0xc0, !PT ;  /* 0x0400000014ff7812 */ /* 0x000fc400078ac0ff */
[----:B0-----:R-:W-:Y:S01]  /*1af190*/  PRMT R19, R24, 0x7770, RZ ;  /* 0x0000777018137816 */ /* 0x001fe200000000ff */
[----:B------:R-:W4:Y:S10]  /*1af1a0*/  LDL.LU.64 R42, [R1+0x4b20] ;  /* 0x004b2000012a7983 */ /* 0x000f340000300a00 */
[----:B------:R0:W-:Y:S01]  /*1af1b0*/  @P5 STG.E.U8 desc[UR4][R44.64], R19 ;  /* 0x000000132c005986 */ /* 0x0001e2000c101104 */
[----:B------:R-:W-:-:S02]  /*1af1c0*/  LOP3.LUT P5, RZ, R20, 0x2000000, RZ, 0xc0, !PT ;  /* 0x0200000014ff7812 */ /* 0x000fc400078ac0ff */
[----:B0-----:R-:W-:Y:S01]  /*1af1d0*/  PRMT R19, R24, 0x7771, RZ ;  /* 0x0000777118137816 */ /* 0x001fe200000000ff */
[----:B------:R-:W4:Y:S10]  /*1af1e0*/  LDL.LU.64 R44, [R1+0x4d08] ;  /* 0x004d0800012c7983 */ /* 0x000f340000300a00 */
        /* <DEDUP_REMOVED lines=21> */
[----:B----4-:R0:W-:Y:S02]  /*1af340*/  @P6 STG.E.U8 desc[UR4][R36.64], R19 ;  /* 0x0000001324006986 */ /* 0x0101e4000c101104 */
[----:B0-----:R-:W-:-:S05]  /*1af350*/  PRMT R19, R48, 0x7771, RZ ;  /* 0x0000777130137816 */ /* 0x001fca00000000ff */
[----:B------:R0:W-:Y:S04]  /*1af360*/  @P4 STG.E.U8 desc[UR4][R38.64], R19 ;  /* 0x0000001326004986 */ /* 0x0001e8000c101104 */
[----:B0-----:R-:W3:Y:S01]  /*1af370*/  LDL.LU.64 R38, [R1+0x4d18] ;  /* 0x004d180001267983 */ /* 0x001ee20000300a00 */
[----:B------:R-:W-:Y:S02]  /*1af380*/  LOP3.LUT P2, RZ, R18, 0x1, RZ, 0xc0, !PT ;  /* 0x0000000112ff7812 */ /* 0x000fe4000784c0ff */
[----:B------:R-:W-:Y:S02]  /*1af390*/  PRMT R19, R48, 0x7772, RZ ;  /* 0x0000777230137816 */ /* 0x000fe400000000ff */
[----:B------:R-:W-:Y:S01]  /*1af3a0*/  LOP3.LUT P1, RZ, R18, 0x2, RZ, 0xc0, !PT ;  /* 0x0000000212ff7812 */ /* 0x000fe2000782c0ff */
[----:B------:R-:W4:Y:S04]  /*1af3b0*/  LDL.LU.64 R34, [R1+0x4b48] ;  /* 0x004b480001227983 */ /* 0x000f280000300a00 */
[----:B------:R0:W-:Y:S02]  /*1af3c0*/  @P3 STG.E.U8 desc[UR4][R40.64], R19 ;  /* 0x0000001328003986 */ /* 0x0001e4000c101104 */
[----:B0-----:R-:W-:-:S05]  /*1af3d0*/  PRMT R19, R48, 0x7773, RZ ;  /* 0x0000777330137816 */ /* 0x001fca00000000ff */
[----:B------:R0:W-:Y:S02]  /*1af3e0*/  @P2 STG.E.U8 desc[UR4][R42.64], R19 ;  /* 0x000000132a002986 */ /* 0x0001e4000c101104 */
[----:B0-----:R-:W-:-:S05]  /*1af3f0*/  PRMT R19, R49, 0x7770, RZ ;  /* 0x0000777031137816 */ /* 0x001fca00000000ff */
[----:B------:R0:W-:Y:S04]  /*1af400*/  @P1 STG.E.U8 desc[UR4][R44.64], R19 ;  /* 0x000000132c001986 */ /* 0x0001e8000c101104 */
[----:B0-----:R-:W4:Y:S04]  /*1af410*/  LDL.LU.64 R44, [R1+0x4d20] ;  /* 0x004d2000012c7983 */ /* 0x001f280000300a00 */
[----:B------:R-:W4:Y:S04]  /*1af420*/  LDL.LU.64 R36, [R1+0x4d28] ;  /* 0x004d280001247983 */ /* 0x000f280000300a00 */
[----:B------:R-:W4:Y:S04]  /*1af430*/  LDL.LU.64 R40, [R1+0x4d38] ;  /* 0x004d380001287983 */ /* 0x000f280000300a00 */
[----:B------:R-:W4:Y:S01]  /*1af440*/  LDL.LU R42, [R1+0x450] ;  /* 0x00045000012a7983 */ /* 0x000f220000300800 */
[----:B------:R-:W-:-:S02]  /*1af450*/  LOP3.LUT P0, RZ, R18, 0x4, RZ, 0xc0, !PT ;  /* 0x0000000412ff7812 */ /* 0x000fc4000780c0ff */
[----:B------:R-:W-:Y:S02]  /*1af460*/  PRMT R19, R49, 0x7771, RZ ;  /* 0x0000777131137816 */ /* 0x000fe400000000ff */
[----:B------:R-:W-:-:S09]  /*1af470*/  LOP3.LUT P3, RZ, R18, 0x8, RZ, 0xc0, !PT ;  /* 0x0000000812ff7812 */ /* 0x000fd2000786c0ff */
[----:B--2---:R0:W-:Y:S04]  /*1af480*/  @P0 STG.E.U8 desc[UR4][R46.64], R19 ;  /* 0x000000132e000986 */ /* 0x0041e8000c101104 */
[----:B0-----:R-:W2:Y:S01]  /*1af490*/  LDL.LU.64 R46, [R1+0x4b78] ;  /* 0x004b7800012e7983 */ /* 0x001ea20000300a00 */
[----:B------:R-:W-:-:S05]  /*1af4a0*/  PRMT R19, R49, 0x7772, RZ ;  /* 0x0000777231137816 */ /* 0x000fca00000000ff */
[----:B---3--:R0:W-:Y:S04]  /*1af4b0*/  @P3 STG.E.U8 desc[UR4][R38.64], R19 ;  /* 0x0000001326003986 */ /* 0x0081e8000c101104 */
[----:B0-----:R-:W3:Y:S01]  /*1af4c0*/  LDL.LU R38, [R1+0x440] ;  /* 0x0004400001267983 */ /* 0x001ee20000300800 */
[----:B------:R-:W-:-:S03]  /*1af4d0*/  PRMT R19, R49, 0x7773, RZ ;  /* 0x0000777331137816 */ /* 0x000fc600000000ff */
[----:B------:R-:W3:Y:S01]  /*1af4e0*/  LDL.LU.64 R48, [R1+0x4d40] ;  /* 0x004d400001307983 */ /* 0x000ee20000300a00 */
[----:B------:R-:W-:Y:S02]  /*1af4f0*/  LOP3.LUT P5, RZ, R18, 0x8000, RZ, 0xc0, !PT ;  /* 0x0000800012ff7812 */ /* 0x000fe400078ac0ff */
[----:B------:R-:W-:Y:S01]  /*1af500*/  LOP3.LUT R20, R20, 0xfffff7ff, RZ, 0xc0, !PT ;  /* 0xfffff7ff14147812 */ /* 0x000fe200078ec0ff */
[----:B------:R-:W3:Y:S04]  /*1af510*/  LDL.LU.64 R22, [R1+0x4d48] ;  /* 0x004d480001167983 */ /* 0x000ee80000300a00 */
[----:B------:R-:W3:Y:S01]  /*1af520*/  LDL.LU.64 R24, [R1+0x4d50] ;  /* 0x004d500001187983 */ /* 0x000ee20000300a00 */
[C---:B------:R-:W-:Y:S02]  /*1af530*/  LOP3.LUT P2, RZ, R18.reuse, 0x10, RZ, 0xc0, !PT ;  /* 0x0000001012ff7812 */ /* 0x040fe4000784c0ff */
[----:B------:R-:W-:Y:S01]  /*1af540*/  LOP3.LUT P1, RZ, R18, 0x20, RZ, 0xc0, !PT ;  /* 0x0000002012ff7812 */ /* 0x000fe2000782c0ff */
[----:B------:R-:W3:Y:S02]  /*1af550*/  LDL.LU.64 R26, [R1+0x4ba0] ;  /* 0x004ba000011a7983 */ /* 0x000ee40000300a00 */
        /* <DEDUP_REMOVED lines=19> */
[----:B------:R-:W-:Y:S01]  /*1af690*/  LOP3.LUT P5, RZ, R18, 0x200, RZ, 0xc0, !PT ;  /* 0x0000020012ff7812 */ /* 0x000fe200078ac0ff */
[----:B0-----:R-:W4:Y:S04]  /*1af6a0*/  LDL.LU R44, [R1+0x454] ;  /* 0x00045400012c7983 */ /* 0x001f280000300800 */
[----:B------:R-:W4:Y:S01]  /*1af6b0*/  LDL.LU.64 R28, [R1+0x4d60] ;  /* 0x004d6000011c7983 */ /* 0x000f220000300a00 */
[----:B------:R-:W-:-:S03]  /*1af6c0*/  LOP3.LUT R20, R20, 0xfffdffff, RZ, 0xc0, !PT ;  /* 0xfffdffff14147812 */ /* 0x000fc600078ec0ff */
[----:B------:R-:W4:Y:S01]  /*1af6d0*/  LDL.LU.64 R30, [R1+0x4d68] ;  /* 0x004d6800011e7983 */ /* 0x000f220000300a00 */
[----:B------:R-:W-:Y:S02]  /*1af6e0*/  LOP3.LUT P0, RZ, R18, 0x40, RZ, 0xc0, !PT ;  /* 0x0000004012ff7812 */ /* 0x000fe4000780c0ff */
[----:B------:R-:W-:Y:S01]  /*1af6f0*/  PRMT R19, R42, 0x7771, RZ ;  /* 0x000077712a137816 */ /* 0x000fe200000000ff */
[----:B------:R-:W4:Y:S04]  /*1af700*/  LDL.LU R45, [R1+0x444] ;  /* 0x00044400012d7983 */ /* 0x000f280000300800 */
[----:B------:R-:W4:Y:S01]  /*1af710*/  LDL.LU.64 R32, [R1+0x4d70] ;  /* 0x004d700001207983 */ /* 0x000f220000300a00 */
[----:B------:R-:W-:Y:S02]  /*1af720*/  @P5 LOP3.LUT R20, R20, 0x20000, RZ, 0xfc, !PT ;  /* 0x0002000014145812 */ /* 0x000fe400078efcff */
[----:B------:R-:W-:Y:S01]  /*1af730*/  LOP3.LUT P5, RZ, R18, 0x100, RZ, 0xc0, !PT ;  /* 0x0000010012ff7812 */ /* 0x000fe200078ac0ff */
[----:B------:R-:W4:Y:S01]  /*1af740*/  LDL.LU.64 R34, [R1+0x4bd0] ;  /* 0x004bd00001227983 */ /* 0x000f220000300a00 */
[----:B------:R-:W-:-:S11]  /*1af750*/  LOP3.LUT R20, R20, 0xfffbffff, RZ, 0xc0, !PT ;  /* 0xfffbffff14147812 */ /* 0x000fd600078ec0ff */
[----:B------:R-:W-:Y:S02]  /*1af760*/  @P5 LOP3.LUT R20, R20, 0x40000, RZ, 0xfc, !PT ;  /* 0x0004000014145812 */ /* 0x000fe400078efcff */
[----:B------:R-:W-:Y:S01]  /*1af770*/  LOP3.LUT P5, RZ, R18, 0x80, RZ, 0xc0, !PT ;  /* 0x0000008012ff7812 */ /* 0x000fe200078ac0ff */
[----:B------:R0:W-:Y:S02]  /*1af780*/  @P0 STG.E.U8 desc[UR4][R36.64], R19 ;  /* 0x0000001324000986 */ /* 0x0001e4000c101104 */
[----:B0-----:R-:W-:Y:S02]  /*1af790*/  PRMT R19, R42, 0x7772, RZ ;  /* 0x000077722a137816 */ /* 0x001fe400000000ff */
[----:B------:R-:W4:Y:S08]  /*1af7a0*/  LDL.LU.64 R36, [R1+0x4d78] ;  /* 0x004d780001247983 */ /* 0x000f300000300a00 */
[----:B------:R0:W-:Y:S01]  /*1af7b0*/  @P5 STG.E.U8 desc[UR4][R40.64], R19 ;  /* 0x0000001328005986 */ /* 0x0001e2000c101104 */
[----:B------:R-:W-:-:S02]  /*1af7c0*/  LOP3.LUT P5, RZ, R20, 0x40000, RZ, 0xc0, !PT ;  /* 0x0004000014ff7812 */ /* 0x000fc400078ac0ff */
[----:B0-----:R-:W-:Y:S01]  /*1af7d0*/  PRMT R19, R42, 0x7773, RZ ;  /* 0x000077732a137816 */ /* 0x001fe200000000ff */
[----:B------:R-:W4:Y:S04]  /*1af7e0*/  LDL.LU.64 R40, [R1+0x4d80] ;  /* 0x004d800001287983 */ /* 0x000f280000300a00 */
[----:B------:R-:W4:Y:S06]  /*1af7f0*/  LDL.LU.64 R42, [R1+0x4d90] ;  /* 0x004d9000012a7983 */ /* 0x000f2c0000300a00 */
[----:B--2---:R0:W-:Y:S01]  /*1af800*/  @P5 STG.E.U8 desc[UR4][R46.64], R19 ;  /* 0x000000132e005986 */ /* 0x0041e2000c101104 */
[----:B------:R-:W-:-:S03]  /*1af810*/  LOP3.LUT P5, RZ, R20, 0x20000, RZ, 0xc0, !PT ;  /* 0x0002000014ff7812 */ /* 0x000fc600078ac0ff */
[----:B0-----:R-:W2:Y:S04]  /*1af820*/  LDL.LU.64 R46, [R1+0x4bf8] ;  /* 0x004bf800012e7983 */ /* 0x001ea80000300a00 */
[----:B------:R-:W2:Y:S01]  /*1af830*/  LDL.LU R39, [R1+0x458] ;  /* 0x0004580001277983 */ /* 0x000ea20000300800 */
[----:B---3--:R-:W-:-:S05]  /*1af840*/  PRMT R19, R38, 0x7770, RZ ;  /* 0x0000777026137816 */ /* 0x008fca00000000ff */
[----:B------:R0:W-:Y:S04]  /*1af850*/  @P5 STG.E.U8 desc[UR4][R48.64], R19 ;  /* 0x0000001330005986 */ /* 0x0001e8000c101104 */
[----:B0-----:R-:W3:Y:S01]  /*1af860*/  LDL.LU.64 R48, [R1+0x4d98] ;  /* 0x004d980001307983 */ /* 0x001ee20000300a00 */
        /* <DEDUP_REMOVED lines=33> */
[----:B--2---:R0:W-:Y:S02]  /*1afa80*/  @P1 STG.E.U8 desc[UR4][R46.64], R19 ;  /* 0x000000132e001986 */ /* 0x0041e4000c101104 */
        /* <DEDUP_REMOVED lines=45> */
[----:B------:R-:W-:-:S03]  /*1afd60*/  PRMT R19, R39, 0x7772, RZ ;  /* 0x0000777227137816 */ /* 0x000fc600000000ff */
[----:B------:R-:W2:Y:S04]  /*1afd70*/  LDL.LU.64 R30, [R1+0x4c78] ;  /* 0x004c7800011e7983 */ /* 0x000ea80000300a00 */
[----:B---3--:R0:W-:Y:S02]  /*1afd80*/  @P2 STG.E.U8 desc[UR4][R36.64], R19 ;  /* 0x0000001324002986 */ /* 0x0081e4000c101104 */
[----:B0-----:R-:W-:-:S05]  /*1afd90*/  PRMT R19, R39, 0x7773, RZ ;  /* 0x0000777327137816 */ /* 0x001fca00000000ff */
[----:B----4-:R0:W-:Y:S04]  /*1afda0*/  @P1 STG.E.U8 desc[UR4][R46.64], R19 ;  /* 0x000000132e001986 */ /* 0x0101e8000c101104 */
[----:B0-----:R-:W3:Y:S04]  /*1afdb0*/  LDL.LU R46, [R1+0x44c] ;  /* 0x00044c00012e7983 */ /* 0x001ee80000300800 */
        /* <DEDUP_REMOVED lines=37> */
[----:B---3--:R-:W-:-:S11]  /*1b0010*/  PRMT R19, R46, 0x7770, RZ ;  /* 0x000077702e137816 */ /* 0x008fd600000000ff */
        /* <DEDUP_REMOVED lines=16> */
[----:B------:R-:W4:Y:S04]  /*1b0120*/  LDL.LU.64 R36, [R1+0x4e38] ;  /* 0x004e380001247983 */ /* 0x000f280000300a00 */
[----:B------:R-:W4:Y:S04]  /*1b0130*/  LDL.LU.64 R38, [R1+0x4e40] ;  /* 0x004e400001267983 */ /* 0x000f280000300a00 */
[----:B------:R-:W3:Y:S01]  /*1b0140*/  LDL.LU R40, [R1+0x4d0] ;  /* 0x0004d00001287983 */ /* 0x000ee20000300800 */
[----:B------:R-:W-:-:S02]  /*1b0150*/  LOP3.LUT P0, RZ, R17, 0x100, RZ, 0xc0, !PT ;  /* 0x0000010011ff7812 */ /* 0x000fc4000780c0ff */
[----:B------:R-:W-:-:S11]  /*1b0160*/  LOP3.LUT P3, RZ, R17, 0x200, RZ, 0xc0, !PT ;  /* 0x0000020011ff7812 */ /* 0x000fd6000786c0ff */
[----:B--2---:R0:W-:Y:S04]  /*1b0170*/  @P0 STG.E.U8 desc[UR4][R48.64], R19 ;  /* 0x0000001330000986 */ /* 0x0041e8000c101104 */
[----:B0-----:R-:W2:Y:S04]  /*1b0180*/  LDL.LU.64 R48, [R1+0x4d00] ;  /* 0x004d000001307983 */ /* 0x001ea80000300a00 */
[----:B------:R-:W2:Y:S04]  /*1b0190*/  LDL.LU.64 R42, [R1+0x4e48] ;  /* 0x004e4800012a7983 */ /* 0x000ea80000300a00 */
[----:B------:R-:W2:Y:S04]  /*1b01a0*/  LDL.LU.64 R44, [R1+0x4e50] ;  /* 0x004e5000012c7983 */ /* 0x000ea80000300a00 */
[----:B------:R-:W2:Y:S01]  /*1b01b0*/  LDL.LU R22, [R1+0x4e4] ;  /* 0x0004e40001167983 */ /* 0x000ea20000300800 */
[----:B------:R-:W-:-:S02]  /*1b01c0*/  LOP3.LUT P5, RZ, R17, 0x200000, RZ, 0xc0, !PT ;  /* 0x0020000011ff7812 */ /* 0x000fc400078ac0ff */
[----:B------:R-:W-:Y:S02]  /*1b01d0*/  LOP3.LUT R18, R18, 0xf7ffffff, RZ, 0xc0, !PT ;  /* 0xf7ffffff12127812 */ /* 0x000fe400078ec0ff */
[----:B---3--:R-:W-:-:S05]  /*1b01e0*/  PRMT R19, R40, 0x7770, RZ ;  /* 0x0000777028137816 */ /* 0x008fca00000000ff */
[----:B------:R0:W-:Y:S04]  /*1b01f0*/  @P3 STG.E.U8 desc[UR4][R46.64], R19 ;  /* 0x000000132e003986 */ /* 0x0001e8000c101104 */
[----:B0-----:R-:W3:Y:S01]  /*1b0200*/  LDL.LU.64 R46, [R1+0x4e58] ;  /* 0x004e5800012e7983 */ /* 0x001ee20000300a00 */
[----:B------:R-:W-:Y:S02]  /*1b0210*/  @P5 LOP3.LUT R18, R18, 0x8000000, RZ, 0xfc, !PT ;  /* 0x0800000012125812 */ /* 0x000fe400078efcff */
[----:B------:R-:W-:Y:S01]  /*1b0220*/  LOP3.LUT P5, RZ, R17, 0x100000, RZ, 0xc0, !PT ;  /* 0x0010000011ff7812 */ /* 0x000fe200078ac0ff */
[----:B------:R-:W3:Y:S04]  /*1b0230*/  LDL.LU.64 R24, [R1+0x4d30] ;  /* 0x004d300001187983 */ /* 0x000ee80000300a00 */
[----:B------:R-:W3:Y:S01]  /*1b0240*/  LDL.LU.64 R26, [R1+0x4e68] ;  /* 0x004e6800011a7983 */ /* 0x000ee20000300a00 */
[----:B------:R-:W-:-:S03]  /*1b0250*/  LOP3.LUT R18, R18, 0xefffffff, RZ, 0xc0, !PT ;  /* 0xefffffff12127812 */ /* 0x000fc600078ec0ff */
[----:B------:R-:W3:Y:S04]  /*1b0260*/  LDL.LU R55, [R1+0x4d4] ;  /* 0x0004d40001377983 */ /* 0x000ee80000300800 */
[----:B------:R-:W3:Y:S01]  /*1b0270*/  LDL.LU.64 R28, [R1+0x4e70] ;  /* 0x004e7000011c7983 */ /* 0x000ee20000300a00 */
[----:B------:R-:W-:Y:S02]  /*1b0280*/  LOP3.LUT R20, R20, 0xfffffffe, RZ, 0xc0, !PT ;  /* 0xfffffffe14147812 */ /* 0x000fe400078ec0ff */
[C---:B------:R-:W-:Y:S01]  /*1b0290*/  LOP3.LUT P2, RZ, R17.reuse, 0x400, RZ, 0xc0, !PT ;  /* 0x0000040011ff7812 */ /* 0x040fe2000784c0ff */
[----:B------:R-:W3:Y:S01]  /*1b02a0*/  LDL.LU.64 R30, [R1+0x4e78] ;  /* 0x004e7800011e7983 */ /* 0x000ee20000300a00 */
[----:B------:R-:W-:Y:S02]  /*1b02b0*/  LOP3.LUT P1, RZ, R17, 0x800, RZ, 0xc0, !PT ;  /* 0x0000080011ff7812 */ /* 0x000fe4000782c0ff */
[----:B------:R-:W-:-:S02]  /*1b02c0*/  PRMT R19, R40, 0x7771, RZ ;  /* 0x0000777128137816 */ /* 0x000fc400000000ff */
[C---:B------:R-:W-:Y:S01]  /*1b02d0*/  LOP3.LUT P0, RZ, R17.reuse, 0x1000, RZ, 0xc0, !PT ;  /* 0x0000100011ff7812 */ /* 0x040fe2000780c0ff */
[----:B------:R-:W3:Y:S01]  /*1b02e0*/  LDL.LU.64 R32, [R1+0x4d58] ;  /* 0x004d580001207983 */ /* 0x000ee20000300a00 */
        /* <DEDUP_REMOVED lines=23> */
[----:B--2---:R0:W-:Y:S04]  /*1b0460*/  @P0 STG.E.U8 desc[UR4][R48.64], R19 ;  /* 0x0000001330000986 */ /* 0x0041e8000c101104 */
[----:B0-----:R-:W2:Y:S04]  /*1b0470*/  LDL.LU R49, [R1+0x4e8] ;  /* 0x0004e80001317983 */ /* 0x001ea80000300800 */
        /* <DEDUP_REMOVED lines=14> */
[----:B---3--:R0:W-:Y:S04]  /*1b0560*/  @P5 STG.E.U8 desc[UR4][R46.64], R19 ;  /* 0x000000132e005986 */ /* 0x0081e8000c101104 */
        /* <DEDUP_REMOVED lines=22> */
[----:B--2---:R-:W-:-:S05]  /*1b06d0*/  PRMT R19, R49, 0x7770, RZ ;  /* 0x0000777031137816 */ /* 0x004fca00000000ff */
        /* <DEDUP_REMOVED lines=18> */
[----:B------:R-:W3:Y:S04]  /*1b0800*/  LDL.LU R49, [R1+0x4ec] ;  /* 0x0004ec0001317983 */ /* 0x000ee80000300800 */
[----:B------:R-:W4:Y:S04]  /*1b0810*/  LDL.LU.64 R42, [R1+0x4de0] ;  /* 0x004de000012a7983 */ /* 0x000f280000300a00 */
[----:B------:R-:W4:Y:S01]  /*1b0820*/  LDL.LU R24, [R1+0x4dc] ;  /* 0x0004dc0001187983 */ /* 0x000f220000300800 */
[----:B------:R-:W-:-:S03]  /*1b0830*/  LOP3.LUT P3, RZ, R17, 0x10000000, RZ, 0xc0, !PT ;  /* 0x1000000011ff7812 */ /* 0x000fc6000786c0ff */
[----:B------:R-:W4:Y:S01]  /*1b0840*/  LDL.LU.64 R44, [R1+0x4ed8] ;  /* 0x004ed800012c7983 */ /* 0x000f220000300a00 */
[C---:B------:R-:W-:Y:S02]  /*1b0850*/  LOP3.LUT P2, RZ, R17.reuse, 0x20000000, RZ, 0xc0, !PT ;  /* 0x2000000011ff7812 */ /* 0x040fe4000784c0ff */
[C---:B------:R-:W-:Y:S02]  /*1b0860*/  LOP3.LUT P1, RZ, R17.reuse, 0x40000000, RZ, 0xc0, !PT ;  /* 0x4000000011ff7812 */ /* 0x040fe4000782c0ff */
[----:B------:R-:W-:Y:S02]  /*1b0870*/  LOP3.LUT P0, RZ, R17, 0x80000000, RZ, 0xc0, !PT ;  /* 0x8000000011ff7812 */ /* 0x000fe4000780c0ff */
        /* <DEDUP_REMOVED lines=15> */
[----:B------:R-:W-:Y:S01]  /*1b0970*/  @P5 LOP3.LUT R18, R18, 0x800000, RZ, 0xfc, !PT ;  /* 0x0080000012125812 */ /* 0x000fe200078efcff */
        /* <DEDUP_REMOVED lines=11> */
[----:B------:R0:W-:Y:S02]  /*1b0a30*/  @P2 STG.E.U8 desc[UR4][R36.64], R17 ;  /* 0x0000001124002986 */ /* 0x0001e4000c101104 */
[----:B0-----:R-:W-:Y:S02]  /*1b0a40*/  PRMT R17, R49, 0x7771, RZ ;  /* 0x0000777131117816 */ /* 0x001fe400000000ff */
[----:B------:R-:W3:Y:S04]  /*1b0a50*/  LDL.LU.64 R36, [R1+0x4f18] ;  /* 0x004f180001247983 */ /* 0x000ee80000300a00 */
[----:B----4-:R0:W-:Y:S04]  /*1b0a60*/  @P1 STG.E.U8 desc[UR4][R38.64], R17 ;  /* 0x0000001126001986 */ /* 0x0101e8000c101104 */
[----:B0-----:R-:W4:Y:S01]  /*1b0a70*/  LDL.LU.64 R38, [R1+0x4f20] ;  /* 0x004f200001267983 */ /* 0x001f220000300a00 */
[----:B------:R-:W-:-:S02]  /*1b0a80*/  LOP3.LUT P5, RZ, R16, 0x8, RZ, 0xc0, !PT ;  /* 0x0000000810ff7812 */ /* 0x000fc400078ac0ff */
[----:B------:R-:W-:-:S11]  /*1b0a90*/  LOP3.LUT R18, R18, 0xfeffffff, RZ, 0xc0, !PT ;  /* 0xfeffffff12127812 */ /* 0x000fd600078ec0ff */
[----:B------:R-:W-:Y:S02]  /*1b0aa0*/  @P5 LOP3.LUT R18, R18, 0x1000000, RZ, 0xfc, !PT ;  /* 0x0100000012125812 */ /* 0x000fe400078efcff */
[----:B------:R-:W-:Y:S02]  /*1b0ab0*/  LOP3.LUT P5, RZ, R16, 0x4, RZ, 0xc0, !PT ;  /* 0x0000000410ff7812 */ /* 0x000fe400078ac0ff */
[----:B------:R-:W-:-:S11]  /*1b0ac0*/  LOP3.LUT R18, R18, 0xfdffffff, RZ, 0xc0, !PT ;  /* 0xfdffffff12127812 */ /* 0x000fd600078ec0ff */
[----:B------:R-:W-:Y:S02]  /*1b0ad0*/  @P5 LOP3.LUT R18, R18, 0x2000000, RZ, 0xfc, !PT ;  /* 0x0200000012125812 */ /* 0x000fe400078efcff */
[----:B------:R-:W-:Y:S02]  /*1b0ae0*/  LOP3.LUT P5, RZ, R16, 0x2, RZ, 0xc0, !PT ;  /* 0x0000000210ff7812 */ /* 0x000fe400078ac0ff */
[----:B------:R-:W-:Y:S02]  /*1b0af0*/  LOP3.LUT R18, R18, 0xfbffffff, RZ, 0xc0, !PT ;  /* 0xfbffffff12127812 */ /* 0x000fe400078ec0ff */
[----:B------:R-:W-:-:S09]  /*1b0b00*/  PRMT R17, R49, 0x7772, RZ ;  /* 0x0000777231117816 */ /* 0x000fd200000000ff */
[----:B------:R-:W-:Y:S02]  /*1b0b10*/  @P5 LOP3.LUT R18, R18, 0x4000000, RZ, 0xfc, !PT ;  /* 0x0400000012125812 */ /* 0x000fe400078efcff */
[----:B------:R-:W-:Y:S01]  /*1b0b20*/  LOP3.LUT P5, RZ, R16, 0x1, RZ, 0xc0, !PT ;  /* 0x0000000110ff7812 */ /* 0x000fe200078ac0ff */
        /* <DEDUP_REMOVED lines=11> */
[----:B------:R-:W4:Y:S01]  /*1b0be0*/  LDL.LU.64 R44, [R1+0x4f30] ;  /* 0x004f3000012c7983 */ /* 0x000f220000300a00 */
[C---:B------:R-:W-:Y:S02]  /*1b0bf0*/  LOP3.LUT P6, RZ, R16.reuse, 0x200, RZ, 0xc0, !PT ;  /* 0x0000020010ff7812 */ /* 0x040fe400078cc0ff */
[----:B------:R-:W-:-:S07]  /*1b0c00*/  LOP3.LUT P4, RZ, R16, 0x400, RZ, 0xc0, !PT ;  /* 0x0000040010ff7812 */ /* 0x000fce000788c0ff */
[----:B--2---:R0:W-:Y:S01]  /*1b0c10*/  @P5 STG.E.U8 desc[UR4][R46.64], R17 ;  /* 0x000000112e005986 */ /* 0x0041e2000c101104 */
[----:B------:R-:W-:Y:S02]  /*1b0c20*/  LOP3.LUT P5, RZ, R18, 0x1000000, RZ, 0xc0, !PT ;  /* 0x0100000012ff7812 */ /* 0x000fe400078ac0ff */
        /* <DEDUP_REMOVED lines=19> */
[----:B------:R0:W-:Y:S02]  /*1b0d60*/  @P6 STG.E.U8 desc[UR4][R36.64], R17 ;  /* 0x0000001124006986 */ /* 0x0001e4000c101104 */
[----:B0-----:R-:W-:-:S05]  /*1b0d70*/  PRMT R17, R48, 0x7771, RZ ;  /* 0x0000777130117816 */ /* 0x001fca00000000ff */
[----:B----4-:R0:W-:Y:S04]  /*1b0d80*/  @P4 STG.E.U8 desc[UR4][R38.64], R17 ;  /* 0x0000001126004986 */ /* 0x0101e8000c101104 */
[----:B0-----:R-:W3:Y:S01]  /*1b0d90*/  LDL.LU.64 R38, [R1+0x4f48] ;  /* 0x004f480001267983 */ /* 0x001ee20000300a00 */
[C---:B------:R-:W-:Y:S02]  /*1b0da0*/  LOP3.LUT P3, RZ, R16.reuse, 0x800, RZ, 0xc0, !PT ;  /* 0x0000080010ff7812 */ /* 0x040fe4000786c0ff */
[----:B------:R-:W-:Y:S02]  /*1b0db0*/  LOP3.LUT P2, RZ, R16, 0x1000, RZ, 0xc0, !PT ;  /* 0x0000100010ff7812 */ /* 0x000fe4000784c0ff */
[----:B------:R-:W-:Y:S02]  /*1b0dc0*/  PRMT R17, R48, 0x7772, RZ ;  /* 0x0000777230117816 */ /* 0x000fe400000000ff */
[----:B------:R-:W-:Y:S01]  /*1b0dd0*/  LOP3.LUT P1, RZ, R16, 0x2000, RZ, 0xc0, !PT ;  /* 0x0000200010ff7812 */ /* 0x000fe2000782c0ff */
[----:B------:R-:W4:Y:S06]  /*1b0de0*/  LDL.LU.64 R34, [R1+0x4e88] ;  /* 0x004e880001227983 */ /* 0x000f2c0000300a00 */
        /* <DEDUP_REMOVED lines=240> */
[----:B------:R-:W2:Y:S04]  /*1b1cf0*/  LDL.LU.64 R42, [R1+0x5078] ;  /* 0x00507800012a7983 */ /* 0x000ea80000300a00 */
[----:B------:R-:W2:Y:S04]  /*1b1d00*/  LDL.LU.64 R44, [R1+0x5080] ;  /* 0x00508000012c7983 */ /* 0x000ea80000300a00 */
[----:B------:R-:W2:Y:S01]  /*1b1d10*/  LDL.LU R22, [R1+0x528] ;  /* 0x0005280001167983 */ /* 0x000ea20000300800 */
[----:B------:R-:W-:-:S02]  /*1b1d20*/  @P5 LOP3.LUT R18, R18, 0x2, RZ, 0xfc, !PT ;  /* 0x0000000212125812 */ /* 0x000fc400078efcff */
[C---:B------:R-:W-:Y:S02]  /*1b1d30*/  LOP3.LUT P5, RZ, R15.reuse, 0x4000000, RZ, 0xc0, !PT ;  /* 0x040000000fff7812 */ /* 0x040fe400078ac0ff */
[C---:B------:R-:W-:Y:S02]  /*1b1d40*/  LOP3.LUT P3, RZ, R15.reuse, 0x200000, RZ, 0xc0, !PT ;  /* 0x002000000fff7812 */ /* 0x040fe4000786c0ff */
[----:B------:R-:W-:Y:S02]  /*1b1d50*/  LOP3.LUT R18, R18, 0xfffffffb, RZ, 0xc0, !PT ;  /* 0xfffffffb12127812 */ /* 0x000fe400078ec0ff */
[C---:B------:R-:W-:Y:S02]  /*1b1d60*/  LOP3.LUT P2, RZ, R15.reuse, 0x400000, RZ, 0xc0, !PT ;  /* 0x004000000fff7812 */ /* 0x040fe4000784c0ff */
[C---:B------:R-:W-:Y:S02]  /*1b1d70*/  LOP3.LUT P1, RZ, R15.reuse, 0x800000, RZ, 0xc0, !PT ;  /* 0x008000000fff7812 */ /* 0x040fe4000782c0ff */
[----:B------:R-:W-:-:S03]  /*1b1d80*/  LOP3.LUT P0, RZ, R15, 0x1000000, RZ, 0xc0, !PT ;  /* 0x010000000fff7812 */ /* 0x000fc6000780c0ff */
[----:B------:R-:W-:Y:S02]  /*1b1d90*/  @P5 LOP3.LUT R18, R18, 0x4, RZ, 0xfc, !PT ;  /* 0x0000000412125812 */ /* 0x000fe400078efcff */
[----:B------:R-:W-:Y:S02]  /*1b1da0*/  LOP3.LUT P5, RZ, R15, 0x2000000, RZ, 0xc0, !PT ;  /* 0x020000000fff7812 */ /* 0x000fe400078ac0ff */
[----:B---3--:R-:W-:-:S05]  /*1b1db0*/  PRMT R15, R40, 0x7770, RZ ;  /* 0x00007770280f7816 */ /* 0x008fca00000000ff */
[----:B------:R0:W-:Y:S04]  /*1b1dc0*/  @P3 STG.E.U8 desc[UR4][R46.64], R15 ;  /* 0x0000000f2e003986 */ /* 0x0001e8000c101104 */
[----:B0-----:R-:W3:Y:S04]  /*1b1dd0*/  LDL.LU.64 R46, [R1+0x5088] ;  /* 0x00508800012e7983 */ /* 0x001ee80000300a00 */
        /* <DEDUP_REMOVED lines=8> */
[----:B0-----:R-:W-:-:S05]  /*1b1e60*/  PRMT R15, R40, 0x7772, RZ ;  /* 0x00007772280f7816 */ /* 0x001fca00000000ff */
[----:B------:R0:W-:Y:S02]  /*1b1e70*/  @P1 STG.E.U8 desc[UR4][R38.64], R15 ;  /* 0x0000000f26001986 */ /* 0x0001e4000c101104 */
        /* <DEDUP_REMOVED lines=38> */
[----:B------:R-:W-:Y:S02]  /*1b20e0*/  LOP3.LUT P2, RZ, R14, 0x20, RZ, 0xc0, !PT ;  /* 0x000000200eff7812 */ /* 0x000fe4000784c0ff */
[----:B--2---:R-:W-:-:S05]  /*1b20f0*/  PRMT R15, R49, 0x7770, RZ ;  /* 0x00007770310f7816 */ /* 0x004fca00000000ff */
[----:B----4-:R0:W-:Y:S02]  /*1b2100*/  @P5 STG.E.U8 desc[UR4][R34.64], R15 ;  /* 0x0000000f22005986 */ /* 0x0101e4000c101104 */
        /* <DEDUP_REMOVED lines=23> */
[----:B------:R-:W-:Y:S02]  /*1b2280*/  PRMT R15, R48, 0x7773, RZ ;  /* 0x00007773300f7816 */ /* 0x000fe400000000ff */
[C---:B------:R-:W-:Y:S02]  /*1b2290*/  LOP3.LUT P2, RZ, R14.reuse, 0x200, RZ, 0xc0, !PT ;  /* 0x000002000eff7812 */ /* 0x040fe4000784c0ff */
        /* <DEDUP_REMOVED lines=33> */
[----:B------:R-:W-:-:S04]  /*1b24b0*/  LOP3.LUT R16, R16, 0xfeffffff, RZ, 0xc0, !PT ;  /* 0xfeffffff10107812 */ /* 0x000fc800078ec0ff */
        /* <DEDUP_REMOVED lines=49> */
[----:B------:R-:W-:Y:S02]  /*1b27d0*/  LOP3.LUT P5, RZ, R13, 0x80, RZ, 0xc0, !PT ;  /* 0x000000800dff7812 */ /* 0x000fe400078ac0ff */
[----:B------:R-:W-:Y:S02]  /*1b27e0*/  LOP3.LUT R16, R16, 0xfffff7ff, RZ, 0xc0, !PT ;  /* 0xfffff7ff10107812 */ /* 0x000fe400078ec0ff */
[C---:B------:R-:W-:Y:S02]  /*1b27f0*/  LOP3.LUT P3, RZ, R14.reuse, 0x800000, RZ, 0xc0, !PT ;  /* 0x008000000eff7812 */ /* 0x040fe4000786c0ff */
[----:B------:R-:W-:-:S02]  /*1b2800*/  LOP3.LUT P2, RZ, R14, 0x1000000, RZ, 0xc0, !PT ;  /* 0x010000000eff7812 */ /* 0x000fc4000784c0ff */
[----:B------:R-:W-:Y:S02]  /*1b2810*/  PRMT R15, R48, 0x7772, RZ ;  /* 0x00007772300f7816 */ /* 0x000fe400000000ff */
[----:B------:R-:W-:Y:S01]  /*1b2820*/  LOP3.LUT P1, RZ, R14, 0x2000000, RZ, 0xc0, !PT ;  /* 0x020000000eff7812 */ /* 0x000fe2000782c0ff */
[----:B------:R-:W4:Y:S02]  /*1b2830*/  LDL.LU.64 R34, [R1+0x3a80] ;  /* 0x003a800001227983 */ /* 0x000f240000300a00 */
[----:B------:R-:W-:Y:S02]  /*1b2840*/  @P5 LOP3.LUT R16, R16, 0x800, RZ, 0xfc, !PT ;  /* 0x0000080010105812 */ /* 0x000fe400078efcff */
[----:B------:R-:W-:Y:S02]  /*1b2850*/  LOP3.LUT P5, RZ, R13, 0x40, RZ, 0xc0, !PT ;  /* 0x000000400dff7812 */ /* 0x000fe400078ac0ff */
[----:B------:R-:W-:Y:S01]  /*1b2860*/  LOP3.LUT R16, R16, 0xffffefff, RZ, 0xc0, !PT ;  /* 0xffffefff10107812 */ /* 0x000fe200078ec0ff */
[----:B------:R0:W-:Y:S10]  /*1b2870*/  @P3 STG.E.U8 desc[UR4][R40.64], R15 ;  /* 0x0000000f28003986 */ /* 0x0001f4000c101104 */
        /* <DEDUP_REMOVED lines=8> */
[----:B------:R0:W-:Y:S01]  /*1b2900*/  @P1 STG.E.U8 desc[UR4][R44.64], R15 ;  /* 0x0000000f2c001986 */ /* 0x0001e2000c101104 */
[----:B------:R-:W-:-:S03]  /*1b2910*/  LOP3.LUT R16, R16, 0xffffbfff, RZ, 0xc0, !PT ;  /* 0xffffbfff10107812 */ /* 0x000fc600078ec0ff */
[----:B0-----:R-:W4:Y:S04]  /*1b2920*/  LDL.LU.64 R44, [R1+0x3a50] ;  /* 0x003a5000012c7983 */ /* 0x001f280000300a00 */
        /* <DEDUP_REMOVED lines=12> */
[----:B------:R-:W-:Y:S02]  /*1b29f0*/  LOP3.LUT P0, RZ, R14, 0x4000000, RZ, 0xc0, !PT ;  /* 0x040000000eff7812 */ /* 0x000fe4000780c0ff */
[----:B------:R-:W-:-:S07]  /*1b2a00*/  PRMT R15, R49, 0x7771, RZ ;  /* 0x00007771310f7816 */ /* 0x000fce00000000ff */
[----:B------:R-:W-:Y:S02]  /*1b2a10*/  @P5 LOP3.LUT R16, R16, 0x20000, RZ, 0xfc, !PT ;  /* 0x0002000010105812 */ /* 0x000fe400078efcff */
[----:B------:R-:W-:Y:S02]  /*1b2a20*/  LOP3.LUT P5, RZ, R13, 0x1, RZ, 0xc0, !PT ;  /* 0x000000010dff7812 */ /* 0x000fe400078ac0ff */
[----:B------:R-:W-:Y:S02]  /*1b2a30*/  LOP3.LUT P3, RZ, R14, 0x8000000, RZ, 0xc0, !PT ;  /* 0x080000000eff7812 */ /* 0x000fe4000786c0ff */
[----:B------:R-:W-:Y:S02]  /*1b2a40*/  LOP3.LUT R16, R16, 0xfffbffff, RZ, 0xc0, !PT ;  /* 0xfffbffff10107812 */ /* 0x000fe400078ec0ff */
[C---:B------:R-:W-:Y:S02]  /*1b2a50*/  LOP3.LUT P2, RZ, R14.reuse, 0x10000000, RZ, 0xc0, !PT ;  /* 0x100000000eff7812 */ /* 0x040fe4000784c0ff */
[----:B------:R-:W-:-:S05]  /*1b2a60*/  LOP3.LUT P1, RZ, R14, 0x20000000, RZ, 0xc0, !PT ;  /* 0x200000000eff7812 */ /* 0x000fca000782c0ff */
[----:B------:R-:W-:Y:S02]  /*1b2a70*/  @P5 LOP3.LUT R16, R16, 0x40000, RZ, 0xfc, !PT ;  /* 0x0004000010105812 */ /* 0x000fe400078efcff */
[C---:B------:R-:W-:Y:S01]  /*1b2a80*/  LOP3.LUT P5, RZ, R14.reuse, 0x80000000, RZ, 0xc0, !PT ;  /* 0x800000000eff7812 */ /* 0x040fe200078ac0ff */
[----:B--2---:R0:W-:Y:S01]  /*1b2a90*/  @P0 STG.E.U8 desc[UR4][R46.64], R15 ;  /* 0x0000000f2e000986 */ /* 0x0041e2000c101104 */
[----:B------:R-:W-:Y:S02]  /*1b2aa0*/  LOP3.LUT P0, RZ, R14, 0x40000000, RZ, 0xc0, !PT ;  /* 0x400000000eff7812 */ /* 0x000fe4000780c0ff */
[C---:B------:R-:W-:Y:S01]  /*1b2ab0*/  PRMT R14, R49.reuse, 0x7772, RZ ;  /* 0x00007772310e7816 */ /* 0x040fe200000000ff */
[----:B0-----:R-:W2:Y:S04]  /*1b2ac0*/  LDL.LU.64 R46, [R1+0x3ad0] ;  /* 0x003ad000012e7983 */ /* 0x001ea80000300a00 */
[----:B---3--:R0:W-:Y:S04]  /*1b2ad0*/  @P3 STG.E.U8 desc[UR4][R38.64], R14 ;  /* 0x0000000e26003986 */ /* 0x0081e8000c101104 */
[----:B0-----:R-:W3:Y:S01]  /*1b2ae0*/  LDL.LU R38, [R1+0x50c] ;  /* 0x00050c0001267983 */ /* 0x001ee20000300800 */
[----:B------:R-:W-:-:S03]  /*1b2af0*/  PRMT R14, R49, 0x7773, RZ ;  /* 0x00007773310e7816 */ /* 0x000fc600000000ff */
[----:B------:R-:W3:Y:S04]  /*1b2b00*/  LDL.LU.64 R48, [R1+0x3a90] ;  /* 0x003a900001307983 */ /* 0x000ee80000300a00 */
[----:B------:R-:W3:Y:S04]  /*1b2b10*/  LDL.LU.64 R22, [R1+0x3ac8] ;  /* 0x003ac80001167983 */ /* 0x000ee80000300a00 */
[----:B------:R-:W3:Y:S04]  /*1b2b20*/  LDL.LU.64 R24, [R1+0x3af0] ;  /* 0x003af00001187983 */ /* 0x000ee80000300a00 */
[----:B------:R-:W3:Y:S04]  /*1b2b30*/  LDL.LU.64 R26, [R1+0x3b18] ;  /* 0x003b1800011a7983 */ /* 0x000ee80000300a00 */
[----:B----4-:R0:W-:Y:S02]  /*1b2b40*/  @P2 STG.E.U8 desc[UR4][R34.64], R14 ;  /* 0x0000000e22002986 */ /* 0x0101e4000c101104 */
[----:B0-----:R-:W-:-:S05]  /*1b2b50*/  PRMT R14, R42, 0x7770, RZ ;  /* 0x000077702a0e7816 */ /* 0x001fca00000000ff */
        /* <DEDUP_REMOVED lines=272> */
[----:B------:R-:W3:Y:S01]  /*1b3c60*/  LDL.LU R49, [R1+0x588] ;  /* 0x0005880001317983 */ /* 0x000ee20000300800 */
[----:B------:R-:W-:-:S02]  /*1b3c70*/  LOP3.LUT P5, RZ, R11, 0x1, RZ, 0xc0, !PT ;  /* 0x000000010bff7812 */ /* 0x000fc400078ac0ff */
[----:B------:R-:W-:Y:S01]  /*1b3c80*/  LOP3.LUT R13, R13, 0xfff7ffff, RZ, 0xc0, !PT ;  /* 0xfff7ffff0d0d7812 */ /* 0x000fe200078ec0ff */
[----:B------:R-:W4:Y:S04]  /*1b3c90*/  LDL.LU.64 R42, [R1+0x3fb0] ;  /* 0x003fb000012a7983 */ /* 0x000f280000300a00 */
[----:B------:R-:W4:Y:S01]  /*1b3ca0*/  LDL.LU R24, [R1+0x578] ;  /* 0x0005780001187983 */ /* 0x000f220000300800 */
[----:B------:R-:W-:-:S03]  /*1b3cb0*/  LOP3.LUT P3, RZ, R12, 0x100000, RZ, 0xc0, !PT ;  /* 0x001000000cff7812 */ /* 0x000fc6000786c0ff */
[----:B------:R-:W4:Y:S02]  /*1b3cc0*/  LDL.LU.64 R44, [R1+0x3f80] ;  /* 0x003f8000012c7983 */ /* 0x000f240000300a00 */
        /* <DEDUP_REMOVED lines=26> */
[----:B------:R-:W-:-:S05]  /*1b3e70*/  PRMT R12, R48, 0x7773, RZ ;  /* 0x00007773300c7816 */ /* 0x000fca00000000ff */
        /* <DEDUP_REMOVED lines=12> */
[C---:B0-----:R-:W-:Y:S02]  /*1b3f40*/  PRMT R12, R49.reuse, 0x7771, RZ ;  /* 0x00007771310c7816 */ /* 0x041fe400000000ff */
[----:B------:R-:W3:Y:S04]  /*1b3f50*/  LDL.LU.64 R36, [R1+0x4020] ;  /* 0x0040200001247983 */ /* 0x000ee80000300a00 */
[----:B----4-:R0:W-:Y:S04]  /*1b3f60*/  @P1 STG.E.U8 desc[UR4][R38.64], R12 ;  /* 0x0000000c26001986 */ /* 0x0101e8000c101104 */
[----:B0-----:R-:W4:Y:S01]  /*1b3f70*/  LDL.LU.64 R38, [R1+0x4050] ;  /* 0x0040500001267983 */ /* 0x001f220000300a00 */
        /* <DEDUP_REMOVED lines=41> */
[C---:B------:R-:W-:Y:S02]  /*1b4210*/  LOP3.LUT P2, RZ, R11.reuse, 0x10, RZ, 0xc0, !PT ;  /* 0x000000100bff7812 */ /* 0x040fe4000784c0ff */
[C---:B------:R-:W-:Y:S02]  /*1b4220*/  PRMT R12, R48.reuse, 0x7772, RZ ;  /* 0x00007772300c7816 */ /* 0x040fe400000000ff */
        /* <DEDUP_REMOVED lines=268> */
[----:B--2---:R0:W-:Y:S01]  /*1b52f0*/  @P0 STG.E.U8 desc[UR4][R48.64], R12 ;  /* 0x0000000c30000986 */ /* 0x0041e2000c101104 */
[C---:B------:R-:W-:Y:S02]  /*1b5300*/  LOP3.LUT P6, RZ, R10.reuse, 0x4000000, RZ, 0xc0, !PT ;  /* 0x040000000aff7812 */ /* 0x040fe400078cc0ff */
[C---:B------:R-:W-:Y:S02]  /*1b5310*/  LOP3.LUT P4, RZ, R10.reuse, 0x8000000, RZ, 0xc0, !PT ;  /* 0x080000000aff7812 */ /* 0x040fe4000788c0ff */
[C---:B------:R-:W-:Y:S02]  /*1b5320*/  LOP3.LUT P3, RZ, R10.reuse, 0x10000000, RZ, 0xc0, !PT ;  /* 0x100000000aff7812 */ /* 0x040fe4000786c0ff */
[C---:B------:R-:W-:Y:S02]  /*1b5330*/  LOP3.LUT P2, RZ, R10.reuse, 0x20000000, RZ, 0xc0, !PT ;  /* 0x200000000aff7812 */ /* 0x040fe4000784c0ff */
[C---:B------:R-:W-:Y:S02]  /*1b5340*/  LOP3.LUT P1, RZ, R10.reuse, 0x40000000, RZ, 0xc0, !PT ;  /* 0x400000000aff7812 */ /* 0x040fe4000782c0ff */
[----:B------:R-:W-:Y:S01]  /*1b5350*/  LOP3.LUT P0, RZ, R10, 0x80000000, RZ, 0xc0, !PT ;  /* 0x800000000aff7812 */ /* 0x000fe2000780c0ff */
        /* <DEDUP_REMOVED lines=53> */
[----:B------:R-:W4:Y:S04]  /*1b56b0*/  LDL.LU.64 R44, [R1+0x3cb0] ;  /* 0x003cb000012c7983 */ /* 0x000f280000300a00 */
[----:B------:R-:W4:Y:S01]  /*1b56c0*/  LDL.LU R55, [R1+0x810] ;  /* 0x0008100001377983 */ /* 0x000f220000300800 */
[----:B------:R-:W-:-:S02]  /*1b56d0*/  LOP3.LUT P3, RZ, R9, 0x1, RZ, 0xc0, !PT ;  /* 0x0000000109ff7812 */ /* 0x000fc4000786c0ff */
[----:B------:R-:W-:Y:S02]  /*1b56e0*/  PRMT R10, R48, 0x7773, RZ ;  /* 0x00007773300a7816 */ /* 0x000fe400000000ff */
[C---:B------:R-:W-:Y:S02]  /*1b56f0*/  LOP3.LUT P2, RZ, R9.reuse, 0x2, RZ, 0xc0, !PT ;  /* 0x0000000209ff7812 */ /* 0x040fe4000784c0ff */
        /* <DEDUP_REMOVED lines=24> */
[----:B------:R-:W2:Y:S01]  /*1b5880*/  LDL.LU.64 R32, [R1+0x3d70] ;  /* 0x003d700001207983 */ /* 0x000ea20000300a00 */
[----:B---3--:R-:W-:-:S03]  /*1b5890*/  PRMT R10, R49, 0x7770, RZ ;  /* 0x00007770310a7816 */ /* 0x008fc600000000ff */
[----:B------:R-:W3:Y:S04]  /*1b58a0*/  LDL.LU.64 R34, [R1+0x3d90] ;  /* 0x003d900001227983 */ /* 0x000ee80000300a00 */
[----:B------:R0:W-:Y:S02]  /*1b58b0*/  @P2 STG.E.U8 desc[UR4][R36.64], R10 ;  /* 0x0000000a24002986 */ /* 0x0001e4000c101104 */
[C---:B0-----:R-:W-:Y:S02]  /*1b58c0*/  PRMT R10, R49.reuse, 0x7771, RZ ;  /* 0x00007771310a7816 */ /* 0x041fe400000000ff */
[----:B------:R-:W3:Y:S04]  /*1b58d0*/  LDL.LU.64 R36, [R1+0x3d68] ;  /* 0x003d680001247983 */ /* 0x000ee80000300a00 */
[----:B----4-:R0:W-:Y:S02]  /*1b58e0*/  @P1 STG.E.U8 desc[UR4][R38.64], R10 ;  /* 0x0000000a26001986 */ /* 0x0101e4000c101104 */
[----:B0-----:R-:W-:-:S02]  /*1b58f0*/  PRMT R10, R49, 0x7772, RZ ;  /* 0x00007772310a7816 */ /* 0x001fc400000000ff */
[----:B------:R-:W4:Y:S04]  /*1b5900*/  LDL.LU.64 R38, [R1+0x3d88] ;  /* 0x003d880001267983 */ /* 0x000f280000300a00 */
[----:B------:R0:W-:Y:S04]  /*1b5910*/  @P0 STG.E.U8 desc[UR4][R40.64], R10 ;  /* 0x0000000a28000986 */ /* 0x0001e8000c101104 */
[----:B0-----:R-:W4:Y:S01]  /*1b5920*/  LDL.LU.64 R40, [R1+0x3db0] ;  /* 0x003db00001287983 */ /* 0x001f220000300a00 */
        /* <DEDUP_REMOVED lines=8> */
[----:B------:R-:W-:Y:S02]  /*1b59b0*/  PRMT R10, R49, 0x7773, RZ ;  /* 0x00007773310a7816 */ /* 0x000fe400000000ff */
[----:B------:R-:W4:Y:S07]  /*1b59c0*/  LDL.LU R49, [R1+0x804] ;  /* 0x0008040001317983 */ /* 0x000f2e0000300800 */
[----:B------:R-:W-:-:S02]  /*1b59d0*/  @P5 LOP3.LUT R11, R11, 0x4000000, RZ, 0xfc, !PT ;  /* 0x040000000b0b5812 */ /* 0x000fc400078efcff */
[----:B------:R-:W-:-:S13]  /*1b59e0*/  LOP3.LUT P5, RZ, R9, 0x10, RZ, 0xc0, !PT ;  /* 0x0000001009ff7812 */ /* 0x000fda00078ac0ff */
[----:B------:R0:W-:Y:S01]  /*1b59f0*/  @P5 STG.E.U8 desc[UR4][R42.64], R10 ;  /* 0x0000000a2a005986 */ /* 0x0001e2000c101104 */
[----:B------:R-:W-:Y:S02]  /*1b5a00*/  LOP3.LUT P5, RZ, R11, 0x4000000, RZ, 0xc0, !PT ;  /* 0x040000000bff7812 */ /* 0x000fe400078ac0ff */
[----:B0-----:R-:W-:Y:S01]  /*1b5a10*/  PRMT R10, R55, 0x7770, RZ ;  /* 0x00007770370a7816 */ /* 0x001fe200000000ff */
[----:B------:R-:W4:Y:S10]  /*1b5a20*/  LDL.LU.64 R42, [R1+0x3de0] ;  /* 0x003de000012a7983 */ /* 0x000f340000300a00 */
[----:B------:R0:W-:Y:S01]  /*1b5a30*/  @P5 STG.E.U8 desc[UR4][R44.64], R10 ;  /* 0x0000000a2c005986 */ /* 0x0001e2000c101104 */
[----:B------:R-:W-:-:S02]  /*1b5a40*/  LOP3.LUT P5, RZ, R11, 0x2000000, RZ, 0xc0, !PT ;  /* 0x020000000bff7812 */ /* 0x000fc400078ac0ff */
[----:B0-----:R-:W-:Y:S01]  /*1b5a50*/  PRMT R10, R55, 0x7771, RZ ;  /* 0x00007771370a7816 */ /* 0x001fe200000000ff */
[----:B------:R-:W4:Y:S01]  /*1b5a60*/  LDL.LU.64 R44, [R1+0x3da8] ;  /* 0x003da800012c7983 */ /* 0x000f220000300a00 */
[C---:B------:R-:W-:Y:S02]  /*1b5a70*/  LOP3.LUT P6, RZ, R9.reuse, 0x2000, RZ, 0xc0, !PT ;  /* 0x0000200009ff7812 */ /* 0x040fe400078cc0ff */
[C---:B------:R-:W-:Y:S02]  /*1b5a80*/  LOP3.LUT P4, RZ, R9.reuse, 0x4000, RZ, 0xc0, !PT ;  /* 0x0000400009ff7812 */ /* 0x040fe4000788c0ff */
[----:B------:R-:W-:-:S05]  /*1b5a90*/  LOP3.LUT P3, RZ, R9, 0x8000, RZ, 0xc0, !PT ;  /* 0x0000800009ff7812 */ /* 0x000fca000786c0ff */
        /* <DEDUP_REMOVED lines=23> */
[----:B----4-:R0:W-:Y:S02]  /*1b5c10*/  @P4 STG.E.U8 desc[UR4][R38.64], R10 ;  /* 0x0000000a26004986 */ /* 0x0101e4000c101104 */
[----:B0-----:R-:W-:-:S05]  /*1b5c20*/  PRMT R10, R8, 0x7772, RZ ;  /* 0x00007772080a7816 */ /* 0x001fca00000000ff */
[----:B------:R0:W-:Y:S02]  /*1b5c30*/  @P3 STG.E.U8 desc[UR4][R40.64], R10 ;  /* 0x0000000a28003986 */ /* 0x0001e4000c101104 */
[----:B0-----:R-:W-:Y:S02]  /*1b5c40*/  PRMT R10, R8, 0x7773, RZ ;  /* 0x00007773080a7816 */ /* 0x001fe400000000ff */
[----:B------:R-:W3:Y:S04]  /*1b5c50*/  LDL.LU R8, [R1+0x6944] ;  /* 0x0069440001087983 */ /* 0x000ee80000300800 */
[----:B------:R-:W4:Y:S01]  /*1b5c60*/  LDL.LU.64 R38, [R1+0x3e10] ;  /* 0x003e100001267983 */ /* 0x000f220000300a00 */
[C---:B------:R-:W-:Y:S02]  /*1b5c70*/  LOP3.LUT P2, RZ, R9.reuse, 0x10000, RZ, 0xc0, !PT ;  /* 0x0001000009ff7812 */ /* 0x040fe4000784c0ff */
[----:B------:R-:W-:Y:S01]  /*1b5c80*/  LOP3.LUT P1, RZ, R9, 0x20000, RZ, 0xc0, !PT ;  /* 0x0002000009ff7812 */ /* 0x000fe2000782c0ff */
[----:B------:R-:W3:Y:S10]  /*1b5c90*/  LDL.LU.64 R34, [R1+0x3e30] ;  /* 0x003e300001227983 */ /* 0x000ef40000300a00 */
[----:B------:R0:W-:Y:S02]  /*1b5ca0*/  @P2 STG.E.U8 desc[UR4][R42.64], R10 ;  /* 0x0000000a2a002986 */ /* 0x0001e4000c101104 */
[----:B0-----:R-:W-:-:S05]  /*1b5cb0*/  PRMT R10, R49, 0x7770, RZ ;  /* 0x00007770310a7816 */ /* 0x001fca00000000ff */
[----:B------:R0:W-:Y:S04]  /*1b5cc0*/  @P1 STG.E.U8 desc[UR4][R44.64], R10 ;  /* 0x0000000a2c001986 */ /* 0x0001e8000c101104 */
[----:B0-----:R-:W3:Y:S04]  /*1b5cd0*/  LDL.LU.64 R44, [R1+0x3e08] ;  /* 0x003e0800012c7983 */ /* 0x001ee80000300a00 */
[----:B------:R-:W3:Y:S04]  /*1b5ce0*/  LDL.LU.64 R36, [R1+0x3e28] ;  /* 0x003e280001247983 */ /* 0x000ee80000300a00 */
[----:B------:R-:W3:Y:S04]  /*1b5cf0*/  LDL.LU.64 R40, [R1+0x3e68] ;  /* 0x003e680001287983 */ /* 0x000ee80000300a00 */
[----:B------:R-:W3:Y:S01]  /*1b5d00*/  LDL.LU R42, [R1+0x818] ;  /* 0x00081800012a7983 */ /* 0x000ee20000300800 */
[----:B------:R-:W-:-:S02]  /*1b5d10*/  LOP3.LUT P0, RZ, R9, 0x40000, RZ, 0xc0, !PT ;  /* 0x0004000009ff7812 */ /* 0x000fc4000780c0ff */
[----:B------:R-:W-:Y:S02]  /*1b5d20*/  PRMT R10, R49, 0x7771, RZ ;  /* 0x00007771310a7816 */ /* 0x000fe400000000ff */
[----:B------:R-:W-:-:S09]  /*1b5d30*/  LOP3.LUT P3, RZ, R9, 0x80000, RZ, 0xc0, !PT ;  /* 0x0008000009ff7812 */ /* 0x000fd2000786c0ff */
[----:B--2---:R0:W-:Y:S04]  /*1b5d40*/  @P0 STG.E.U8 desc[UR4][R46.64], R10 ;  /* 0x0000000a2e000986 */ /* 0x0041e8000c101104 */
[----:B0-----:R-:W2:Y:S01]  /*1b5d50*/  LDL.LU.64 R46, [R1+0x3e90] ;  /* 0x003e9000012e7983 */ /* 0x001ea20000300a00 */
[----:B------:R-:W-:-:S05]  /*1b5d60*/  PRMT R10, R49, 0x7772, RZ ;  /* 0x00007772310a7816 */ /* 0x000fca00000000ff */
[----:B----4-:R0:W-:Y:S04]  /*1b5d70*/  @P3 STG.E.U8 desc[UR4][R38.64], R10 ;  /* 0x0000000a26003986 */ /* 0x0101e8000c101104 */
[----:B0-----:R-:W4:Y:S01]  /*1b5d80*/  LDL.LU R38, [R1+0x808] ;  /* 0x0008080001267983 */ /* 0x001f220000300800 */
[----:B------:R-:W-:-:S03]  /*1b5d90*/  PRMT R10, R49, 0x7773, RZ ;  /* 0x00007773310a7816 */ /* 0x000fc600000000ff */
[----:B------:R-:W4:Y:S01]  /*1b5da0*/  LDL.LU.64 R48, [R1+0x3e60] ;  /* 0x003e600001307983 */ /* 0x000f220000300a00 */
[----:B------:R-:W-:Y:S02]  /*1b5db0*/  LOP3.LUT P5, RZ, R9, 0x80000000, RZ, 0xc0, !PT ;  /* 0x8000000009ff7812 */ /* 0x000fe400078ac0ff */
[----:B------:R-:W-:Y:S01]  /*1b5dc0*/  LOP3.LUT R11, R11, 0xfffff7ff, RZ, 0xc0, !PT ;  /* 0xfffff7ff0b0b7812 */ /* 0x000fe200078ec0ff */
[----:B------:R-:W4:Y:S04]  /*1b5dd0*/  LDL.LU.64 R22, [R1+0x3e88] ;  /* 0x003e880001167983 */ /* 0x000f280000300a00 */
[----:B------:R-:W4:Y:S01]  /*1b5de0*/  LDL.LU.64 R24, [R1+0x3eb8] ;  /* 0x003eb80001187983 */ /* 0x000f220000300a00 */
[C---:B------:R-:W-:Y:S02]  /*1b5df0*/  LOP3.LUT P2, RZ, R9.reuse, 0x100000, RZ, 0xc0, !PT ;  /* 0x0010000009ff7812 */ /* 0x040fe4000784c0ff */
[----:B------:R-:W-:Y:S01]  /*1b5e00*/  LOP3.LUT P1, RZ, R9, 0x200000, RZ, 0xc0, !PT ;  /* 0x0020000009ff7812 */ /* 0x000fe2000782c0ff */
[----:B------:R-:W4:Y:S02]  /*1b5e10*/  LDL.LU.64 R26, [R1+0x3ee8] ;  /* 0x003ee800011a7983 */ /* 0x000f240000300a00 */
        /* <DEDUP_REMOVED lines=14> */
[----:B------:R-:W-:Y:S02]  /*1b5f00*/  LOP3.LUT P5, RZ, R9, 0x4000000, RZ, 0xc0, !PT ;  /* 0x0400000009ff7812 */ /* 0x000fe400078ac0ff */
[----:B0-----:R-:W-:Y:S02]  /*1b5f10*/  PRMT R10, R42, 0x7770, RZ ;  /* 0x000077702a0a7816 */ /* 0x001fe400000000ff */
[----:B------:R-:W-:-:S03]  /*1b5f20*/  LOP3.LUT R11, R11, 0xfffeffff, RZ, 0xc0, !PT ;  /* 0xfffeffff0b0b7812 */ /* 0x000fc600078ec0ff */
[----:B------:R0:W-:Y:S06]  /*1b5f30*/  @P1 STG.E.U8 desc[UR4][R44.64], R10 ;  /* 0x0000000a2c001986 */ /* 0x0001ec000c101104 */
[----:B------:R-:W-:Y:S02]  /*1b5f40*/  @P5 LOP3.LUT R11, R11, 0x10000, RZ, 0xfc, !PT ;  /* 0x000100000b0b5812 */ /* 0x000fe400078efcff */
[----:B------:R-:W-:Y:S01]  /*1b5f50*/  LOP3.LUT P5, RZ, R9, 0x2000000, RZ, 0xc0, !PT ;  /* 0x0200000009ff7812 */ /* 0x000fe200078ac0ff */
[----:B0-----:R-:W3:Y:S04]  /*1b5f60*/  LDL.LU R44, [R1+0x81c] ;  /* 0x00081c00012c7983 */ /* 0x001ee80000300800 */
[----:B------:R-:W3:Y:S01]  /*1b5f70*/  LDL.LU.64 R28, [R1+0x3eb0] ;  /* 0x003eb000011c7983 */ /* 0x000ee20000300a00 */
[----:B------:R-:W-:-:S03]  /*1b5f80*/  LOP3.LUT R11, R11, 0xfffdffff, RZ, 0xc0, !PT ;  /* 0xfffdffff0b0b7812 */ /* 0x000fc600078ec0ff */
[----:B------:R-:W3:Y:S01]  /*1b5f90*/  LDL.LU.64 R30, [R1+0x3ee0] ;  /* 0x003ee000011e7983 */ /* 0x000ee20000300a00 */
[----:B------:R-:W-:Y:S02]  /*1b5fa0*/  LOP3.LUT P0, RZ, R9, 0x400000, RZ, 0xc0, !PT ;  /* 0x0040000009ff7812 */ /* 0x000fe4000780c0ff */
[----:B------:R-:W-:Y:S01]  /*1b5fb0*/  PRMT R10, R42, 0x7771, RZ ;  /* 0x000077712a0a7816 */ /* 0x000fe200000000ff */
[----:B------:R-:W3:Y:S04]  /*1b5fc0*/  LDL.LU R45, [R1+0x80c] ;  /* 0x00080c00012d7983 */ /* 0x000ee80000300800 */
[----:B------:R-:W3:Y:S01]  /*1b5fd0*/  LDL.LU.64 R32, [R1+0x3f10] ;  /* 0x003f100001207983 */ /* 0x000ee20000300a00 */
[----:B------:R-:W-:Y:S02]  /*1b5fe0*/  @P5 LOP3.LUT R11, R11, 0x20000, RZ, 0xfc, !PT ;  /* 0x000200000b0b5812 */ /* 0x000fe400078efcff */
[----:B------:R-:W-:Y:S01]  /*1b5ff0*/  LOP3.LUT P5, RZ, R9, 0x1000000, RZ, 0xc0, !PT ;  /* 0x0100000009ff7812 */ /* 0x000fe200078ac0ff */
[----:B------:R-:W3:Y:S01]  /*1b6000*/  LDL.LU.64 R34, [R1+0x3f38] ;  /* 0x003f380001227983 */ /* 0x000ee20000300a00 */
[----:B------:R-:W-:-:S11]  /*1b6010*/  LOP3.LUT R11, R11, 0xfffbffff, RZ, 0xc0, !PT ;  /* 0xfffbffff0b0b7812 */ /* 0x000fd600078ec0ff */
[----:B------:R-:W-:Y:S02]  /*1b6020*/  @P5 LOP3.LUT R11, R11, 0x40000, RZ, 0xfc, !PT ;  /* 0x000400000b0b5812 */ /* 0x000fe400078efcff */
[----:B------:R-:W-:Y:S01]  /*1b6030*/  LOP3.LUT P5, RZ, R9, 0x800000, RZ, 0xc0, !PT ;  /* 0x0080000009ff7812 */ /* 0x000fe200078ac0ff */
[----:B------:R0:W-:Y:S02]  /*1b6040*/  @P0 STG.E.U8 desc[UR4][R36.64], R10 ;  /* 0x0000000a24000986 */ /* 0x0001e4000c101104 */
[----:B0-----:R-:W-:Y:S02]  /*1b6050*/  PRMT R10, R42, 0x7772, RZ ;  /* 0x000077722a0a7816 */ /* 0x001fe400000000ff */
[----:B------:R-:W3:Y:S08]  /*1b6060*/  LDL.LU.64 R36, [R1+0x3f08] ;  /* 0x003f080001247983 */ /* 0x000ef00000300a00 */
[----:B------:R0:W-:Y:S01]  /*1b6070*/  @P5 STG.E.U8 desc[UR4][R40.64], R10 ;  /* 0x0000000a28005986 */ /* 0x0001e2000c101104 */
[----:B------:R-:W-:-:S02]  /*1b6080*/  LOP3.LUT P5, RZ, R11, 0x40000, RZ, 0xc0, !PT ;  /* 0x000400000bff7812 */ /* 0x000fc400078ac0ff */
[----:B0-----:R-:W-:Y:S01]  /*1b6090*/  PRMT R10, R42, 0x7773, RZ ;  /* 0x000077732a0a7816 */ /* 0x001fe200000000ff */
[----:B------:R-:W3:Y:S04]  /*1b60a0*/  LDL.LU.64 R40, [R1+0x3f30] ;  /* 0x003f300001287983 */ /* 0x000ee80000300a00 */
[----:B------:R-:W3:Y:S06]  /*1b60b0*/  LDL.LU.64 R42, [R1+0x3f78] ;  /* 0x003f7800012a7983 */ /* 0x000eec0000300a00 */
[----:B--2---:R0:W-:Y:S01]  /*1b60c0*/  @P5 STG.E.U8 desc[UR4][R46.64], R10 ;  /* 0x0000000a2e005986 */ /* 0x0041e2000c101104 */
[----:B------:R-:W-:-:S03]  /*1b60d0*/  LOP3.LUT P5, RZ, R11, 0x20000, RZ, 0xc0, !PT ;  /* 0x000200000bff7812 */ /* 0x000fc600078ac0ff */
[----:B0-----:R-:W2:Y:S04]  /*1b60e0*/  LDL.LU.64 R46, [R1+0x3fa0] ;  /* 0x003fa000012e7983 */ /* 0x001ea80000300a00 */
[----:B------:R-:W2:Y:S01]  /*1b60f0*/  LDL.LU R39, [R1+0x7f0] ;  /* 0x0007f00001277983 */ /* 0x000ea20000300800 */
[----:B----4-:R-:W-:-:S05]  /*1b6100*/  PRMT R10, R38, 0x7770, RZ ;  /* 0x00007770260a7816 */ /* 0x010fca00000000ff */
[----:B------:R0:W-:Y:S04]  /*1b6110*/  @P5 STG.E.U8 desc[UR4][R48.64], R10 ;  /* 0x0000000a30005986 */ /* 0x0001e8000c101104 */
        /* <DEDUP_REMOVED lines=36> */
[----:B----4-:R0:W-:Y:S04]  /*1b6360*/  @P0 STG.E.U8 desc[UR4][R48.64], R10 ;  /* 0x0000000a30000986 */ /* 0x0101e8000c101104 */
[----:B0-----:R-:W2:Y:S04]  /*1b6370*/  LDL.LU.64 R48, [R1+0x3f98] ;  /* 0x003f980001307983 */ /* 0x001ea80000300a00 */
[----:B------:R-:W3:Y:S04]  /*1b6380*/  LDL.LU.64 R36, [R1+0x3fc0] ;  /* 0x003fc00001247983 */ /* 0x000ee80000300a00 */
[----:B------:R-:W4:Y:S04]  /*1b6390*/  LDL.LU.64 R40, [R1+0x3ff0] ;  /* 0x003ff00001287983 */ /* 0x000f280000300a00 */
[----:B------:R-:W4:Y:S04]  /*1b63a0*/  LDL.LU.64 R42, [R1+0x3fb8] ;  /* 0x003fb800012a7983 */ /* 0x000f280000300a00 */
[----:B------:R-:W4:Y:S04]  /*1b63b0*/  LDL.LU.64 R44, [R1+0x3fe8] ;  /* 0x003fe800012c7983 */ /* 0x000f280000300a00 */
[----:B------:R-:W4:Y:S01]  /*1b63c0*/  LDL.LU.64 R46, [R1+0x4018] ;  /* 0x00401800012e7983 */ /* 0x000f220000300a00 */
        /* <DEDUP_REMOVED lines=21> */
[C---:B------:R-:W-:Y:S02]  /*1b6520*/  LOP3.LUT P2, RZ, R8.reuse, 0x80, RZ, 0xc0, !PT ;  /* 0x0000008008ff7812 */ /* 0x040fe4000784c0ff */
[----:B------:R-:W-:Y:S02]  /*1b6530*/  LOP3.LUT R11, R11, 0xfffffdff, RZ, 0xc0, !PT ;  /* 0xfffffdff0b0b7812 */ /* 0x000fe400078ec0ff */
[----:B------:R-:W-:-:S07]  /*1b6540*/  LOP3.LUT P1, RZ, R8, 0x100, RZ, 0xc0, !PT ;  /* 0x0000010008ff7812 */ /* 0x000fce000782c0ff */
[----:B------:R-:W-:Y:S02]  /*1b6550*/  @P5 LOP3.LUT R11, R11, 0x200, RZ, 0xfc, !PT ;  /* 0x000002000b0b5812 */ /* 0x000fe400078efcff */
[C---:B------:R-:W-:Y:S02]  /*1b6560*/  LOP3.LUT P5, RZ, R8.reuse, 0x800, RZ, 0xc0, !PT ;  /* 0x0000080008ff7812 */ /* 0x040fe400078ac0ff */
[----:B------:R-:W-:Y:S02]  /*1b6570*/  LOP3.LUT P0, RZ, R8, 0x400, RZ, 0xc0, !PT ;  /* 0x0000040008ff7812 */ /* 0x000fe4000780c0ff */
[----:B------:R-:W-:-:S09]  /*1b6580*/  LOP3.LUT R11, R11, 0xfffffbff, RZ, 0xc0, !PT ;  /* 0xfffffbff0b0b7812 */ /* 0x000fd200078ec0ff */
[----:B------:R-:W-:Y:S02]  /*1b6590*/  @P5 LOP3.LUT R11, R11, 0x400, RZ, 0xfc, !PT ;  /* 0x000004000b0b5812 */ /* 0x000fe400078efcff */
[----:B------:R-:W-:Y:S01]  /*1b65a0*/  LOP3.LUT P5, RZ, R8, 0x200, RZ, 0xc0, !PT ;  /* 0x0000020008ff7812 */ /* 0x000fe200078ac0ff */
[----:B--2---:R0:W-:Y:S04]  /*1b65b0*/  @P3 STG.E.U8 desc[UR4][R48.64], R10 ;  /* 0x0000000a30003986 */ /* 0x0041e8000c101104 */
[----:B0-----:R-:W2:Y:S04]  /*1b65c0*/  LDL.LU.64 R48, [R1+0x4038] ;  /* 0x0040380001307983 */ /* 0x001ea80000300a00 */
[----:B------:R-:W2:Y:S04]  /*1b65d0*/  LDL.LU R38, [R1+0x7f4] ;  /* 0x0007f40001267983 */ /* 0x000ea80000300800 */
[----:B------:R-:W2:Y:S04]  /*1b65e0*/  LDL.LU.64 R24, [R1+0x4980] ;  /* 0x0049800001187983 */ /* 0x000ea80000300a00 */
[----:B------:R-:W2:Y:S04]  /*1b65f0*/  LDL.LU.64 R26, [R1+0x4970] ;  /* 0x00497000011a7983 */ /* 0x000ea80000300a00 */
[----:B------:R-:W2:Y:S04]  /*1b6600*/  LDL.LU.64 R28, [R1+0x4960] ;  /* 0x00496000011c7983 */ /* 0x000ea80000300a00 */
[----:B------:R-:W2:Y:S01]  /*1b6610*/  LDL.LU.64 R30, [R1+0x4958] ;  /* 0x00495800011e7983 */ /* 0x000ea20000300a00 */
[----:B------:R-:W-:-:S05]  /*1b6620*/  PRMT R10, R39, 0x7772, RZ ;  /* 0x00007772270a7816 */ /* 0x000fca00000000ff */
[----:B---3--:R0:W-:Y:S02]  /*1b6630*/  @P2 STG.E.U8 desc[UR4][R36.64], R10 ;  /* 0x0000000a24002986 */ /* 0x0081e4000c101104 */
[----:B0-----:R-:W-:Y:S02]  /*1b6640*/  PRMT R10, R39, 0x7773, RZ ;  /* 0x00007773270a7816 */ /* 0x001fe400000000ff */
[----:B------:R-:W3:Y:S04]  /*1b6650*/  LDL.LU R39, [R1+0x7e4] ;  /* 0x0007e40001277983 */ /* 0x000ee80000300800 */
[----:B----4-:R0:W-:Y:S04]  /*1b6660*/  @P1 STG.E.U8 desc[UR4][R40.64], R10 ;  /* 0x0000000a28001986 */ /* 0x0101e8000c101104 */
[----:B------:R-:W4:Y:S04]  /*1b6670*/  LDL.LU.64 R32, [R1+0x4930] ;  /* 0x0049300001207983 */ /* 0x000f280000300a00 */
[----:B------:R-:W4:Y:S04]  /*1b6680*/  LDL.LU.64 R34, [R1+0x4928] ;  /* 0x0049280001227983 */ /* 0x000f280000300a00 */
[----:B------:R-:W4:Y:S01]  /*1b6690*/  LDL.LU.64 R36, [R1+0x4918] ;  /* 0x0049180001247983 */ /* 0x000f220000300a00 */
[----:B0-----:R-:W-:-:S03]  /*1b66a0*/  PRMT R10, R56, 0x7770, RZ ;  /* 0x00007770380a7816 */ /* 0x001fc600000000ff */
[----:B------:R-:W4:Y:S04]  /*1b66b0*/  LDL.LU.64 R40, [R1+0x4910] ;  /* 0x0049100001287983 */ /* 0x000f280000300a00 */
[----:B------:R0:W-:Y:S02]  /*1b66c0*/  @P0 STG.E.U8 desc[UR4][R42.64], R10 ;  /* 0x0000000a2a000986 */ /* 0x0001e4000c101104 */
[----:B0-----:R-:W-:Y:S02]  /*1b66d0*/  PRMT R10, R56, 0x7771, RZ ;  /* 0x00007771380a7816 */ /* 0x001fe400000000ff */
[----:B------:R-:W4:Y:S04]  /*1b66e0*/  LDL.LU.64 R42, [R1+0x48e8] ;  /* 0x0048e800012a7983 */ /* 0x000f280000300a00 */
[----:B------:R0:W-:Y:S01]  /*1b66f0*/  @P5 STG.E.U8 desc[UR4][R44.64], R10 ;  /* 0x0000000a2c005986 */ /* 0x0001e2000c101104 */
[----:B------:R-:W-:-:S02]  /*1b6700*/  LOP3.LUT P5, RZ, R11, 0x400, RZ, 0xc0, !PT ;  /* 0x000004000bff7812 */ /* 0x000fc400078ac0ff */
[C---:B0-----:R-:W-:Y:S01]  /*1b6710*/  PRMT R10, R56.reuse, 0x7772, RZ ;  /* 0x00007772380a7816 */ /* 0x041fe200000000ff */
[----:B------:R-:W4:Y:S10]  /*1b6720*/  LDL.LU.64 R44, [R1+0x48d8] ;  /* 0x0048d800012c7983 */ /* 0x000f340000300a00 */
[----:B------:R0:W-:Y:S04]  /*1b6730*/  @P5 STG.E.U8 desc[UR4][R46.64], R10 ;  /* 0x0000000a2e005986 */ /* 0x0001e8000c101104 */
[----:B0-----:R-:W4:Y:S01]  /*1b6740*/  LDL.LU.64 R46, [R1+0x48c8] ;  /* 0x0048c800012e7983 */ /* 0x001f220000300a00 */
[----:B------:R-:W-:-:S03]  /*1b6750*/  PRMT R10, R56, 0x7773, RZ ;  /* 0x00007773380a7816 */ /* 0x000fc600000000ff */
[----:B------:R-:W4:Y:S01]  /*1b6760*/  LDL.LU R56, [R1+0x6940] ;  /* 0x0069400001387983 */ /* 0x000f220000300800 */
[----:B------:R-:W-:Y:S02]  /*1b6770*/  LOP3.LUT P5, RZ, R11, 0x200, RZ, 0xc0, !PT ;  /* 0x000002000bff7812 */ /* 0x000fe400078ac0ff */
[C---:B------:R-:W-:Y:S02]  /*1b6780*/  LOP3.LUT P6, RZ, R8.reuse, 0x80000, RZ, 0xc0, !PT ;  /* 0x0008000008ff7812 */ /* 0x040fe400078cc0ff */
[C---:B------:R-:W-:Y:S02]  /*1b6790*/  LOP3.LUT P4, RZ, R8.reuse, 0x100000, RZ, 0xc0, !PT ;  /* 0x0010000008ff7812 */ /* 0x040fe4000788c0ff */
[C---:B------:R-:W-:Y:S02]  /*1b67a0*/  LOP3.LUT P3, RZ, R8.reuse, 0x200000, RZ, 0xc0, !PT ;  /* 0x0020000008ff7812 */ /* 0x040fe4000786c0ff */
[C---:B------:R-:W-:Y:S02]  /*1b67b0*/  LOP3.LUT P2, RZ, R8.reuse, 0x400000, RZ, 0xc0, !PT ;  /* 0x0040000008ff7812 */ /* 0x040fe4000784c0ff */
[----:B------:R-:W-:-:S03]  /*1b67c0*/  LOP3.LUT P1, RZ, R8, 0x800000, RZ, 0xc0, !PT ;  /* 0x0080000008ff7812 */ /* 0x000fc6000782c0ff */
        /* <DEDUP_REMOVED lines=31> */
[----:B------:R-:W3:Y:S01]  /*1b69c0*/  LDL.LU R56, [R1+0x693c] ;  /* 0x00693c0001387983 */ /* 0x000ee20000300800 */
[----:B------:R-:W-:-:S13]  /*1b69d0*/  LOP3.LUT P0, RZ, R8, 0x1000000, RZ, 0xc0, !PT ;  /* 0x0100000008ff7812 */ /* 0x000fda000780c0ff */
[----:B--2---:R0:W-:Y:S04]  /*1b69e0*/  @P0 STG.E.U8 desc[UR4][R48.64], R10 ;  /* 0x0000000a30000986 */ /* 0x0041e8000c101104 */
[----:B0-----:R-:W2:Y:S04]  /*1b69f0*/  LDL.LU.64 R48, [R1+0x48a0] ;  /* 0x0048a00001307983 */ /* 0x001ea80000300a00 */
[----:B------:R-:W4:Y:S04]  /*1b6a00*/  LDL.LU.64 R34, [R1+0x4890] ;  /* 0x0048900001227983 */ /* 0x000f280000300a00 */
[----:B------:R-:W4:Y:S04]  /*1b6a10*/  LDL.LU.64 R36, [R1+0x4888] ;  /* 0x0048880001247983 */ /* 0x000f280000300a00 */
[----:B------:R-:W2:Y:S01]  /*1b6a20*/  LDL.LU R39, [R1+0x7e8] ;  /* 0x0007e80001277983 */ /* 0x000ea20000300800 */
[----:B------:R-:W-:-:S02]  /*1b6a30*/  LOP3.LUT R9, R9, 0xf7ffffff, RZ, 0xc0, !PT ;  /* 0xf7ffffff09097812 */ /* 0x000fc400078ec0ff */
[----:B------:R-:W-:Y:S01]  /*1b6a40*/  LOP3.LUT R11, R11, 0xfffffffe, RZ, 0xc0, !PT ;  /* 0xfffffffe0b0b7812 */ /* 0x000fe200078ec0ff */
[----:B------:R-:W4:Y:S04]  /*1b6a50*/  LDL.LU.64 R42, [R1+0x4880] ;  /* 0x00488000012a7983 */ /* 0x000f280000300a00 */
[----:B------:R-:W4:Y:S04]  /*1b6a60*/  LDL.LU.64 R44, [R1+0x4858] ;  /* 0x00485800012c7983 */ /* 0x000f280000300a00 */
[----:B------:R-:W4:Y:S04]  /*1b6a70*/  LDL.LU.64 R46, [R1+0x4848] ;  /* 0x00484800012e7983 */ /* 0x000f280000300a00 */
[----:B------:R-:W4:Y:S01]  /*1b6a80*/  LDL.LU R55, [R1+0x7fc] ;  /* 0x0007fc0001377983 */ /* 0x000f220000300800 */
[----:B------:R-:W-:-:S02]  /*1b6a90*/  LOP3.LUT P3, RZ, R8, 0x2000000, RZ, 0xc0, !PT ;  /* 0x0200000008ff7812 */ /* 0x000fc4000786c0ff */
[C---:B------:R-:W-:Y:S02]  /*1b6aa0*/  LOP3.LUT P2, RZ, R8.reuse, 0x4000000, RZ, 0xc0, !PT ;  /* 0x0400000008ff7812 */ /* 0x040fe4000784c0ff */
[C---:B------:R-:W-:Y:S02]  /*1b6ab0*/  LOP3.LUT P1, RZ, R8.reuse, 0x8000000, RZ, 0xc0, !PT ;  /* 0x0800000008ff7812 */ /* 0x040fe4000782c0ff */
[----:B------:R-:W-:Y:S02]  /*1b6ac0*/  LOP3.LUT P0, RZ, R8, 0x10000000, RZ, 0xc0, !PT ;  /* 0x1000000008ff7812 */ /* 0x000fe4000780c0ff */
[----:B---3--:R-:W-:-:S13]  /*1b6ad0*/  LOP3.LUT P5, RZ, R56, 0x20, RZ, 0xc0, !PT ;  /* 0x0000002038ff7812 */ /* 0x008fda00078ac0ff */
        /* <DEDUP_REMOVED lines=33> */
[----:B----4-:R0:W-:Y:S02]  /*1b6cf0*/  @P2 STG.E.U8 desc[UR4][R34.64], R8 ;  /* 0x0000000822002986 */ /* 0x0101e4000c101104 */
[----:B0-----:R-:W-:-:S02]  /*1b6d00*/  PRMT R8, R39, 0x7772, RZ ;  /* 0x0000777227087816 */ /* 0x001fc400000000ff */
[----:B------:R-:W4:Y:S04]  /*1b6d10*/  LDL.LU.64 R34, [R1+0x47c0] ;  /* 0x0047c00001227983 */ /* 0x000f280000300a00 */
[----:B------:R0:W-:Y:S02]  /*1b6d20*/  @P1 STG.E.U8 desc[UR4][R36.64], R8 ;  /* 0x0000000824001986 */ /* 0x0001e4000c101104 */
[----:B0-----:R-:W-:Y:S02]  /*1b6d30*/  PRMT R8, R39, 0x7773, RZ ;  /* 0x0000777327087816 */ /* 0x001fe400000000ff */
        /* <DEDUP_REMOVED lines=34> */
[----:B----4-:R0:W-:Y:S01]  /*1b6f60*/  @P5 STG.E.U8 desc[UR4][R34.64], R8 ;  /* 0x0000000822005986 */ /* 0x0101e2000c101104 */
        /* <DEDUP_REMOVED lines=25> */
[----:B------:R-:W4:Y:S04]  /*1b7100*/  LDL.LU R7, [R1+0x6938] ;  /* 0x0069380001077983 */ /* 0x000f280000300800 */
        /* <DEDUP_REMOVED lines=22> */
[----:B------:R-:W2:Y:S01]  /*1b7270*/  LDL.LU.64 R28, [R1+0x28e0] ;  /* 0x0028e000011c7983 */ /* 0x000ea20000300a00 */
[----:B------:R-:W-:-:S03]  /*1b7280*/  LOP3.LUT R9, R9, 0xfeffffff, RZ, 0xc0, !PT ;  /* 0xfeffffff09097812 */ /* 0x000fc600078ec0ff */
[----:B------:R-:W2:Y:S01]  /*1b7290*/  LDL.LU.64 R30, [R1+0x28d0] ;  /* 0x0028d000011e7983 */ /* 0x000ea20000300a00 */
[C---:B------:R-:W-:Y:S02]  /*1b72a0*/  LOP3.LUT P2, RZ, R56.reuse, 0x2000, RZ, 0xc0, !PT ;  /* 0x0000200038ff7812 */ /* 0x040fe4000784c0ff */
[C---:B------:R-:W-:Y:S02]  /*1b72b0*/  LOP3.LUT P1, RZ, R56.reuse, 0x4000, RZ, 0xc0, !PT ;  /* 0x0000400038ff7812 */ /* 0x040fe4000782c0ff */
[----:B------:R-:W-:Y:S02]  /*1b72c0*/  @P5 LOP3.LUT R9, R9, 0x1000000, RZ, 0xfc, !PT ;  /* 0x0100000009095812 */ /* 0x000fe400078efcff */
[----:B------:R-:W-:Y:S02]  /*1b72d0*/  LOP3.LUT P5, RZ, R56, 0x40000, RZ, 0xc0, !PT ;  /* 0x0004000038ff7812 */ /* 0x000fe400078ac0ff */
[----:B---3--:R-:W-:Y:S01]  /*1b72e0*/  PRMT R8, R44, 0x7770, RZ ;  /* 0x000077702c087816 */ /* 0x008fe200000000ff */
[----:B------:R-:W3:Y:S01]  /*1b72f0*/  LDL.LU.64 R32, [R1+0x28c0] ;  /* 0x0028c00001207983 */ /* 0x000ee20000300a00 */
[----:B------:R-:W-:-:S02]  /*1b7300*/  LOP3.LUT R9, R9, 0xfdffffff, RZ, 0xc0, !PT ;  /* 0xfdffffff09097812 */ /* 0x000fc400078ec0ff */
[C---:B------:R-:W-:Y:S01]  /*1b7310*/  LOP3.LUT P0, RZ, R56.reuse, 0x8000, RZ, 0xc0, !PT ;  /* 0x0000800038ff7812 */ /* 0x040fe2000780c0ff */
[----:B------:R-:W3:Y:S04]  /*1b7320*/  LDL.LU R45, [R1+0x7c8] ;  /* 0x0007c800012d7983 */ /* 0x000ee80000300800 */
[----:B------:R-:W3:Y:S02]  /*1b7330*/  LDL.LU.64 R34, [R1+0x28b0] ;  /* 0x0028b00001227983 */ /* 0x000ee40000300a00 */
[----:B------:R-:W-:Y:S02]  /*1b7340*/  @P5 LOP3.LUT R9, R9, 0x2000000, RZ, 0xfc, !PT ;  /* 0x0200000009095812 */ /* 0x000fe400078efcff */
[----:B------:R-:W-:Y:S01]  /*1b7350*/  LOP3.LUT P5, RZ, R56, 0x20000, RZ, 0xc0, !PT ;  /* 0x0002000038ff7812 */ /* 0x000fe200078ac0ff */
[----:B------:R0:W-:Y:S01]  /*1b7360*/  @P2 STG.E.U8 desc[UR4][R36.64], R8 ;  /* 0x0000000824002986 */ /* 0x0001e2000c101104 */
[----:B------:R-:W-:-:S02]  /*1b7370*/  LOP3.LUT R9, R9, 0xfbffffff, RZ, 0xc0, !PT ;  /* 0xfbffffff09097812 */ /* 0x000fc400078ec0ff */
[----:B0-----:R-:W-:-:S09]  /*1b7380*/  PRMT R8, R44, 0x7771, RZ ;  /* 0x000077712c087816 */ /* 0x001fd200000000ff */
        /* <DEDUP_REMOVED lines=60> */
[----:B------:R-:W4:Y:S04]  /*1b7750*/  LDL.LU.64 R42, [R1+0x2820] ;  /* 0x00282000012a7983 */ /* 0x000f280000300a00 */
[----:B------:R-:W4:Y:S01]  /*1b7760*/  LDL.LU R45, [R1+0x7cc] ;  /* 0x0007cc00012d7983 */ /* 0x000f220000300800 */
[----:B------:R-:W-:-:S03]  /*1b7770*/  LOP3.LUT P3, RZ, R7, 0x2, RZ, 0xc0, !PT ;  /* 0x0000000207ff7812 */ /* 0x000fc6000786c0ff */
[----:B------:R-:W4:Y:S01]  /*1b7780*/  LDL.LU.64 R46, [R1+0x2810] ;  /* 0x00281000012e7983 */ /* 0x000f220000300a00 */
[----:B------:R-:W-:-:S03]  /*1b7790*/  PRMT R8, R44, 0x7772, RZ ;  /* 0x000077722c087816 */ /* 0x000fc600000000ff */
[----:B------:R-:W4:Y:S01]  /*1b77a0*/  LDL.LU R55, [R1+0x7b0] ;  /* 0x0007b00001377983 */ /* 0x000f220000300800 */
        /* <DEDUP_REMOVED lines=20> */
[----:B------:R-:W2:Y:S01]  /*1b78f0*/  LDL.LU.64 R26, [R1+0x27e0] ;  /* 0x0027e000011a7983 */ /* 0x000ea20000300a00 */
[----:B------:R-:W-:-:S05]  /*1b7900*/  PRMT R8, R44, 0x7773, RZ ;  /* 0x000077732c087816 */ /* 0x000fca00000000ff */
[----:B---3--:R0:W-:Y:S01]  /*1b7910*/  @P2 STG.E.U8 desc[UR4][R38.64], R8 ;  /* 0x0000000826002986 */ /* 0x0081e2000c101104 */
[----:B------:R-:W-:-:S03]  /*1b7920*/  LOP3.LUT R9, R9, 0xfffeffff, RZ, 0xc0, !PT ;  /* 0xfffeffff09097812 */ /* 0x000fc600078ec0ff */
[----:B0-----:R-:W3:Y:S04]  /*1b7930*/  LDL.LU R38, [R1+0x7a0] ;  /* 0x0007a00001267983 */ /* 0x001ee80000300800 */
[----:B------:R-:W3:Y:S01]  /*1b7940*/  LDL.LU.64 R28, [R1+0x27d0] ;  /* 0x0027d000011c7983 */ /* 0x000ee20000300a00 */
[----:B------:R-:W-:Y:S02]  /*1b7950*/  @P5 LOP3.LUT R9, R9, 0x10000, RZ, 0xfc, !PT ;  /* 0x0001000009095812 */ /* 0x000fe400078efcff */
[C---:B------:R-:W-:Y:S01]  /*1b7960*/  LOP3.LUT P5, RZ, R7.reuse, 0x80, RZ, 0xc0, !PT ;  /* 0x0000008007ff7812 */ /* 0x040fe200078ac0ff */
[----:B------:R-:W3:Y:S01]  /*1b7970*/  LDL.LU.64 R30, [R1+0x23e8] ;  /* 0x0023e800011e7983 */ /* 0x000ee20000300a00 */
[----:B------:R-:W-:Y:S02]  /*1b7980*/  LOP3.LUT P1, RZ, R7, 0x8, RZ, 0xc0, !PT ;  /* 0x0000000807ff7812 */ /* 0x000fe4000782c0ff */
[----:B------:R-:W-:Y:S01]  /*1b7990*/  LOP3.LUT R9, R9, 0xfffdffff, RZ, 0xc0, !PT ;  /* 0xfffdffff09097812 */ /* 0x000fe200078ec0ff */
[----:B------:R-:W3:Y:S01]  /*1b79a0*/  LDL.LU.64 R32, [R1+0x23e0] ;  /* 0x0023e00001207983 */ /* 0x000ee20000300a00 */
[----:B------:R-:W-:-:S02]  /*1b79b0*/  LOP3.LUT P0, RZ, R7, 0x10, RZ, 0xc0, !PT ;  /* 0x0000001007ff7812 */ /* 0x000fc4000780c0ff */
[----:B----4-:R-:W-:Y:S01]  /*1b79c0*/  PRMT R8, R45, 0x7770, RZ ;  /* 0x000077702d087816 */ /* 0x010fe200000000ff */
[----:B------:R-:W4:Y:S04]  /*1b79d0*/  LDL.LU.64 R34, [R1+0x23d8] ;  /* 0x0023d80001227983 */ /* 0x000f280000300a00 */
[----:B------:R-:W-:Y:S02]  /*1b79e0*/  @P5 LOP3.LUT R9, R9, 0x20000, RZ, 0xfc, !PT ;  /* 0x0002000009095812 */ /* 0x000fe400078efcff */
[----:B------:R-:W-:Y:S02]  /*1b79f0*/  LOP3.LUT P5, RZ, R7, 0x40, RZ, 0xc0, !PT ;  /* 0x0000004007ff7812 */ /* 0x000fe400078ac0ff */
[----:B------:R-:W-:Y:S01]  /*1b7a00*/  LOP3.LUT R9, R9, 0xfffbffff, RZ, 0xc0, !PT ;  /* 0xfffbffff09097812 */ /* 0x000fe200078ec0ff */
[----:B------:R0:W-:Y:S10]  /*1b7a10*/  @P1 STG.E.U8 desc[UR4][R36.64], R8 ;  /* 0x0000000824001986 */ /* 0x0001f4000c101104 */
[----:B------:R-:W-:-:S02]  /*1b7a20*/  @P5 LOP3.LUT R9, R9, 0x40000, RZ, 0xfc, !PT ;  /* 0x0004000009095812 */ /* 0x000fc400078efcff */
[----:B------:R-:W-:Y:S02]  /*1b7a30*/  LOP3.LUT P5, RZ, R7, 0x20, RZ, 0xc0, !PT ;  /* 0x0000002007ff7812 */ /* 0x000fe400078ac0ff */
[C---:B0-----:R-:W-:Y:S01]  /*1b7a40*/  PRMT R8, R45.reuse, 0x7771, RZ ;  /* 0x000077712d087816 */ /* 0x041fe200000000ff */
[----:B------:R-:W4:Y:S04]  /*1b7a50*/  LDL.LU.64 R36, [R1+0x23d0] ;  /* 0x0023d00001247983 */ /* 0x000f280000300a00 */
[----:B------:R0:W-:Y:S02]  /*1b7a60*/  @P0 STG.E.U8 desc[UR4][R40.64], R8 ;  /* 0x0000000828000986 */ /* 0x0001e4000c101104 */
[----:B0-----:R-:W-:Y:S02]  /*1b7a70*/  PRMT R8, R45, 0x7772, RZ ;  /* 0x000077722d087816 */ /* 0x001fe400000000ff */
[----:B------:R-:W4:Y:S04]  /*1b7a80*/  LDL.LU.64 R40, [R1+0x23c8] ;  /* 0x0023c80001287983 */ /* 0x000f280000300a00 */
[----:B------:R0:W-:Y:S01]  /*1b7a90*/  @P5 STG.E.U8 desc[UR4][R42.64], R8 ;  /* 0x000000082a005986 */ /* 0x0001e2000c101104 */
[----:B------:R-:W-:-:S02]  /*1b7aa0*/  LOP3.LUT P5, RZ, R9, 0x40000, RZ, 0xc0, !PT ;  /* 0x0004000009ff7812 */ /* 0x000fc400078ac0ff */
[----:B0-----:R-:W-:Y:S01]  /*1b7ab0*/  PRMT R8, R45, 0x7773, RZ ;  /* 0x000077732d087816 */ /* 0x001fe200000000ff */
[----:B------:R-:W4:Y:S04]  /*1b7ac0*/  LDL.LU.64 R42, [R1+0x23c0] ;  /* 0x0023c000012a7983 */ /* 0x000f280000300a00 */
[----:B------:R-:W4:Y:S06]  /*1b7ad0*/  LDL.LU.64 R44, [R1+0x23b8] ;  /* 0x0023b800012c7983 */ /* 0x000f2c0000300a00 */
[----:B------:R0:W-:Y:S01]  /*1b7ae0*/  @P5 STG.E.U8 desc[UR4][R46.64], R8 ;  /* 0x000000082e005986 */ /* 0x0001e2000c101104 */
[----:B------:R-:W-:-:S03]  /*1b7af0*/  LOP3.LUT P5, RZ, R9, 0x20000, RZ, 0xc0, !PT ;  /* 0x0002000009ff7812 */ /* 0x000fc600078ac0ff */
[----:B0-----:R-:W4:Y:S01]  /*1b7b00*/  LDL.LU.64 R46, [R1+0x23b0] ;  /* 0x0023b000012e7983 */ /* 0x001f220000300a00 */
[----:B------:R-:W-:-:S03]  /*1b7b10*/  PRMT R8, R55, 0x7770, RZ ;  /* 0x0000777037087816 */ /* 0x000fc600000000ff */
[----:B------:R-:W4:Y:S06]  /*1b7b20*/  LDL.LU R39, [R1+0x7a4] ;  /* 0x0007a40001277983 */ /* 0x000f2c0000300800 */
        /* <DEDUP_REMOVED lines=34> */
[----:B0-----:R-:W-:Y:S02]  /*1b7d50*/  PRMT R8, R6, 0x7773, RZ ;  /* 0x0000777306087816 */ /* 0x001fe400000000ff */
[----:B------:R-:W3:Y:S04]  /*1b7d60*/  LDL.LU R6, [R1+0x6934] ;  /* 0x0069340001067983 */ /* 0x000ee80000300800 */
[----:B------:R0:W-:Y:S02]  /*1b7d70*/  @P1 STG.E.U8 desc[UR4][R46.64], R8 ;  /* 0x000000082e001986 */ /* 0x0001e4000c101104 */
[----:B0-----:R-:W-:-:S05]  /*1b7d80*/  PRMT R8, R39, 0x7770, RZ ;  /* 0x0000777027087816 */ /* 0x001fca00000000ff */
[----:B--2---:R0:W-:Y:S04]  /*1b7d90*/  @P0 STG.E.U8 desc[UR4][R48.64], R8 ;  /* 0x0000000830000986 */ /* 0x0041e8000c101104 */
[----:B0-----:R-:W2:Y:S04]  /*1b7da0*/  LDL.LU.64 R48, [R1+0x23a0] ;  /* 0x0023a00001307983 */ /* 0x001ea80000300a00 */
[----:B------:R-:W4:Y:S04]  /*1b7db0*/  LDL.LU.64 R36, [R1+0x2398] ;  /* 0x0023980001247983 */ /* 0x000f280000300a00 */
[----:B------:R-:W4:Y:S04]  /*1b7dc0*/  LDL.LU.64 R46, [R1+0x2390] ;  /* 0x00239000012e7983 */ /* 0x000f280000300a00 */
[----:B------:R-:W4:Y:S04]  /*1b7dd0*/  LDL.LU.64 R40, [R1+0x2388] ;  /* 0x0023880001287983 */ /* 0x000f280000300a00 */
[----:B------:R-:W4:Y:S04]  /*1b7de0*/  LDL.LU.64 R42, [R1+0x2380] ;  /* 0x00238000012a7983 */ /* 0x000f280000300a00 */
[----:B------:R-:W4:Y:S04]  /*1b7df0*/  LDL.LU.64 R44, [R1+0x2378] ;  /* 0x00237800012c7983 */ /* 0x000f280000300a00 */
[----:B------:R-:W4:Y:S01]  /*1b7e00*/  LDL.LU R22, [R1+0x7b8] ;  /* 0x0007b80001167983 */ /* 0x000f220000300800 */
[----:B------:R-:W-:-:S02]  /*1b7e10*/  LOP3.LUT P3, RZ, R7, 0x100000, RZ, 0xc0, !PT ;  /* 0x0010000007ff7812 */ /* 0x000fc4000786c0ff */
[----:B------:R-:W-:Y:S02]  /*1b7e20*/  PRMT R8, R39, 0x7771, RZ ;  /* 0x0000777127087816 */ /* 0x000fe400000000ff */
[----:B------:R-:W-:Y:S02]  /*1b7e30*/  LOP3.LUT R9, R9, 0xfffffff7, RZ, 0xc0, !PT ;  /* 0xfffffff709097812 */ /* 0x000fe400078ec0ff */
[C---:B------:R-:W-:Y:S02]  /*1b7e40*/  LOP3.LUT P2, RZ, R7.reuse, 0x200000, RZ, 0xc0, !PT ;  /* 0x0020000007ff7812 */ /* 0x040fe4000784c0ff */
[C---:B------:R-:W-:Y:S02]  /*1b7e50*/  LOP3.LUT P1, RZ, R7.reuse, 0x400000, RZ, 0xc0, !PT ;  /* 0x0040000007ff7812 */ /* 0x040fe4000782c0ff */
[----:B------:R-:W-:-:S03]  /*1b7e60*/  LOP3.LUT P0, RZ, R7, 0x800000, RZ, 0xc0, !PT ;  /* 0x0080000007ff7812 */ /* 0x000fc6000780c0ff */
[----:B--2---:R0:W-:Y:S04]  /*1b7e70*/  @P3 STG.E.U8 desc[UR4][R48.64], R8 ;  /* 0x0000000830003986 */ /* 0x0041e8000c101104 */
[----:B0-----:R-:W2:Y:S01]  /*1b7e80*/  LDL.LU.64 R48, [R1+0x2370] ;  /* 0x0023700001307983 */ /* 0x001ea20000300a00 */
[----:B---3--:R-:W-:-:S03]  /*1b7e90*/  LOP3.LUT P5, RZ, R6, 0x1, RZ, 0xc0, !PT ;  /* 0x0000000106ff7812 */ /* 0x008fc600078ac0ff */
[----:B------:R-:W3:Y:S04]  /*1b7ea0*/  LDL.LU R55, [R1+0x7a8] ;  /* 0x0007a80001377983 */ /* 0x000ee80000300800 */
[----:B------:R-:W3:Y:S04]  /*1b7eb0*/  LDL.LU.64 R24, [R1+0x2368] ;  /* 0x0023680001187983 */ /* 0x000ee80000300a00 */
[----:B------:R-:W3:Y:S04]  /*1b7ec0*/  LDL.LU.64 R26, [R1+0x2360] ;  /* 0x00236000011a7983 */ /* 0x000ee80000300a00 */
[----:B------:R-:W3:Y:S01]  /*1b7ed0*/  LDL.LU.64 R28, [R1+0x2358] ;  /* 0x00235800011c7983 */ /* 0x000ee20000300a00 */
[----:B------:R-:W-:-:S03]  /*1b7ee0*/  PRMT R8, R39, 0x7772, RZ ;  /* 0x0000777227087816 */ /* 0x000fc600000000ff */
        /* <DEDUP_REMOVED lines=26> */
[----:B------:R-:W-:-:S02]  /*1b8090*/  LOP3.LUT R9, R9, 0xfffffbff, RZ, 0xc0, !PT ;  /* 0xfffffbff09097812 */ /* 0x000fc400078ec0ff */
[----:B------:R-:W-:Y:S01]  /*1b80a0*/  PRMT R8, R22, 0x7770, RZ ;  /* 0x0000777016087816 */ /* 0x000fe200000000ff */
[----:B------:R-:W4:Y:S04]  /*1b80b0*/  LDL.LU.64 R34, [R1+0x2340] ;  /* 0x0023400001227983 */ /* 0x000f280000300a00 */
[----:B------:R-:W4:Y:S04]  /*1b80c0*/  LDL.LU R47, [R1+0x7ac] ;  /* 0x0007ac00012f7983 */ /* 0x000f280000300800 */
[----:B------:R-:W4:Y:S04]  /*1b80d0*/  LDL.LU.64 R36, [R1+0x2338] ;  /* 0x0023380001247983 */ /* 0x000f280000300a00 */
[----:B------:R-:W4:Y:S01]  /*1b80e0*/  LDL.LU.64 R38, [R1+0x2330] ;  /* 0x0023300001267983 */ /* 0x000f220000300a00 */
[----:B------:R-:W-:-:S02]  /*1b80f0*/  @P5 LOP3.LUT R9, R9, 0x400, RZ, 0xfc, !PT ;  /* 0x0000040009095812 */ /* 0x000fc400078efcff */
[----:B------:R-:W-:Y:S01]  /*1b8100*/  LOP3.LUT P5, RZ, R7, 0x1000000, RZ, 0xc0, !PT ;  /* 0x0100000007ff7812 */ /* 0x000fe200078ac0ff */
[----:B------:R0:W-:Y:S02]  /*1b8110*/  @P0 STG.E.U8 desc[UR4][R40.64], R8 ;  /* 0x0000000828000986 */ /* 0x0001e4000c101104 */
[----:B0-----:R-:W-:Y:S02]  /*1b8120*/  PRMT R8, R22, 0x7771, RZ ;  /* 0x0000777116087816 */ /* 0x001fe400000000ff */
[----:B------:R-:W4:Y:S08]  /*1b8130*/  LDL.LU.64 R40, [R1+0x2328] ;  /* 0x0023280001287983 */ /* 0x000f300000300a00 */
[----:B------:R0:W-:Y:S01]  /*1b8140*/  @P5 STG.E.U8 desc[UR4][R42.64], R8 ;  /* 0x000000082a005986 */ /* 0x0001e2000c101104 */
[----:B------:R-:W-:-:S02]  /*1b8150*/  LOP3.LUT P5, RZ, R9, 0x400, RZ, 0xc0, !PT ;  /* 0x0000040009ff7812 */ /* 0x000fc400078ac0ff */
        /* <DEDUP_REMOVED lines=9> */
[----:B---3--:R-:W-:-:S11]  /*1b81f0*/  PRMT R8, R55, 0x7770, RZ ;  /* 0x0000777037087816 */ /* 0x008fd600000000ff */
        /* <DEDUP_REMOVED lines=15> */
[----:B------:R-:W-:Y:S02]  /*1b82f0*/  LOP3.LUT P5, RZ, R9, 0x8, RZ, 0xc0, !PT ;  /* 0x0000000809ff7812 */ /* 0x000fe400078ac0ff */
[----:B------:R-:W-:Y:S02]  /*1b8300*/  LOP3.LUT P3, RZ, R6, 0x8, RZ, 0xc0, !PT ;  /* 0x0000000806ff7812 */ /* 0x000fe4000786c0ff */
[----:B0-----:R-:W-:-:S09]  /*1b8310*/  PRMT R8, R46, 0x7771, RZ ;  /* 0x000077712e087816 */ /* 0x001fd200000000ff */
        /* <DEDUP_REMOVED lines=18> */
[----:B--2---:R0:W-:Y:S04]  /*1b8440*/  @P0 STG.E.U8 desc[UR4][R48.64], R8 ;  /* 0x0000000830000986 */ /* 0x0041e8000c101104 */
[----:B0-----:R-:W2:Y:S04]  /*1b8450*/  LDL.LU R48, [R1+0x790] ;  /* 0x0007900001307983 */ /* 0x001ea80000300800 */
[----:B------:R-:W4:Y:S04]  /*1b8460*/  LDL.LU.64 R40, [R1+0x22c0] ;  /* 0x0022c00001287983 */ /* 0x000f280000300a00 */
[----:B------:R-:W4:Y:S04]  /*1b8470*/  LDL.LU.64 R42, [R1+0x22b8] ;  /* 0x0022b800012a7983 */ /* 0x000f280000300a00 */
[----:B------:R-:W4:Y:S04]  /*1b8480*/  LDL.LU.64 R44, [R1+0x22b0] ;  /* 0x0022b000012c7983 */ /* 0x000f280000300a00 */
[----:B------:R-:W4:Y:S01]  /*1b8490*/  LDL.LU R55, [R1+0x780] ;  /* 0x0007800001377983 */ /* 0x000f220000300800 */
[----:B------:R-:W-:-:S02]  /*1b84a0*/  LOP3.LUT P3, RZ, R6, 0x80, RZ, 0xc0, !PT ;  /* 0x0000008006ff7812 */ /* 0x000fc4000786c0ff */
        /* <DEDUP_REMOVED lines=19> */
[----:B---3--:R0:W-:Y:S04]  /*1b85e0*/  @P3 STG.E.U8 desc[UR4][R46.64], R8 ;  /* 0x000000082e003986 */ /* 0x0081e8000c101104 */
[----:B0-----:R-:W2:Y:S04]  /*1b85f0*/  LDL.LU.64 R46, [R1+0x22a8] ;  /* 0x0022a800012e7983 */ /* 0x001ea80000300a00 */
[----:B------:R-:W3:Y:S04]  /*1b8600*/  LDL.LU R49, [R1+0x794] ;  /* 0x0007940001317983 */ /* 0x000ee80000300800 */
[----:B------:R-:W3:Y:S04]  /*1b8610*/  LDL.LU.64 R24, [R1+0x22a0] ;  /* 0x0022a00001187983 */ /* 0x000ee80000300a00 */
[----:B------:R-:W3:Y:S04]  /*1b8620*/  LDL.LU.64 R26, [R1+0x2298] ;  /* 0x00229800011a7983 */ /* 0x000ee80000300a00 */
[----:B------:R-:W3:Y:S04]  /*1b8630*/  LDL.LU.64 R28, [R1+0x2290] ;  /* 0x00229000011c7983 */ /* 0x000ee80000300a00 */
[----:B------:R-:W3:Y:S04]  /*1b8640*/  LDL.LU.64 R30, [R1+0x2288] ;  /* 0x00228800011e7983 */ /* 0x000ee80000300a00 */
[----:B------:R-:W3:Y:S01]  /*1b8650*/  LDL.LU.64 R32, [R1+0x2280] ;  /* 0x0022800001207983 */ /* 0x000ee20000300a00 */
[----:B------:R-:W-:-:S03]  /*1b8660*/  PRMT R8, R48, 0x7771, RZ ;  /* 0x0000777130087816 */ /* 0x000fc600000000ff */
[----:B------:R-:W3:Y:S04]  /*1b8670*/  LDL.LU.64 R34, [R1+0x2278] ;  /* 0x0022780001227983 */ /* 0x000ee80000300a00 */
[----:B----4-:R0:W-:Y:S02]  /*1b8680*/  @P2 STG.E.U8 desc[UR4][R36.64], R8 ;  /* 0x0000000824002986 */ /* 0x0101e4000c101104 */
[----:B0-----:R-:W-:Y:S02]  /*1b8690*/  PRMT R8, R48, 0x7772, RZ ;  /* 0x0000777230087816 */ /* 0x001fe400000000ff */
[----:B------:R-:W4:Y:S04]  /*1b86a0*/  LDL.LU.64 R36, [R1+0x2270] ;  /* 0x0022700001247983 */ /* 0x000f280000300a00 */
[----:B------:R0:W-:Y:S04]  /*1b86b0*/  @P1 STG.E.U8 desc[UR4][R38.64], R8 ;  /* 0x0000000826001986 */ /* 0x0001e8000c101104 */
[----:B0-----:R-:W4:Y:S01]  /*1b86c0*/  LDL.LU.64 R38, [R1+0x2268] ;  /* 0x0022680001267983 */ /* 0x001f220000300a00 */
[----:B------:R-:W-:-:S04]  /*1b86d0*/  LOP3.LUT R9, R9, 0xfffffffe, RZ, 0xc0, !PT ;  /* 0xfffffffe09097812 */ /* 0x000fc800078ec0ff */
        /* <DEDUP_REMOVED lines=19> */
[----:B------:R-:W-:-:S03]  /*1b8810*/  LOP3.LUT P5, RZ, R9, 0x2, RZ, 0xc0, !PT ;  /* 0x0000000209ff7812 */ /* 0x000fc600078ac0ff */
[----:B0-----:R-:W4:Y:S01]  /*1b8820*/  LDL.LU.64 R44, [R1+0x2250] ;  /* 0x00225000012c7983 */ /* 0x001f220000300a00 */
[----:B------:R-:W-:Y:S02]  /*1b8830*/  PRMT R8, R55, 0x7772, RZ ;  /* 0x0000777237087816 */ /* 0x000fe400000000ff */
[C---:B------:R-:W-:Y:S02]  /*1b8840*/  LOP3.LUT P6, RZ, R6.reuse, 0x100000, RZ, 0xc0, !PT ;  /* 0x0010000006ff7812 */ /* 0x040fe400078cc0ff */
[----:B------:R-:W-:-:S05]  /*1b8850*/  LOP3.LUT P4, RZ, R6, 0x200000, RZ, 0xc0, !PT ;  /* 0x0020000006ff7812 */ /* 0x000fca000788c0ff */
        /* <DEDUP_REMOVED lines=24> */
[----:B0-----:R-:W-:Y:S02]  /*1b89e0*/  PRMT R8, R5, 0x7773, RZ ;  /* 0x0000777305087816 */ /* 0x001fe400000000ff */
[----:B------:R-:W3:Y:S01]  /*1b89f0*/  LDL.LU R5, [R1+0x6930] ;  /* 0x0069300001057983 */ /* 0x000ee20000300800 */
[C---:B------:R-:W-:Y:S02]  /*1b8a00*/  LOP3.LUT P3, RZ, R6.reuse, 0x400000, RZ, 0xc0, !PT ;  /* 0x0040000006ff7812 */ /* 0x040fe4000786c0ff */
[C---:B------:R-:W-:Y:S02]  /*1b8a10*/  LOP3.LUT P2, RZ, R6.reuse, 0x800000, RZ, 0xc0, !PT ;  /* 0x0080000006ff7812 */ /* 0x040fe4000784c0ff */
[C---:B------:R-:W-:Y:S02]  /*1b8a20*/  LOP3.LUT P1, RZ, R6.reuse, 0x1000000, RZ, 0xc0, !PT ;  /* 0x0100000006ff7812 */ /* 0x040fe4000782c0ff */
[----:B------:R-:W-:-:S07]  /*1b8a30*/  LOP3.LUT P0, RZ, R6, 0x2000000, RZ, 0xc0, !PT ;  /* 0x0200000006ff7812 */ /* 0x000fce000780c0ff */
[----:B------:R0:W-:Y:S02]  /*1b8a40*/  @P3 STG.E.U8 desc[UR4][R40.64], R8 ;  /* 0x0000000828003986 */ /* 0x0001e4000c101104 */
[----:B0-----:R-:W-:-:S05]  /*1b8a50*/  PRMT R8, R48, 0x7770, RZ ;  /* 0x0000777030087816 */ /* 0x001fca00000000ff */
[----:B------:R0:W-:Y:S02]  /*1b8a60*/  @P2 STG.E.U8 desc[UR4][R42.64], R8 ;  /* 0x000000082a002986 */ /* 0x0001e4000c101104 */
[----:B0-----:R-:W-:-:S05]  /*1b8a70*/  PRMT R8, R48, 0x7771, RZ ;  /* 0x0000777130087816 */ /* 0x001fca00000000ff */
[----:B------:R0:W-:Y:S02]  /*1b8a80*/  @P1 STG.E.U8 desc[UR4][R44.64], R8 ;  /* 0x000000082c001986 */ /* 0x0001e4000c101104 */
[----:B0-----:R-:W-:-:S05]  /*1b8a90*/  PRMT R8, R48, 0x7772, RZ ;  /* 0x0000777230087816 */ /* 0x001fca00000000ff */
[----:B--2---:R0:W-:Y:S04]  /*1b8aa0*/  @P0 STG.E.U8 desc[UR4][R46.64], R8 ;  /* 0x000000082e000986 */ /* 0x0041e8000c101104 */
[----:B0-----:R-:W2:Y:S01]  /*1b8ab0*/  LDL.LU.64 R46, [R1+0x2240] ;  /* 0x00224000012e7983 */ /* 0x001ea20000300a00 */
[----:B------:R-:W-:-:S03]  /*1b8ac0*/  LOP3.LUT R7, R7, 0xfff7ffff, RZ, 0xc0, !PT ;  /* 0xfff7ffff07077812 */ /* 0x000fc600078ec0ff */
[----:B------:R-:W4:Y:S04]  /*1b8ad0*/  LDL.LU.64 R36, [R1+0x2238] ;  /* 0x0022380001247983 */ /* 0x000f280000300a00 */
[----:B------:R-:W4:Y:S04]  /*1b8ae0*/  LDL.LU.64 R38, [R1+0x2230] ;  /* 0x0022300001267983 */ /* 0x000f280000300a00 */
[----:B------:R-:W4:Y:S04]  /*1b8af0*/  LDL.LU.64 R40, [R1+0x2228] ;  /* 0x0022280001287983 */ /* 0x000f280000300a00 */
[----:B------:R-:W4:Y:S04]  /*1b8b00*/  LDL.LU R49, [R1+0x788] ;  /* 0x0007880001317983 */ /* 0x000f280000300800 */
[----:B------:R-:W4:Y:S04]  /*1b8b10*/  LDL.LU.64 R42, [R1+0x2220] ;  /* 0x00222000012a7983 */ /* 0x000f280000300a00 */
[----:B------:R-:W4:Y:S01]  /*1b8b20*/  LDL.LU R24, [R1+0x79c] ;  /* 0x00079c0001187983 */ /* 0x000f220000300800 */
[----:B------:R-:W-:-:S03]  /*1b8b30*/  LOP3.LUT P3, RZ, R6, 0x4000000, RZ, 0xc0, !PT ;  /* 0x0400000006ff7812 */ /* 0x000fc6000786c0ff */
[----:B------:R-:W4:Y:S01]  /*1b8b40*/  LDL.LU.64 R44, [R1+0x2218] ;  /* 0x00221800012c7983 */ /* 0x000f220000300a00 */
        /* <DEDUP_REMOVED lines=27> */
[----:B------:R-:W-:-:S05]  /*1b8d00*/  PRMT R6, R48, 0x7773, RZ ;  /* 0x0000777330067816 */ /* 0x000fca00000000ff */
[----:B--2---:R0:W-:Y:S04]  /*1b8d10*/  @P3 STG.E.U8 desc[UR4][R46.64], R6 ;  /* 0x000000062e003986 */ /* 0x0041e8000c101104 */
[----:B0-----:R-:W2:Y:S04]  /*1b8d20*/  LDL.LU.64 R46, [R1+0x2210] ;  /* 0x00221000012e7983 */ /* 0x001ea80000300a00 */
[----:B------:R-:W3:Y:S04]  /*1b8d30*/  LDL.LU.64 R22, [R1+0x2208] ;  /* 0x0022080001167983 */ /* 0x000ee80000300a00 */
[----:B------:R-:W3:Y:S04]  /*1b8d40*/  LDL.LU.64 R26, [R1+0x2200] ;  /* 0x00220000011a7983 */ /* 0x000ee80000300a00 */
[----:B------:R-:W3:Y:S04]  /*1b8d50*/  LDL.LU R55, [R1+0x78c] ;  /* 0x00078c0001377983 */ /* 0x000ee80000300800 */
[----:B------:R-:W3:Y:S04]  /*1b8d60*/  LDL.LU.64 R28, [R1+0x21f8] ;  /* 0x0021f800011c7983 */ /* 0x000ee80000300a00 */
[----:B------:R-:W3:Y:S04]  /*1b8d70*/  LDL.LU.64 R30, [R1+0x21f0] ;  /* 0x0021f000011e7983 */ /* 0x000ee80000300a00 */
[----:B------:R-:W3:Y:S04]  /*1b8d80*/  LDL.LU.64 R32, [R1+0x21e8] ;  /* 0x0021e80001207983 */ /* 0x000ee80000300a00 */
[----:B------:R-:W3:Y:S04]  /*1b8d90*/  LDL.LU R48, [R1+0x770] ;  /* 0x0007700001307983 */ /* 0x000ee80000300800 */
[----:B------:R-:W3:Y:S01]  /*1b8da0*/  LDL.LU.64 R34, [R1+0x21e0] ;  /* 0x0021e00001227983 */ /* 0x000ee20000300a00 */
[----:B----4-:R-:W-:-:S05]  /*1b8db0*/  PRMT R6, R49, 0x7770, RZ ;  /* 0x0000777031067816 */ /* 0x010fca00000000ff */
[----:B------:R0:W-:Y:S02]  /*1b8dc0*/  @P2 STG.E.U8 desc[UR4][R36.64], R6 ;  /* 0x0000000624002986 */ /* 0x0001e4000c101104 */
[C---:B0-----:R-:W-:Y:S02]  /*1b8dd0*/  PRMT R6, R49.reuse, 0x7771, RZ ;  /* 0x0000777131067816 */ /* 0x041fe400000000ff */
[----:B------:R-:W4:Y:S04]  /*1b8de0*/  LDL.LU.64 R36, [R1+0x2148] ;  /* 0x0021480001247983 */ /* 0x000f280000300a00 */
[----:B------:R0:W-:Y:S02]  /*1b8df0*/  @P1 STG.E.U8 desc[UR4][R38.64], R6 ;  /* 0x0000000626001986 */ /* 0x0001e4000c101104 */
[----:B0-----:R-:W-:-:S02]  /*1b8e00*/  PRMT R6, R49, 0x7772, RZ ;  /* 0x0000777231067816 */ /* 0x001fc400000000ff */
[----:B------:R-:W4:Y:S04]  /*1b8e10*/  LDL.LU.64 R38, [R1+0x2140] ;  /* 0x0021400001267983 */ /* 0x000f280000300a00 */
        /* <DEDUP_REMOVED lines=31> */
[----:B------:R0:W-:Y:S04]  /*1b9010*/  @P5 STG.E.U8 desc[UR4][R34.64], R6 ;  /* 0x0000000622005986 */ /* 0x0001e8000c101104 */
[----:B0-----:R-:W3:Y:S01]  /*1b9020*/  LDL.LU.64 R34, [R1+0x1c80] ;  /* 0x001c800001227983 */ /* 0x001ee20000300a00 */
[C---:B------:R-:W-:Y:S02]  /*1b9030*/  LOP3.LUT P6, RZ, R5.reuse, 0x80, RZ, 0xc0, !PT ;  /* 0x0000008005ff7812 */ /* 0x040fe400078cc0ff */
[C---:B------:R-:W-:Y:S02]  /*1b9040*/  LOP3.LUT P4, RZ, R5.reuse, 0x100, RZ, 0xc0, !PT ;  /* 0x0000010005ff7812 */ /* 0x040fe4000788c0ff */
[----:B------:R-:W-:Y:S02]  /*1b9050*/  PRMT R6, R48, 0x7770, RZ ;  /* 0x0000777030067816 */ /* 0x000fe400000000ff */
[----:B------:R-:W-:-:S02]  /*1b9060*/  LOP3.LUT P3, RZ, R5, 0x200, RZ, 0xc0, !PT ;  /* 0x0000020005ff7812 */ /* 0x000fc4000786c0ff */
[----:B------:R-:W-:-:S05]  /*1b9070*/  LOP3.LUT P2, RZ, R5, 0x400, RZ, 0xc0, !PT ;  /* 0x0000040005ff7812 */ /* 0x000fca000784c0ff */
[----:B----4-:R0:W-:Y:S01]  /*1b9080*/  @P6 STG.E.U8 desc[UR4][R36.64], R6 ;  /* 0x0000000624006986 */ /* 0x0101e2000c101104 */
[----:B------:R-:W-:Y:S02]  /*1b9090*/  LOP3.LUT P1, RZ, R5, 0x800, RZ, 0xc0, !PT ;  /* 0x0000080005ff7812 */ /* 0x000fe4000782c0ff */
[C---:B0-----:R-:W-:Y:S01]  /*1b90a0*/  PRMT R6, R48.reuse, 0x7771, RZ ;  /* 0x0000777130067816 */ /* 0x041fe200000000ff */
[----:B------:R-:W4:Y:S04]  /*1b90b0*/  LDL.LU.64 R36, [R1+0x1c70] ;  /* 0x001c700001247983 */ /* 0x000f280000300a00 */
[----:B------:R0:W-:Y:S02]  /*1b90c0*/  @P4 STG.E.U8 desc[UR4][R38.64], R6 ;  /* 0x0000000626004986 */ /* 0x0001e4000c101104 */
[----:B0-----:R-:W-:-:S05]  /*1b90d0*/  PRMT R6, R48, 0x7772, RZ ;  /* 0x0000777230067816 */ /* 0x001fca00000000ff */
        /* <DEDUP_REMOVED lines=15> */
[----:B---3--:R0:W-:Y:S02]  /*1b91d0*/  @P3 STG.E.U8 desc[UR4][R34.64], R6 ;  /* 0x0000000622003986 */ /* 0x0081e4000c101104 */
[----:B0-----:R-:W-:Y:S02]  /*1b91e0*/  PRMT R6, R49, 0x7773, RZ ;  /* 0x0000777331067816 */ /* 0x001fe400000000ff */
[----:B------:R-:W3:Y:S01]  /*1b91f0*/  LDL.LU.64 R48, [R1+0x1c20] ;  /* 0x001c200001307983 */ /* 0x000ee20000300a00 */
[----:B------:R-:W-:Y:S02]  /*1b9200*/  LOP3.LUT P5, RZ, R5, 0x2000000, RZ, 0xc0, !PT ;  /* 0x0200000005ff7812 */ /* 0x000fe400078ac0ff */
[----:B------:R-:W-:Y:S01]  /*1b9210*/  LOP3.LUT R7, R7, 0xfffff7ff, RZ, 0xc0, !PT ;  /* 0xfffff7ff07077812 */ /* 0x000fe200078ec0ff */
[----:B------:R-:W3:Y:S04]  /*1b9220*/  LDL.LU.64 R22, [R1+0x1c10] ;  /* 0x001c100001167983 */ /* 0x000ee80000300a00 */
[----:B------:R-:W3:Y:S01]  /*1b9230*/  LDL.LU.64 R24, [R1+0x1c00] ;  /* 0x001c000001187983 */ /* 0x000ee20000300a00 */
[----:B------:R-:W-:-:S02]  /*1b9240*/  LOP3.LUT P2, RZ, R5, 0x4000, RZ, 0xc0, !PT ;  /* 0x0000400005ff7812 */ /* 0x000fc4000784c0ff */
[----:B------:R-:W-:Y:S01]  /*1b9250*/  LOP3.LUT P1, RZ, R5, 0x8000, RZ, 0xc0, !PT ;  /* 0x0000800005ff7812 */ /* 0x000fe2000782c0ff */
[----:B------:R-:W3:Y:S02]  /*1b9260*/  LDL.LU.64 R26, [R1+0x1bf0] ;  /* 0x001bf000011a7983 */ /* 0x000ee40000300a00 */
        /* <DEDUP_REMOVED lines=15> */
[----:B------:R-:W-:Y:S02]  /*1b9360*/  LOP3.LUT R7, R7, 0xfffeffff, RZ, 0xc0, !PT ;  /* 0xfffeffff07077812 */ /* 0x000fe400078ec0ff */
[----:B0-----:R-:W-:-:S09]  /*1b9370*/  PRMT R6, R42, 0x7770, RZ ;  /* 0x000077702a067816 */ /* 0x001fd200000000ff */
[----:B------:R-:W-:Y:S02]  /*1b9380*/  @P5 LOP3.LUT R7, R7, 0x10000, RZ, 0xfc, !PT ;  /* 0x0001000007075812 */ /* 0x000fe400078efcff */
[----:B------:R-:W-:Y:S01]  /*1b9390*/  LOP3.LUT P5, RZ, R5, 0x80000, RZ, 0xc0, !PT ;  /* 0x0008000005ff7812 */ /* 0x000fe200078ac0ff */
[----:B------:R0:W-:Y:S01]  /*1b93a0*/  @P1 STG.E.U8 desc[UR4][R44.64], R6 ;  /* 0x000000062c001986 */ /* 0x0001e2000c101104 */
[----:B------:R-:W-:-:S03]  /*1b93b0*/  LOP3.LUT R7, R7, 0xfffdffff, RZ, 0xc0, !PT ;  /* 0xfffdffff07077812 */ /* 0x000fc600078ec0ff */
[----:B0-----:R-:W4:Y:S04]  /*1b93c0*/  LDL.LU R44, [R1+0x778] ;  /* 0x00077800012c7983 */ /* 0x001f280000300800 */
[----:B------:R-:W4:Y:S04]  /*1b93d0*/  LDL.LU.64 R28, [R1+0x1be0] ;  /* 0x001be000011c7983 */ /* 0x000f280000300a00 */
[----:B------:R-:W-:Y:S02]  /*1b93e0*/  @P5 LOP3.LUT R7, R7, 0x20000, RZ, 0xfc, !PT ;  /* 0x0002000007075812 */ /* 0x000fe400078efcff */
[C---:B------:R-:W-:Y:S01]  /*1b93f0*/  LOP3.LUT P5, RZ, R5.reuse, 0x40000, RZ, 0xc0, !PT ;  /* 0x0004000005ff7812 */ /* 0x040fe200078ac0ff */
[----:B------:R-:W4:Y:S01]  /*1b9400*/  LDL.LU.64 R30, [R1+0x1bd0] ;  /* 0x001bd000011e7983 */ /* 0x000f220000300a00 */
[----:B------:R-:W-:-:S02]  /*1b9410*/  LOP3.LUT P0, RZ, R5, 0x10000, RZ, 0xc0, !PT ;  /* 0x0001000005ff7812 */ /* 0x000fc4000780c0ff */
[----:B------:R-:W-:Y:S02]  /*1b9420*/  LOP3.LUT R7, R7, 0xfffbffff, RZ, 0xc0, !PT ;  /* 0xfffbffff07077812 */ /* 0x000fe400078ec0ff */
[----:B------:R-:W-:Y:S01]  /*1b9430*/  PRMT R6, R42, 0x7771, RZ ;  /* 0x000077712a067816 */ /* 0x000fe200000000ff */
[----:B------:R-:W4:Y:S04]  /*1b9440*/  LDL.LU R45, [R1+0x768] ;  /* 0x00076800012d7983 */ /* 0x000f280000300800 */
[----:B------:R-:W4:Y:S04]  /*1b9450*/  LDL.LU.64 R32, [R1+0x1bc0] ;  /* 0x001bc00001207983 */ /* 0x000f280000300a00 */
[----:B------:R-:W4:Y:S04]  /*1b9460*/  LDL.LU.64 R34, [R1+0x1bb0] ;  /* 0x001bb00001227983 */ /* 0x000f280000300a00 */
[----:B------:R-:W4:Y:S01]  /*1b9470*/  LDL.LU.64 R36, [R1+0x1ba0] ;  /* 0x001ba00001247983 */ /* 0x000f220000300a00 */
[----:B------:R-:W-:-:S02]  /*1b9480*/  @P5 LOP3.LUT R7, R7, 0x40000, RZ, 0xfc, !PT ;  /* 0x0004000007075812 */ /* 0x000fc400078efcff */
[----:B------:R-:W-:Y:S01]  /*1b9490*/  LOP3.LUT P5, RZ, R5, 0x20000, RZ, 0xc0, !PT ;  /* 0x0002000005ff7812 */ /* 0x000fe200078ac0ff */
[----:B------:R0:W-:Y:S02]  /*1b94a0*/  @P0 STG.E.U8 desc[UR4][R38.64], R6 ;  /* 0x0000000626000986 */ /* 0x0001e4000c101104 */
[----:B0-----:R-:W-:-:S10]  /*1b94b0*/  PRMT R6, R42, 0x7772, RZ ;  /* 0x000077722a067816 */ /* 0x001fd400000000ff */
[----:B------:R0:W-:Y:S01]  /*1b94c0*/  @P5 STG.E.U8 desc[UR4][R40.64], R6 ;  /* 0x0000000628005986 */ /* 0x0001e2000c101104 */
[C---:B------:R-:W-:Y:S02]  /*1b94d0*/  LOP3.LUT P5, RZ, R7.reuse, 0x40000, RZ, 0xc0, !PT ;  /* 0x0004000007ff7812 */ /* 0x040fe400078ac0ff */
[----:B0-----:R-:W-:Y:S01]  /*1b94e0*/  PRMT R6, R42, 0x7773, RZ ;  /* 0x000077732a067816 */ /* 0x001fe200000000ff */
[----:B------:R-:W4:Y:S04]  /*1b94f0*/  LDL.LU.64 R40, [R1+0x1b90] ;  /* 0x001b900001287983 */ /* 0x000f280000300a00 */
[----:B------:R-:W4:Y:S06]  /*1b9500*/  LDL.LU.64 R42, [R1+0x1b80] ;  /* 0x001b8000012a7983 */ /* 0x000f2c0000300a00 */
[----:B--2---:R0:W-:Y:S01]  /*1b9510*/  @P5 STG.E.U8 desc[UR4][R46.64], R6 ;  /* 0x000000062e005986 */ /* 0x0041e2000c101104 */
        /* <DEDUP_REMOVED lines=8> */
[----:B------:R0:W-:Y:S01]  /*1b95a0*/  @P5 STG.E.U8 desc[UR4][R22.64], R6 ;  /* 0x0000000616005986 */ /* 0x0001e2000c101104 */
[----:B------:R-:W-:Y:S02]  /*1b95b0*/  LOP3.LUT P5, RZ, R7, 0x8000, RZ, 0xc0, !PT ;  /* 0x0000800007ff7812 */ /* 0x000fe400078ac0ff */
[----:B0-----:R-:W-:-:S11]  /*1b95c0*/  PRMT R6, R4, 0x7772, RZ ;  /* 0x0000777204067816 */ /* 0x001fd600000000ff */
[----:B------:R0:W-:Y:S01]  /*1b95d0*/  @P5 STG.E.U8 desc[UR4][R24.64], R6 ;  /* 0x0000000618005986 */ /* 0x0001e2000c101104 */
        /* <DEDUP_REMOVED lines=10> */
[----:B------:R-:W3:Y:S01]  /*1b9680*/  LDL.LU R4, [R1+0x692c] ;  /* 0x00692c0001047983 */ /* 0x000ee20000300800 */
[----:B----4-:R-:W-:-:S07]  /*1b9690*/  PRMT R6, R44, 0x7770, RZ ;  /* 0x000077702c067816 */ /* 0x010fce00000000ff */
        /* <DEDUP_REMOVED lines=26> */
[----:B------:R-:W-:-:S02]  /*1b9840*/  PRMT R6, R39, 0x7771, RZ ;  /* 0x0000777127067816 */ /* 0x000fc400000000ff */
        /* <DEDUP_REMOVED lines=15> */
[----:B------:R-:W2:Y:S04]  /*1b9940*/  LDL.LU R38, [R1+0x750] ;  /* 0x0007500001267983 */ /* 0x000ea80000300800 */
[----:B------:R-:W2:Y:S01]  /*1b9950*/  LDL.LU.64 R24, [R1+0x1ae0] ;  /* 0x001ae00001187983 */ /* 0x000ea20000300a00 */
[----:B------:R-:W-:-:S03]  /*1b9960*/  LOP3.LUT P5, RZ, R4, 0x100, RZ, 0xc0, !PT ;  /* 0x0000010004ff7812 */ /* 0x000fc600078ac0ff */
[----:B------:R-:W2:Y:S01]  /*1b9970*/  LDL.LU.64 R26, [R1+0x1ad0] ;  /* 0x001ad000011a7983 */ /* 0x000ea20000300a00 */
[----:B------:R-:W-:-:S03]  /*1b9980*/  LOP3.LUT R7, R7, 0xffffff7f, RZ, 0xc0, !PT ;  /* 0xffffff7f07077812 */ /* 0x000fc600078ec0ff */
[----:B------:R-:W2:Y:S01]  /*1b9990*/  LDL.LU.64 R28, [R1+0x1ac0] ;  /* 0x001ac000011c7983 */ /* 0x000ea20000300a00 */
[----:B------:R-:W-:-:S03]  /*1b99a0*/  LOP3.LUT P2, RZ, R4, 0x2, RZ, 0xc0, !PT ;  /* 0x0000000204ff7812 */ /* 0x000fc6000784c0ff */
[----:B------:R-:W2:Y:S02]  /*1b99b0*/  LDL.LU.64 R30, [R1+0x1ab0] ;  /* 0x001ab000011e7983 */ /* 0x000ea40000300a00 */
[----:B------:R-:W-:Y:S02]  /*1b99c0*/  @P5 LOP3.LUT R7, R7, 0x80, RZ, 0xfc, !PT ;  /* 0x0000008007075812 */ /* 0x000fe400078efcff */
[----:B------:R-:W-:Y:S02]  /*1b99d0*/  LOP3.LUT P5, RZ, R4, 0x80, RZ, 0xc0, !PT ;  /* 0x0000008004ff7812 */ /* 0x000fe400078ac0ff */
[----:B------:R-:W-:Y:S02]  /*1b99e0*/  LOP3.LUT R7, R7, 0xfffffeff, RZ, 0xc0, !PT ;  /* 0xfffffeff07077812 */ /* 0x000fe400078ec0ff */
[----:B------:R-:W-:-:S09]  /*1b99f0*/  PRMT R6, R39, 0x7772, RZ ;  /* 0x0000777227067816 */ /* 0x000fd200000000ff */
[----:B------:R-:W-:Y:S02]  /*1b9a00*/  @P5 LOP3.LUT R7, R7, 0x100, RZ, 0xfc, !PT ;  /* 0x0000010007075812 */ /* 0x000fe400078efcff */
[C---:B------:R-:W-:Y:S02]  /*1b9a10*/  LOP3.LUT P5, RZ, R4.reuse, 0x40, RZ, 0xc0, !PT ;  /* 0x0000004004ff7812 */ /* 0x040fe400078ac0ff */
[----:B------:R-:W-:Y:S01]  /*1b9a20*/  LOP3.LUT R7, R7, 0xfffffdff, RZ, 0xc0, !PT ;  /* 0xfffffdff07077812 */ /* 0x000fe200078ec0ff */
[----:B---3--:R0:W-:Y:S01]  /*1b9a30*/  @P2 STG.E.U8 desc[UR4][R36.64], R6 ;  /* 0x0000000624002986 */ /* 0x0081e2000c101104 */
[----:B------:R-:W-:-:S09]  /*1b9a40*/  LOP3.LUT P1, RZ, R4, 0x4, RZ, 0xc0, !PT ;  /* 0x0000000404ff7812 */ /* 0x000fd2000782c0ff */
[----:B------:R-:W-:Y:S02]  /*1b9a50*/  @P5 LOP3.LUT R7, R7, 0x200, RZ, 0xfc, !PT ;  /* 0x0000020007075812 */ /* 0x000fe400078efcff */
[C---:B------:R-:W-:Y:S02]  /*1b9a60*/  LOP3.LUT P5, RZ, R4.reuse, 0x20, RZ, 0xc0, !PT ;  /* 0x0000002004ff7812 */ /* 0x040fe400078ac0ff */
[----:B0-----:R-:W-:Y:S02]  /*1b9a70*/  PRMT R6, R39, 0x7773, RZ ;  /* 0x0000777327067816 */ /* 0x001fe400000000ff */
[----:B------:R-:W3:Y:S04]  /*1b9a80*/  LDL.LU R39, [R1+0x740] ;  /* 0x0007400001277983 */ /* 0x000ee80000300800 */
[----:B------:R-:W3:Y:S01]  /*1b9a90*/  LDL.LU.64 R32, [R1+0x1aa0] ;  /* 0x001aa00001207983 */ /* 0x000ee20000300a00 */
[----:B------:R-:W-:-:S02]  /*1b9aa0*/  LOP3.LUT P0, RZ, R4, 0x8, RZ, 0xc0, !PT ;  /* 0x0000000804ff7812 */ /* 0x000fc4000780c0ff */
[----:B------:R-:W-:Y:S01]  /*1b9ab0*/  LOP3.LUT R7, R7, 0xfffffbff, RZ, 0xc0, !PT ;  /* 0xfffffbff07077812 */ /* 0x000fe200078ec0ff */
[----:B----4-:R0:W-:Y:S04]  /*1b9ac0*/  @P1 STG.E.U8 desc[UR4][R40.64], R6 ;  /* 0x0000000628001986 */ /* 0x0101e8000c101104 */
[----:B------:R-:W4:Y:S04]  /*1b9ad0*/  LDL.LU.64 R34, [R1+0x1a90] ;  /* 0x001a900001227983 */ /* 0x000f280000300a00 */
[----:B------:R-:W4:Y:S01]  /*1b9ae0*/  LDL.LU.64 R36, [R1+0x1a80] ;  /* 0x001a800001247983 */ /* 0x000f220000300a00 */
        /* <DEDUP_REMOVED lines=52> */
[----:B------:R-:W3:Y:S04]  /*1b9e30*/  LDL.LU R3, [R1+0x6928] ;  /* 0x0069280001037983 */ /* 0x000ee80000300800 */
[----:B--2---:R0:W-:Y:S04]  /*1b9e40*/  @P0 STG.E.U8 desc[UR4][R48.64], R6 ;  /* 0x0000000630000986 */ /* 0x0041e8000c101104 */
[----:B0-----:R-:W2:Y:S04]  /*1b9e50*/  LDL.LU.64 R48, [R1+0x1a40] ;  /* 0x001a400001307983 */ /* 0x001ea80000300a00 */
[----:B------:R-:W4:Y:S04]  /*1b9e60*/  LDL.LU.64 R36, [R1+0x1a30] ;  /* 0x001a300001247983 */ /* 0x000f280000300a00 */
[----:B------:R-:W3:Y:S04]  /*1b9e70*/  LDL.LU.64 R38, [R1+0x1a20] ;  /* 0x001a200001267983 */ /* 0x000ee80000300a00 */
[----:B------:R-:W2:Y:S04]  /*1b9e80*/  LDL.LU R40, [R1+0x744] ;  /* 0x0007440001287983 */ /* 0x000ea80000300800 */
        /* <DEDUP_REMOVED lines=24> */
[----:B------:R-:W2:Y:S04]  /*1ba010*/  LDL.LU.64 R24, [R1+0x19d0] ;  /* 0x0019d00001187983 */ /* 0x000ea80000300a00 */
[----:B------:R-:W2:Y:S04]  /*1ba020*/  LDL.LU.64 R26, [R1+0x19c0] ;  /* 0x0019c000011a7983 */ /* 0x000ea80000300a00 */
[----:B------:R-:W2:Y:S04]  /*1ba030*/  LDL.LU R55, [R1+0x748] ;  /* 0x0007480001377983 */ /* 0x000ea80000300800 */
[----:B------:R-:W2:Y:S01]  /*1ba040*/  LDL.LU.64 R28, [R1+0x19b0] ;  /* 0x0019b000011c7983 */ /* 0x000ea20000300a00 */
[----:B------:R-:W-:-:S02]  /*1ba050*/  LOP3.LUT R7, R7, 0xfffffffe, RZ, 0xc0, !PT ;  /* 0xfffffffe07077812 */ /* 0x000fc400078ec0ff */
[C---:B------:R-:W-:Y:S01]  /*1ba060*/  LOP3.LUT P2, RZ, R4.reuse, 0x100000, RZ, 0xc0, !PT ;  /* 0x0010000004ff7812 */ /* 0x040fe2000784c0ff */
[----:B------:R-:W2:Y:S01]  /*1ba070*/  LDL.LU.64 R30, [R1+0x19a0] ;  /* 0x0019a000011e7983 */ /* 0x000ea20000300a00 */
[C---:B------:R-:W-:Y:S02]  /*1ba080*/  LOP3.LUT P1, RZ, R4.reuse, 0x200000, RZ, 0xc0, !PT ;  /* 0x0020000004ff7812 */ /* 0x040fe4000782c0ff */
[----:B------:R-:W-:Y:S02]  /*1ba090*/  @P5 LOP3.LUT R7, R7, 0x1, RZ, 0xfc, !PT ;  /* 0x0000000107075812 */ /* 0x000fe400078efcff */
[----:B------:R-:W-:Y:S02]  /*1ba0a0*/  LOP3.LUT P5, RZ, R4, 0x2000000, RZ, 0xc0, !PT ;  /* 0x0200000004ff7812 */ /* 0x000fe400078ac0ff */
[----:B------:R-:W-:Y:S02]  /*1ba0b0*/  PRMT R6, R40, 0x7771, RZ ;  /* 0x0000777128067816 */ /* 0x000fe400000000ff */
[----:B------:R-:W-:-:S02]  /*1ba0c0*/  LOP3.LUT P0, RZ, R4, 0x400000, RZ, 0xc0, !PT ;  /* 0x0040000004ff7812 */ /* 0x000fc4000780c0ff */
[----:B------:R-:W-:Y:S01]  /*1ba0d0*/  LOP3.LUT R7, R7, 0xfffffffd, RZ, 0xc0, !PT ;  /* 0xfffffffd07077812 */ /* 0x000fe200078ec0ff */
[----:B------:R-:W2:Y:S04]  /*1ba0e0*/  LDL.LU.64 R32, [R1+0x1990] ;  /* 0x0019900001207983 */ /* 0x000ea80000300a00 */
[----:B----4-:R0:W-:Y:S02]  /*1ba0f0*/  @P2 STG.E.U8 desc[UR4][R36.64], R6 ;  /* 0x0000000624002986 */ /* 0x0101e4000c101104 */
[----:B------:R-:W-:Y:S02]  /*1ba100*/  @P5 LOP3.LUT R7, R7, 0x2, RZ, 0xfc, !PT ;  /* 0x0000000207075812 */ /* 0x000fe400078efcff */
[----:B------:R-:W-:Y:S02]  /*1ba110*/  LOP3.LUT P5, RZ, R4, 0x1000000, RZ, 0xc0, !PT ;  /* 0x0100000004ff7812 */ /* 0x000fe400078ac0ff */
[----:B0-----:R-:W-:-:S02]  /*1ba120*/  PRMT R6, R40, 0x7772, RZ ;  /* 0x0000777228067816 */ /* 0x001fc400000000ff */
[----:B------:R-:W-:-:S03]  /*1ba130*/  LOP3.LUT R7, R7, 0xfffffffb, RZ, 0xc0, !PT ;  /* 0xfffffffb07077812 */ /* 0x000fc600078ec0ff */
[----:B---3--:R0:W-:Y:S06]  /*1ba140*/  @P1 STG.E.U8 desc[UR4][R38.64], R6 ;  /* 0x0000000626001986 */ /* 0x0081ec000c101104 */
[----:B------:R-:W-:Y:S02]  /*1ba150*/  @P5 LOP3.LUT R7, R7, 0x4, RZ, 0xfc, !PT ;  /* 0x0000000407075812 */ /* 0x000fe400078efcff */
[----:B------:R-:W-:Y:S02]  /*1ba160*/  LOP3.LUT P5, RZ, R4, 0x800000, RZ, 0xc0, !PT ;  /* 0x0080000004ff7812 */ /* 0x000fe400078ac0ff */
[----:B0-----:R-:W-:-:S05]  /*1ba170*/  PRMT R6, R40, 0x7773, RZ ;  /* 0x0000777328067816 */ /* 0x001fca00000000ff */
[----:B------:R0:W-:Y:S04]  /*1ba180*/  @P0 STG.E.U8 desc[UR4][R42.64], R6 ;  /* 0x000000062a000986 */ /* 0x0001e8000c101104 */
        /* <DEDUP_REMOVED lines=35> */
[----:B---3--:R-:W-:-:S07]  /*1ba3c0*/  PRMT R6, R43, 0x7770, RZ ;  /* 0x000077702b067816 */ /* 0x008fce00000000ff */
        /* <DEDUP_REMOVED lines=52> */
[----:B------:R-:W-:Y:S02]  /*1ba710*/  LOP3.LUT P1, RZ, R3, 0x100, RZ, 0xc0, !PT ;  /* 0x0000010003ff7812 */ /* 0x000fe4000782c0ff */
[----:B------:R-:W-:Y:S02]  /*1ba720*/  @P5 LOP3.LUT R5, R5, 0x1000000, RZ, 0xfc, !PT ;  /* 0x0100000005055812 */ /* 0x000fe400078efcff */
[----:B------:R-:W-:Y:S02]  /*1ba730*/  LOP3.LUT P5, RZ, R3, 0x1000, RZ, 0xc0, !PT ;  /* 0x0000100003ff7812 */ /* 0x000fe400078ac0ff */
[----:B---3--:R-:W-:Y:S01]  /*1ba740*/  PRMT R6, R43, 0x7770, RZ ;  /* 0x000077702b067816 */ /* 0x008fe200000000ff */
[----:B------:R-:W3:Y:S01]  /*1ba750*/  LDL.LU.64 R32, [R1+0x1860] ;  /* 0x0018600001207983 */ /* 0x000ee20000300a00 */
[----:B------:R-:W-:-:S02]  /*1ba760*/  LOP3.LUT R5, R5, 0xfdffffff, RZ, 0xc0, !PT ;  /* 0xfdffffff05057812 */ /* 0x000fc400078ec0ff */
[----:B------:R-:W-:Y:S01]  /*1ba770*/  LOP3.LUT P0, RZ, R3, 0x200, RZ, 0xc0, !PT ;  /* 0x0000020003ff7812 */ /* 0x000fe2000780c0ff */
[----:B------:R-:W3:Y:S06]  /*1ba780*/  LDL.LU.64 R34, [R1+0x1850] ;  /* 0x0018500001227983 */ /* 0x000eec0000300a00 */
        /* <DEDUP_REMOVED lines=55> */
[----:B0-----:R-:W-:Y:S02]  /*1bab00*/  PRMT R6, R2, 0x7773, RZ ;  /* 0x0000777302067816 */ /* 0x001fe400000000ff */
[----:B------:R-:W3:Y:S04]  /*1bab10*/  LDL.LU R2, [R1+0x6924] ;  /* 0x0069240001027983 */ /* 0x000ee80000300800 */
[----:B------:R0:W-:Y:S02]  /*1bab20*/  @P2 STG.E.U8 desc[UR4][R44.64], R6 ;  /* 0x000000062c002986 */ /* 0x0001e4000c101104 */
[----:B0-----:R-:W-:-:S05]  /*1bab30*/  PRMT R6, R43, 0x7770, RZ ;  /* 0x000077702b067816 */ /* 0x001fca00000000ff */
        /* <DEDUP_REMOVED lines=13> */
[----:B------:R-:W-:Y:S02]  /*1bac10*/  LOP3.LUT R5, R5, 0xfffff7ff, RZ, 0xc0, !PT ;  /* 0xfffff7ff05057812 */ /* 0x000fe400078ec0ff */
[C---:B------:R-:W-:Y:S02]  /*1bac20*/  LOP3.LUT P2, RZ, R3.reuse, 0x4000000, RZ, 0xc0, !PT ;  /* 0x0400000003ff7812 */ /* 0x040fe4000784c0ff */
[C---:B------:R-:W-:Y:S02]  /*1bac30*/  LOP3.LUT P1, RZ, R3.reuse, 0x8000000, RZ, 0xc0, !PT ;  /* 0x0800000003ff7812 */ /* 0x040fe4000782c0ff */
[----:B------:R-:W-:Y:S02]  /*1bac40*/  LOP3.LUT P0, RZ, R3, 0x10000000, RZ, 0xc0, !PT ;  /* 0x1000000003ff7812 */ /* 0x000fe4000780c0ff */
[----:B---3--:R-:W-:Y:S01]  /*1bac50*/  LOP3.LUT P5, RZ, R2, 0x20, RZ, 0xc0, !PT ;  /* 0x0000002002ff7812 */ /* 0x008fe200078ac0ff */
[----:B--2---:R0:W-:Y:S04]  /*1bac60*/  @P3 STG.E.U8 desc[UR4][R48.64], R6 ;  /* 0x0000000630003986 */ /* 0x0041e8000c101104 */
[----:B0-----:R-:W2:Y:S08]  /*1bac70*/  LDL.LU.64 R48, [R1+0x1798] ;  /* 0x0017980001307983 */ /* 0x001eb00000300a00 */
[----:B------:R-:W-:-:S02]  /*1bac80*/  @P5 LOP3.LUT R5, R5, 0x800, RZ, 0xfc, !PT ;  /* 0x0000080005055812 */ /* 0x000fc400078efcff */
[----:B------:R-:W-:Y:S01]  /*1bac90*/  LOP3.LUT P5, RZ, R2, 0x10, RZ, 0xc0, !PT ;  /* 0x0000001002ff7812 */ /* 0x000fe200078ac0ff */
[----:B------:R-:W3:Y:S04]  /*1baca0*/  LDL.LU.64 R24, [R1+0x1790] ;  /* 0x0017900001187983 */ /* 0x000ee80000300a00 */
[----:B------:R-:W3:Y:S01]  /*1bacb0*/  LDL.LU.64 R26, [R1+0x1788] ;  /* 0x00178800011a7983 */ /* 0x000ee20000300a00 */
        /* <DEDUP_REMOVED lines=13> */
[----:B----4-:R0:W-:Y:S01]  /*1bad90*/  @P2 STG.E.U8 desc[UR4][R44.64], R6 ;  /* 0x000000062c002986 */ /* 0x0101e2000c101104 */
[----:B------:R-:W-:-:S03]  /*1bada0*/  LOP3.LUT R5, R5, 0xfffeffff, RZ, 0xc0, !PT ;  /* 0xfffeffff05057812 */ /* 0x000fc600078ec0ff */
[----:B0-----:R-:W4:Y:S04]  /*1badb0*/  LDL.LU R44, [R1+0x72c] ;  /* 0x00072c00012c7983 */ /* 0x001f280000300800 */
[----:B------:R-:W4:Y:S04]  /*1badc0*/  LDL.LU.64 R28, [R1+0x1780] ;  /* 0x00178000011c7983 */ /* 0x000f280000300a00 */
[----:B------:R-:W-:Y:S02]  /*1badd0*/  @P5 LOP3.LUT R5, R5, 0x10000, RZ, 0xfc, !PT ;  /* 0x0001000005055812 */ /* 0x000fe400078efcff */
[----:B------:R-:W-:Y:S01]  /*1bade0*/  LOP3.LUT P5, RZ, R3, 0x80000000, RZ, 0xc0, !PT ;  /* 0x8000000003ff7812 */ /* 0x000fe200078ac0ff */
[----:B------:R-:W4:Y:S04]  /*1badf0*/  LDL.LU.64 R30, [R1+0x1778] ;  /* 0x00177800011e7983 */ /* 0x000f280000300a00 */
[----:B------:R-:W4:Y:S01]  /*1bae00*/  LDL.LU.64 R32, [R1+0x1770] ;  /* 0x0017700001207983 */ /* 0x000f220000300a00 */
[----:B------:R-:W-:-:S02]  /*1bae10*/  LOP3.LUT R5, R5, 0xfffdffff, RZ, 0xc0, !PT ;  /* 0xfffdffff05057812 */ /* 0x000fc400078ec0ff */
[----:B------:R-:W-:Y:S01]  /*1bae20*/  PRMT R6, R42, 0x7770, RZ ;  /* 0x000077702a067816 */ /* 0x000fe200000000ff */
[----:B------:R-:W4:Y:S04]  /*1bae30*/  LDL.LU.64 R34, [R1+0x1768] ;  /* 0x0017680001227983 */ /* 0x000f280000300a00 */
[----:B------:R-:W4:Y:S01]  /*1bae40*/  LDL.LU R45, [R1+0x710] ;  /* 0x00071000012d7983 */ /* 0x000f220000300800 */
        /* <DEDUP_REMOVED lines=89> */
[----:B------:R-:W-:-:S05]  /*1bb3e0*/  PRMT R6, R0, 0x7772, RZ ;  /* 0x0000777200067816 */ /* 0x000fca00000000ff */
[----:B---3--:R0:W-:Y:S01]  /*1bb3f0*/  @P2 STG.E.U8 desc[UR4][R36.64], R6 ;  /* 0x0000000624002986 */ /* 0x0081e2000c101104 */
[----:B------:R-:W-:Y:S02]  /*1bb400*/  LOP3.LUT R5, R5, 0xfffffeff, RZ, 0xc0, !PT ;  /* 0xfffffeff05057812 */ /* 0x000fe400078ec0ff */
[----:B0-----:R-:W-:Y:S02]  /*1bb410*/  PRMT R6, R0, 0x7773, RZ ;  /* 0x0000777300067816 */ /* 0x001fe400000000ff */
[----:B------:R-:W3:Y:S04]  /*1bb420*/  LDL.LU R0, [R1+0x6920] ;  /* 0x0069200001007983 */ /* 0x000ee80000300800 */
[----:B------:R-:W3:Y:S01]  /*1bb430*/  LDL.LU.64 R28, [R1+0x1708] ;  /* 0x00170800011c7983 */ /* 0x000ee20000300a00 */
[----:B------:R-:W-:-:S02]  /*1bb440*/  @P5 LOP3.LUT R5, R5, 0x100, RZ, 0xfc, !PT ;  /* 0x0000010005055812 */ /* 0x000fc400078efcff */
[C---:B------:R-:W-:Y:S01]  /*1bb450*/  LOP3.LUT P5, RZ, R2.reuse, 0x40000, RZ, 0xc0, !PT ;  /* 0x0004000002ff7812 */ /* 0x040fe200078ac0ff */
[----:B------:R-:W3:Y:S01]  /*1bb460*/  LDL.LU.64 R30, [R1+0x1700] ;  /* 0x00170000011e7983 */ /* 0x000ee20000300a00 */
[C---:B------:R-:W-:Y:S02]  /*1bb470*/  LOP3.LUT P1, RZ, R2.reuse, 0x4000, RZ, 0xc0, !PT ;  /* 0x0000400002ff7812 */ /* 0x040fe4000782c0ff */
[----:B------:R-:W-:Y:S01]  /*1bb480*/  LOP3.LUT R5, R5, 0xfffffdff, RZ, 0xc0, !PT ;  /* 0xfffffdff05057812 */ /* 0x000fe200078ec0ff */
[----:B------:R-:W3:Y:S01]  /*1bb490*/  LDL.LU.64 R32, [R1+0x16f8] ;  /* 0x0016f80001207983 */ /* 0x000ee20000300a00 */
[----:B------:R-:W-:-:S03]  /*1bb4a0*/  LOP3.LUT P0, RZ, R2, 0x8000, RZ, 0xc0, !PT ;  /* 0x0000800002ff7812 */ /* 0x000fc6000780c0ff */
[----:B------:R-:W3:Y:S04]  /*1bb4b0*/  LDL.LU.64 R34, [R1+0x16f0] ;  /* 0x0016f00001227983 */ /* 0x000ee80000300a00 */
[----:B------:R-:W3:Y:S04]  /*1bb4c0*/  LDL.LU R47, [R1+0x708] ;  /* 0x00070800012f7983 */ /* 0x000ee80000300800 */
[----:B------:R-:W3:Y:S01]  /*1bb4d0*/  LDL.LU.64 R36, [R1+0x16e8] ;  /* 0x0016e80001247983 */ /* 0x000ee20000300a00 */
        /* <DEDUP_REMOVED lines=46> */
[----:B0-----:R-:W-:Y:S02]  /*1bb7c0*/  PRMT R6, R0, 0x7773, RZ ;  /* 0x0000777300067816 */ /* 0x001fe400000000ff */
[----:B------:R-:W-:Y:S01]  /*1bb7d0*/  LOP3.LUT P0, RZ, R2, 0x40000000, RZ, 0xc0, !PT ;  /* 0x4000000002ff7812 */ /* 0x000fe2000780c0ff */
[----:B------:R-:W3:Y:S04]  /*1bb7e0*/  LDL.LU R0, [R1+0x691c] ;  /* 0x00691c0001007983 */ /* 0x000ee80000300800 */
        /* <DEDUP_REMOVED lines=14> */
[----:B------:R-:W4:Y:S04]  /*1bb8d0*/  LDL.LU.64 R42, [R1+0x1698] ;  /* 0x00169800012a7983 */ /* 0x000f280000300a00 */
[----:B------:R-:W4:Y:S04]  /*1bb8e0*/  LDL.LU.64 R44, [R1+0x1690] ;  /* 0x00169000012c7983 */ /* 0x000f280000300a00 */
[----:B------:R-:W4:Y:S01]  /*1bb8f0*/  LDL.LU R22, [R1+0x70c] ;  /* 0x00070c0001167983 */ /* 0x000f220000300800 */
[----:B------:R-:W-:-:S02]  /*1bb900*/  LOP3.LUT P3, RZ, R2, 0x80000000, RZ, 0xc0, !PT ;  /* 0x8000000002ff7812 */ /* 0x000fc4000786c0ff */
[----:B------:R-:W-:Y:S02]  /*1bb910*/  LOP3.LUT R2, R2, 0xf7ffffff, RZ, 0xc0, !PT ;  /* 0xf7ffffff02027812 */ /* 0x000fe400078ec0ff */
[----:B------:R-:W-:Y:S02]  /*1bb920*/  LOP3.LUT R5, R5, 0xfffffffe, RZ, 0xc0, !PT ;  /* 0xfffffffe05057812 */ /* 0x000fe400078ec0ff */
[----:B---3--:R-:W-:-:S13]  /*1bb930*/  LOP3.LUT P5, RZ, R0, 0x800, RZ, 0xc0, !PT ;  /* 0x0000080000ff7812 */ /* 0x008fda00078ac0ff */
[----:B------:R-:W-:Y:S02]  /*1bb940*/  @P5 LOP3.LUT R2, R2, 0x8000000, RZ, 0xfc, !PT ;  /* 0x0800000002025812 */ /* 0x000fe400078efcff */
[----:B------:R-:W-:Y:S02]  /*1bb950*/  LOP3.LUT P5, RZ, R0, 0x400, RZ, 0xc0, !PT ;  /* 0x0000040000ff7812 */ /* 0x000fe400078ac0ff */
[----:B--2---:R-:W-:-:S05]  /*1bb960*/  PRMT R6, R40, 0x7770, RZ ;  /* 0x0000777028067816 */ /* 0x004fca00000000ff */
[----:B------:R0:W-:Y:S04]  /*1bb970*/  @P3 STG.E.U8 desc[UR4][R48.64], R6 ;  /* 0x0000000630003986 */ /* 0x0001e8000c101104 */
[----:B0-----:R-:W2:Y:S01]  /*1bb980*/  LDL.LU.64 R48, [R1+0x1688] ;  /* 0x0016880001307983 */ /* 0x001ea20000300a00 */
[----:B------:R-:W-:-:S03]  /*1bb990*/  LOP3.LUT R2, R2, 0xefffffff, RZ, 0xc0, !PT ;  /* 0xefffffff02027812 */ /* 0x000fc600078ec0ff */
[----:B------:R-:W3:Y:S04]  /*1bb9a0*/  LDL.LU.64 R24, [R1+0x1680] ;  /* 0x0016800001187983 */ /* 0x000ee80000300a00 */
[----:B------:R-:W3:Y:S04]  /*1bb9b0*/  LDL.LU.64 R26, [R1+0x1678] ;  /* 0x00167800011a7983 */ /* 0x000ee80000300a00 */
[----:B------:R-:W3:Y:S01]  /*1bb9c0*/  LDL.LU R55, [R1+0x6f0] ;  /* 0x0006f00001377983 */ /* 0x000ee20000300800 */
[----:B------:R-:W-:Y:S02]  /*1bb9d0*/  @P5 LOP3.LUT R2, R2, 0x10000000, RZ, 0xfc, !PT ;  /* 0x1000000002025812 */ /* 0x000fe400078efcff */
[C---:B------:R-:W-:Y:S01]  /*1bb9e0*/  LOP3.LUT P5, RZ, R0.reuse, 0x200, RZ, 0xc0, !PT ;  /* 0x0000020000ff7812 */ /* 0x040fe200078ac0ff */
[----:B------:R-:W3:Y:S01]  /*1bb9f0*/  LDL.LU.64 R28, [R1+0x1670] ;  /* 0x00167000011c7983 */ /* 0x000ee20000300a00 */
[----:B------:R-:W-:-:S02]  /*1bba00*/  LOP3.LUT P2, RZ, R0, 0x1, RZ, 0xc0, !PT ;  /* 0x0000000100ff7812 */ /* 0x000fc4000784c0ff */
[----:B------:R-:W-:Y:S01]  /*1bba10*/  LOP3.LUT R2, R2, 0xdfffffff, RZ, 0xc0, !PT ;  /* 0xdfffffff02027812 */ /* 0x000fe200078ec0ff */
[----:B------:R-:W3:Y:S01]  /*1bba20*/  LDL.LU.64 R30, [R1+0x1668] ;  /* 0x00166800011e7983 */ /* 0x000ee20000300a00 */
[----:B------:R-:W-:Y:S02]  /*1bba30*/  LOP3.LUT P1, RZ, R0, 0x2, RZ, 0xc0, !PT ;  /* 0x0000000200ff7812 */ /* 0x000fe4000782c0ff */
[----:B------:R-:W-:Y:S02]  /*1bba40*/  PRMT R6, R40, 0x7771, RZ ;  /* 0x0000777128067816 */ /* 0x000fe400000000ff */
[----:B------:R-:W-:Y:S01]  /*1bba50*/  LOP3.LUT P0, RZ, R0, 0x4, RZ, 0xc0, !PT ;  /* 0x0000000400ff7812 */ /* 0x000fe2000780c0ff */
[----:B------:R-:W3:Y:S02]  /*1bba60*/  LDL.LU.64 R32, [R1+0x1660] ;  /* 0x0016600001207983 */ /* 0x000ee40000300a00 */
[----:B------:R-:W-:Y:S02]  /*1bba70*/  @P5 LOP3.LUT R2, R2, 0x20000000, RZ, 0xfc, !PT ;  /* 0x2000000002025812 */ /* 0x000fe400078efcff */
[----:B------:R-:W-:-:S02]  /*1bba80*/  LOP3.LUT P5, RZ, R0, 0x100, RZ, 0xc0, !PT ;  /* 0x0000010000ff7812 */ /* 0x000fc400078ac0ff */
        /* <DEDUP_REMOVED lines=18> */
[----:B------:R0:W-:Y:S04]  /*1bbbb0*/  @P0 STG.E.U8 desc[UR4][R46.64], R6 ;  /* 0x000000062e000986 */ /* 0x0001e8000c101104 */
[----:B0-----:R-:W4:Y:S04]  /*1bbbc0*/  LDL.LU R46, [R1+0x6e0] ;  /* 0x0006e000012e7983 */ /* 0x001f280000300800 */
        /* <DEDUP_REMOVED lines=35> */
[----:B----4-:R-:W-:-:S05]  /*1bbe00*/  PRMT R5, R46, 0x7770, RZ ;  /* 0x000077702e057816 */ /* 0x010fca00000000ff */
        /* <DEDUP_REMOVED lines=22> */
[----:B------:R-:W4:Y:S04]  /*1bbf70*/  LDL.LU R55, [R1+0x6f8] ;  /* 0x0006f80001377983 */ /* 0x000f280000300800 */
[----:B------:R-:W4:Y:S01]  /*1bbf80*/  LDL.LU R45, [R1] ;  /* 0x00000000012d7983 */ /* 0x000f220000300800 */
[----:B------:R-:W-:-:S02]  /*1bbf90*/  PRMT R5, R47, 0x7773, RZ ;  /* 0x000077732f057816 */ /* 0x000fc400000000ff */
[C---:B------:R-:W-:Y:S01]  /*1bbfa0*/  LOP3.LUT P3, RZ, R0.reuse, 0x40000, RZ, 0xc0, !PT ;  /* 0x0004000000ff7812 */ /* 0x040fe2000786c0ff */
        /* <DEDUP_REMOVED lines=22> */
[----:B---3--:R-:W-:-:S05]  /*1bc110*/  PRMT R5, R44, 0x7770, RZ ;  /* 0x000077702c057816 */ /* 0x008fca00000000ff */
[----:B------:R0:W-:Y:S01]  /*1bc120*/  @P2 STG.E.U8 desc[UR4][R40.64], R5 ;  /* 0x0000000528002986 */ /* 0x0001e2000c101104 */
        /* <DEDUP_REMOVED lines=10> */
[----:B------:R-:W-:Y:S01]  /*1bc1d0*/  PRMT R5, R44, 0x7771, RZ ;  /* 0x000077712c057816 */ /* 0x000fe200000000ff */
[----:B------:R-:W3:Y:S04]  /*1bc1e0*/  LDL.LU R40, [R1+0x6fc] ;  /* 0x0006fc0001287983 */ /* 0x000ee80000300800 */
[----:B------:R-:W3:Y:S04]  /*1bc1f0*/  LDL.LU.64 R32, [R1+0x15c0] ;  /* 0x0015c00001207983 */ /* 0x000ee80000300a00 */
[----:B------:R-:W3:Y:S01]  /*1bc200*/  LDL.LU.64 R34, [R1+0x15b8] ;  /* 0x0015b80001227983 */ /* 0x000ee20000300a00 */
[----:B------:R-:W-:-:S02]  /*1bc210*/  @P5 LOP3.LUT R2, R2, 0x2000000, RZ, 0xfc, !PT ;  /* 0x0200000002025812 */ /* 0x000fc400078efcff */
[----:B------:R-:W-:Y:S02]  /*1bc220*/  LOP3.LUT P5, RZ, R0, 0x800000, RZ, 0xc0, !PT ;  /* 0x0080000000ff7812 */ /* 0x000fe400078ac0ff */
        /* <DEDUP_REMOVED lines=83> */
[----:B------:R-:W-:Y:S01]  /*1bc760*/  LOP3.LUT P5, RZ, R45, 0x1000, RZ, 0xc0, !PT ;  /* 0x000010002dff7812 */ /* 0x000fe200078ac0ff */
[----:B--2---:R0:W-:Y:S04]  /*1bc770*/  @P3 STG.E.U8 desc[UR4][R48.64], R5 ;  /* 0x0000000530003986 */ /* 0x0041e8000c101104 */
[----:B0-----:R-:W2:Y:S04]  /*1bc780*/  LDL.LU.64 R48, [R1+0x1558] ;  /* 0x0015580001307983 */ /* 0x001ea80000300a00 */
[----:B------:R-:W2:Y:S04]  /*1bc790*/  LDL.LU.64 R20, [R1+0x1550] ;  /* 0x0015500001147983 */ /* 0x000ea80000300a00 */
[----:B------:R-:W2:Y:S01]  /*1bc7a0*/  LDL.LU.64 R22, [R1+0x1548] ;  /* 0x0015480001167983 */ /* 0x000ea20000300a00 */
[----:B------:R-:W-:-:S02]  /*1bc7b0*/  LOP3.LUT R2, R2, 0xfffeffff, RZ, 0xc0, !PT ;  /* 0xfffeffff02027812 */ /* 0x000fc400078ec0ff */
[----:B------:R-:W-:Y:S01]  /*1bc7c0*/  PRMT R5, R44, 0x7773, RZ ;  /* 0x000077732c057816 */ /* 0x000fe200000000ff */
[----:B------:R-:W2:Y:S01]  /*1bc7d0*/  LDL.LU.64 R26, [R1+0x1540] ;  /* 0x00154000011a7983 */ /* 0x000ea20000300a00 */
[----:B------:R-:W-:Y:S02]  /*1bc7e0*/  @P5 LOP3.LUT R2, R2, 0x10000, RZ, 0xfc, !PT ;  /* 0x0001000002025812 */ /* 0x000fe400078efcff */
[----:B------:R-:W-:Y:S01]  /*1bc7f0*/  LOP3.LUT P5, RZ, R45, 0x800, RZ, 0xc0, !PT ;  /* 0x000008002dff7812 */ /* 0x000fe200078ac0ff */
[----:B---3--:R4:W-:Y:S01]  /*1bc800*/  @P2 STG.E.U8 desc[UR4][R34.64], R5 ;  /* 0x0000000522002986 */ /* 0x0089e2000c101104 */
[----:B------:R-:W-:Y:S02]  /*1bc810*/  LOP3.LUT R2, R2, 0xfffdffff, RZ, 0xc0, !PT ;  /* 0xfffdffff02027812 */ /* 0x000fe400078ec0ff */
[----:B----4-:R-:W-:-:S05]  /*1bc820*/  PRMT R5, R42, 0x7770, RZ ;  /* 0x000077702a057816 */ /* 0x010fca00000000ff */
[----:B------:R0:W-:Y:S04]  /*1bc830*/  @P1 STG.E.U8 desc[UR4][R38.64], R5 ;  /* 0x0000000526001986 */ /* 0x0001e8000c101104 */
[----:B------:R-:W-:Y:S02]  /*1bc840*/  @P5 LOP3.LUT R2, R2, 0x20000, RZ, 0xfc, !PT ;  /* 0x0002000002025812 */ /* 0x000fe400078efcff */
[C---:B------:R-:W-:Y:S01]  /*1bc850*/  LOP3.LUT P5, RZ, R45.reuse, 0x400, RZ, 0xc0, !PT ;  /* 0x000004002dff7812 */ /* 0x040fe200078ac0ff */
[----:B0-----:R-:W3:Y:S04]  /*1bc860*/  LDL.LU R38, [R1+0x6d4] ;  /* 0x0006d40001267983 */ /* 0x001ee80000300800 */
[----:B------:R-:W4:Y:S01]  /*1bc870*/  LDL.LU.64 R28, [R1+0x1538] ;  /* 0x00153800011c7983 */ /* 0x000f220000300a00 */
[----:B------:R-:W-:-:S02]  /*1bc880*/  LOP3.LUT P0, RZ, R45, 0x100, RZ, 0xc0, !PT ;  /* 0x000001002dff7812 */ /* 0x000fc4000780c0ff */
[----:B------:R-:W-:Y:S01]  /*1bc890*/  LOP3.LUT R2, R2, 0xfffbffff, RZ, 0xc0, !PT ;  /* 0xfffbffff02027812 */ /* 0x000fe200078ec0ff */
[----:B------:R-:W4:Y:S01]  /*1bc8a0*/  LDL.LU.64 R30, [R1+0x1530] ;  /* 0x00153000011e7983 */ /* 0x000f220000300a00 */
[----:B------:R-:W-:-:S03]  /*1bc8b0*/  PRMT R5, R42, 0x7771, RZ ;  /* 0x000077712a057816 */ /* 0x000fc600000000ff */
[----:B------:R-:W4:Y:S01]  /*1bc8c0*/  LDL.LU.64 R32, [R1+0x1528] ;  /* 0x0015280001207983 */ /* 0x000f220000300a00 */
[----:B------:R-:W-:Y:S02]  /*1bc8d0*/  @P5 LOP3.LUT R2, R2, 0x40000, RZ, 0xfc, !PT ;  /* 0x0004000002025812 */ /* 0x000fe400078efcff */
[----:B------:R-:W-:Y:S01]  /*1bc8e0*/  LOP3.LUT P5, RZ, R45, 0x200, RZ, 0xc0, !PT ;  /* 0x000002002dff7812 */ /* 0x000fe200078ac0ff */
        /* <DEDUP_REMOVED lines=10> */
[----:B------:R0:W-:Y:S01]  /*1bc990*/  @P5 STG.E.U8 desc[UR4][R46.64], R5 ;  /* 0x000000052e005986 */ /* 0x0001e2000c101104 */
[----:B------:R-:W-:-:S02]  /*1bc9a0*/  LOP3.LUT P5, RZ, R2, 0x20000, RZ, 0xc0, !PT ;  /* 0x0002000002ff7812 */ /* 0x000fc400078ac0ff */
[----:B0-----:R-:W-:Y:S01]  /*1bc9b0*/  PRMT R5, R24, 0x7770, RZ ;  /* 0x0000777018057816 */ /* 0x001fe200000000ff */
[----:B------:R-:W4:Y:S10]  /*1bc9c0*/  LDL.LU.64 R46, [R1+0x1500] ;  /* 0x00150000012e7983 */ /* 0x000f340000300a00 */
[----:B--2---:R0:W-:Y:S04]  /*1bc9d0*/  @P5 STG.E.U8 desc[UR4][R48.64], R5 ;  /* 0x0000000530005986 */ /* 0x0041e8000c101104 */
[----:B0-----:R-:W2:Y:S04]  /*1bc9e0*/  LDL.LU.64 R48, [R1+0x14f8] ;  /* 0x0014f80001307983 */ /* 0x001ea80000300a00 */
[----:B------:R-:W2:Y:S04]  /*1bc9f0*/  LDL.LU R39, [R1+0x6d8] ;  /* 0x0006d80001277983 */ /* 0x000ea80000300800 */
[----:B------:R-:W2:Y:S01]  /*1bca00*/  LDL.LU R55, [R1+0x4] ;  /* 0x0000040001377983 */ /* 0x000ea20000300800 */
        /* <DEDUP_REMOVED lines=33> */
[----:B------:R2:W-:Y:S01]  /*1bcc20*/  @P1 STG.E.U8 desc[UR4][R46.64], R5 ;  /* 0x000000052e001986 */ /* 0x0005e2000c101104 */
[----:B------:R-:W-:Y:S02]  /*1bcc30*/  LOP3.LUT R2, R2, 0xfffffff7, RZ, 0xc0, !PT ;  /* 0xfffffff702027812 */ /* 0x000fe400078ec0ff */
[----:B--2---:R-:W-:Y:S02]  /*1bcc40*/  PRMT R5, R39, 0x7770, RZ ;  /* 0x0000777027057816 */ /* 0x004fe400000000ff */
[----:B------:R-:W-:-:S03]  /*1bcc50*/  LOP3.LUT P5, RZ, R55, 0x10, RZ, 0xc0, !PT ;  /* 0x0000001037ff7812 */ /* 0x000fc600078ac0ff */
[----:B------:R0:W-:Y:S04]  /*1bcc60*/  @P0 STG.E.U8 desc[UR4][R48.64], R5 ;  /* 0x0000000530000986 */ /* 0x0001e8000c101104 */
[----:B0-----:R-:W2:Y:S06]  /*1bcc70*/  LDL.LU.64 R48, [R1+0x14f0] ;  /* 0x0014f00001307983 */ /* 0x001eac0000300a00 */
[----:B------:R-:W-:-:S02]  /*1bcc80*/  @P5 LOP3.LUT R2, R2, 0x8, RZ, 0xfc, !PT ;  /* 0x0000000802025812 */ /* 0x000fc400078efcff */
[----:B------:R-:W-:Y:S01]  /*1bcc90*/  LOP3.LUT P5, RZ, R55, 0x8, RZ, 0xc0, !PT ;  /* 0x0000000837ff7812 */ /* 0x000fe200078ac0ff */
[----:B------:R-:W3:Y:S04]  /*1bcca0*/  LDL.LU.64 R36, [R1+0x14e8] ;  /* 0x0014e80001247983 */ /* 0x000ee80000300a00 */
[----:B------:R-:W4:Y:S01]  /*1bccb0*/  LDL.LU.64 R46, [R1+0x14e0] ;  /* 0x0014e000012e7983 */ /* 0x000f220000300a00 */
[----:B------:R-:W-:-:S03]  /*1bccc0*/  LOP3.LUT R2, R2, 0xffffffef, RZ, 0xc0, !PT ;  /* 0xffffffef02027812 */ /* 0x000fc600078ec0ff */
        /* <DEDUP_REMOVED lines=27> */
[----:B------:R-:W4:Y:S01]  /*1bce80*/  LDL.LU.64 R44, [R1+0x14c8] ;  /* 0x0014c800012c7983 */ /* 0x000f220000300a00 */
[----:B------:R-:W-:-:S05]  /*1bce90*/  PRMT R5, R39, 0x7771, RZ ;  /* 0x0000777127057816 */ /* 0x000fca00000000ff */
        /* <DEDUP_REMOVED lines=86> */
[----:B------:R-:W3:Y:S01]  /*1bd400*/  LDL.LU.64 R28, [R1+0x1410] ;  /* 0x00141000011c7983 */ /* 0x000ee20000300a00 */
[----:B------:R-:W-:Y:S02]  /*1bd410*/  LOP3.LUT R2, R2, 0xfffffffe, RZ, 0xc0, !PT ;  /* 0xfffffffe02027812 */ /* 0x000fe400078ec0ff */
[C---:B------:R-:W-:Y:S01]  /*1bd420*/  LOP3.LUT P2, RZ, R55.reuse, 0x1000, RZ, 0xc0, !PT ;  /* 0x0000100037ff7812 */ /* 0x040fe2000784c0ff */
[----:B------:R-:W3:Y:S01]  /*1bd430*/  LDL.LU.64 R30, [R1+0x1408] ;  /* 0x00140800011e7983 */ /* 0x000ee20000300a00 */
[C---:B------:R-:W-:Y:S02]  /*1bd440*/  LOP3.LUT P1, RZ, R55.reuse, 0x2000, RZ, 0xc0, !PT ;  /* 0x0000200037ff7812 */ /* 0x040fe4000782c0ff */
[----:B------:R-:W-:Y:S02]  /*1bd450*/  PRMT R5, R40, 0x7771, RZ ;  /* 0x0000777128057816 */ /* 0x000fe400000000ff */
[----:B------:R-:W-:Y:S01]  /*1bd460*/  LOP3.LUT P0, RZ, R55, 0x4000, RZ, 0xc0, !PT ;  /* 0x0000400037ff7812 */ /* 0x000fe2000780c0ff */
[----:B------:R-:W3:Y:S01]  /*1bd470*/  LDL.LU.64 R32, [R1+0x1400] ;  /* 0x0014000001207983 */ /* 0x000ee20000300a00 */
        /* <DEDUP_REMOVED lines=64> */
[----:B--2---:R-:W-:-:S07]  /*1bd880*/  PRMT R2, R49, 0x7770, RZ ;  /* 0x0000777031027816 */ /* 0x004fce00000000ff */
        /* <DEDUP_REMOVED lines=21> */
[----:B------:R-:W-:-:S02]  /*1bd9e0*/  PRMT R2, R48, 0x7773, RZ ;  /* 0x0000777330027816 */ /* 0x000fc400000000ff */
[C---:B------:R-:W-:Y:S02]  /*1bd9f0*/  LOP3.LUT P3, RZ, R58.reuse, 0x80000000, RZ, 0xc0, !PT ;  /* 0x800000003aff7812 */ /* 0x040fe4000786c0ff */
        /* <DEDUP_REMOVED lines=231> */
[----:B------:R-:W-:-:S02]  /*1be870*/  LOP3.LUT R0, R0, 0xfffffeff, RZ, 0xc0, !PT ;  /* 0xfffffeff00007812 */ /* 0x000fc400078ec0ff */
[C---:B------:R-:W-:Y:S01]  /*1be880*/  LOP3.LUT P2, RZ, R59.reuse, 0x1000000, RZ, 0xc0, !PT ;  /* 0x010000003bff7812 */ /* 0x040fe2000784c0ff */
[----:B------:R-:W2:Y:S01]  /*1be890*/  LDL.LU.64 R30, [R1+0x1240] ;  /* 0x00124000011e7983 */ /* 0x000ea20000300a00 */
[----:B------:R-:W-:Y:S02]  /*1be8a0*/  @P5 LOP3.LUT R0, R0, 0x100, RZ, 0xfc, !PT ;  /* 0x0000010000005812 */ /* 0x000fe400078efcff */
[----:B------:R-:W-:Y:S02]  /*1be8b0*/  LOP3.LUT P5, RZ, R59, 0x80000, RZ, 0xc0, !PT ;  /* 0x000800003bff7812 */ /* 0x000fe400078ac0ff */
[----:B------:R-:W-:Y:S02]  /*1be8c0*/  PRMT R2, R39, 0x7772, RZ ;  /* 0x0000777227027816 */ /* 0x000fe400000000ff */
[----:B------:R-:W-:Y:S02]  /*1be8d0*/  LOP3.LUT R0, R0, 0xfffffdff, RZ, 0xc0, !PT ;  /* 0xfffffdff00007812 */ /* 0x000fe400078ec0ff */
[----:B------:R-:W-:-:S03]  /*1be8e0*/  LOP3.LUT P1, RZ, R59, 0x800000, RZ, 0xc0, !PT ;  /* 0x008000003bff7812 */ /* 0x000fc6000782c0ff */
[----:B---3--:R0:W-:Y:S04]  /*1be8f0*/  @P2 STG.E.U8 desc[UR4][R36.64], R2 ;  /* 0x0000000224002986 */ /* 0x0081e8000c101104 */
[----:B------:R-:W-:Y:S02]  /*1be900*/  @P5 LOP3.LUT R0, R0, 0x200, RZ, 0xfc, !PT ;  /* 0x0000020000005812 */ /* 0x000fe400078efcff */
[----:B------:R-:W-:Y:S02]  /*1be910*/  LOP3.LUT P5, RZ, R59, 0x100000, RZ, 0xc0, !PT ;  /* 0x001000003bff7812 */ /* 0x000fe400078ac0ff */
        /* <DEDUP_REMOVED lines=64> */
[----:B------:R-:W4:Y:S04]  /*1bed20*/  LDL.LU.64 R38, [R1+0x11e8] ;  /* 0x0011e80001267983 */ /* 0x000f280000300a00 */
[----:B------:R-:W3:Y:S04]  /*1bed30*/  LDL.LU R40, [R1+0x678] ;  /* 0x0006780001287983 */ /* 0x000ee80000300800 */
[----:B------:R-:W4:Y:S04]  /*1bed40*/  LDL.LU.64 R42, [R1+0x11e0] ;  /* 0x0011e000012a7983 */ /* 0x000f280000300a00 */
[----:B------:R-:W4:Y:S04]  /*1bed50*/  LDL.LU.64 R44, [R1+0x11d8] ;  /* 0x0011d800012c7983 */ /* 0x000f280000300a00 */
[----:B------:R-:W4:Y:S04]  /*1bed60*/  LDL.LU.64 R46, [R1+0x11d0] ;  /* 0x0011d000012e7983 */ /* 0x000f280000300a00 */
[----:B------:R-:W4:Y:S01]  /*1bed70*/  LDL.LU R36, [R1+0x668] ;  /* 0x0006680001247983 */ /* 0x000f220000300800 */
[----:B------:R-:W-:-:S02]  /*1bed80*/  LOP3.LUT P3, RZ, R59, 0x40, RZ, 0xc0, !PT ;  /* 0x000000403bff7812 */ /* 0x000fc4000786c0ff */
[----:B------:R-:W-:Y:S02]  /*1bed90*/  LOP3.LUT R3, R3, 0xf7ffffff, RZ, 0xc0, !PT ;  /* 0xf7ffffff03037812 */ /* 0x000fe400078ec0ff */
[----:B------:R-:W-:Y:S02]  /*1beda0*/  LOP3.LUT R0, R0, 0xfffffffe, RZ, 0xc0, !PT ;  /* 0xfffffffe00007812 */ /* 0x000fe400078ec0ff */
[C---:B------:R-:W-:Y:S02]  /*1bedb0*/  LOP3.LUT P2, RZ, R59.reuse, 0x20, RZ, 0xc0, !PT ;  /* 0x000000203bff7812 */ /* 0x040fe4000784c0ff */
[C---:B------:R-:W-:Y:S02]  /*1bedc0*/  LOP3.LUT P1, RZ, R59.reuse, 0x10, RZ, 0xc0, !PT ;  /* 0x000000103bff7812 */ /* 0x040fe4000782c0ff */
[----:B------:R-:W-:Y:S02]  /*1bedd0*/  LOP3.LUT P0, RZ, R59, 0x8, RZ, 0xc0, !PT ;  /* 0x000000083bff7812 */ /* 0x000fe4000780c0ff */
[----:B---3--:R-:W-:-:S05]  /*1bede0*/  PRMT R2, R40, 0x7770, RZ ;  /* 0x0000777028027816 */ /* 0x008fca00000000ff */
[----:B--2---:R0:W-:Y:S04]  /*1bedf0*/  @P3 STG.E.U8 desc[UR4][R48.64], R2 ;  /* 0x0000000230003986 */ /* 0x0041e8000c101104 */
[----:B0-----:R-:W2:Y:S01]  /*1bee00*/  LDL.LU.64 R48, [R1+0x11c8] ;  /* 0x0011c80001307983 */ /* 0x001ea20000300a00 */
[----:B------:R-:W-:-:S03]  /*1bee10*/  LOP3.LUT P5, RZ, R60, 0x4000000, RZ, 0xc0, !PT ;  /* 0x040000003cff7812 */ /* 0x000fc600078ac0ff */
[----:B------:R-:W3:Y:S04]  /*1bee20*/  LDL.LU.64 R22, [R1+0x11c0] ;  /* 0x0011c00001167983 */ /* 0x000ee80000300a00 */
[----:B------:R-:W3:Y:S04]  /*1bee30*/  LDL.LU.64 R24, [R1+0x11b8] ;  /* 0x0011b80001187983 */ /* 0x000ee80000300a00 */
[----:B------:R-:W3:Y:S04]  /*1bee40*/  LDL.LU R41, [R1+0x67c] ;  /* 0x00067c0001297983 */ /* 0x000ee80000300800 */
        /* <DEDUP_REMOVED lines=29> */
[----:B0-----:R-:W-:-:S02]  /*1bf020*/  PRMT R2, R40, 0x7773, RZ ;  /* 0x0000777328027816 */ /* 0x001fc400000000ff */
[----:B------:R-:W4:Y:S04]  /*1bf030*/  LDL.LU R40, [R1+0x66c] ;  /* 0x00066c0001287983 */ /* 0x000f280000300800 */
[----:B------:R-:W4:Y:S04]  /*1bf040*/  LDL.LU.64 R32, [R1+0x1198] ;  /* 0x0011980001207983 */ /* 0x000f280000300a00 */
[----:B------:R0:W-:Y:S04]  /*1bf050*/  @P0 STG.E.U8 desc[UR4][R42.64], R2 ;  /* 0x000000022a000986 */ /* 0x0001e8000c101104 */
[----:B------:R-:W4:Y:S04]  /*1bf060*/  LDL.LU.64 R34, [R1+0x1190] ;  /* 0x0011900001227983 */ /* 0x000f280000300a00 */
[----:B------:R-:W4:Y:S01]  /*1bf070*/  LDL.LU.64 R38, [R1+0x1188] ;  /* 0x0011880001267983 */ /* 0x000f220000300a00 */
[----:B0-----:R-:W-:-:S03]  /*1bf080*/  PRMT R2, R36, 0x7770, RZ ;  /* 0x0000777024027816 */ /* 0x001fc600000000ff */
        /* <DEDUP_REMOVED lines=32> */
[----:B----4-:R-:W-:-:S05]  /*1bf290*/  PRMT R0, R40, 0x7770, RZ ;  /* 0x0000777028007816 */ /* 0x010fca00000000ff */
[----:B------:R0:W-:Y:S02]  /*1bf2a0*/  @P5 STG.E.U8 desc[UR4][R32.64], R0 ;  /* 0x0000000020005986 */ /* 0x0001e4000c101104 */
        /* <DEDUP_REMOVED lines=53> */
[----:B------:R-:W-:-:S02]  /*1bf600*/  LOP3.LUT R3, R3, 0xfdffffff, RZ, 0xc0, !PT ;  /* 0xfdffffff03037812 */ /* 0x000fc400078ec0ff */
[C---:B------:R-:W-:Y:S02]  /*1bf610*/  LOP3.LUT P0, RZ, R60.reuse, 0x10000, RZ, 0xc0, !PT ;  /* 0x000100003cff7812 */ /* 0x040fe4000780c0ff */
[----:B------:R-:W-:Y:S01]  /*1bf620*/  PRMT R0, R61, 0x7771, RZ ;  /* 0x000077713d007816 */ /* 0x000fe200000000ff */
[----:B------:R-:W3:Y:S04]  /*1bf630*/  LDL.LU.64 R32, [R1+0x1108] ;  /* 0x0011080001207983 */ /* 0x000ee80000300a00 */
[----:B------:R-:W-:Y:S02]  /*1bf640*/  @P5 LOP3.LUT R3, R3, 0x2000000, RZ, 0xfc, !PT ;  /* 0x0200000003035812 */ /* 0x000fe400078efcff */
[----:B------:R-:W-:Y:S01]  /*1bf650*/  LOP3.LUT P5, RZ, R60, 0x4000, RZ, 0xc0, !PT ;  /* 0x000040003cff7812 */ /* 0x000fe200078ac0ff */
[----:B----4-:R0:W-:Y:S01]  /*1bf660*/  @P1 STG.E.U8 desc[UR4][R38.64], R0 ;  /* 0x0000000026001986 */ /* 0x0101e2000c101104 */
[----:B------:R-:W-:-:S02]  /*1bf670*/  LOP3.LUT R3, R3, 0xfbffffff, RZ, 0xc0, !PT ;  /* 0xfbffffff03037812 */ /* 0x000fc400078ec0ff */
[----:B0-----:R-:W-:-:S09]  /*1bf680*/  PRMT R0, R61, 0x7772, RZ ;  /* 0x000077723d007816 */ /* 0x001fd200000000ff */
[----:B------:R-:W-:Y:S02]  /*1bf690*/  @P5 LOP3.LUT R3, R3, 0x4000000, RZ, 0xfc, !PT ;  /* 0x0400000003035812 */ /* 0x000fe400078efcff */
[----:B------:R-:W-:Y:S01]  /*1bf6a0*/  LOP3.LUT P5, RZ, R60, 0x8000, RZ, 0xc0, !PT ;  /* 0x000080003cff7812 */ /* 0x000fe200078ac0ff */
[----:B------:R0:W-:Y:S02]  /*1bf6b0*/  @P0 STG.E.U8 desc[UR4][R40.64], R0 ;  /* 0x0000000028000986 */ /* 0x0001e4000c101104 */
[----:B0-----:R-:W-:Y:S02]  /*1bf6c0*/  PRMT R0, R61, 0x7773, RZ ;  /* 0x000077733d007816 */ /* 0x001fe400000000ff */
[----:B------:R-:W4:Y:S04]  /*1bf6d0*/  LDL.LU R61, [R1+0x690c] ;  /* 0x00690c00013d7983 */ /* 0x000f280000300800 */
[----:B------:R-:W4:Y:S04]  /*1bf6e0*/  LDL.LU.64 R34, [R1+0x1100] ;  /* 0x0011000001227983 */ /* 0x000f280000300a00 */
[----:B------:R-:W4:Y:S04]  /*1bf6f0*/  LDL.LU.64 R36, [R1+0x10f8] ;  /* 0x0010f80001247983 */ /* 0x000f280000300a00 */
[----:B------:R0:W-:Y:S01]  /*1bf700*/  @P5 STG.E.U8 desc[UR4][R42.64], R0 ;  /* 0x000000002a005986 */ /* 0x0001e2000c101104 */
[----:B------:R-:W-:-:S03]  /*1bf710*/  LOP3.LUT P5, RZ, R3, 0x4000000, RZ, 0xc0, !PT ;  /* 0x0400000003ff7812 */ /* 0x000fc600078ac0ff */
[----:B------:R-:W4:Y:S04]  /*1bf720*/  LDL.LU.64 R38, [R1+0x10f0] ;  /* 0x0010f00001267983 */ /* 0x000f280000300a00 */
        /* <DEDUP_REMOVED lines=58> */
[----:B---3--:R-:W-:-:S03]  /*1bfad0*/  LOP3.LUT P5, RZ, R61, 0x100000, RZ, 0xc0, !PT ;  /* 0x001000003dff7812 */ /* 0x008fc600078ac0ff */
[----:B--2---:R0:W-:Y:S04]  /*1bfae0*/  @P3 STG.E.U8 desc[UR4][R48.64], R0 ;  /* 0x0000000030003986 */ /* 0x0041e8000c101104 */
[----:B0-----:R-:W2:Y:S06]  /*1bfaf0*/  LDL.LU.64 R48, [R1+0x1098] ;  /* 0x0010980001307983 */ /* 0x001eac0000300a00 */
[----:B------:R-:W-:-:S02]  /*1bfb00*/  @P5 LOP3.LUT R3, R3, 0x800, RZ, 0xfc, !PT ;  /* 0x0000080003035812 */ /* 0x000fc400078efcff */
[C---:B------:R-:W-:Y:S01]  /*1bfb10*/  LOP3.LUT P5, RZ, R61.reuse, 0x200000, RZ, 0xc0, !PT ;  /* 0x002000003dff7812 */ /* 0x040fe200078ac0ff */
[----:B------:R-:W3:Y:S01]  /*1bfb20*/  LDL.LU.64 R22, [R1+0x1090] ;  /* 0x0010900001167983 */ /* 0x000ee20000300a00 */
[----:B------:R-:W-:Y:S02]  /*1bfb30*/  LOP3.LUT P2, RZ, R61, 0x80000000, RZ, 0xc0, !PT ;  /* 0x800000003dff7812 */ /* 0x000fe4000784c0ff */
[----:B------:R-:W-:Y:S01]  /*1bfb40*/  LOP3.LUT R3, R3, 0xffffefff, RZ, 0xc0, !PT ;  /* 0xffffefff03037812 */ /* 0x000fe200078ec0ff */
[----:B------:R-:W3:Y:S08]  /*1bfb50*/  LDL.LU.64 R24, [R1+0x1088] ;  /* 0x0010880001187983 */ /* 0x000ef00000300a00 */
        /* <DEDUP_REMOVED lines=17> */
[C---:B------:R-:W-:Y:S01]  /*1bfc70*/  LOP3.LUT P5, RZ, R61.reuse, 0x4000000, RZ, 0xc0, !PT ;  /* 0x040000003dff7812 */ /* 0x040fe200078ac0ff */
[----:B------:R-:W4:Y:S01]  /*1bfc80*/  LDL.LU.64 R30, [R1+0x1078] ;  /* 0x00107800011e7983 */ /* 0x000f220000300a00 */
[----:B------:R-:W-:-:S02]  /*1bfc90*/  LOP3.LUT P1, RZ, R61, 0x40000000, RZ, 0xc0, !PT ;  /* 0x400000003dff7812 */ /* 0x000fc4000782c0ff */
[----:B------:R-:W-:Y:S01]  /*1bfca0*/  LOP3.LUT R3, R3, 0xfffdffff, RZ, 0xc0, !PT ;  /* 0xfffdffff03037812 */ /* 0x000fe200078ec0ff */
[----:B------:R-:W4:Y:S01]  /*1bfcb0*/  LDL.LU.64 R32, [R1+0x1070] ;  /* 0x0010700001207983 */ /* 0x000f220000300a00 */
[----:B------:R-:W-:Y:S02]  /*1bfcc0*/  LOP3.LUT P0, RZ, R61, 0x20000000, RZ, 0xc0, !PT ;  /* 0x200000003dff7812 */ /* 0x000fe4000780c0ff */
[----:B------:R-:W-:Y:S01]  /*1bfcd0*/  PRMT R0, R45, 0x7770, RZ ;  /* 0x000077702d007816 */ /* 0x000fe200000000ff */
[----:B------:R-:W4:Y:S04]  /*1bfce0*/  LDL.LU.64 R34, [R1+0x1068] ;  /* 0x0010680001227983 */ /* 0x000f280000300a00 */
[----:B------:R-:W-:Y:S02]  /*1bfcf0*/  @P5 LOP3.LUT R3, R3, 0x20000, RZ, 0xfc, !PT ;  /* 0x0002000003035812 */ /* 0x000fe400078efcff */
[----:B------:R-:W-:-:S02]  /*1bfd00*/  LOP3.LUT P5, RZ, R61, 0x8000000, RZ, 0xc0, !PT ;  /* 0x080000003dff7812 */ /* 0x000fc400078ac0ff */
        /* <DEDUP_REMOVED lines=60> */
[----:B------:R-:W3:Y:S04]  /*1c00d0*/  LDL.LU.64 R46, [R1+0x1020] ;  /* 0x00102000012e7983 */ /* 0x000ee80000300a00 */
[----:B------:R-:W3:Y:S04]  /*1c00e0*/  LDL.LU.64 R40, [R1+0x1018] ;  /* 0x0010180001287983 */ /* 0x000ee80000300a00 */
[----:B------:R-:W3:Y:S04]  /*1c00f0*/  LDL.LU.64 R42, [R1+0x1010] ;  /* 0x00101000012a7983 */ /* 0x000ee80000300a00 */
[----:B------:R-:W3:Y:S04]  /*1c0100*/  LDL.LU.64 R44, [R1+0x1008] ;  /* 0x00100800012c7983 */ /* 0x000ee80000300a00 */
[----:B------:R-:W3:Y:S01]  /*1c0110*/  LDL.LU R28, [R1+0x624] ;  /* 0x00062400011c7983 */ /* 0x000ee20000300800 */
        /* <DEDUP_REMOVED lines=18> */
[----:B--2---:R0:W-:Y:S04]  /*1c0240*/  @P3 STG.E.U8 desc[UR4][R48.64], R0 ;  /* 0x0000000030003986 */ /* 0x0041e8000c101104 */
[----:B0-----:R-:W2:Y:S04]  /*1c0250*/  LDL.LU.64 R48, [R1+0x1000] ;  /* 0x0010000001307983 */ /* 0x001ea80000300a00 */
[----:B------:R-:W2:Y:S04]  /*1c0260*/  LDL.LU R29, [R1+0x638] ;  /* 0x00063800011d7983 */ /* 0x000ea80000300800 */
[----:B------:R-:W2:Y:S04]  /*1c0270*/  LDL.LU.64 R22, [R1+0xff8] ;  /* 0x000ff80001167983 */ /* 0x000ea80000300a00 */
[----:B------:R-:W2:Y:S04]  /*1c0280*/  LDL.LU.64 R24, [R1+0xff0] ;  /* 0x000ff00001187983 */ /* 0x000ea80000300a00 */
[----:B------:R-:W2:Y:S01]  /*1c0290*/  LDL.LU.64 R26, [R1+0xfe8] ;  /* 0x000fe800011a7983 */ /* 0x000ea20000300a00 */
[----:B------:R-:W-:-:S02]  /*1c02a0*/  LOP3.LUT P2, RZ, R61, 0x1000, RZ, 0xc0, !PT ;  /* 0x000010003dff7812 */ /* 0x000fc4000784c0ff */
[----:B------:R-:W-:Y:S02]  /*1c02b0*/  LOP3.LUT R3, R3, 0xfffffeff, RZ, 0xc0, !PT ;  /* 0xfffffeff03037812 */ /* 0x000fe400078ec0ff */
[----:B------:R-:W-:Y:S02]  /*1c02c0*/  LOP3.LUT P1, RZ, R61, 0x800, RZ, 0xc0, !PT ;  /* 0x000008003dff7812 */ /* 0x000fe4000782c0ff */
[----:B------:R-:W-:Y:S01]  /*1c02d0*/  PRMT R0, R39, 0x7772, RZ ;  /* 0x0000777227007816 */ /* 0x000fe200000000ff */
[----:B------:R-:W2:Y:S01]  /*1c02e0*/  LDL.LU.64 R30, [R1+0xfe0] ;  /* 0x000fe000011e7983 */ /* 0x000ea20000300a00 */
[----:B------:R-:W-:Y:S02]  /*1c02f0*/  @P5 LOP3.LUT R3, R3, 0x100, RZ, 0xfc, !PT ;  /* 0x0000010003035812 */ /* 0x000fe400078efcff */
[----:B------:R-:W-:Y:S02]  /*1c0300*/  LOP3.LUT P5, RZ, R61, 0x80, RZ, 0xc0, !PT ;  /* 0x000000803dff7812 */ /* 0x000fe400078ac0ff */
[----:B------:R-:W-:Y:S01]  /*1c0310*/  LOP3.LUT R3, R3, 0xfffffdff, RZ, 0xc0, !PT ;  /* 0xfffffdff03037812 */ /* 0x000fe200078ec0ff */
[----:B----4-:R0:W-:Y:S10]  /*1c0320*/  @P2 STG.E.U8 desc[UR4][R36.64], R0 ;  /* 0x0000000024002986 */ /* 0x0101f4000c101104 */
[----:B------:R-:W-:-:S02]  /*1c0330*/  @P5 LOP3.LUT R3, R3, 0x200, RZ, 0xfc, !PT ;  /* 0x0000020003035812 */ /* 0x000fc400078efcff */
[----:B------:R-:W-:Y:S02]  /*1c0340*/  LOP3.LUT P5, RZ, R61, 0x100, RZ, 0xc0, !PT ;  /* 0x000001003dff7812 */ /* 0x000fe400078ac0ff */
[----:B0-----:R-:W-:-:S05]  /*1c0350*/  PRMT R0, R39, 0x7773, RZ ;  /* 0x0000777327007816 */ /* 0x001fca00000000ff */
[----:B---3--:R0:W-:Y:S01]  /*1c0360*/  @P1 STG.E.U8 desc[UR4][R46.64], R0 ;  /* 0x000000002e001986 */ /* 0x0081e2000c101104 */
[----:B------:R-:W-:Y:S02]  /*1c0370*/  LOP3.LUT P0, RZ, R61, 0x400, RZ, 0xc0, !PT ;  /* 0x000004003dff7812 */ /* 0x000fe4000780c0ff */
[----:B------:R-:W-:Y:S01]  /*1c0380*/  LOP3.LUT R3, R3, 0xfffffbff, RZ, 0xc0, !PT ;  /* 0xfffffbff03037812 */ /* 0x000fe200078ec0ff */
[----:B0-----:R-:W3:Y:S04]  /*1c0390*/  LDL.LU R46, [R1+0x628] ;  /* 0x00062800012e7983 */ /* 0x001ee80000300800 */
[----:B------:R-:W4:Y:S01]  /*1c03a0*/  LDL.LU.64 R32, [R1+0xfd8] ;  /* 0x000fd80001207983 */ /* 0x000f220000300a00 */
[----:B------:R-:W-:Y:S02]  /*1c03b0*/  @P5 LOP3.LUT R3, R3, 0x400, RZ, 0xfc, !PT ;  /* 0x0000040003035812 */ /* 0x000fe400078efcff */
[----:B------:R-:W-:-:S02]  /*1c03c0*/  LOP3.LUT P5, RZ, R61, 0x200, RZ, 0xc0, !PT ;  /* 0x000002003dff7812 */ /* 0x000fc400078ac0ff */
[C---:B------:R-:W-:Y:S01]  /*1c03d0*/  PRMT R0, R28.reuse, 0x7770, RZ ;  /* 0x000077701c007816 */ /* 0x040fe200000000ff */
[----:B------:R-:W4:Y:S04]  /*1c03e0*/  LDL.LU.64 R34, [R1+0xfd0] ;  /* 0x000fd00001227983 */ /* 0x000f280000300a00 */
        /* <DEDUP_REMOVED lines=80> */
[----:B------:R-:W2:Y:S04]  /*1c08f0*/  LDL.LU R46, [R1+0x600] ;  /* 0x00060000012e7983 */ /* 0x000ea80000300800 */
[----:B------:R-:W2:Y:S04]  /*1c0900*/  LDL.LU.64 R24, [R1+0xf60] ;  /* 0x000f600001187983 */ /* 0x000ea80000300a00 */
[----:B------:R-:W2:Y:S04]  /*1c0910*/  LDL.LU.64 R26, [R1+0xf58] ;  /* 0x000f5800011a7983 */ /* 0x000ea80000300a00 */
[----:B------:R-:W2:Y:S01]  /*1c0920*/  LDL.LU.64 R28, [R1+0xf50] ;  /* 0x000f5000011c7983 */ /* 0x000ea20000300a00 */
[----:B------:R-:W-:-:S03]  /*1c0930*/  LOP3.LUT R3, R3, 0xfffffffe, RZ, 0xc0, !PT ;  /* 0xfffffffe03037812 */ /* 0x000fc600078ec0ff */
[----:B------:R-:W2:Y:S01]  /*1c0940*/  LDL.LU.64 R30, [R1+0xf48] ;  /* 0x000f4800011e7983 */ /* 0x000ea20000300a00 */
[C---:B------:R-:W-:Y:S02]  /*1c0950*/  LOP3.LUT P2, RZ, R57.reuse, 0x2000000, RZ, 0xc0, !PT ;  /* 0x0200000039ff7812 */ /* 0x040fe4000784c0ff */
[----:B------:R-:W-:Y:S02]  /*1c0960*/  LOP3.LUT P1, RZ, R57, 0x1000000, RZ, 0xc0, !PT ;  /* 0x0100000039ff7812 */ /* 0x000fe4000782c0ff */
[----:B------:R-:W-:Y:S02]  /*1c0970*/  @P5 LOP3.LUT R3, R3, 0x1, RZ, 0xfc, !PT ;  /* 0x0000000103035812 */ /* 0x000fe400078efcff */
[----:B------:R-:W-:Y:S02]  /*1c0980*/  LOP3.LUT P5, RZ, R57, 0x100000, RZ, 0xc0, !PT ;  /* 0x0010000039ff7812 */ /* 0x000fe400078ac0ff */
[----:B------:R-:W-:Y:S01]  /*1c0990*/  PRMT R0, R47, 0x7771, RZ ;  /* 0x000077712f007816 */ /* 0x000fe200000000ff */
[----:B------:R-:W2:Y:S01]  /*1c09a0*/  LDL.LU.64 R32, [R1+0xf40] ;  /* 0x000f400001207983 */ /* 0x000ea20000300a00 */
[----:B------:R-:W-:-:S02]  /*1c09b0*/  LOP3.LUT R3, R3, 0xfffffffd, RZ, 0xc0, !PT ;  /* 0xfffffffd03037812 */ /* 0x000fc400078ec0ff */
[----:B------:R-:W-:Y:S01]  /*1c09c0*/  LOP3.LUT P0, RZ, R57, 0x800000, RZ, 0xc0, !PT ;  /* 0x0080000039ff7812 */ /* 0x000fe2000780c0ff */
[----:B------:R-:W2:Y:S06]  /*1c09d0*/  LDL.LU.64 R34, [R1+0xf38] ;  /* 0x000f380001227983 */ /* 0x000eac0000300a00 */
[----:B------:R-:W-:Y:S02]  /*1c09e0*/  @P5 LOP3.LUT R3, R3, 0x2, RZ, 0xfc, !PT ;  /* 0x0000000203035812 */ /* 0x000fe400078efcff */
[----:B------:R-:W-:Y:S01]  /*1c09f0*/  LOP3.LUT P5, RZ, R57, 0x200000, RZ, 0xc0, !PT ;  /* 0x0020000039ff7812 */ /* 0x000fe200078ac0ff */
[----:B---3--:R0:W-:Y:S01]  /*1c0a00*/  @P2 STG.E.U8 desc[UR4][R36.64], R0 ;  /* 0x0000000024002986 */ /* 0x0081e2000c101104 */
[----:B------:R-:W-:-:S02]  /*1c0a10*/  LOP3.LUT R3, R3, 0xfffffffb, RZ, 0xc0, !PT ;  /* 0xfffffffb03037812 */ /* 0x000fc400078ec0ff */
[----:B0-----:R-:W-:-:S09]  /*1c0a20*/  PRMT R0, R47, 0x7772, RZ ;  /* 0x000077722f007816 */ /* 0x001fd200000000ff */
[----:B------:R-:W-:Y:S02]  /*1c0a30*/  @P5 LOP3.LUT R3, R3, 0x4, RZ, 0xfc, !PT ;  /* 0x0000000403035812 */ /* 0x000fe400078efcff */
[----:B------:R-:W-:Y:S01]  /*1c0a40*/  LOP3.LUT P5, RZ, R57, 0x400000, RZ, 0xc0, !PT ;  /* 0x0040000039ff7812 */ /* 0x000fe200078ac0ff */
[----:B------:R-:W3:Y:S04]  /*1c0a50*/  LDL.LU.64 R36, [R1+0xf30] ;  /* 0x000f300001247983 */ /* 0x000ee80000300a00 */
[----:B----4-:R0:W-:Y:S02]  /*1c0a60*/  @P1 STG.E.U8 desc[UR4][R38.64], R0 ;  /* 0x0000000026001986 */ /* 0x0101e4000c101104 */
[----:B0-----:R-:W-:Y:S02]  /*1c0a70*/  PRMT R0, R47, 0x7773, RZ ;  /* 0x000077732f007816 */ /* 0x001fe400000000ff */
        /* <DEDUP_REMOVED lines=43> */
[----:B0-----:R-:W-:Y:S02]  /*1c0d30*/  PRMT R0, R53, 0x7773, RZ ;  /* 0x0000777335007816 */ /* 0x001fe400000000ff */
[----:B------:R-:W3:Y:S04]  /*1c0d40*/  LDL.LU R53, [R1+0x6900] ;  /* 0x0069000001357983 */ /* 0x000ee80000300800 */
        /* <DEDUP_REMOVED lines=11> */
[----:B------:R-:W4:Y:S04]  /*1c0e00*/  LDL.LU R40, [R1+0x618] ;  /* 0x0006180001287983 */ /* 0x000f280000300800 */
[----:B------:R-:W4:Y:S04]  /*1c0e10*/  LDL.LU.64 R44, [R1+0xee0] ;  /* 0x000ee000012c7983 */ /* 0x000f280000300a00 */
[----:B------:R-:W4:Y:S01]  /*1c0e20*/  LDL.LU R36, [R1+0x608] ;  /* 0x0006080001247983 */ /* 0x000f220000300800 */
[----:B------:R-:W-:-:S02]  /*1c0e30*/  PRMT R0, R47, 0x7773, RZ ;  /* 0x000077732f007816 */ /* 0x000fc400000000ff */
[C---:B------:R-:W-:Y:S01]  /*1c0e40*/  LOP3.LUT P3, RZ, R57.reuse, 0x80, RZ, 0xc0, !PT ;  /* 0x0000008039ff7812 */ /* 0x040fe2000786c0ff */
[----:B------:R-:W4:Y:S01]  /*1c0e50*/  LDL.LU.64 R46, [R1+0xed8] ;  /* 0x000ed800012e7983 */ /* 0x000f220000300a00 */
[----:B------:R-:W-:Y:S02]  /*1c0e60*/  LOP3.LUT R4, R4, 0xfff7ffff, RZ, 0xc0, !PT ;  /* 0xfff7ffff04047812 */ /* 0x000fe400078ec0ff */
[C---:B------:R-:W-:Y:S02]  /*1c0e70*/  LOP3.LUT P2, RZ, R57.reuse, 0x40, RZ, 0xc0, !PT ;  /* 0x0000004039ff7812 */ /* 0x040fe4000784c0ff */
[C---:B------:R-:W-:Y:S02]  /*1c0e80*/  LOP3.LUT P1, RZ, R57.reuse, 0x20, RZ, 0xc0, !PT ;  /* 0x0000002039ff7812 */ /* 0x040fe4000782c0ff */
[----:B------:R-:W-:Y:S02]  /*1c0e90*/  LOP3.LUT P0, RZ, R57, 0x10, RZ, 0xc0, !PT ;  /* 0x0000001039ff7812 */ /* 0x000fe4000780c0ff */
[----:B---3--:R-:W-:-:S03]  /*1c0ea0*/  LOP3.LUT P5, RZ, R53, 0x8000000, RZ, 0xc0, !PT ;  /* 0x0800000035ff7812 */ /* 0x008fc600078ac0ff */
[----:B--2---:R0:W-:Y:S04]  /*1c0eb0*/  @P3 STG.E.U8 desc[UR4][R48.64], R0 ;  /* 0x0000000030003986 */ /* 0x0041e8000c101104 */
[----:B0-----:R-:W2:Y:S06]  /*1c0ec0*/  LDL.LU.64 R48, [R1+0xed0] ;  /* 0x000ed00001307983 */ /* 0x001eac0000300a00 */
        /* <DEDUP_REMOVED lines=13> */
[----:B----4-:R-:W-:Y:S02]  /*1c0fa0*/  PRMT R0, R40, 0x7770, RZ ;  /* 0x0000777028007816 */ /* 0x010fe400000000ff */
[----:B------:R-:W-:-:S03]  /*1c0fb0*/  LOP3.LUT R4, R4, 0xff7fffff, RZ, 0xc0, !PT ;  /* 0xff7fffff04047812 */ /* 0x000fc600078ec0ff */
[----:B------:R0:W-:Y:S06]  /*1c0fc0*/  @P2 STG.E.U8 desc[UR4][R42.64], R0 ;  /* 0x000000002a002986 */ /* 0x0001ec000c101104 */
[----:B------:R-:W-:Y:S02]  /*1c0fd0*/  @P5 LOP3.LUT R4, R4, 0x800000, RZ, 0xfc, !PT ;  /* 0x0080000004045812 */ /* 0x000fe400078efcff */
[----:B------:R-:W-:Y:S01]  /*1c0fe0*/  LOP3.LUT P5, RZ, R57, 0x1, RZ, 0xc0, !PT ;  /* 0x0000000139ff7812 */ /* 0x000fe200078ac0ff */
[----:B0-----:R-:W4:Y:S04]  /*1c0ff0*/  LDL.LU R43, [R1+0x61c] ;  /* 0x00061c00012b7983 */ /* 0x001f280000300800 */
[----:B------:R-:W4:Y:S01]  /*1c1000*/  LDL.LU.64 R26, [R1+0xeb8] ;  /* 0x000eb800011a7983 */ /* 0x000f220000300a00 */
[----:B------:R-:W-:-:S03]  /*1c1010*/  LOP3.LUT R4, R4, 0xfeffffff, RZ, 0xc0, !PT ;  /* 0xfeffffff04047812 */ /* 0x000fc600078ec0ff */
[----:B------:R-:W4:Y:S04]  /*1c1020*/  LDL.LU.64 R28, [R1+0xea0] ;  /* 0x000ea000011c7983 */ /* 0x000f280000300a00 */
[----:B------:R-:W4:Y:S01]  /*1c1030*/  LDL.LU.64 R30, [R1+0xeb0] ;  /* 0x000eb000011e7983 */ /* 0x000f220000300a00 */
[----:B------:R-:W-:-:S03]  /*1c1040*/  PRMT R0, R40, 0x7771, RZ ;  /* 0x0000777128007816 */ /* 0x000fc600000000ff */
[----:B------:R-:W4:Y:S04]  /*1c1050*/  LDL.LU R42, [R1+0x60c] ;  /* 0x00060c00012a7983 */ /* 0x000f280000300800 */
[----:B------:R-:W4:Y:S01]  /*1c1060*/  LDL.LU.64 R32, [R1+0xea8] ;  /* 0x000ea80001207983 */ /* 0x000f220000300a00 */
[----:B------:R-:W-:Y:S02]  /*1c1070*/  @P5 LOP3.LUT R4, R4, 0x1000000, RZ, 0xfc, !PT ;  /* 0x0100000004045812 */ /* 0x000fe400078efcff */
[----:B------:R-:W-:Y:S02]  /*1c1080*/  LOP3.LUT P5, RZ, R57, 0x2, RZ, 0xc0, !PT ;  /* 0x0000000239ff7812 */ /* 0x000fe400078ac0ff */
[----:B------:R-:W-:-:S11]  /*1c1090*/  LOP3.LUT R4, R4, 0xfdffffff, RZ, 0xc0, !PT ;  /* 0xfdffffff04047812 */ /* 0x000fd600078ec0ff */
        /* <DEDUP_REMOVED lines=63> */
[----:B------:R-:W4:Y:S01]  /*1c1490*/  LDL.LU.64 R44, [R1+0xe40] ;  /* 0x000e4000012c7983 */ /* 0x000f220000300a00 */
        /* <DEDUP_REMOVED lines=25> */
[----:B------:R-:W2:Y:S01]  /*1c1630*/  LDL.LU.64 R24, [R1+0xe20] ;  /* 0x000e200001187983 */ /* 0x000ea20000300a00 */
[----:B------:R-:W-:-:S05]  /*1c1640*/  PRMT R0, R37, 0x7773, RZ ;  /* 0x0000777325007816 */ /* 0x000fca00000000ff */
[----:B---3--:R0:W-:Y:S01]  /*1c1650*/  @P2 STG.E.U8 desc[UR4][R38.64], R0 ;  /* 0x0000000026002986 */ /* 0x0081e2000c101104 */
[----:B------:R-:W-:Y:S02]  /*1c1660*/  @P5 LOP3.LUT R4, R4, 0x10000, RZ, 0xfc, !PT ;  /* 0x0001000004045812 */ /* 0x000fe400078efcff */
[----:B------:R-:W-:Y:S01]  /*1c1670*/  LOP3.LUT P5, RZ, R53, 0x4000, RZ, 0xc0, !PT ;  /* 0x0000400035ff7812 */ /* 0x000fe200078ac0ff */
[----:B0-----:R-:W3:Y:S04]  /*1c1680*/  LDL.LU R38, [R1+0x5e4] ;  /* 0x0005e40001267983 */ /* 0x001ee80000300800 */
[----:B------:R-:W3:Y:S04]  /*1c1690*/  LDL.LU.64 R28, [R1+0xe28] ;  /* 0x000e2800011c7983 */ /* 0x000ee80000300a00 */
[----:B------:R-:W3:Y:S01]  /*1c16a0*/  LDL.LU.64 R30, [R1+0xe18] ;  /* 0x000e1800011e7983 */ /* 0x000ee20000300a00 */
[----:B------:R-:W-:-:S02]  /*1c16b0*/  LOP3.LUT R4, R4, 0xfffdffff, RZ, 0xc0, !PT ;  /* 0xfffdffff04047812 */ /* 0x000fc400078ec0ff */
[C---:B------:R-:W-:Y:S02]  /*1c16c0*/  LOP3.LUT P1, RZ, R53.reuse, 0x40000, RZ, 0xc0, !PT ;  /* 0x0004000035ff7812 */ /* 0x040fe4000782c0ff */
[C---:B------:R-:W-:Y:S01]  /*1c16d0*/  LOP3.LUT P0, RZ, R53.reuse, 0x20000, RZ, 0xc0, !PT ;  /* 0x0002000035ff7812 */ /* 0x040fe2000780c0ff */
[----:B------:R-:W3:Y:S01]  /*1c16e0*/  LDL.LU.64 R32, [R1+0xe10] ;  /* 0x000e100001207983 */ /* 0x000ee20000300a00 */
[----:B------:R-:W-:Y:S02]  /*1c16f0*/  @P5 LOP3.LUT R4, R4, 0x20000, RZ, 0xfc, !PT ;  /* 0x0002000004045812 */ /* 0x000fe400078efcff */
[----:B------:R-:W-:Y:S02]  /*1c1700*/  LOP3.LUT P5, RZ, R53, 0x8000, RZ, 0xc0, !PT ;  /* 0x0000800035ff7812 */ /* 0x000fe400078ac0ff */
[----:B------:R-:W-:Y:S01]  /*1c1710*/  PRMT R0, R52, 0x7770, RZ ;  /* 0x0000777034007816 */ /* 0x000fe200000000ff */
[----:B------:R-:W3:Y:S01]  /*1c1720*/  LDL.LU.64 R34, [R1+0xe00] ;  /* 0x000e000001227983 */ /* 0x000ee20000300a00 */
[----:B------:R-:W-:-:S03]  /*1c1730*/  LOP3.LUT R4, R4, 0xfffbffff, RZ, 0xc0, !PT ;  /* 0xfffbffff04047812 */ /* 0x000fc600078ec0ff */
[----:B------:R-:W3:Y:S04]  /*1c1740*/  LDL.LU.64 R36, [R1+0xe08] ;  /* 0x000e080001247983 */ /* 0x000ee80000300a00 */
[----:B----4-:R0:W-:Y:S02]  /*1c1750*/  @P1 STG.E.U8 desc[UR4][R40.64], R0 ;  /* 0x0000000028001986 */ /* 0x0101e4000c101104 */
[----:B------:R-:W-:Y:S02]  /*1c1760*/  @P5 LOP3.LUT R4, R4, 0x40000, RZ, 0xfc, !PT ;  /* 0x0004000004045812 */ /* 0x000fe400078efcff */
[----:B------:R-:W-:Y:S02]  /*1c1770*/  LOP3.LUT P5, RZ, R53, 0x10000, RZ, 0xc0, !PT ;  /* 0x0001000035ff7812 */ /* 0x000fe400078ac0ff */
[C---:B0-----:R-:W-:Y:S01]  /*1c1780*/  PRMT R0, R52.reuse, 0x7771, RZ ;  /* 0x0000777134007816 */ /* 0x041fe200000000ff */
[----:B------:R-:W4:Y:S04]  /*1c1790*/  LDL.LU.64 R40, [R1+0xdf8] ;  /* 0x000df80001287983 */ /* 0x000f280000300a00 */
[----:B------:R0:W-:Y:S02]  /*1c17a0*/  @P0 STG.E.U8 desc[UR4][R42.64], R0 ;  /* 0x000000002a000986 */ /* 0x0001e4000c101104 */
[----:B0-----:R-:W-:-:S05]  /*1c17b0*/  PRMT R0, R52, 0x7772, RZ ;  /* 0x0000777234007816 */ /* 0x001fca00000000ff */
[----:B------:R0:W-:Y:S02]  /*1c17c0*/  @P5 STG.E.U8 desc[UR4][R44.64], R0 ;  /* 0x000000002c005986 */ /* 0x0001e4000c101104 */
[----:B0-----:R-:W-:Y:S02]  /*1c17d0*/  PRMT R0, R52, 0x7773, RZ ;  /* 0x0000777334007816 */ /* 0x001fe400000000ff */
[----:B------:R-:W4:Y:S04]  /*1c17e0*/  LDL.LU R52, [R1+0x68fc] ;  /* 0x0068fc0001347983 */ /* 0x000f280000300800 */
[----:B------:R-:W4:Y:S01]  /*1c17f0*/  LDL.LU.64 R42, [R1+0xdf0] ;  /* 0x000df000012a7983 */ /* 0x000f220000300a00 */
[----:B------:R-:W-:-:S03]  /*1c1800*/  LOP3.LUT P5, RZ, R4, 0x40000, RZ, 0xc0, !PT ;  /* 0x0004000004ff7812 */ /* 0x000fc600078ac0ff */
[----:B------:R-:W4:Y:S10]  /*1c1810*/  LDL.LU.64 R44, [R1+0xde8] ;  /* 0x000de800012c7983 */ /* 0x000f340000300a00 */
        /* <DEDUP_REMOVED lines=30> */
[----:B------:R4:W-:Y:S02]  /*1c1a00*/  @P6 STG.E.U8 desc[UR4][R36.64], R0 ;  /* 0x0000000024006986 */ /* 0x0009e4000c101104 */
[----:B----4-:R-:W-:-:S05]  /*1c1a10*/  PRMT R0, R52, 0x7770, RZ ;  /* 0x0000777034007816 */ /* 0x010fca00000000ff */
[----:B------:R0:W-:Y:S02]  /*1c1a20*/  @P4 STG.E.U8 desc[UR4][R40.64], R0 ;  /* 0x0000000028004986 */ /* 0x0001e4000c101104 */
[----:B0-----:R-:W-:-:S05]  /*1c1a30*/  PRMT R0, R52, 0x7771, RZ ;  /* 0x0000777134007816 */ /* 0x001fca00000000ff */
[----:B------:R0:W-:Y:S02]  /*1c1a40*/  @P3 STG.E.U8 desc[UR4][R42.64], R0 ;  /* 0x000000002a003986 */ /* 0x0001e4000c101104 */
[----:B0-----:R-:W-:-:S05]  /*1c1a50*/  PRMT R0, R52, 0x7772, RZ ;  /* 0x0000777234007816 */ /* 0x001fca00000000ff */
[----:B------:R0:W-:Y:S01]  /*1c1a60*/  @P2 STG.E.U8 desc[UR4][R44.64], R0 ;  /* 0x000000002c002986 */ /* 0x0001e2000c101104 */
[C---:B------:R-:W-:Y:S02]  /*1c1a70*/  LOP3.LUT P1, RZ, R53.reuse, 0x8, RZ, 0xc0, !PT ;  /* 0x0000000835ff7812 */ /* 0x040fe4000782c0ff */
[----:B0-----:R-:W-:Y:S02]  /*1c1a80*/  PRMT R0, R52, 0x7773, RZ ;  /* 0x0000777334007816 */ /* 0x001fe400000000ff */
[----:B------:R-:W3:Y:S01]  /*1c1a90*/  LDL.LU R52, [R1+0x68f8] ;  /* 0x0068f80001347983 */ /* 0x000ee20000300800 */
[----:B------:R-:W-:-:S08]  /*1c1aa0*/  LOP3.LUT P0, RZ, R53, 0x4, RZ, 0xc0, !PT ;  /* 0x0000000435ff7812 */ /* 0x000fd0000780c0ff */
        /* <DEDUP_REMOVED lines=9> */
[----:B------:R-:W4:Y:S04]  /*1c1b40*/  LDL.LU R24, [R1+0x5fc] ;  /* 0x0005fc0001187983 */ /* 0x000f280000300800 */
[----:B------:R-:W4:Y:S01]  /*1c1b50*/  LDL.LU.64 R46, [R1+0xda8] ;  /* 0x000da800012e7983 */ /* 0x000f220000300a00 */
[----:B------:R-:W-:-:S02]  /*1c1b60*/  LOP3.LUT R4, R4, 0xffffffef, RZ, 0xc0, !PT ;  /* 0xffffffef04047812 */ /* 0x000fc400078ec0ff */
[----:B------:R-:W-:Y:S02]  /*1c1b70*/  LOP3.LUT P4, RZ, R53, 0x2, RZ, 0xc0, !PT ;  /* 0x0000000235ff7812 */ /* 0x000fe4000788c0ff */
[----:B------:R-:W-:Y:S01]  /*1c1b80*/  PRMT R0, R39, 0x7771, RZ ;  /* 0x0000777127007816 */ /* 0x000fe200000000ff */
[----:B------:R-:W4:Y:S01]  /*1c1b90*/  LDL.LU R38, [R1+0x5ec] ;  /* 0x0005ec0001267983 */ /* 0x000f220000300800 */
        /* <DEDUP_REMOVED lines=16> */
[----:B------:R-:W-:Y:S02]  /*1c1ca0*/  LOP3.LUT P2, RZ, R52, 0x80000000, RZ, 0xc0, !PT ;  /* 0x8000000034ff7812 */ /* 0x000fe4000784c0ff */
[----:B------:R-:W-:Y:S01]  /*1c1cb0*/  LOP3.LUT R4, R4, 0xfffffdff, RZ, 0xc0, !PT ;  /* 0xfffffdff04047812 */ /* 0x000fe200078ec0ff */
[----:B--2---:R0:W-:Y:S04]  /*1c1cc0*/  @P4 STG.E.U8 desc[UR4][R48.64], R0 ;  /* 0x0000000030004986 */ /* 0x0041e8000c101104 */
[----:B0-----:R-:W2:Y:S04]  /*1c1cd0*/  LDL.LU.64 R48, [R1+0xd98] ;  /* 0x000d980001307983 */ /* 0x001ea80000300a00 */
[----:B------:R-:W3:Y:S04]  /*1c1ce0*/  LDL.LU.64 R26, [R1+0xd88] ;  /* 0x000d8800011a7983 */ /* 0x000ee80000300a00 */
[----:B------:R-:W3:Y:S04]  /*1c1cf0*/  LDL.LU.64 R28, [R1+0xd90] ;  /* 0x000d9000011c7983 */ /* 0x000ee80000300a00 */
[----:B------:R-:W3:Y:S01]  /*1c1d00*/  LDL.LU.64 R30, [R1+0xd80] ;  /* 0x000d8000011e7983 */ /* 0x000ee20000300a00 */
[----:B------:R-:W-:-:S05]  /*1c1d10*/  PRMT R0, R39, 0x7772, RZ ;  /* 0x0000777227007816 */ /* 0x000fca00000000ff */
[----:B----4-:R0:W-:Y:S01]  /*1c1d20*/  @P3 STG.E.U8 desc[UR4][R34.64], R0 ;  /* 0x0000000022003986 */ /* 0x0101e2000c101104 */
[----:B------:R-:W-:Y:S02]  /*1c1d30*/  @P5 LOP3.LUT R4, R4, 0x200, RZ, 0xfc, !PT ;  /* 0x0000020004045812 */ /* 0x000fe400078efcff */
[C---:B------:R-:W-:Y:S02]  /*1c1d40*/  LOP3.LUT P5, RZ, R52.reuse, 0x8000000, RZ, 0xc0, !PT ;  /* 0x0800000034ff7812 */ /* 0x040fe400078ac0ff */
[----:B0-----:R-:W-:Y:S02]  /*1c1d50*/  PRMT R0, R39, 0x7773, RZ ;  /* 0x0000777327007816 */ /* 0x001fe400000000ff */
[----:B------:R-:W4:Y:S04]  /*1c1d60*/  LDL.LU R39, [R1+0x5d0] ;  /* 0x0005d00001277983 */ /* 0x000f280000300800 */
[----:B------:R-:W4:Y:S01]  /*1c1d70*/  LDL.LU.64 R32, [R1+0xd78] ;  /* 0x000d780001207983 */ /* 0x000f220000300a00 */
[----:B------:R-:W-:-:S02]  /*1c1d80*/  LOP3.LUT P1, RZ, R52, 0x40000000, RZ, 0xc0, !PT ;  /* 0x4000000034ff7812 */ /* 0x000fc4000782c0ff */
[----:B------:R-:W-:Y:S02]  /*1c1d90*/  LOP3.LUT P0, RZ, R52, 0x20000000, RZ, 0xc0, !PT ;  /* 0x2000000034ff7812 */ /* 0x000fe4000780c0ff */
[----:B------:R-:W-:Y:S01]  /*1c1da0*/  LOP3.LUT R4, R4, 0xfffffbff, RZ, 0xc0, !PT ;  /* 0xfffffbff04047812 */ /* 0x000fe200078ec0ff */
[----:B------:R0:W-:Y:S04]  /*1c1db0*/  @P2 STG.E.U8 desc[UR4][R36.64], R0 ;  /* 0x0000000024002986 */ /* 0x0001e8000c101104 */
[----:B------:R-:W4:Y:S01]  /*1c1dc0*/  LDL.LU.64 R34, [R1+0xd70] ;  /* 0x000d700001227983 */ /* 0x000f220000300a00 */
[----:B------:R-:W-:Y:S02]  /*1c1dd0*/  @P5 LOP3.LUT R4, R4, 0x400, RZ, 0xfc, !PT ;  /* 0x0000040004045812 */ /* 0x000fe400078efcff */
[----:B------:R-:W-:-:S02]  /*1c1de0*/  LOP3.LUT P5, RZ, R52, 0x10000000, RZ, 0xc0, !PT ;  /* 0x1000000034ff7812 */ /* 0x000fc400078ac0ff */
[C---:B0-----:R-:W-:Y:S01]  /*1c1df0*/  PRMT R0, R24.reuse, 0x7770, RZ ;  /* 0x0000777018007816 */ /* 0x041fe200000000ff */
[----:B------:R-:W4:Y:S04]  /*1c1e00*/  LDL.LU.64 R36, [R1+0xd68] ;  /* 0x000d680001247983 */ /* 0x000f280000300a00 */
[----:B------:R0:W-:Y:S02]  /*1c1e10*/  @P1 STG.E.U8 desc[UR4][R40.64], R0 ;  /* 0x0000000028001986 */ /* 0x0001e4000c101104 */
[C---:B0-----:R-:W-:Y:S02]  /*1c1e20*/  PRMT R0, R24.reuse, 0x7771, RZ ;  /* 0x0000777118007816 */ /* 0x041fe400000000ff */
[----:B------:R-:W4:Y:S04]  /*1c1e30*/  LDL.LU.64 R40, [R1+0xd60] ;  /* 0x000d600001287983 */ /* 0x000f280000300a00 */
[----:B------:R0:W-:Y:S02]  /*1c1e40*/  @P0 STG.E.U8 desc[UR4][R42.64], R0 ;  /* 0x000000002a000986 */ /* 0x0001e4000c101104 */
[----:B0-----:R-:W-:-:S02]  /*1c1e50*/  PRMT R0, R24, 0x7772, RZ ;  /* 0x0000777218007816 */ /* 0x001fc400000000ff */
[----:B------:R-:W4:Y:S04]  /*1c1e60*/  LDL.LU.64 R42, [R1+0xd58] ;  /* 0x000d5800012a7983 */ /* 0x000f280000300a00 */
[----:B------:R0:W-:Y:S01]  /*1c1e70*/  @P5 STG.E.U8 desc[UR4][R44.64], R0 ;  /* 0x000000002c005986 */ /* 0x0001e2000c101104 */
[----:B------:R-:W-:-:S03]  /*1c1e80*/  LOP3.LUT P5, RZ, R4, 0x400, RZ, 0xc0, !PT ;  /* 0x0000040004ff7812 */ /* 0x000fc600078ac0ff */
[----:B0-----:R-:W4:Y:S01]  /*1c1e90*/  LDL.LU.64 R44, [R1+0xd50] ;  /* 0x000d5000012c7983 */ /* 0x001f220000300a00 */
[----:B------:R-:W-:-:S09]  /*1c1ea0*/  PRMT R0, R24, 0x7773, RZ ;  /* 0x0000777318007816 */ /* 0x000fd200000000ff */
[----:B------:R0:W-:Y:S04]  /*1c1eb0*/  @P5 STG.E.U8 desc[UR4][R46.64], R0 ;  /* 0x000000002e005986 */ /* 0x0001e8000c101104 */
[----:B0-----:R-:W4:Y:S01]  /*1c1ec0*/  LDL.LU.64 R46, [R1+0xd40] ;  /* 0x000d4000012e7983 */ /* 0x001f220000300a00 */
[----:B------:R-:W-:Y:S02]  /*1c1ed0*/  LOP3.LUT P5, RZ, R4, 0x200, RZ, 0xc0, !PT ;  /* 0x0000020004ff7812 */ /* 0x000fe400078ac0ff */
[----:B------:R-:W-:Y:S02]  /*1c1ee0*/  PRMT R0, R38, 0x7770, RZ ;  /* 0x0000777026007816 */ /* 0x000fe400000000ff */
[C---:B------:R-:W-:Y:S02]  /*1c1ef0*/  LOP3.LUT P6, RZ, R52.reuse, 0x100000, RZ, 0xc0, !PT ;  /* 0x0010000034ff7812 */ /* 0x040fe400078cc0ff */
[----:B------:R-:W-:-:S02]  /*1c1f00*/  LOP3.LUT P4, RZ, R52, 0x80000, RZ, 0xc0, !PT ;  /* 0x0008000034ff7812 */ /* 0x000fc4000788c0ff */
[C---:B------:R-:W-:Y:S02]  /*1c1f10*/  LOP3.LUT P3, RZ, R52.reuse, 0x40000, RZ, 0xc0, !PT ;  /* 0x0004000034ff7812 */ /* 0x040fe4000786c0ff */
[C---:B------:R-:W-:Y:S02]  /*1c1f20*/  LOP3.LUT P2, RZ, R52.reuse, 0x20000, RZ, 0xc0, !PT ;  /* 0x0002000034ff7812 */ /* 0x040fe4000784c0ff */
[----:B------:R-:W-:Y:S01]  /*1c1f30*/  LOP3.LUT P1, RZ, R52, 0x10000, RZ, 0xc0, !PT ;  /* 0x0001000034ff7812 */ /* 0x000fe2000782c0ff */
        /* <DEDUP_REMOVED lines=16> */
[----:B------:R0:W-:Y:S02]  /*1c2040*/  @P5 STG.E.U8 desc[UR4][R34.64], R0 ;  /* 0x0000000022005986 */ /* 0x0001e4000c101104 */
[C---:B0-----:R-:W-:Y:S02]  /*1c2050*/  PRMT R0, R39.reuse, 0x7772, RZ ;  /* 0x0000777227007816 */ /* 0x041fe400000000ff */
[----:B------:R-:W3:Y:S04]  /*1c2060*/  LDL.LU R35, [R1+0x5d4] ;  /* 0x0005d40001237983 */ /* 0x000ee80000300800 */
        /* <DEDUP_REMOVED lines=10> */
[----:B------:R-:W4:Y:S04]  /*1c2110*/  LDL.LU R51, [R1+0x68f4] ;  /* 0x0068f40001337983 */ /* 0x000f280000300800 */
[----:B------:R-:W4:Y:S04]  /*1c2120*/  LDL.LU.64 R40, [R1+0xd38] ;  /* 0x000d380001287983 */ /* 0x000f280000300a00 */
[----:B------:R-:W4:Y:S01]  /*1c2130*/  LDL.LU.64 R42, [R1+0xd30] ;  /* 0x000d3000012a7983 */ /* 0x000f220000300a00 */
[----:B------:R-:W-:-:S03]  /*1c2140*/  LOP3.LUT P0, RZ, R52, 0x8000, RZ, 0xc0, !PT ;  /* 0x0000800034ff7812 */ /* 0x000fc6000780c0ff */
[----:B------:R-:W4:Y:S04]  /*1c2150*/  LDL.LU.64 R32, [R1+0xd20] ;  /* 0x000d200001207983 */ /* 0x000f280000300a00 */
[----:B------:R-:W4:Y:S04]  /*1c2160*/  LDL.LU.64 R44, [R1+0xd28] ;  /* 0x000d2800012c7983 */ /* 0x000f280000300a00 */
[----:B------:R-:W4:Y:S04]  /*1c2170*/  LDL.LU.64 R36, [R1+0xd18] ;  /* 0x000d180001247983 */ /* 0x000f280000300a00 */
[----:B------:R-:W4:Y:S04]  /*1c2180*/  LDL.LU.64 R38, [R1+0xd10] ;  /* 0x000d100001267983 */ /* 0x000f280000300a00 */
[----:B------:R-:W4:Y:S01]  /*1c2190*/  LDL.LU.64 R46, [R1+0xd00] ;  /* 0x000d0000012e7983 */ /* 0x000f220000300a00 */
[----:B------:R-:W-:-:S02]  /*1c21a0*/  LOP3.LUT P3, RZ, R52, 0x4000, RZ, 0xc0, !PT ;  /* 0x0000400034ff7812 */ /* 0x000fc4000786c0ff */
[----:B------:R-:W-:Y:S01]  /*1c21b0*/  LOP3.LUT P6, RZ, R52, 0x2000, RZ, 0xc0, !PT ;  /* 0x0000200034ff7812 */ /* 0x000fe200078cc0ff */
[----:B--2---:R0:W-:Y:S04]  /*1c21c0*/  @P0 STG.E.U8 desc[UR4][R48.64], R0 ;  /* 0x0000000030000986 */ /* 0x0041e8000c101104 */
[----:B0-----:R-:W2:Y:S01]  /*1c21d0*/  LDL.LU R48, [R1+0x5c4] ;  /* 0x0005c40001307983 */ /* 0x001ea20000300800 */
[----:B---3--:R-:W-:-:S05]  /*1c21e0*/  PRMT R0, R35, 0x7770, RZ ;  /* 0x0000777023007816 */ /* 0x008fca00000000ff */
[----:B----4-:R0:W-:Y:S04]  /*1c21f0*/  @P3 STG.E.U8 desc[UR4][R40.64], R0 ;  /* 0x0000000028003986 */ /* 0x0101e8000c101104 */
[----:B0-----:R-:W3:Y:S01]  /*1c2200*/  LDL.LU.64 R40, [R1+0xd08] ;  /* 0x000d080001287983 */ /* 0x001ee20000300a00 */
[----:B------:R-:W-:-:S03]  /*1c2210*/  PRMT R0, R35, 0x7771, RZ ;  /* 0x0000777123007816 */ /* 0x000fc600000000ff */
[----:B------:R-:W4:Y:S04]  /*1c2220*/  LDL.LU R49, [R1+0x5d8] ;  /* 0x0005d80001317983 */ /* 0x000f280000300800 */
[----:B------:R0:W-:Y:S04]  /*1c2230*/  @P6 STG.E.U8 desc[UR4][R42.64], R0 ;  /* 0x000000002a006986 */ /* 0x0001e8000c101104 */
[----:B0-----:R-:W4:Y:S04]  /*1c2240*/  LDL.LU.64 R42, [R1+0xcf8] ;  /* 0x000cf800012a7983 */ /* 0x001f280000300a00 */
[----:B------:R-:W4:Y:S04]  /*1c2250*/  LDL.LU.64 R28, [R1+0xce8] ;  /* 0x000ce800011c7983 */ /* 0x000f280000300a00 */
[----:B------:R-:W4:Y:S01]  /*1c2260*/  LDL.LU.64 R30, [R1+0xcf0] ;  /* 0x000cf000011e7983 */ /* 0x000f220000300a00 */
[----:B------:R-:W-:-:S02]  /*1c2270*/  LOP3.LUT P2, RZ, R52, 0x4, RZ, 0xc0, !PT ;  /* 0x0000000434ff7812 */ /* 0x000fc4000784c0ff */
[----:B------:R-:W-:Y:S02]  /*1c2280*/  LOP3.LUT P1, RZ, R52, 0x80, RZ, 0xc0, !PT ;  /* 0x0000008034ff7812 */ /* 0x000fe4000782c0ff */
[----:B------:R-:W-:Y:S02]  /*1c2290*/  LOP3.LUT R55, R55, 0xbfffffff, RZ, 0xc0, !PT ;  /* 0xbfffffff37377812 */ /* 0x000fe400078ec0ff */
[----:B------:R-:W-:-:S07]  /*1c22a0*/  LOP3.LUT R4, R4, 0xfffffffb, RZ, 0xc0, !PT ;  /* 0xfffffffb04047812 */ /* 0x000fce00078ec0ff */
[----:B------:R-:W-:Y:S02]  /*1c22b0*/  @P2 LOP3.LUT R55, R55, 0x40000000, RZ, 0xfc, !PT ;  /* 0x4000000037372812 */ /* 0x000fe400078efcff */
[----:B------:R-:W-:Y:S02]  /*1c22c0*/  LOP3.LUT P2, RZ, R52, 0x8, RZ, 0xc0, !PT ;  /* 0x0000000834ff7812 */ /* 0x000fe4000784c0ff */
[----:B------:R-:W-:Y:S02]  /*1c22d0*/  @P1 LOP3.LUT R4, R4, 0x4, RZ, 0xfc, !PT ;  /* 0x0000000404041812 */ /* 0x000fe400078efcff */
[C---:B------:R-:W-:Y:S02]  /*1c22e0*/  LOP3.LUT P1, RZ, R52.reuse, 0x100, RZ, 0xc0, !PT ;  /* 0x0000010034ff7812 */ /* 0x040fe4000782c0ff */
[----:B------:R-:W-:Y:S02]  /*1c22f0*/  LOP3.LUT R55, R55, 0x7fffffff, RZ, 0xc0, !PT ;  /* 0x7fffffff37377812 */ /* 0x000fe400078ec0ff */
[----:B------:R-:W-:-:S02]  /*1c2300*/  LOP3.LUT P4, RZ, R52, 0x1000, RZ, 0xc0, !PT ;  /* 0x0000100034ff7812 */ /* 0x000fc4000788c0ff */
[----:B------:R-:W-:Y:S02]  /*1c2310*/  LOP3.LUT R4, R4, 0xfffffff7, RZ, 0xc0, !PT ;  /* 0xfffffff704047812 */ /* 0x000fe400078ec0ff */
[C---:B------:R-:W-:Y:S02]  /*1c2320*/  LOP3.LUT P0, RZ, R52.reuse, 0x800, RZ, 0xc0, !PT ;  /* 0x0000080034ff7812 */ /* 0x040fe4000780c0ff */
[----:B------:R-:W-:Y:S02]  /*1c2330*/  @P2 LOP3.LUT R55, R55, 0x80000000, RZ, 0xfc, !PT ;  /* 0x8000000037372812 */ /* 0x000fe400078efcff */
[----:B------:R-:W-:Y:S02]  /*1c2340*/  LOP3.LUT P2, RZ, R52, 0x10, RZ, 0xc0, !PT ;  /* 0x0000001034ff7812 */ /* 0x000fe4000784c0ff */
[----:B------:R-:W-:Y:S02]  /*1c2350*/  @P1 LOP3.LUT R4, R4, 0x8, RZ, 0xfc, !PT ;  /* 0x0000000804041812 */ /* 0x000fe400078efcff */
[----:B------:R-:W-:-:S02]  /*1c2360*/  PRMT R0, R35, 0x7772, RZ ;  /* 0x0000777223007816 */ /* 0x000fc400000000ff */
[----:B------:R-:W-:Y:S02]  /*1c2370*/  LOP3.LUT P5, RZ, R52, 0x400, RZ, 0xc0, !PT ;  /* 0x0000040034ff7812 */ /* 0x000fe400078ac0ff */
[----:B------:R-:W-:Y:S01]  /*1c2380*/  LOP3.LUT R4, R4, 0xfffffffe, RZ, 0xc0, !PT ;  /* 0xfffffffe04047812 */ /* 0x000fe200078ec0ff */
[----:B------:R0:W-:Y:S01]  /*1c2390*/  @P4 STG.E.U8 desc[UR4][R32.64], R0 ;  /* 0x0000000020004986 */ /* 0x0001e2000c101104 */
[----:B------:R-:W-:-:S03]  /*1c23a0*/  LOP3.LUT P1, RZ, R52, 0x200, RZ, 0xc0, !PT ;  /* 0x0000020034ff7812 */ /* 0x000fc6000782c0ff */
[----:B------:R-:W-:Y:S02]  /*1c23b0*/  @P2 LOP3.LUT R4, R4, 0x1, RZ, 0xfc, !PT ;  /* 0x0000000104042812 */ /* 0x000fe400078efcff */
[----:B------:R-:W-:Y:S02]  /*1c23c0*/  LOP3.LUT P2, RZ, R52, 0x20, RZ, 0xc0, !PT ;  /* 0x0000002034ff7812 */ /* 0x000fe4000784c0ff */
[----:B0-----:R-:W-:Y:S01]  /*1c23d0*/  PRMT R0, R35, 0x7773, RZ ;  /* 0x0000777323007816 */ /* 0x001fe200000000ff */
[----:B------:R-:W4:Y:S04]  /*1c23e0*/  LDL.LU.64 R32, [R1+0xce0] ;  /* 0x000ce00001207983 */ /* 0x000f280000300a00 */
[----:B------:R0:W-:Y:S01]  /*1c23f0*/  @P0 STG.E.U8 desc[UR4][R44.64], R0 ;  /* 0x000000002c000986 */ /* 0x0001e2000c101104 */
[----:B------:R-:W-:-:S05]  /*1c2400*/  LOP3.LUT R4, R4, 0xfffffffd, RZ, 0xc0, !PT ;  /* 0xfffffffd04047812 */ /* 0x000fca00078ec0ff */
[----:B------:R-:W-:Y:S01]  /*1c2410*/  @P2 LOP3.LUT R4, R4, 0x2, RZ, 0xfc, !PT ;  /* 0x0000000204042812 */ /* 0x000fe200078efcff */
[----:B0-----:R-:W4:Y:S04]  /*1c2420*/  LDL.LU R44, [R1+0x5c8] ;  /* 0x0005c800012c7983 */ /* 0x001f280000300800 */
[----:B------:R-:W4:Y:S01]  /*1c2430*/  LDL.LU.64 R34, [R1+0xcd8] ;  /* 0x000cd80001227983 */ /* 0x000f220000300a00 */
[----:B--2---:R-:W-:-:S05]  /*1c2440*/  PRMT R0, R48, 0x7770, RZ ;  /* 0x0000777030007816 */ /* 0x004fca00000000ff */
[----:B------:R0:W-:Y:S02]  /*1c2450*/  @P5 STG.E.U8 desc[UR4][R36.64], R0 ;  /* 0x0000000024005986 */ /* 0x0001e4000c101104 */
[----:B0-----:R-:W-:Y:S02]  /*1c2460*/  PRMT R0, R48, 0x7771, RZ ;  /* 0x0000777130007816 */ /* 0x001fe400000000ff */
[----:B------:R-:W2:Y:S04]  /*1c2470*/  LDL.LU.64 R36, [R1+0xcd0] ;  /* 0x000cd00001247983 */ /* 0x000ea80000300a00 */
[----:B------:R0:W-:Y:S01]  /*1c2480*/  @P1 STG.E.U8 desc[UR4][R38.64], R0 ;  /* 0x0000000026001986 */ /* 0x0001e2000c101104 */
[----:B------:R-:W-:-:S03]  /*1c2490*/  LOP3.LUT P1, RZ, R4, 0x8, RZ, 0xc0, !PT ;  /* 0x0000000804ff7812 */ /* 0x000fc6000782c0ff */
[----:B0-----:R-:W2:Y:S01]  /*1c24a0*/  LDL.LU.64 R38, [R1+0xcc8] ;  /* 0x000cc80001267983 */ /* 0x001ea20000300a00 */
[----:B------:R-:W-:-:S09]  /*1c24b0*/  PRMT R0, R48, 0x7772, RZ ;  /* 0x0000777230007816 */ /* 0x000fd200000000ff */
[----:B------:R0:W-:Y:S04]  /*1c24c0*/  @P1 STG.E.U8 desc[UR4][R46.64], R0 ;  /* 0x000000002e001986 */ /* 0x0001e8000c101104 */
[----:B0-----:R-:W2:Y:S01]  /*1c24d0*/  LDL.LU.64 R46, [R1+0xcc0] ;  /* 0x000cc000012e7983 */ /* 0x001ea20000300a00 */
[----:B------:R-:W-:Y:S02]  /*1c24e0*/  LOP3.LUT P1, RZ, R4, 0x4, RZ, 0xc0, !PT ;  /* 0x0000000404ff7812 */ /* 0x000fe4000782c0ff */
[----:B------:R-:W-:Y:S02]  /*1c24f0*/  LOP3.LUT P2, RZ, R52, 0x40, RZ, 0xc0, !PT ;  /* 0x0000004034ff7812 */ /* 0x000fe4000784c0ff */
[----:B------:R-:W-:Y:S01]  /*1c2500*/  PRMT R0, R48, 0x7773, RZ ;  /* 0x0000777330007816 */ /* 0x000fe200000000ff */
[----:B------:R-:W2:Y:S08]  /*1c2510*/  LDL.LU R45, [R1+0x5dc] ;  /* 0x0005dc00012d7983 */ /* 0x000eb00000300800 */
[----:B---3--:R4:W-:Y:S02]  /*1c2520*/  @P1 STG.E.U8 desc[UR4][R40.64], R0 ;  /* 0x0000000028001986 */ /* 0x0089e4000c101104 */
[----:B----4-:R-:W-:-:S02]  /*1c2530*/  PRMT R0, R49, 0x7770, RZ ;  /* 0x0000777031007816 */ /* 0x010fc400000000ff */
[----:B------:R-:W3:Y:S04]  /*1c2540*/  LDL.LU.64 R40, [R1+0xca0] ;  /* 0x000ca00001287983 */ /* 0x000ee80000300a00 */
[----:B------:R0:W-:Y:S01]  /*1c2550*/  @P2 STG.E.U8 desc[UR4][R42.64], R0 ;  /* 0x000000002a002986 */ /* 0x0001e2000c101104 */
[----:B------:R-:W-:-:S03]  /*1c2560*/  LOP3.LUT P2, RZ, R4, 0x2, RZ, 0xc0, !PT ;  /* 0x0000000204ff7812 */ /* 0x000fc6000784c0ff */
[----:B0-----:R-:W4:Y:S01]  /*1c2570*/  LDL.LU.64 R42, [R1+0xc98] ;  /* 0x000c9800012a7983 */ /* 0x001f220000300a00 */
[----:B------:R-:W-:-:S09]  /*1c2580*/  PRMT R0, R49, 0x7771, RZ ;  /* 0x0000777131007816 */ /* 0x000fd200000000ff */
[----:B------:R0:W-:Y:S01]  /*1c2590*/  @P2 STG.E.U8 desc[UR4][R28.64], R0 ;  /* 0x000000001c002986 */ /* 0x0001e2000c101104 */
[----:B------:R-:W-:Y:S02]  /*1c25a0*/  LOP3.LUT P2, RZ, R4, 0x1, RZ, 0xc0, !PT ;  /* 0x0000000104ff7812 */ /* 0x000fe4000784c0ff */
[----:B0-----:R-:W-:-:S11]  /*1c25b0*/  PRMT R0, R49, 0x7772, RZ ;  /* 0x0000777231007816 */ /* 0x001fd600000000ff */
[----:B------:R0:W-:Y:S02]  /*1c25c0*/  @P2 STG.E.U8 desc[UR4][R30.64], R0 ;  /* 0x000000001e002986 */ /* 0x0001e4000c101104 */
[----:B0-----:R-:W-:Y:S02]  /*1c25d0*/  PRMT R0, R49, 0x7773, RZ ;  /* 0x0000777331007816 */ /* 0x001fe400000000ff */
[----:B------:R-:W4:Y:S01]  /*1c25e0*/  LDL.LU.64 R48, [R1+0xcb0] ;  /* 0x000cb00001307983 */ /* 0x000f220000300a00 */
[----:B------:R-:W-:Y:S02]  /*1c25f0*/  LOP3.LUT P2, RZ, R55, 0x80000000, RZ, 0xc0, !PT ;  /* 0x8000000037ff7812 */ /* 0x000fe4000784c0ff */
[----:B------:R-:W-:-:S11]  /*1c2600*/  LOP3.LUT P3, RZ, R52, 0x2, RZ, 0xc0, !PT ;  /* 0x0000000234ff7812 */ /* 0x000fd6000786c0ff */
[----:B------:R0:W-:Y:S01]  /*1c2610*/  @P2 STG.E.U8 desc[UR4][R32.64], R0 ;  /* 0x0000000020002986 */ /* 0x0001e2000c101104 */
[----:B------:R-:W-:Y:S02]  /*1c2620*/  LOP3.LUT P2, RZ, R55, 0x40000000, RZ, 0xc0, !PT ;  /* 0x4000000037ff7812 */ /* 0x000fe4000784c0ff */
[----:B------:R-:W-:Y:S02]  /*1c2630*/  LOP3.LUT P6, RZ, R52, 0x1, RZ, 0xc0, !PT ;  /* 0x0000000134ff7812 */ /* 0x000fe400078cc0ff */
[----:B0-----:R-:W-:-:S09]  /*1c2640*/  PRMT R0, R44, 0x7770, RZ ;  /* 0x000077702c007816 */ /* 0x001fd200000000ff */
[----:B------:R0:W-:Y:S01]  /*1c2650*/  @P2 STG.E.U8 desc[UR4][R34.64], R0 ;  /* 0x0000000022002986 */ /* 0x0001e2000c101104 */
[----:B------:R-:W-:Y:S02]  /*1c2660*/  LOP3.LUT P4, RZ, R51, 0x80000000, RZ, 0xc0, !PT ;  /* 0x8000000033ff7812 */ /* 0x000fe4000788c0ff */
[----:B0-----:R-:W-:-:S05]  /*1c2670*/  PRMT R0, R44, 0x7771, RZ ;  /* 0x000077712c007816 */ /* 0x001fca00000000ff */
[----:B--2---:R0:W-:Y:S02]  /*1c2680*/  @P3 STG.E.U8 desc[UR4][R36.64], R0 ;  /* 0x0000000024003986 */ /* 0x0041e4000c101104 */
[----:B0-----:R-:W-:-:S05]  /*1c2690*/  PRMT R0, R44, 0x7772, RZ ;  /* 0x000077722c007816 */ /* 0x001fca00000000ff */
[----:B------:R0:W-:Y:S02]  /*1c26a0*/  @P6 STG.E.U8 desc[UR4][R38.64], R0 ;  /* 0x0000000026006986 */ /* 0x0001e4000c101104 */
[----:B0-----:R-:W-:-:S05]  /*1c26b0*/  PRMT R0, R44, 0x7773, RZ ;  /* 0x000077732c007816 */ /* 0x001fca00000000ff */
[----:B------:R0:W-:Y:S04]  /*1c26c0*/  @P4 STG.E.U8 desc[UR4][R46.64], R0 ;  /* 0x000000002e004986 */ /* 0x0001e8000c101104 */
[----:B0-----:R-:W2:Y:S01]  /*1c26d0*/  LDL.LU.64 R46, [R1+0xcb8] ;  /* 0x000cb800012e7983 */ /* 0x001ea20000300a00 */
[C---:B------:R-:W-:Y:S02]  /*1c26e0*/  LOP3.LUT P0, RZ, R51.reuse, 0x40000000, RZ, 0xc0, !PT ;  /* 0x4000000033ff7812 */ /* 0x040fe4000780c0ff */
[----:B------:R-:W-:Y:S02]  /*1c26f0*/  LOP3.LUT P5, RZ, R51, 0x20000000, RZ, 0xc0, !PT ;  /* 0x2000000033ff7812 */ /* 0x000fe400078ac0ff */
[----:B------:R-:W-:Y:S01]  /*1c2700*/  PRMT R0, R45, 0x7770, RZ ;  /* 0x000077702d007816 */ /* 0x000fe200000000ff */
[----:B------:R-:W2:Y:S04]  /*1c2710*/  LDL.LU R38, [R1+0x5cc] ;  /* 0x0005cc0001267983 */ /* 0x000ea80000300800 */
[----:B------:R-:W2:Y:S01]  /*1c2720*/  LDL.LU.64 R32, [R1+0xca8] ;  /* 0x000ca80001207983 */ /* 0x000ea20000300a00 */
[----:B------:R-:W-:-:S03]  /*1c2730*/  LOP3.LUT P1, RZ, R51, 0x10000000, RZ, 0xc0, !PT ;  /* 0x1000000033ff7812 */ /* 0x000fc6000782c0ff */
[----:B---3--:R0:W-:Y:S02]  /*1c2740*/  @P0 STG.E.U8 desc[UR4][R40.64], R0 ;  /* 0x0000000028000986 */ /* 0x0081e4000c101104 */
[----:B0-----:R-:W-:-:S05]  /*1c2750*/  PRMT R0, R45, 0x7771, RZ ;  /* 0x000077712d007816 */ /* 0x001fca00000000ff */
[----:B----4-:R0:W-:Y:S04]  /*1c2760*/  @P5 STG.E.U8 desc[UR4][R42.64], R0 ;  /* 0x000000002a005986 */ /* 0x0101e8000c101104 */
[----:B0-----:R-:W3:Y:S04]  /*1c2770*/  LDL.LU.64 R42, [R1+0xc90] ;  /* 0x000c9000012a7983 */ /* 0x001ee80000300a00 */
[----:B------:R-:W4:Y:S01]  /*1c2780*/  LDL.LU.64 R34, [R1+0xc80] ;  /* 0x000c800001227983 */ /* 0x000f220000300a00 */
[----:B------:R-:W-:-:S03]  /*1c2790*/  PRMT R0, R45, 0x7772, RZ ;  /* 0x000077722d007816 */ /* 0x000fc600000000ff */
[----:B------:R-:W4:Y:S04]  /*1c27a0*/  LDL.LU.64 R36, [R1+0xc88] ;  /* 0x000c880001247983 */ /* 0x000f280000300a00 */
[----:B------:R-:W4:Y:S04]  /*1c27b0*/  LDL.LU.64 R40, [R1+0xc78] ;  /* 0x000c780001287983 */ /* 0x000f280000300a00 */
[----:B------:R0:W-:Y:S04]  /*1c27c0*/  @P1 STG.E.U8 desc[UR4][R48.64], R0 ;  /* 0x0000000030001986 */ /* 0x0001e8000c101104 */
[----:B0-----:R-:W4:Y:S04]  /*1c27d0*/  LDL.LU.64 R48, [R1+0xc70] ;  /* 0x000c700001307983 */ /* 0x001f280000300a00 */
[----:B------:R-:W4:Y:S01]  /*1c27e0*/  LDL.LU R29, [R1+0x5a0] ;  /* 0x0005a000011d7983 */ /* 0x000f220000300800 */
[----:B------:R-:W-:-:S02]  /*1c27f0*/  LOP3.LUT P2, RZ, R51, 0x8000000, RZ, 0xc0, !PT ;  /* 0x0800000033ff7812 */ /* 0x000fc4000784c0ff */
[----:B------:R-:W-:Y:S02]  /*1c2800*/  PRMT R7, R45, 0x7773, RZ ;  /* 0x000077732d077816 */ /* 0x000fe400000000ff */
[----:B------:R-:W4:Y:S01]  /*1c2810*/  LDL.LU.64 R44, [R1+0xc60] ;  /* 0x000c6000012c7983 */ /* 0x000f220000300a00 */
[C---:B------:R-:W-:Y:S02]  /*1c2820*/  LOP3.LUT P3, RZ, R51.reuse, 0x4000000, RZ, 0xc0, !PT ;  /* 0x0400000033ff7812 */ /* 0x040fe4000786c0ff */
[C---:B------:R-:W-:Y:S02]  /*1c2830*/  LOP3.LUT P6, RZ, R51.reuse, 0x2000000, RZ, 0xc0, !PT ;  /* 0x0200000033ff7812 */ /* 0x040fe400078cc0ff */
[C---:B------:R-:W-:Y:S02]  /*1c2840*/  LOP3.LUT P4, RZ, R51.reuse, 0x1000000, RZ, 0xc0, !PT ;  /* 0x0100000033ff7812 */ /* 0x040fe4000788c0ff */
[C---:B------:R-:W-:Y:S02]  /*1c2850*/  LOP3.LUT P5, RZ, R51.reuse, 0x100000, RZ, 0xc0, !PT ;  /* 0x0010000033ff7812 */ /* 0x040fe400078ac0ff */
[----:B------:R-:W-:-:S02]  /*1c2860*/  LOP3.LUT P0, RZ, R51, 0x800000, RZ, 0xc0, !PT ;  /* 0x0080000033ff7812 */ /* 0x000fc4000780c0ff */
[----:B------:R-:W-:Y:S02]  /*1c2870*/  P2R R5, PR, RZ, 0x20 ;  /* 0x00000020ff057803 */ /* 0x000fe40000000000 */
[----:B------:R-:W-:-:S04]  /*1c2880*/  LOP3.LUT P5, RZ, R51, 0x200000, RZ, 0xc0, !PT ;  /* 0x0020000033ff7812 */ /* 0x000fc800078ac0ff */
[----:B------:R-:W-:Y:S02]  /*1c2890*/  P2R R6, PR, RZ, 0x20 ;  /* 0x00000020ff067803 */ /* 0x000fe40000000000 */
[----:B------:R-:W-:Y:S01]  /*1c28a0*/  LOP3.LUT P5, RZ, R51, 0x400000, RZ, 0xc0, !PT ;  /* 0x0040000033ff7812 */ /* 0x000fe200078ac0ff */
[----:B--2---:R0:W-:Y:S04]  /*1c28b0*/  @P2 STG.E.U8 desc[UR4][R46.64], R7 ;  /* 0x000000072e002986 */ /* 0x0041e8000c101104 */
[----:B0-----:R-:W2:Y:S04]  /*1c28c0*/  LDL.LU.64 R46, [R1+0xc68] ;  /* 0x000c6800012e7983 */ /* 0x001ea80000300a00 */
[----:B------:R-:W2:Y:S04]  /*1c28d0*/  LDL.LU R39, [R1+0x4a0] ;  /* 0x0004a00001277983 */ /* 0x000ea80000300800 */
[----:B------:R-:W2:Y:S01]  /*1c28e0*/  LDL.LU.64 R30, [R1+0xc58] ;  /* 0x000c5800011e7983 */ /* 0x000ea20000300a00 */
[----:B------:R-:W-:-:S05]  /*1c28f0*/  PRMT R7, R38, 0x7770, RZ ;  /* 0x0000777026077816 */ /* 0x000fca00000000ff */
[----:B------:R0:W-:Y:S02]  /*1c2900*/  @P3 STG.E.U8 desc[UR4][R32.64], R7 ;  /* 0x0000000720003986 */ /* 0x0001e4000c101104 */
[----:B0-----:R-:W-:-:S05]  /*1c2910*/  PRMT R7, R38, 0x7771, RZ ;  /* 0x0000777126077816 */ /* 0x001fca00000000ff */
[----:B---3--:R0:W-:Y:S04]  /*1c2920*/  @P6 STG.E.U8 desc[UR4][R42.64], R7 ;  /* 0x000000072a006986 */ /* 0x0081e8000c101104 */
[----:B0-----:R-:W3:Y:S01]  /*1c2930*/  LDL.LU.64 R42, [R1+0xc50] ;  /* 0x000c5000012a7983 */ /* 0x001ee20000300a00 */
[----:B------:R-:W-:-:S03]  /*1c2940*/  PRMT R7, R38, 0x7772, RZ ;  /* 0x0000777226077816 */ /* 0x000fc600000000ff */
[----:B------:R-:W3:Y:S04]  /*1c2950*/  LDL.LU.64 R32, [R1+0xc48] ;  /* 0x000c480001207983 */ /* 0x000ee80000300a00 */
[----:B----4-:R0:W-:Y:S02]  /*1c2960*/  @P4 STG.E.U8 desc[UR4][R34.64], R7 ;  /* 0x0000000722004986 */ /* 0x0101e4000c101104 */
[----:B0-----:R-:W-:Y:S02]  /*1c2970*/  PRMT R7, R38, 0x7773, RZ ;  /* 0x0000777326077816 */ /* 0x001fe400000000ff */
[----:B------:R-:W4:Y:S04]  /*1c2980*/  LDL.LU.64 R34, [R1+0xc40] ;  /* 0x000c400001227983 */ /* 0x000f280000300a00 */
[----:B------:R0:W-:Y:S02]  /*1c2990*/  @P0 STG.E.U8 desc[UR4][R36.64], R7 ;  /* 0x0000000724000986 */ /* 0x0001e4000c101104 */
[----:B0-----:R-:W-:-:S02]  /*1c29a0*/  PRMT R7, R29, 0x7770, RZ ;  /* 0x000077701d077816 */ /* 0x001fc400000000ff */
[----:B------:R-:W4:Y:S04]  /*1c29b0*/  LDL.LU.64 R36, [R1+0xc38] ;  /* 0x000c380001247983 */ /* 0x000f280000300a00 */
[----:B------:R0:W-:Y:S01]  /*1c29c0*/  @P5 STG.E.U8 desc[UR4][R40.64], R7 ;  /* 0x0000000728005986 */ /* 0x0001e2000c101104 */
[----:B------:R-:W-:Y:S02]  /*1c29d0*/  ISETP.NE.AND P5, PT, R6, RZ, PT ;  /* 0x000000ff0600720c */ /* 0x000fe40003fa5270 */
[----:B------:R-:W-:Y:S01]  /*1c29e0*/  PRMT R6, R29, 0x7771, RZ ;  /* 0x000077711d067816 */ /* 0x000fe200000000ff */
[----:B0-----:R-:W4:Y:S10]  /*1c29f0*/  LDL.LU.64 R40, [R1+0xc20] ;  /* 0x000c200001287983 */ /* 0x001f340000300a00 */
[----:B------:R0:W-:Y:S04]  /*1c2a00*/  @P5 STG.E.U8 desc[UR4][R48.64], R6 ;  /* 0x0000000630005986 */ /* 0x0001e8000c101104 */
[----:B0-----:R-:W4:Y:S01]  /*1c2a10*/  LDL.LU.64 R48, [R1+0xc30] ;  /* 0x000c300001307983 */ /* 0x001f220000300a00 */
[----:B------:R-:W-:-:S04]  /*1c2a20*/  LOP3.LUT P1, RZ, R51, 0x8000, RZ, 0xc0, !PT ;  /* 0x0000800033ff7812 */ /* 0x000fc8000782c0ff */
[----:B------:R-:W-:Y:S02]  /*1c2a30*/  P2R R0, PR, RZ, 0x2 ;  /* 0x00000002ff007803 */ /* 0x000fe40000000000 */
[----:B------:R-:W-:-:S04]  /*1c2a40*/  LOP3.LUT P1, RZ, R51, 0x10000, RZ, 0xc0, !PT ;  /* 0x0001000033ff7812 */ /* 0x000fc8000782c0ff */
[----:B------:R-:W-:Y:S02]  /*1c2a50*/  P2R R2, PR, RZ, 0x2 ;  /* 0x00000002ff027803 */ /* 0x000fe40000000000 */
[----:B------:R-:W-:Y:S02]  /*1c2a60*/  LOP3.LUT P1, RZ, R51, 0x20000, RZ, 0xc0, !PT ;  /* 0x0002000033ff7812 */ /* 0x000fe4000782c0ff */
[----:B------:R-:W-:Y:S02]  /*1c2a70*/  ISETP.NE.AND P5, PT, R5, RZ, PT ;  /* 0x000000ff0500720c */ /* 0x000fe40003fa5270 */
[----:B------:R-:W-:Y:S02]  /*1c2a80*/  P2R R3, PR, RZ, 0x2 ;  /* 0x00000002ff037803 */ /* 0x000fe40000000000 */
[----:B------:R-:W-:Y:S02]  /*1c2a90*/  LOP3.LUT P1, RZ, R51, 0x40000, RZ, 0xc0, !PT ;  /* 0x0004000033ff7812 */ /* 0x000fe4000782c0ff */
[----:B------:R-:W-:-:S02]  /*1c2aa0*/  PRMT R5, R29, 0x7772, RZ ;  /* 0x000077721d057816 */ /* 0x000fc400000000ff */
[----:B------:R-:W-:Y:S02]  /*1c2ab0*/  P2R R4, PR, RZ, 0x2 ;  /* 0x00000002ff047803 */ /* 0x000fe40000000000 */
[----:B------:R-:W-:-:S03]  /*1c2ac0*/  LOP3.LUT P1, RZ, R51, 0x80000, RZ, 0xc0, !PT ;  /* 0x0008000033ff7812 */ /* 0x000fc6000782c0ff */
[----:B------:R0:W-:Y:S04]  /*1c2ad0*/  @P5 STG.E.U8 desc[UR4][R44.64], R5 ;  /* 0x000000052c005986 */ /* 0x0001e8000c101104 */
[----:B0-----:R-:W4:Y:S01]  /*1c2ae0*/  LDL.LU.64 R44, [R1+0xc28] ;  /* 0x000c2800012c7983 */ /* 0x001f220000300a00 */
[----:B------:R-:W-:-:S03]  /*1c2af0*/  PRMT R5, R29, 0x7773, RZ ;  /* 0x000077731d057816 */ /* 0x000fc600000000ff */
[----:B------:R-:W4:Y:S04]  /*1c2b00*/  LDL.LU R38, [R1+0x4a4] ;  /* 0x0004a40001267983 */ /* 0x000f280000300800 */
[----:B--2---:R0:W-:Y:S04]  /*1c2b10*/  @P1 STG.E.U8 desc[UR4][R46.64], R5 ;  /* 0x000000052e001986 */ /* 0x0041e8000c101104 */
[----:B0-----:R-:W2:Y:S01]  /*1c2b20*/  LDL.LU.64 R46, [R1+0xc00] ;  /* 0x000c0000012e7983 */ /* 0x001ea20000300a00 */
[----:B------:R-:W-:Y:S02]  /*1c2b30*/  ISETP.NE.AND P1, PT, R4, RZ, PT ;  /* 0x000000ff0400720c */ /* 0x000fe40003f25270 */
[----:B------:R-:W-:-:S11]  /*1c2b40*/  PRMT R4, R39, 0x7770, RZ ;  /* 0x0000777027047816 */ /* 0x000fd600000000ff */
[----:B------:R-:W-:Y:S01]  /*1c2b50*/  @P1 STG.E.U8 desc[UR4][R30.64], R4 ;  /* 0x000000041e001986 */ /* 0x000fe2000c101104 */
[----:B------:R-:W-:Y:S02]  /*1c2b60*/  ISETP.NE.AND P1, PT, R3, RZ, PT ;  /* 0x000000ff0300720c */ /* 0x000fe40003f25270 */
[----:B------:R-:W-:Y:S02]  /*1c2b70*/  PRMT R3, R39, 0x7771, RZ ;  /* 0x0000777127037816 */ /* 0x000fe400000000ff */
[C---:B------:R-:W-:Y:S02]  /*1c2b80*/  LOP3.LUT P2, RZ, R51.reuse, 0x4000, RZ, 0xc0, !PT ;  /* 0x0000400033ff7812 */ /* 0x040fe4000784c0ff */
[C---:B------:R-:W-:Y:S02]  /*1c2b90*/  LOP3.LUT P3, RZ, R51.reuse, 0x2000, RZ, 0xc0, !PT ;  /* 0x0000200033ff7812 */ /* 0x040fe4000786c0ff */
[----:B------:R-:W-:-:S05]  /*1c2ba0*/  LOP3.LUT P6, RZ, R51, 0x1000, RZ, 0xc0, !PT ;  /* 0x0000100033ff7812 */ /* 0x000fca00078cc0ff */
[----:B---3--:R0:W-:Y:S01]  /*1c2bb0*/  @P1 STG.E.U8 desc[UR4][R42.64], R3 ;  /* 0x000000032a001986 */ /* 0x0081e2000c101104 */
[----:B------:R-:W-:Y:S02]  /*1c2bc0*/  ISETP.NE.AND P1, PT, R2, RZ, PT ;  /* 0x000000ff0200720c */ /* 0x000fe40003f25270 */
[----:B------:R-:W-:Y:S01]  /*1c2bd0*/  PRMT R2, R39, 0x7772, RZ ;  /* 0x0000777227027816 */ /* 0x000fe200000000ff */
[----:B0-----:R-:W3:Y:S10]  /*1c2be0*/  LDL.LU.64 R42, [R1+0xc08] ;  /* 0x000c0800012a7983 */ /* 0x001ef40000300a00 */
[----:B------:R-:W-:Y:S01]  /*1c2bf0*/  @P1 STG.E.U8 desc[UR4][R32.64], R2 ;  /* 0x0000000220001986 */ /* 0x000fe2000c101104 */
[----:B------:R-:W-:-:S02]  /*1c2c00*/  ISETP.NE.AND P1, PT, R0, RZ, PT ;  /* 0x000000ff0000720c */ /* 0x000fc40003f25270 */
[----:B------:R-:W-:-:S11]  /*1c2c10*/  PRMT R0, R39, 0x7773, RZ ;  /* 0x0000777327007816 */ /* 0x000fd600000000ff */
        /* <DEDUP_REMOVED lines=10> */
[----:B------:R-:W-:Y:S02]  /*1c2cc0*/  PRMT R0, R50, 0x7773, RZ ;  /* 0x0000777332007816 */ /* 0x000fe400000000ff */
[----:B------:R-:W4:Y:S07]  /*1c2cd0*/  LDL.LU R50, [R1+0x68f0] ;  /* 0x0068f00001327983 */ /* 0x000f2e0000300800 */
[----:B------:R0:W-:Y:S04]  /*1c2ce0*/  @P4 STG.E.U8 desc[UR4][R44.64], R0 ;  /* 0x000000002c004986 */ /* 0x0001e8000c101104 */
[----:B0-----:R-:W4:Y:S01]  /*1c2cf0*/  LDL.LU.64 R44, [R1+0xc10] ;  /* 0x000c1000012c7983 */ /* 0x001f220000300a00 */
[----:B------:R-:W-:-:S03]  /*1c2d00*/  PRMT R0, R38, 0x7770, RZ ;  /* 0x0000777026007816 */ /* 0x000fc600000000ff */
[----:B------:R-:W4:Y:S01]  /*1c2d10*/  LDL.LU R39, [R1+0x5a8] ;  /* 0x0005a80001277983 */ /* 0x000f220000300800 */
[----:B------:R-:W-:-:S03]  /*1c2d20*/  LOP3.LUT P5, RZ, R51, 0x200, RZ, 0xc0, !PT ;  /* 0x0000020033ff7812 */ /* 0x000fc600078ac0ff */
[----:B--2---:R0:W-:Y:S04]  /*1c2d30*/  @P0 STG.E.U8 desc[UR4][R46.64], R0 ;  /* 0x000000002e000986 */ /* 0x0041e8000c101104 */
[----:B0-----:R-:W2:Y:S04]  /*1c2d40*/  LDL.LU.64 R46, [R1+0xbf8] ;  /* 0x000bf800012e7983 */ /* 0x001ea80000300a00 */
[----:B------:R-:W2:Y:S04]  /*1c2d50*/  LDL.LU.64 R34, [R1+0xbf0] ;  /* 0x000bf00001227983 */ /* 0x000ea80000300a00 */
[----:B------:R-:W2:Y:S04]  /*1c2d60*/  LDL.LU.64 R36, [R1+0xbe8] ;  /* 0x000be80001247983 */ /* 0x000ea80000300a00 */
[----:B------:R-:W2:Y:S01]  /*1c2d70*/  LDL.LU.64 R40, [R1+0xbe0] ;  /* 0x000be00001287983 */ /* 0x000ea20000300a00 */
[----:B------:R-:W-:-:S02]  /*1c2d80*/  PRMT R0, R38, 0x7771, RZ ;  /* 0x0000777126007816 */ /* 0x000fc400000000ff */
[C---:B------:R-:W-:Y:S02]  /*1c2d90*/  LOP3.LUT P1, RZ, R51.reuse, 0x100, RZ, 0xc0, !PT ;  /* 0x0000010033ff7812 */ /* 0x040fe4000782c0ff */
[----:B------:R-:W-:Y:S01]  /*1c2da0*/  PRMT R7, R38, 0x7772, RZ ;  /* 0x0000777226077816 */ /* 0x000fe200000000ff */
[----:B---3--:R0:W-:Y:S04]  /*1c2db0*/  @P5 STG.E.U8 desc[UR4][R42.64], R0 ;  /* 0x000000002a005986 */ /* 0x0081e8000c101104 */
[----:B0-----:R-:W3:Y:S04]  /*1c2dc0*/  LDL.LU.64 R42, [R1+0xbd8] ;  /* 0x000bd800012a7983 */ /* 0x001ee80000300a00 */
[----:B------:R-:W3:Y:S04]  /*1c2dd0*/  LDL.LU R29, [R1+0x4a8] ;  /* 0x0004a800011d7983 */ /* 0x000ee80000300800 */
[----:B----4-:R0:W-:Y:S04]  /*1c2de0*/  @P1 STG.E.U8 desc[UR4][R48.64], R7 ;  /* 0x0000000730001986 */ /* 0x0101e8000c101104 */
[----:B0-----:R-:W4:Y:S04]  /*1c2df0*/  LDL.LU.64 R48, [R1+0xbc8] ;  /* 0x000bc80001307983 */ /* 0x001f280000300a00 */
[----:B------:R-:W4:Y:S01]  /*1c2e00*/  LDL.LU.64 R26, [R1+0xbc0] ;  /* 0x000bc000011a7983 */ /* 0x000f220000300a00 */
[----:B------:R-:W-:-:S02]  /*1c2e10*/  LOP3.LUT P2, RZ, R51, 0x80, RZ, 0xc0, !PT ;  /* 0x0000008033ff7812 */ /* 0x000fc4000784c0ff */
[----:B------:R-:W-:Y:S01]  /*1c2e20*/  LOP3.LUT P3, RZ, R51, 0x40, RZ, 0xc0, !PT ;  /* 0x0000004033ff7812 */ /* 0x000fe2000786c0ff */
[----:B------:R-:W4:Y:S01]  /*1c2e30*/  LDL.LU.64 R32, [R1+0xbd0] ;  /* 0x000bd00001207983 */ /* 0x000f220000300a00 */
[----:B------:R-:W-:-:S09]  /*1c2e40*/  PRMT R7, R38, 0x7773, RZ ;  /* 0x0000777326077816 */ /* 0x000fd200000000ff */
[----:B------:R0:W-:Y:S02]  /*1c2e50*/  @P2 STG.E.U8 desc[UR4][R44.64], R7 ;  /* 0x000000072c002986 */ /* 0x0001e4000c101104 */
[----:B0-----:R-:W-:Y:S02]  /*1c2e60*/  PRMT R7, R39, 0x7770, RZ ;  /* 0x0000777027077816 */ /* 0x001fe400000000ff */
[----:B------:R-:W4:Y:S01]  /*1c2e70*/  LDL.LU R44, [R1+0x5ac] ;  /* 0x0005ac00012c7983 */ /* 0x000f220000300800 */
[C---:B------:R-:W-:Y:S02]  /*1c2e80*/  LOP3.LUT P6, RZ, R51.reuse, 0x20, RZ, 0xc0, !PT ;  /* 0x0000002033ff7812 */ /* 0x040fe400078cc0ff */
[C---:B------:R-:W-:Y:S02]  /*1c2e90*/  LOP3.LUT P0, RZ, R51.reuse, 0x2, RZ, 0xc0, !PT ;  /* 0x0000000233ff7812 */ /* 0x040fe4000780c0ff */
[----:B------:R-:W-:Y:S02]  /*1c2ea0*/  LOP3.LUT P4, RZ, R51, 0x10, RZ, 0xc0, !PT ;  /* 0x0000001033ff7812 */ /* 0x000fe4000788c0ff */
[----:B------:R-:W-:-:S02]  /*1c2eb0*/  P2R R5, PR, RZ, 0x1 ;  /* 0x00000001ff057803 */ /* 0x000fc40000000000 */
[----:B------:R-:W-:-:S04]  /*1c2ec0*/  LOP3.LUT P0, RZ, R51, 0x4, RZ, 0xc0, !PT ;  /* 0x0000000433ff7812 */ /* 0x000fc8000780c0ff */
[----:B------:R-:W-:Y:S02]  /*1c2ed0*/  P2R R6, PR, RZ, 0x1 ;  /* 0x00000001ff067803 */ /* 0x000fe40000000000 */
[----:B------:R-:W-:Y:S01]  /*1c2ee0*/  LOP3.LUT P0, RZ, R51, 0x8, RZ, 0xc0, !PT ;  /* 0x0000000833ff7812 */ /* 0x000fe2000780c0ff */
[----:B--2---:R0:W-:Y:S04]  /*1c2ef0*/  @P3 STG.E.U8 desc[UR4][R46.64], R7 ;  /* 0x000000072e003986 */ /* 0x0041e8000c101104 */
[----:B0-----:R-:W2:Y:S04]  /*1c2f00*/  LDL.LU.64 R46, [R1+0xbb8] ;  /* 0x000bb800012e7983 */ /* 0x001ea80000300a00 */
[----:B------:R-:W2:Y:S01]  /*1c2f10*/  LDL.LU.64 R30, [R1+0xbb0] ;  /* 0x000bb000011e7983 */ /* 0x000ea20000300a00 */
[----:B------:R-:W-:-:S05]  /*1c2f20*/  PRMT R7, R39, 0x7771, RZ ;  /* 0x0000777127077816 */ /* 0x000fca00000000ff */
[----:B------:R0:W-:Y:S02]  /*1c2f30*/  @P6 STG.E.U8 desc[UR4][R34.64], R7 ;  /* 0x0000000722006986 */ /* 0x0001e4000c101104 */
[C---:B0-----:R-:W-:Y:S02]  /*1c2f40*/  PRMT R7, R39.reuse, 0x7772, RZ ;  /* 0x0000777227077816 */ /* 0x041fe400000000ff */
[----:B------:R-:W2:Y:S04]  /*1c2f50*/  LDL.LU.64 R34, [R1+0xba8] ;  /* 0x000ba80001227983 */ /* 0x000ea80000300a00 */
[----:B------:R0:W-:Y:S02]  /*1c2f60*/  @P4 STG.E.U8 desc[UR4][R36.64], R7 ;  /* 0x0000000724004986 */ /* 0x0001e4000c101104 */
[----:B0-----:R-:W-:-:S02]  /*1c2f70*/  PRMT R7, R39, 0x7773, RZ ;  /* 0x0000777327077816 */ /* 0x001fc400000000ff */
[----:B------:R-:W2:Y:S04]  /*1c2f80*/  LDL.LU.64 R36, [R1+0xba0] ;  /* 0x000ba00001247983 */ /* 0x000ea80000300a00 */
[----:B------:R-:W2:Y:S04]  /*1c2f90*/  LDL.LU R45, [R1+0x4ac] ;  /* 0x0004ac00012d7983 */ /* 0x000ea80000300800 */
[----:B------:R-:W2:Y:S04]  /*1c2fa0*/  LDL.LU.64 R38, [R1+0xb98] ;  /* 0x000b980001267983 */ /* 0x000ea80000300a00 */
[----:B------:R0:W-:Y:S01]  /*1c2fb0*/  @P0 STG.E.U8 desc[UR4][R40.64], R7 ;  /* 0x0000000728000986 */ /* 0x0001e2000c101104 */
[----:B------:R-:W-:-:S03]  /*1c2fc0*/  ISETP.NE.AND P0, PT, R6, RZ, PT ;  /* 0x000000ff0600720c */ /* 0x000fc60003f05270 */
[----:B0-----:R-:W2:Y:S01]  /*1c2fd0*/  LDL.LU.64 R40, [R1+0xb80] ;  /* 0x000b800001287983 */ /* 0x001ea20000300a00 */
[----:B---3--:R-:W-:-:S09]  /*1c2fe0*/  PRMT R6, R29, 0x7770, RZ ;  /* 0x000077701d067816 */ /* 0x008fd200000000ff */
[----:B------:R0:W-:Y:S04]  /*1c2ff0*/  @P0 STG.E.U8 desc[UR4][R42.64], R6 ;  /* 0x000000062a000986 */ /* 0x0001e8000c101104 */
[----:B0-----:R-:W3:Y:S01]  /*1c3000*/  LDL.LU.64 R42, [R1+0xb68] ;  /* 0x000b6800012a7983 */ /* 0x001ee20000300a00 */
[----:B------:R-:W-:Y:S02]  /*1c3010*/  ISETP.NE.AND P0, PT, R5, RZ, PT ;  /* 0x000000ff0500720c */ /* 0x000fe40003f05270 */
[----:B------:R-:W-:-:S11]  /*1c3020*/  PRMT R5, R29, 0x7771, RZ ;  /* 0x000077711d057816 */ /* 0x000fd600000000ff */
[----:B----4-:R0:W-:Y:S04]  /*1c3030*/  @P0 STG.E.U8 desc[UR4][R48.64], R5 ;  /* 0x0000000530000986 */ /* 0x0101e8000c101104 */
[----:B0-----:R-:W4:Y:S01]  /*1c3040*/  LDL.LU.64 R48, [R1+0xb78] ;  /* 0x000b780001307983 */ /* 0x001f220000300a00 */
[----:B------:R-:W-:-:S04]  /*1c3050*/  LOP3.LUT P5, RZ, R50, 0x10000000, RZ, 0xc0, !PT ;  /* 0x1000000032ff7812 */ /* 0x000fc800078ac0ff */
[----:B------:R-:W-:Y:S02]  /*1c3060*/  P2R R0, PR, RZ, 0x20 ;  /* 0x00000020ff007803 */ /* 0x000fe40000000000 */
[----:B------:R-:W-:-:S04]  /*1c3070*/  LOP3.LUT P5, RZ, R50, 0x20000000, RZ, 0xc0, !PT ;  /* 0x2000000032ff7812 */ /* 0x000fc800078ac0ff */
[----:B------:R-:W-:Y:S02]  /*1c3080*/  P2R R2, PR, RZ, 0x20 ;  /* 0x00000020ff027803 */ /* 0x000fe40000000000 */
[----:B------:R-:W-:-:S04]  /*1c3090*/  LOP3.LUT P5, RZ, R50, 0x40000000, RZ, 0xc0, !PT ;  /* 0x4000000032ff7812 */ /* 0x000fc800078ac0ff */
[----:B------:R-:W-:Y:S02]  /*1c30a0*/  P2R R3, PR, RZ, 0x20 ;  /* 0x00000020ff037803 */ /* 0x000fe40000000000 */
[----:B------:R-:W-:-:S04]  /*1c30b0*/  LOP3.LUT P5, RZ, R50, 0x80000000, RZ, 0xc0, !PT ;  /* 0x8000000032ff7812 */ /* 0x000fc800078ac0ff */
[----:B------:R-:W-:Y:S02]  /*1c30c0*/  P2R R4, PR, RZ, 0x20 ;  /* 0x00000020ff047803 */ /* 0x000fe40000000000 */
[----:B------:R-:W-:Y:S02]  /*1c30d0*/  LOP3.LUT P5, RZ, R51, 0x1, RZ, 0xc0, !PT ;  /* 0x0000000133ff7812 */ /* 0x000fe400078ac0ff */
[----:B------:R-:W-:-:S11]  /*1c30e0*/  PRMT R5, R29, 0x7772, RZ ;  /* 0x000077721d057816 */ /* 0x000fd600000000ff */
[----:B------:R-:W-:Y:S01]  /*1c30f0*/  @P5 STG.E.U8 desc[UR4][R26.64], R5 ;  /* 0x000000051a005986 */ /* 0x000fe2000c101104 */
[----:B------:R-:W-:Y:S02]  /*1c3100*/  ISETP.NE.AND P5, PT, R4, RZ, PT ;  /* 0x000000ff0400720c */ /* 0x000fe40003fa5270 */
[----:B------:R-:W-:-:S11]  /*1c3110*/  PRMT R4, R29, 0x7773, RZ ;  /* 0x000077731d047816 */ /* 0x000fd600000000ff */
[----:B------:R0:W-:Y:S01]  /*1c3120*/  @P5 STG.E.U8 desc[UR4][R32.64], R4 ;  /* 0x0000000420005986 */ /* 0x0001e2000c101104 */
[----:B------:R-:W-:Y:S02]  /*1c3130*/  ISETP.NE.AND P5, PT, R3, RZ, PT ;  /* 0x000000ff0300720c */ /* 0x000fe40003fa5270 */
[----:B------:R-:W-:Y:S02]  /*1c3140*/  PRMT R3, R44, 0x7770, RZ ;  /* 0x000077702c037816 */ /* 0x000fe400000000ff */
[C---:B------:R-:W-:Y:S02]  /*1c3150*/  LOP3.LUT P1, RZ, R50.reuse, 0x8000000, RZ, 0xc0, !PT ;  /* 0x0800000032ff7812 */ /* 0x040fe4000782c0ff */
[C---:B------:R-:W-:Y:S02]  /*1c3160*/  LOP3.LUT P2, RZ, R50.reuse, 0x4000000, RZ, 0xc0, !PT ;  /* 0x0400000032ff7812 */ /* 0x040fe4000784c0ff */
[----:B------:R-:W-:Y:S01]  /*1c3170*/  LOP3.LUT P3, RZ, R50, 0x2000000, RZ, 0xc0, !PT ;  /* 0x0200000032ff7812 */ /* 0x000fe2000786c0ff */
[----:B0-----:R-:W4:Y:S04]  /*1c3180*/  LDL.LU R33, [R1+0x3b0] ;  /* 0x0003b00001217983 */ /* 0x001f280000300800 */
[----:B--2---:R0:W-:Y:S01]  /*1c3190*/  @P5 STG.E.U8 desc[UR4][R46.64], R3 ;  /* 0x000000032e005986 */ /* 0x0041e2000c101104 */
[----:B------:R-:W-:-:S02]  /*1c31a0*/  ISETP.NE.AND P5, PT, R2, RZ, PT ;  /* 0x000000ff0200720c */ /* 0x000fc40003fa5270 */
[----:B------:R-:W-:Y:S02]  /*1c31b0*/  PRMT R2, R44, 0x7771, RZ ;  /* 0x000077712c027816 */ /* 0x000fe400000000ff */
[----:B------:R-:W-:Y:S01]  /*1c31c0*/  LOP3.LUT P6, RZ, R50, 0x1000000, RZ, 0xc0, !PT ;  /* 0x0100000032ff7812 */ /* 0x000fe200078cc0ff */
[----:B0-----:R-:W2:Y:S08]  /*1c31d0*/  LDL.LU.64 R46, [R1+0xb60] ;  /* 0x000b6000012e7983 */ /* 0x001eb00000300a00 */
[----:B------:R0:W-:Y:S01]  /*1c31e0*/  @P5 STG.E.U8 desc[UR4][R30.64], R2 ;  /* 0x000000021e005986 */ /* 0x0001e2000c101104 */
[----:B------:R-:W-:-:S02]  /*1c31f0*/  ISETP.NE.AND P5, PT, R0, RZ, PT ;  /* 0x000000ff0000720c */ /* 0x000fc40003fa5270 */
[C---:B------:R-:W-:Y:S01]  /*1c3200*/  PRMT R0, R44.reuse, 0x7772, RZ ;  /* 0x000077722c007816 */ /* 0x040fe200000000ff */
[----:B0-----:R-:W2:Y:S10]  /*1c3210*/  LDL.LU.64 R30, [R1+0xb90] ;  /* 0x000b9000011e7983 */ /* 0x001eb40000300a00 */
        /* <DEDUP_REMOVED lines=8> */
[----:B------:R-:W-:-:S03]  /*1c32a0*/  LOP3.LUT P4, RZ, R50, 0x800000, RZ, 0xc0, !PT ;  /* 0x0080000032ff7812 */ /* 0x000fc6000788c0ff */
[----:B---3--:R0:W-:Y:S04]  /*1c32b0*/  @P6 STG.E.U8 desc[UR4][R42.64], R0 ;  /* 0x000000002a006986 */ /* 0x0081e8000c101104 */
[----:B0-----:R-:W3:Y:S01]  /*1c32c0*/  LDL.LU.64 R42, [R1+0xb70] ;  /* 0x000b7000012a7983 */ /* 0x001ee20000300a00 */
[----:B------:R-:W-:-:S03]  /*1c32d0*/  PRMT R0, R45, 0x7773, RZ ;  /* 0x000077732d007816 */ /* 0x000fc600000000ff */
[----:B------:R-:W3:Y:S04]  /*1c32e0*/  LDL.LU.64 R36, [R1+0xb88] ;  /* 0x000b880001247983 */ /* 0x000ee80000300a00 */
[----:B------:R-:W3:Y:S04]  /*1c32f0*/  LDL.LU.64 R44, [R1+0xb50] ;  /* 0x000b5000012c7983 */ /* 0x000ee80000300a00 */
[----:B----4-:R0:W-:Y:S04]  /*1c3300*/  @P4 STG.E.U8 desc[UR4][R48.64], R0 ;  /* 0x0000000030004986 */ /* 0x0101e8000c101104 */
[----:B0-----:R-:W4:Y:S04]  /*1c3310*/  LDL.LU R49, [R1+0x2b0] ;  /* 0x0002b00001317983 */ /* 0x001f280000300800 */
[----:B------:R-:W4:Y:S01]  /*1c3320*/  LDL.LU.64 R34, [R1+0xb58] ;  /* 0x000b580001227983 */ /* 0x000f220000300a00 */
[----:B------:R-:W-:-:S03]  /*1c3330*/  LOP3.LUT P0, RZ, R50, 0x400000, RZ, 0xc0, !PT ;  /* 0x0040000032ff7812 */ /* 0x000fc6000780c0ff */
[----:B------:R-:W4:Y:S04]  /*1c3340*/  LDL.LU.64 R38, [R1+0xb48] ;  /* 0x000b480001267983 */ /* 0x000f280000300a00 */
[----:B------:R-:W4:Y:S01]  /*1c3350*/  LDL.LU.64 R40, [R1+0xb40] ;  /* 0x000b400001287983 */ /* 0x000f220000300a00 */
[C---:B------:R-:W-:Y:S02]  /*1c3360*/  LOP3.LUT P1, RZ, R50.reuse, 0x200000, RZ, 0xc0, !PT ;  /* 0x0020000032ff7812 */ /* 0x040fe4000782c0ff */
[----:B------:R-:W-:Y:S02]  /*1c3370*/  LOP3.LUT P2, RZ, R50, 0x100000, RZ, 0xc0, !PT ;  /* 0x0010000032ff7812 */ /* 0x000fe4000784c0ff */
[C---:B------:R-:W-:Y:S02]  /*1c3380*/  PRMT R0, R33.reuse, 0x7770, RZ ;  /* 0x0000777021007816 */ /* 0x040fe400000000ff */
[----:B------:R-:W-:-:S03]  /*1c3390*/  PRMT R8, R33, 0x7771, RZ ;  /* 0x0000777121087816 */ /* 0x000fc600000000ff */
[----:B--2---:R0:W-:Y:S04]  /*1c33a0*/  @P0 STG.E.U8 desc[UR4][R46.64], R0 ;  /* 0x000000002e000986 */ /* 0x0041e8000c101104 */
[----:B0-----:R-:W2:Y:S04]  /*1c33b0*/  LDL.LU.64 R46, [R1+0xb38] ;  /* 0x000b3800012e7983 */ /* 0x001ea80000300a00 */
[----:B------:R-:W2:Y:S04]  /*1c33c0*/  LDL.LU R48, [R1+0x3b4] ;  /* 0x0003b40001307983 */ /* 0x000ea80000300800 */
[----:B------:R0:W-:Y:S02]  /*1c33d0*/  @P1 STG.E.U8 desc[UR4][R30.64], R8 ;  /* 0x000000081e001986 */ /* 0x0001e4000c101104 */
[----:B0-----:R-:W-:-:S02]  /*1c33e0*/  PRMT R8, R33, 0x7772, RZ ;  /* 0x0000777221087816 */ /* 0x001fc400000000ff */
[C---:B------:R-:W-:Y:S02]  /*1c33f0*/  LOP3.LUT P3, RZ, R50.reuse, 0x80000, RZ, 0xc0, !PT ;  /* 0x0008000032ff7812 */ /* 0x040fe4000786c0ff */
[----:B------:R-:W-:Y:S01]  /*1c3400*/  LOP3.LUT P5, RZ, R50, 0x40000, RZ, 0xc0, !PT ;  /* 0x0004000032ff7812 */ /* 0x000fe200078ac0ff */
[----:B---3--:R0:W-:Y:S04]  /*1c3410*/  @P2 STG.E.U8 desc[UR4][R42.64], R8 ;  /* 0x000000082a002986 */ /* 0x0081e8000c101104 */
[----:B0-----:R-:W3:Y:S04]  /*1c3420*/  LDL.LU.64 R42, [R1+0xb30] ;  /* 0x000b3000012a7983 */ /* 0x001ee80000300a00 */
[----:B------:R-:W3:Y:S01]  /*1c3430*/  LDL.LU.64 R30, [R1+0xb20] ;  /* 0x000b2000011e7983 */ /* 0x000ee20000300a00 */
[----:B------:R-:W-:-:S05]  /*1c3440*/  PRMT R8, R33, 0x7773, RZ ;  /* 0x0000777321087816 */ /* 0x000fca00000000ff */
[----:B------:R4:W-:Y:S02]  /*1c3450*/  @P3 STG.E.U8 desc[UR4][R36.64], R8 ;  /* 0x0000000824003986 */ /* 0x0009e4000c101104 */
[----:B----4-:R-:W-:-:S05]  /*1c3460*/  PRMT R8, R49, 0x7770, RZ ;  /* 0x0000777031087816 */ /* 0x010fca00000000ff */
[----:B------:R0:W-:Y:S04]  /*1c3470*/  @P5 STG.E.U8 desc[UR4][R44.64], R8 ;  /* 0x000000082c005986 */ /* 0x0001e8000c101104 */
[----:B0-----:R-:W4:Y:S01]  /*1c3480*/  LDL.LU.64 R44, [R1+0xb28] ;  /* 0x000b2800012c7983 */ /* 0x001f220000300a00 */
[----:B------:R-:W-:-:S03]  /*1c3490*/  LOP3.LUT P6, RZ, R50, 0x8000, RZ, 0xc0, !PT ;  /* 0x0000800032ff7812 */ /* 0x000fc600078cc0ff */
[----:B------:R-:W4:Y:S04]  /*1c34a0*/  LDL.LU R36, [R1+0x2b4] ;  /* 0x0002b40001247983 */ /* 0x000f280000300800 */
[----:B------:R-:W4:Y:S01]  /*1c34b0*/  LDL.LU.64 R32, [R1+0xb18] ;  /* 0x000b180001207983 */ /* 0x000f220000300a00 */
[----:B------:R-:W-:Y:S02]  /*1c34c0*/  P2R R6, PR, RZ, 0x40 ;  /* 0x00000040ff067803 */ /* 0x000fe40000000000 */
[----:B------:R-:W-:-:S04]  /*1c34d0*/  LOP3.LUT P6, RZ, R50, 0x10000, RZ, 0xc0, !PT ;  /* 0x0001000032ff7812 */ /* 0x000fc800078cc0ff */
[----:B------:R-:W-:Y:S02]  /*1c34e0*/  P2R R7, PR, RZ, 0x40 ;  /* 0x00000040ff077803 */ /* 0x000fe40000000000 */
[C---:B------:R-:W-:Y:S02]  /*1c34f0*/  LOP3.LUT P6, RZ, R50.reuse, 0x20000, RZ, 0xc0, !PT ;  /* 0x0002000032ff7812 */ /* 0x040fe400078cc0ff */
[----:B------:R-:W-:Y:S02]  /*1c3500*/  PRMT R8, R49, 0x7771, RZ ;  /* 0x0000777131087816 */ /* 0x000fe400000000ff */
[----:B------:R-:W-:-:S04]  /*1c3510*/  LOP3.LUT P0, RZ, R50, 0x200, RZ, 0xc0, !PT ;  /* 0x0000020032ff7812 */ /* 0x000fc8000780c0ff */
[----:B------:R-:W-:Y:S02]  /*1c3520*/  P2R R0, PR, RZ, 0x1 ;  /* 0x00000001ff007803 */ /* 0x000fe40000000000 */
[----:B------:R-:W-:-:S03]  /*1c3530*/  LOP3.LUT P0, RZ, R50, 0x400, RZ, 0xc0, !PT ;  /* 0x0000040032ff7812 */ /* 0x000fc6000780c0ff */
[----:B------:R0:W-:Y:S01]  /*1c3540*/  @P6 STG.E.U8 desc[UR4][R34.64], R8 ;  /* 0x0000000822006986 */ /* 0x0001e2000c101104 */
[----:B------:R-:W-:Y:S02]  /*1c3550*/  ISETP.NE.AND P6, PT, R7, RZ, PT ;  /* 0x000000ff0700720c */ /* 0x000fe40003fc5270 */
[----:B------:R-:W-:Y:S02]  /*1c3560*/  P2R R2, PR, RZ, 0x1 ;  /* 0x00000001ff027803 */ /* 0x000fe40000000000 */
[C---:B------:R-:W-:Y:S02]  /*1c3570*/  LOP3.LUT P0, RZ, R50.reuse, 0x800, RZ, 0xc0, !PT ;  /* 0x0000080032ff7812 */ /* 0x040fe4000780c0ff */
[----:B------:R-:W-:Y:S02]  /*1c3580*/  PRMT R7, R49, 0x7772, RZ ;  /* 0x0000777231077816 */ /* 0x000fe400000000ff */
[----:B------:R-:W-:Y:S02]  /*1c3590*/  P2R R3, PR, RZ, 0x1 ;  /* 0x00000001ff037803 */ /* 0x000fe40000000000 */
[----:B------:R-:W-:Y:S01]  /*1c35a0*/  LOP3.LUT P0, RZ, R50, 0x1000, RZ, 0xc0, !PT ;  /* 0x0000100032ff7812 */ /* 0x000fe2000780c0ff */
[----:B0-----:R-:W4:Y:S04]  /*1c35b0*/  LDL.LU.64 R34, [R1+0xb10] ;  /* 0x000b100001227983 */ /* 0x001f280000300a00 */
[----:B------:R0:W-:Y:S01]  /*1c35c0*/  @P6 STG.E.U8 desc[UR4][R38.64], R7 ;  /* 0x0000000726006986 */ /* 0x0001e2000c101104 */
[----:B------:R-:W-:-:S02]  /*1c35d0*/  P2R R4, PR, RZ, 0x1 ;  /* 0x00000001ff047803 */ /* 0x000fc40000000000 */
[----:B------:R-:W-:Y:S02]  /*1c35e0*/  ISETP.NE.AND P6, PT, R6, RZ, PT ;  /* 0x000000ff0600720c */ /* 0x000fe40003fc5270 */
[C---:B------:R-:W-:Y:S02]  /*1c35f0*/  LOP3.LUT P0, RZ, R50.reuse, 0x2000, RZ, 0xc0, !PT ;  /* 0x0000200032ff7812 */ /* 0x040fe4000780c0ff */
[----:B------:R-:W-:Y:S02]  /*1c3600*/  PRMT R6, R49, 0x7773, RZ ;  /* 0x0000777331067816 */ /* 0x000fe400000000ff */
[----:B------:R-:W-:Y:S02]  /*1c3610*/  P2R R5, PR, RZ, 0x1 ;  /* 0x00000001ff057803 */ /* 0x000fe40000000000 */
[----:B------:R-:W-:Y:S01]  /*1c3620*/  LOP3.LUT P0, RZ, R50, 0x4000, RZ, 0xc0, !PT ;  /* 0x0000400032ff7812 */ /* 0x000fe2000780c0ff */
[----:B0-----:R-:W4:Y:S04]  /*1c3630*/  LDL.LU.64 R38, [R1+0xb08] ;  /* 0x000b080001267983 */ /* 0x001f280000300a00 */
[----:B------:R0:W-:Y:S04]  /*1c3640*/  @P6 STG.E.U8 desc[UR4][R40.64], R6 ;  /* 0x0000000628006986 */ /* 0x0001e8000c101104 */
[----:B------:R-:W4:Y:S04]  /*1c3650*/  LDL.LU.64 R28, [R1+0xb00] ;  /* 0x000b0000011c7983 */ /* 0x000f280000300a00 */
[----:B0-----:R-:W4:Y:S04]  /*1c3660*/  LDL.LU.64 R40, [R1+0xaf0] ;  /* 0x000af00001287983 */ /* 0x001f280000300a00 */
[----:B------:R-:W4:Y:S01]  /*1c3670*/  LDL.LU R49, [R1+0x3b8] ;  /* 0x0003b80001317983 */ /* 0x000f220000300800 */
[----:B--2---:R-:W-:-:S05]  /*1c3680*/  PRMT R6, R48, 0x7770, RZ ;  /* 0x0000777030067816 */ /* 0x004fca00000000ff */
[----:B------:R0:W-:Y:S01]  /*1c3690*/  @P0 STG.E.U8 desc[UR4][R46.64], R6 ;  /* 0x000000062e000986 */ /* 0x0001e2000c101104 */
[----:B------:R-:W-:Y:S02]  /*1c36a0*/  ISETP.NE.AND P0, PT, R5, RZ, PT ;  /* 0x000000ff0500720c */ /* 0x000fe40003f05270 */
[----:B------:R-:W-:Y:S01]  /*1c36b0*/  PRMT R5, R48, 0x7771, RZ ;  /* 0x0000777130057816 */ /* 0x000fe200000000ff */
[----:B0-----:R-:W2:Y:S10]  /*1c36c0*/  LDL.LU R47, [R1+0x284] ;  /* 0x00028400012f7983 */ /* 0x001eb40000300800 */
[----:B---3--:R0:W-:Y:S04]  /*1c36d0*/  @P0 STG.E.U8 desc[UR4][R42.64], R5 ;  /* 0x000000052a000986 */ /* 0x0081e8000c101104 */
[----:B0-----:R-:W3:Y:S01]  /*1c36e0*/  LDL.LU.64 R42, [R1+0xaf8] ;  /* 0x000af800012a7983 */ /* 0x001ee20000300a00 */
[----:B------:R-:W-:-:S02]  /*1c36f0*/  ISETP.NE.AND P0, PT, R4, RZ, PT ;  /* 0x000000ff0400720c */ /* 0x000fc40003f05270 */
[----:B------:R-:W-:Y:S01]  /*1c3700*/  PRMT R4, R48, 0x7772, RZ ;  /* 0x0000777230047816 */ /* 0x000fe200000000ff */
[----:B------:R-:W2:Y:S10]  /*1c3710*/  LDL R37, [R1+0x280] ;  /* 0x0002800001257983 */ /* 0x000eb40000100800 */
[----:B------:R-:W-:Y:S01]  /*1c3720*/  @P0 STG.E.U8 desc[UR4][R30.64], R4 ;  /* 0x000000041e000986 */ /* 0x000fe2000c101104 */
[----:B------:R-:W-:-:S02]  /*1c3730*/  ISETP.NE.AND P0, PT, R3, RZ, PT ;  /* 0x000000ff0300720c */ /* 0x000fc40003f05270 */
[----:B------:R-:W-:-:S11]  /*1c3740*/  PRMT R3, R48, 0x7773, RZ ;  /* 0x0000777330037816 */ /* 0x000fd600000000ff */
[----:B----4-:R0:W-:Y:S04]  /*1c3750*/  @P0 STG.E.U8 desc[UR4][R44.64], R3 ;  /* 0x000000032c000986 */ /* 0x0101e8000c101104 */
[----:B0-----:R-:W4:Y:S01]  /*1c3760*/  LDL.LU.64 R44, [R1+0xae8] ;  /* 0x000ae800012c7983 */ /* 0x001f220000300a00 */
[----:B------:R-:W-:Y:S02]  /*1c3770*/  ISETP.NE.AND P0, PT, R2, RZ, PT ;  /* 0x000000ff0200720c */ /* 0x000fe40003f05270 */
[----:B------:R-:W-:Y:S01]  /*1c3780*/  PRMT R2, R36, 0x7770, RZ ;  /* 0x0000777024027816 */ /* 0x000fe200000000ff */
[----:B------:R-:W4:Y:S10]  /*1c3790*/  LDL.LU R46, [R1+0x158] ;  /* 0x00015800012e7983 */ /* 0x000f340000300800 */
[----:B------:R0:W-:Y:S01]  /*1c37a0*/  @P0 STG.E.U8 desc[UR4][R32.64], R2 ;  /* 0x0000000220000986 */ /* 0x0001e2000c101104 */
[----:B------:R-:W-:-:S02]  /*1c37b0*/  ISETP.NE.AND P0, PT, R0, RZ, PT ;  /* 0x000000ff0000720c */ /* 0x000fc40003f05270 */
[----:B------:R-:W-:Y:S01]  /*1c37c0*/  PRMT R0, R36, 0x7771, RZ ;  /* 0x0000777124007816 */ /* 0x000fe200000000ff */
[----:B0-----:R-:W4:Y:S04]  /*1c37d0*/  LDL.LU.64 R32, [R1+0xae0] ;  /* 0x000ae00001207983 */ /* 0x001f280000300a00 */
[----:B------:R-:W4:Y:S04]  /*1c37e0*/  LDL.LU R31, [R1+0x2b8] ;  /* 0x0002b800011f7983 */ /* 0x000f280000300800 */
[----:B------:R-:W4:Y:S04]  /*1c37f0*/  LDL.LU R48, [R1+0x15c] ;  /* 0x00015c0001307983 */ /* 0x000f280000300800 */
[----:B------:R0:W-:Y:S01]  /*1c3800*/  @P0 STG.E.U8 desc[UR4][R34.64], R0 ;  /* 0x0000000022000986 */ /* 0x0001e2000c101104 */
[----:B------:R-:W-:-:S02]  /*1c3810*/  LOP3.LUT P1, RZ, R50, 0x100, RZ, 0xc0, !PT ;  /* 0x0000010032ff7812 */ /* 0x000fc4000782c0ff */
[----:B------:R-:W-:Y:S01]  /*1c3820*/  LOP3.LUT P4, RZ, R50, 0x80, RZ, 0xc0, !PT ;  /* 0x0000008032ff7812 */ /* 0x000fe2000788c0ff */
[----:B0-----:R-:W4:Y:S01]  /*1c3830*/  LDL.LU.64 R34, [R1+0xad8] ;  /* 0x000ad80001227983 */ /* 0x001f220000300a00 */
[----:B------:R-:W-:Y:S02]  /*1c3840*/  PRMT R0, R36, 0x7772, RZ ;  /* 0x0000777224007816 */ /* 0x000fe400000000ff */
[----:B------:R-:W-:-:S07]  /*1c3850*/  LOP3.LUT P2, RZ, R50, 0x20, RZ, 0xc0, !PT ;  /* 0x0000002032ff7812 */ /* 0x000fce000784c0ff */
[----:B------:R0:W-:Y:S04]  /*1c3860*/  @P1 STG.E.U8 desc[UR4][R38.64], R0 ;  /* 0x0000000026001986 */ /* 0x0001e8000c101104 */
[----:B0-----:R-:W4:Y:S01]  /*1c3870*/  LDL.LU.64 R38, [R1+0xac0] ;  /* 0x000ac00001267983 */ /* 0x001f220000300a00 */
[----:B------:R-:W-:-:S05]  /*1c3880*/  PRMT R0, R36, 0x7773, RZ ;  /* 0x0000777324007816 */ /* 0x000fca00000000ff */
[----:B------:R0:W-:Y:S01]  /*1c3890*/  @P4 STG.E.U8 desc[UR4][R28.64], R0 ;  /* 0x000000001c004986 */ /* 0x0001e2000c101104 */
[----:B------:R-:W-:Y:S02]  /*1c38a0*/  LOP3.LUT P3, RZ, R50, 0x8, RZ, 0xc0, !PT ;  /* 0x0000000832ff7812 */ /* 0x000fe4000786c0ff */
[----:B0-----:R-:W-:-:S05]  /*1c38b0*/  PRMT R0, R49, 0x7770, RZ ;  /* 0x0000777031007816 */ /* 0x001fca00000000ff */
[----:B------:R0:W-:Y:S04]  /*1c38c0*/  @P2 STG.E.U8 desc[UR4][R40.64], R0 ;  /* 0x0000000028002986 */ /* 0x0001e8000c101104 */
[----:B0-----:R-:W4:Y:S01]  /*1c38d0*/  LDL.LU.64 R40, [R1+0xaa8] ;  /* 0x000aa80001287983 */ /* 0x001f220000300a00 */
[----:B------:R-:W-:Y:S02]  /*1c38e0*/  PRMT R0, R49, 0x7771, RZ ;  /* 0x0000777131007816 */ /* 0x000fe400000000ff */
[----:B------:R-:W-:-:S03]  /*1c38f0*/  LOP3.LUT P5, RZ, R50, 0x4, RZ, 0xc0, !PT ;  /* 0x0000000432ff7812 */ /* 0x000fc600078ac0ff */
[----:B---3--:R0:W-:Y:S04]  /*1c3900*/  @P3 STG.E.U8 desc[UR4][R42.64], R0 ;  /* 0x000000002a003986 */ /* 0x0081e8000c101104 */
[----:B0-----:R-:W3:Y:S01]  /*1c3910*/  LDL.LU.64 R42, [R1+0xa98] ;  /* 0x000a9800012a7983 */ /* 0x001ee20000300a00 */
[----:B--2---:R-:W-:Y:S02]  /*1c3920*/  ISETP.LT.AND P3, PT, R47, UR6, !P5 ;  /* 0x000000062f007c0c */ /* 0x004fe4000ef61270 */
[----:B------:R-:W-:Y:S01]  /*1c3930*/  PRMT R0, R49, 0x7772, RZ ;  /* 0x0000777231007816 */ /* 0x000fe200000000ff */
[----:B------:R-:W2:Y:S01]  /*1c3940*/  LDL.LU R36, [R1+0x3bc] ;  /* 0x0003bc0001247983 */ /* 0x000ea20000300800 */
[----:B------:R-:W-:-:S09]  /*1c3950*/  ULDC UR6, c[0x0][0x228] ;  /* 0x00008a0000067ab9 */ /* 0x000fd20000000800 */
[----:B----4-:R0:W-:Y:S04]  /*1c3960*/  @P3 STG.E.U8 desc[UR4][R44.64], R0 ;  /* 0x000000002c003986 */ /* 0x0101e8000c101104 */
[----:B0-----:R-:W4:Y:S01]  /*1c3970*/  LDL.LU.64 R44, [R1+0xa70] ;  /* 0x000a7000012c7983 */ /* 0x001f220000300a00 */
[----:B------:R-:W-:Y:S02]  /*1c3980*/  ISETP.LT.AND P5, PT, R37, UR6, !P5 ;  /* 0x0000000625007c0c */ /* 0x000fe4000efa1270 */
[----:B------:R-:W-:Y:S02]  /*1c3990*/  PRMT R0, R49, 0x7773, RZ ;  /* 0x0000777331007816 */ /* 0x000fe400000000ff */
[----:B------:R-:W-:Y:S01]  /*1c39a0*/  LOP3.LUT P6, RZ, R50, 0x2, RZ, 0xc0, !PT ;  /* 0x0000000232ff7812 */ /* 0x000fe200078cc0ff */
[----:B------:R-:W-:-:S08]  /*1c39b0*/  ULDC UR6, c[0x0][0x228] ;  /* 0x00008a0000067ab9 */ /* 0x000fd00000000800 */
[----:B------:R0:W-:Y:S01]  /*1c39c0*/  @P5 STG.E.U8 desc[UR4][R32.64], R0 ;  /* 0x0000000020005986 */ /* 0x0001e2000c101104 */
[----:B------:R-:W-:Y:S01]  /*1c39d0*/  ISETP.LT.AND P5, PT, R46, UR6, !P6 ;  /* 0x000000062e007c0c */ /* 0x000fe2000f7a1270 */
[----:B------:R-:W-:Y:S02]  /*1c39e0*/  ULDC UR6, c[0x0][0x228] ;  /* 0x00008a0000067ab9 */ /* 0x000fe40000000800 */
[----:B0-----:R-:W4:Y:S01]  /*1c39f0*/  LDL.LU.64 R32, [R1+0xa48] ;  /* 0x000a480001207983 */ /* 0x001f220000300a00 */
[----:B------:R-:W-:-:S09]  /*1c3a00*/  PRMT R0, R31, 0x7770, RZ ;  /* 0x000077701f007816 */ /* 0x000fd200000000ff */
        /* <DEDUP_REMOVED lines=9> */
[----:B------:R-:W-:-:S03]  /*1c3aa0*/  PRMT R0, R31, 0x7772, RZ ;  /* 0x000077721f007816 */ /* 0x000fc600000000ff */
[----:B------:R-:W4:Y:S06]  /*1c3ab0*/  LDL.LU R49, [R1+0x2bc] ;  /* 0x0002bc0001317983 */ /* 0x000f2c0000300800 */
[----:B------:R0:W-:Y:S01]  /*1c3ac0*/  @P5 STG.E.U8 desc[UR4][R40.64], R0 ;  /* 0x0000000028005986 */ /* 0x0001e2000c101104 */
[----:B------:R-:W-:Y:S02]  /*1c3ad0*/  ISETP.LT.AND P5, PT, R37, UR6, !P6 ;  /* 0x0000000625007c0c */ /* 0x000fe4000f7a1270 */
[----:B------:R-:W-:Y:S01]  /*1c3ae0*/  LOP3.LUT P4, RZ, R50, 0x1, RZ, 0xc0, !PT ;  /* 0x0000000132ff7812 */ /* 0x000fe2000788c0ff */
[----:B------:R-:W-:Y:S01]  /*1c3af0*/  ULDC UR6, c[0x0][0x228] ;  /* 0x00008a0000067ab9 */ /* 0x000fe20000000800 */
[----:B0-----:R-:W4:Y:S01]  /*1c3b00*/  LDL.LU.64 R40, [R1+0xa18] ;  /* 0x000a180001287983 */ /* 0x001f220000300a00 */
[----:B------:R-:W-:-:S08]  /*1c3b10*/  PRMT R0, R31, 0x7773, RZ ;  /* 0x000077731f007816 */ /* 0x000fd000000000ff */
[----:B---3--:R0:W-:Y:S04]  /*1c3b20*/  @P5 STG.E.U8 desc[UR4][R42.64], R0 ;  /* 0x000000002a005986 */ /* 0x0081e8000c101104 */
[----:B0-----:R-:W3:Y:S01]  /*1c3b30*/  LDL.LU.64 R42, [R1+0xa28] ;  /* 0x000a2800012a7983 */ /* 0x001ee20000300a00 */
[----:B------:R-:W-:Y:S02]  /*1c3b40*/  ISETP.LT.AND P5, PT, R46, UR6, !P4 ;  /* 0x000000062e007c0c */ /* 0x000fe4000e7a1270 */
[----:B--2---:R-:W-:Y:S01]  /*1c3b50*/  PRMT R0, R36, 0x7770, RZ ;  /* 0x0000777024007816 */ /* 0x004fe200000000ff */
[----:B------:R-:W-:-:S10]  /*1c3b60*/  ULDC UR6, c[0x0][0x228] ;  /* 0x00008a0000067ab9 */ /* 0x000fd40000000800 */
[----:B----4-:R0:W-:Y:S04]  /*1c3b70*/  @P5 STG.E.U8 desc[UR4][R44.64], R0 ;  /* 0x000000002c005986 */ /* 0x0101e8000c101104 */
[----:B0-----:R-:W2:Y:S01]  /*1c3b80*/  LDL.LU.64 R44, [R1+0xa58] ;  /* 0x000a5800012c7983 */ /* 0x001ea20000300a00 */
[----:B------:R-:W-:Y:S02]  /*1c3b90*/  ISETP.LT.AND P5, PT, R48, UR6, !P4 ;  /* 0x0000000630007c0c */ /* 0x000fe4000e7a1270 */
[----:B------:R-:W-:Y:S01]  /*1c3ba0*/  PRMT R0, R36, 0x7771, RZ ;  /* 0x0000777124007816 */ /* 0x000fe200000000ff */
[----:B------:R-:W-:-:S10]  /*1c3bb0*/  ULDC UR6, c[0x0][0x228] ;  /* 0x00008a0000067ab9 */ /* 0x000fd40000000800 */
[----:B------:R0:W-:Y:S01]  /*1c3bc0*/  @P5 STG.E.U8 desc[UR4][R32.64], R0 ;  /* 0x0000000020005986 */ /* 0x0001e2000c101104 */
[----:B------:R-:W-:Y:S01]  /*1c3bd0*/  ISETP.LT.AND P5, PT, R47, UR6, !P4 ;  /* 0x000000062f007c0c */ /* 0x000fe2000e7a1270 */
[----:B------:R-:W-:Y:S02]  /*1c3be0*/  ULDC UR6, c[0x0][0x228] ;  /* 0x00008a0000067ab9 */ /* 0x000fe40000000800 */
[----:B------:R-:W-:Y:S02]  /*1c3bf0*/  ISETP.LT.AND P4, PT, R37, UR6, !P4 ;  /* 0x0000000625007c0c */ /* 0x000fe4000e781270 */
[----:B------:R-:W-:Y:S01]  /*1c3c00*/  LOP3.LUT P0, RZ, R55, 0x20000000, RZ, 0xc0, !PT ;  /* 0x2000000037ff7812 */ /* 0x000fe2000780c0ff */
[----:B------:R-:W-:Y:S01]  /*1c3c10*/  ULDC UR6, c[0x0][0x228] ;  /* 0x00008a0000067ab9 */ /* 0x000fe20000000800 */
[C---:B0-----:R-:W-:Y:S01]  /*1c3c20*/  PRMT R0, R36.reuse, 0x7772, RZ ;  /* 0x0000777224007816 */ /* 0x041fe200000000ff */
[----:B------:R-:W4:Y:S04]  /*1c3c30*/  LDL.LU.64 R32, [R1+0xa80] ;  /* 0x000a800001207983 */ /* 0x000f280000300a00 */
[----:B------:R-:W4:Y:S04]  /*1c3c40*/  LDL.LU R31, [R1+0x820] ;  /* 0x00082000011f7983 */ /* 0x000f280000300800 */
[----:B------:R0:W-:Y:S02]  /*1c3c50*/  @P5 STG.E.U8 desc[UR4][R34.64], R0 ;  /* 0x0000000022005986 */ /* 0x0001e4000c101104 */
[----:B0-----:R-:W-:-:S02]  /*1c3c60*/  PRMT R0, R36, 0x7773, RZ ;  /* 0x0000777324007816 */ /* 0x001fc400000000ff */
[----:B------:R-:W4:Y:S04]  /*1c3c70*/  LDL.LU.64 R34, [R1+0xa50] ;  /* 0x000a500001227983 */ /* 0x000f280000300a00 */
[----:B------:R0:W-:Y:S01]  /*1c3c80*/  @P4 STG.E.U8 desc[UR4][R38.64], R0 ;  /* 0x0000000026004986 */ /* 0x0001e2000c101104 */
[----:B------:R-:W-:Y:S01]  /*1c3c90*/  ISETP.LT.AND P4, PT, R46, UR6, !P0 ;  /* 0x000000062e007c0c */ /* 0x000fe2000c781270 */
[----:B------:R-:W-:Y:S01]  /*1c3ca0*/  ULDC UR6, c[0x0][0x228] ;  /* 0x00008a0000067ab9 */ /* 0x000fe20000000800 */
[C---:B0-----:R-:W-:Y:S01]  /*1c3cb0*/  PRMT R0, R49.reuse, 0x7770, RZ ;  /* 0x0000777031007816 */ /* 0x041fe200000000ff */
[----:B------:R-:W4:Y:S10]  /*1c3cc0*/  LDL.LU.64 R38, [R1+0xa78] ;  /* 0x000a780001267983 */ /* 0x000f340000300a00 */
[----:B------:R0:W-:Y:S01]  /*1c3cd0*/  @P4 STG.E.U8 desc[UR4][R40.64], R0 ;  /* 0x0000000028004986 */ /* 0x0001e2000c101104 */
[----:B------:R-:W-:Y:S01]  /*1c3ce0*/  ISETP.LT.AND P4, PT, R48, UR6, !P0 ;  /* 0x0000000630007c0c */ /* 0x000fe2000c781270 */
[----:B------:R-:W-:Y:S01]  /*1c3cf0*/  ULDC UR6, c[0x0][0x228] ;  /* 0x00008a0000067ab9 */ /* 0x000fe20000000800 */
[----:B0-----:R-:W-:Y:S01]  /*1c3d00*/  PRMT R0, R49, 0x7771, RZ ;  /* 0x0000777131007816 */ /* 0x001fe200000000ff */
[----:B------:R-:W4:Y:S10]  /*1c3d10*/  LDL.LU.64 R40, [R1+0xa88] ;  /* 0x000a880001287983 */ /* 0x000f340000300a00 */
[----:B---3--:R0:W-:Y:S04]  /*1c3d20*/  @P4 STG.E.U8 desc[UR4][R42.64], R0 ;  /* 0x000000002a004986 */ /* 0x0081e8000c101104 */
[----:B0-----:R-:W3:Y:S04]  /*1c3d30*/  LDL.LU.64 R42, [R1+0xa10] ;  /* 0x000a1000012a7983 */ /* 0x001ee80000300a00 */
[----:B------:R-:W3:Y:S01]  /*1c3d40*/  LDL.LU R36, [R1+0x10] ;  /* 0x0000100001247983 */ /* 0x000ee20000300800 */
[----:B------:R-:W-:-:S02]  /*1c3d50*/  ISETP.LT.AND P4, PT, R47, UR6, !P0 ;  /* 0x000000062f007c0c */ /* 0x000fc4000c781270 */
[----:B------:R-:W-:Y:S01]  /*1c3d60*/  PRMT R0, R49, 0x7772, RZ ;  /* 0x0000777231007816 */ /* 0x000fe200000000ff */
[----:B------:R-:W-:-:S10]  /*1c3d70*/  ULDC UR6, c[0x0][0x228] ;  /* 0x00008a0000067ab9 */ /* 0x000fd40000000800 */
[----:B--2---:R0:W-:Y:S04]  /*1c3d80*/  @P4 STG.E.U8 desc[UR4][R44.64], R0 ;  /* 0x000000002c004986 */ /* 0x0041e8000c101104 */
[----:B0-----:R-:W2:Y:S01]  /*1c3d90*/  LDL.LU.64 R44, [R1+0xa90] ;  /* 0x000a9000012c7983 */ /* 0x001ea20000300a00 */
[----:B------:R-:W-:Y:S02]  /*1c3da0*/  ISETP.LT.AND P0, PT, R37, UR6, !P0 ;  /* 0x0000000625007c0c */ /* 0x000fe4000c701270 */
[----:B------:R-:W-:Y:S02]  /*1c3db0*/  PRMT R0, R49, 0x7773, RZ ;  /* 0x0000777331007816 */ /* 0x000fe400000000ff */
[----:B------:R-:W-:Y:S01]  /*1c3dc0*/  LOP3.LUT P6, RZ, R50, 0x10, RZ, 0xc0, !PT ;  /* 0x0000001032ff7812 */ /* 0x000fe200078cc0ff */
[----:B------:R-:W-:-:S08]  /*1c3dd0*/  ULDC UR6, c[0x0][0x228] ;  /* 0x00008a0000067ab9 */ /* 0x000fd00000000800 */
[----:B----4-:R0:W-:Y:S01]  /*1c3de0*/  @P0 STG.E.U8 desc[UR4][R32.64], R0 ;  /* 0x0000000020000986 */ /* 0x0101e2000c101104 */
        /* <DEDUP_REMOVED lines=14> */
[----:B------:R-:W4:Y:S01]  /*1c3ed0*/  LDL.LU R49, [R1+0x824] ;  /* 0x0008240001317983 */ /* 0x000f220000300800 */
[----:B------:R-:W-:-:S05]  /*1c3ee0*/  LOP3.LUT P5, RZ, R50, 0x40, RZ, 0xc0, !PT ;  /* 0x0000004032ff7812 */ /* 0x000fca00078ac0ff */
[----:B------:R0:W-:Y:S01]  /*1c3ef0*/  @P0 STG.E.U8 desc[UR4][R40.64], R0 ;  /* 0x0000000028000986 */ /* 0x0001e2000c101104 */
[----:B------:R-:W-:Y:S01]  /*1c3f00*/  ISETP.LT.AND P0, PT, R37, UR6, !P6 ;  /* 0x0000000625007c0c */ /* 0x000fe2000f701270 */
[----:B------:R-:W-:Y:S02]  /*1c3f10*/  ULDC UR6, c[0x0][0x228] ;  /* 0x00008a0000067ab9 */ /* 0x000fe40000000800 */
[----:B0-----:R-:W4:Y:S01]  /*1c3f20*/  LDL.LU.64 R40, [R1+0x9f8] ;  /* 0x0009f80001287983 */ /* 0x001f220000300a00 */
[----:B------:R-:W-:-:S03]  /*1c3f30*/  PRMT R0, R31, 0x7773, RZ ;  /* 0x000077731f007816 */ /* 0x000fc600000000ff */
[----:B---3--:R-:W0:Y:S06]  /*1c3f40*/  LDS.128 R4, [R36] ;  /* 0x0000000024047984 */ /* 0x008e2c0000000c00 */
[----:B------:R1:W-:Y:S01]  /*1c3f50*/  @P0 STG.E.U8 desc[UR4][R42.64], R0 ;  /* 0x000000002a000986 */ /* 0x0003e2000c101104 */
[----:B------:R-:W-:Y:S01]  /*1c3f60*/  ISETP.LT.AND P0, PT, R46, UR6, !P5 ;  /* 0x000000062e007c0c */ /* 0x000fe2000ef01270 */
[----:B------:R-:W-:Y:S02]  /*1c3f70*/  ULDC UR6, c[0x0][0x228] ;  /* 0x00008a0000067ab9 */ /* 0x000fe40000000800 */
[----:B-1----:R-:W3:Y:S01]  /*1c3f80*/  LDL.LU.64 R42, [R1+0x9f0] ;  /* 0x0009f000012a7983 */ /* 0x002ee20000300a00 */
[----:B0-----:R-:W-:-:S09]  /*1c3f90*/  PRMT R0, R4, 0x7770, RZ ;  /* 0x0000777004007816 */ /* 0x001fd200000000ff */
[----:B--2---:R0:W-:Y:S04]  /*1c3fa0*/  @P0 STG.E.U8 desc[UR4][R44.64], R0 ;  /* 0x000000002c000986 */ /* 0x0041e8000c101104 */
[----:B0-----:R-:W2:Y:S01]  /*1c3fb0*/  LDL.LU.64 R44, [R1+0x9e8] ;  /* 0x0009e800012c7983 */ /* 0x001ea20000300a00 */
[----:B------:R-:W-:Y:S02]  /*1c3fc0*/  ISETP.LT.AND P0, PT, R48, UR6, !P5 ;  /* 0x0000000630007c0c */ /* 0x000fe4000ef01270 */
[----:B------:R-:W-:Y:S01]  /*1c3fd0*/  PRMT R0, R4, 0x7771, RZ ;  /* 0x0000777104007816 */ /* 0x000fe200000000ff */
[----:B------:R-:W-:-:S10]  /*1c3fe0*/  ULDC UR6, c[0x0][0x228] ;  /* 0x00008a0000067ab9 */ /* 0x000fd40000000800 */
[----:B----4-:R0:W-:Y:S01]  /*1c3ff0*/  @P0 STG.E.U8 desc[UR4][R32.64], R0 ;  /* 0x0000000020000986 */ /* 0x0101e2000c101104 */
[----:B------:R-:W-:Y:S01]  /*1c4000*/  ISETP.LT.AND P0, PT, R47, UR6, !P5 ;  /* 0x000000062f007c0c */ /* 0x000fe2000ef01270 */
[----:B------:R-:W-:Y:S01]  /*1c4010*/  ULDC UR6, c[0x0][0x228] ;  /* 0x00008a0000067ab9 */ /* 0x000fe20000000800 */
[----:B0-----:R-:W-:Y:S02]  /*1c4020*/  PRMT R0, R4, 0x7772, RZ ;  /* 0x0000777204007816 */ /* 0x001fe400000000ff */
[----:B------:R-:W-:Y:S01]  /*1c4030*/  LOP3.LUT P1, RZ, R55, 0x10000000, RZ, 0xc0, !PT ;  /* 0x1000000037ff7812 */ /* 0x000fe2000782c0ff */
[----:B------:R-:W4:Y:S08]  /*1c4040*/  LDL.LU.64 R32, [R1+0x9e0] ;  /* 0x0009e00001207983 */ /* 0x000f300000300a00 */
[----:B------:R0:W-:Y:S01]  /*1c4050*/  @P0 STG.E.U8 desc[UR4][R34.64], R0 ;  /* 0x0000000022000986 */ /* 0x0001e2000c101104 */
[----:B------:R-:W-:-:S02]  /*1c4060*/  ISETP.LT.AND P0, PT, R37, UR6, !P5 ;  /* 0x0000000625007c0c */ /* 0x000fc4000ef01270 */
[----:B------:R-:W-:Y:S01]  /*1c4070*/  PRMT R4, R4, 0x7773, RZ ;  /* 0x0000777304047816 */ /* 0x000fe200000000ff */
[----:B------:R-:W-:Y:S01]  /*1c4080*/  ULDC UR6, c[0x0][0x228] ;  /* 0x00008a0000067ab9 */ /* 0x000fe20000000800 */
[----:B0-----:R-:W4:Y:S09]  /*1c4090*/  LDL.LU.64 R34, [R1+0x9c8] ;  /* 0x0009c80001227983 */ /* 0x001f320000300a00 */
[----:B------:R0:W-:Y:S01]  /*1c40a0*/  @P0 STG.E.U8 desc[UR4][R38.64], R4 ;  /* 0x0000000426000986 */ /* 0x0001e2000c101104 */
[----:B------:R-:W-:-:S02]  /*1c40b0*/  ISETP.LT.AND P0, PT, R46, UR6, !P1 ;  /* 0x000000062e007c0c */ /* 0x000fc4000cf01270 */
[C---:B------:R-:W-:Y:S01]  /*1c40c0*/  PRMT R2, R49.reuse, 0x7770, RZ ;  /* 0x0000777031027816 */ /* 0x040fe200000000ff */
[----:B------:R-:W-:Y:S01]  /*1c40d0*/  ULDC UR6, c[0x0][0x228] ;  /* 0x00008a0000067ab9 */ /* 0x000fe20000000800 */
[----:B------:R-:W-:Y:S01]  /*1c40e0*/  PRMT R0, R49, 0x7771, RZ ;  /* 0x0000777131007816 */ /* 0x000fe200000000ff */
[----:B0-----:R-:W4:Y:S08]  /*1c40f0*/  LDL.LU.64 R38, [R1+0x9c0] ;  /* 0x0009c00001267983 */ /* 0x001f300000300a00 */
[----:B------:R0:W-:Y:S01]  /*1c4100*/  @P0 STG.E.U8 desc[UR4][R40.64], R2 ;  /* 0x0000000228000986 */ /* 0x0001e2000c101104 */
[----:B------:R-:W-:Y:S01]  /*1c4110*/  ISETP.LT.AND P0, PT, R48, UR6, !P1 ;  /* 0x0000000630007c0c */ /* 0x000fe2000cf01270 */
[----:B------:R-:W-:Y:S01]  /*1c4120*/  ULDC UR6, c[0x0][0x228] ;  /* 0x00008a0000067ab9 */ /* 0x000fe20000000800 */
[----:B------:R-:W-:-:S02]  /*1c4130*/  LOP3.LUT P2, RZ, R55, 0x8000000, RZ, 0xc0, !PT ;  /* 0x0800000037ff7812 */ /* 0x000fc4000784c0ff */
[C---:B------:R-:W-:Y:S02]  /*1c4140*/  LOP3.LUT P3, RZ, R55.reuse, 0x4000000, RZ, 0xc0, !PT ;  /* 0x0400000037ff7812 */ /* 0x040fe4000786c0ff */
[C---:B------:R-:W-:Y:S02]  /*1c4150*/  LOP3.LUT P4, RZ, R55.reuse, 0x2000000, RZ, 0xc0, !PT ;  /* 0x0200000037ff7812 */ /* 0x040fe4000788c0ff */
[C---:B------:R-:W-:Y:S02]  /*1c4160*/  LOP3.LUT P6, RZ, R55.reuse, 0x1000000, RZ, 0xc0, !PT ;  /* 0x0100000037ff7812 */ /* 0x040fe400078cc0ff */
[----:B------:R-:W-:Y:S02]  /*1c4170*/  LOP3.LUT P5, RZ, R55, 0x800000, RZ, 0xc0, !PT ;  /* 0x0080000037ff7812 */ /* 0x000fe400078ac0ff */
[----:B------:R-:W-:Y:S01]  /*1c4180*/  PRMT R3, R49, 0x7772, RZ ;  /* 0x0000777231037816 */ /* 0x000fe200000000ff */
[----:B0-----:R-:W4:Y:S04]  /*1c4190*/  LDL.LU.64 R40, [R1+0x9b8] ;  /* 0x0009b80001287983 */ /* 0x001f280000300a00 */
[----:B---3--:R0:W-:Y:S01]  /*1c41a0*/  @P0 STG.E.U8 desc[UR4][R42.64], R0 ;  /* 0x000000002a000986 */ /* 0x0081e2000c101104 */
[----:B------:R-:W-:Y:S01]  /*1c41b0*/  ISETP.LT.AND P0, PT, R47, UR6, !P1 ;  /* 0x000000062f007c0c */ /* 0x000fe2000cf01270 */
[----:B------:R-:W-:-:S02]  /*1c41c0*/  ULDC UR6, c[0x0][0x228] ;  /* 0x00008a0000067ab9 */ /* 0x000fc40000000800 */
[----:B0-----:R-:W3:Y:S04]  /*1c41d0*/  LDL.LU.64 R42, [R1+0x9b0] ;  /* 0x0009b000012a7983 */ /* 0x001ee80000300a00 */
[----:B------:R-:W3:Y:S06]  /*1c41e0*/  LDL.LU R55, [R1+0x828] ;  /* 0x0008280001377983 */ /* 0x000eec0000300800 */
[----:B--2---:R0:W-:Y:S04]  /*1c41f0*/  @P0 STG.E.U8 desc[UR4][R44.64], R3 ;  /* 0x000000032c000986 */ /* 0x0041e8000c101104 */
[----:B0-----:R-:W2:Y:S01]  /*1c4200*/  LDL.LU.64 R44, [R1+0x998] ;  /* 0x00099800012c7983 */ /* 0x001ea20000300a00 */
[----:B------:R-:W-:Y:S01]  /*1c4210*/  ISETP.LT.AND P1, PT, R37, UR6, !P1 ;  /* 0x0000000625007c0c */ /* 0x000fe2000cf21270 */
[----:B------:R-:W-:Y:S01]  /*1c4220*/  ULDC UR6, c[0x0][0x228] ;  /* 0x00008a0000067ab9 */ /* 0x000fe20000000800 */
[----:B------:R-:W-:-:S02]  /*1c4230*/  PRMT R2, R49, 0x7773, RZ ;  /* 0x0000777331027816 */ /* 0x000fc400000000ff */
[----:B------:R-:W-:Y:S01]  /*1c4240*/  ISETP.LT.AND P0, PT, R46, UR6, !P2 ;  /* 0x000000062e007c0c */ /* 0x000fe2000d701270 */
[----:B------:R-:W-:Y:S01]  /*1c4250*/  ULDC UR6, c[0x0][0x228] ;  /* 0x00008a0000067ab9 */ /* 0x000fe20000000800 */
[C---:B------:R-:W-:Y:S02]  /*1c4260*/  PRMT R4, R5.reuse, 0x7770, RZ ;  /* 0x0000777005047816 */ /* 0x040fe400000000ff */
[C---:B------:R-:W-:Y:S01]  /*1c4270*/  PRMT R0, R5.reuse, 0x7771, RZ ;  /* 0x0000777105007816 */ /* 0x040fe200000000ff */
[----:B------:R-:W2:Y:S04]  /*1c4280*/  LDL.LU.64 R28, [R1+0x990] ;  /* 0x00099000011c7983 */ /* 0x000ea80000300a00 */
[----:B------:R-:W2:Y:S04]  /*1c4290*/  LDL.LU.64 R30, [R1+0x978] ;  /* 0x00097800011e7983 */ /* 0x000ea80000300a00 */
[----:B----4-:R0:W-:Y:S01]  /*1c42a0*/  @P1 STG.E.U8 desc[UR4][R32.64], R2 ;  /* 0x0000000220001986 */ /* 0x0101e2000c101104 */
[----:B------:R-:W-:Y:S01]  /*1c42b0*/  ISETP.LT.AND P1, PT, R48, UR6, !P2 ;  /* 0x0000000630007c0c */ /* 0x000fe2000d721270 */
[----:B------:R-:W-:Y:S01]  /*1c42c0*/  ULDC UR6, c[0x0][0x228] ;  /* 0x00008a0000067ab9 */ /* 0x000fe20000000800 */
[----:B------:R-:W-:Y:S01]  /*1c42d0*/  PRMT R3, R5, 0x7772, RZ ;  /* 0x0000777205037816 */ /* 0x000fe200000000ff */
[----:B0-----:R-:W4:Y:S04]  /*1c42e0*/  LDL.LU.64 R32, [R1+0x970] ;  /* 0x0009700001207983 */ /* 0x001f280000300a00 */
[----:B------:R0:W-:Y:S01]  /*1c42f0*/  @P0 STG.E.U8 desc[UR4][R34.64], R4 ;  /* 0x0000000422000986 */ /* 0x0001e2000c101104 */
[----:B------:R-:W-:Y:S01]  /*1c4300*/  ISETP.LT.AND P0, PT, R47, UR6, !P2 ;  /* 0x000000062f007c0c */ /* 0x000fe2000d701270 */
[----:B------:R-:W-:Y:S01]  /*1c4310*/  ULDC UR6, c[0x0][0x228] ;  /* 0x00008a0000067ab9 */ /* 0x000fe20000000800 */
[----:B------:R-:W-:-:S02]  /*1c4320*/  ISETP.LT.AND P2, PT, R37, UR7, !P2 ;  /* 0x0000000725007c0c */ /* 0x000fc4000d741270 */
[----:B------:R-:W-:Y:S01]  /*1c4330*/  PRMT R5, R5, 0x7773, RZ ;  /* 0x0000777305057816 */ /* 0x000fe200000000ff */
[----:B------:R-:W-:Y:S01]  /*1c4340*/  ULDC UR7, c[0x0][0x228] ;  /* 0x00008a0000077ab9 */ /* 0x000fe20000000800 */
[----:B0-----:R-:W4:Y:S04]  /*1c4350*/  LDL.LU.64 R34, [R1+0x968] ;  /* 0x0009680001227983 */ /* 0x001f280000300a00 */
[----:B------:R0:W-:Y:S01]  /*1c4360*/  @P1 STG.E.U8 desc[UR4][R38.64], R0 ;  /* 0x0000000026001986 */ /* 0x0001e2000c101104 */
[----:B------:R-:W-:Y:S01]  /*1c4370*/  ISETP.LT.AND P1, PT, R46, UR6, !P3 ;  /* 0x000000062e007c0c */ /* 0x000fe2000df21270 */
[----:B------:R-:W-:Y:S02]  /*1c4380*/  ULDC UR6, c[0x0][0x228] ;  /* 0x00008a0000067ab9 */ /* 0x000fe40000000800 */
[----:B0-----:R-:W4:Y:S04]  /*1c4390*/  LDL.LU.64 R38, [R1+0x960] ;  /* 0x0009600001267983 */ /* 0x001f280000300a00 */
[----:B------:R0:W-:Y:S04]  /*1c43a0*/  @P0 STG.E.U8 desc[UR4][R40.64], R3 ;  /* 0x0000000328000986 */ /* 0x0001e8000c101104 */
[----:B0-----:R-:W4:Y:S04]  /*1c43b0*/  LDL.LU.64 R40, [R1+0x948] ;  /* 0x0009480001287983 */ /* 0x001f280000300a00 */
[----:B------:R-:W4:Y:S01]  /*1c43c0*/  LDL.LU R49, [R1+0x82c] ;  /* 0x00082c0001317983 */ /* 0x000f220000300800 */
[----:B---3--:R-:W-:-:S03]  /*1c43d0*/  PRMT R0, R55, 0x7770, RZ ;  /* 0x0000777037007816 */ /* 0x008fc600000000ff */
[----:B------:R0:W-:Y:S04]  /*1c43e0*/  @P2 STG.E.U8 desc[UR4][R42.64], R5 ;  /* 0x000000052a002986 */ /* 0x0001e8000c101104 */
[----:B0-----:R-:W3:Y:S04]  /*1c43f0*/  LDL.LU.64 R42, [R1+0x940] ;  /* 0x00094000012a7983 */ /* 0x001ee80000300a00 */
[----:B--2---:R0:W-:Y:S04]  /*1c4400*/  @P1 STG.E.U8 desc[UR4][R44.64], R0 ;  /* 0x000000002c001986 */ /* 0x0041e8000c101104 */
[----:B0-----:R-:W2:Y:S01]  /*1c4410*/  LDL.LU.64 R44, [R1+0x938] ;  /* 0x00093800012c7983 */ /* 0x001ea20000300a00 */
[----:B------:R-:W-:-:S02]  /*1c4420*/  ISETP.LT.AND P0, PT, R48, UR6, !P3 ;  /* 0x0000000630007c0c */ /* 0x000fc4000df01270 */
[----:B------:R-:W-:Y:S01]  /*1c4430*/  ISETP.LT.AND P2, PT, R47, UR7, !P3 ;  /* 0x000000072f007c0c */ /* 0x000fe2000df41270 */
[----:B------:R-:W-:Y:S01]  /*1c4440*/  ULDC UR6, c[0x0][0x228] ;  /* 0x00008a0000067ab9 */ /* 0x000fe20000000800 */
[----:B------:R-:W-:Y:S02]  /*1c4450*/  PRMT R2, R55, 0x7771, RZ ;  /* 0x0000777137027816 */ /* 0x000fe400000000ff */
[----:B------:R-:W-:Y:S01]  /*1c4460*/  ISETP.LT.AND P3, PT, R37, UR6, !P3 ;  /* 0x0000000625007c0c */ /* 0x000fe2000df61270 */
[----:B------:R-:W-:Y:S01]  /*1c4470*/  ULDC UR6, c[0x0][0x228] ;  /* 0x00008a0000067ab9 */ /* 0x000fe20000000800 */
[C---:B------:R-:W-:Y:S02]  /*1c4480*/  PRMT R3, R55.reuse, 0x7772, RZ ;  /* 0x0000777237037816 */ /* 0x040fe400000000ff */
[----:B------:R-:W-:Y:S01]  /*1c4490*/  ISETP.LT.AND P1, PT, R46, UR6, !P4 ;  /* 0x000000062e007c0c */ /* 0x000fe2000e721270 */
[----:B------:R-:W-:Y:S01]  /*1c44a0*/  ULDC UR6, c[0x0][0x228] ;  /* 0x00008a0000067ab9 */ /* 0x000fe20000000800 */
[----:B------:R-:W-:Y:S01]  /*1c44b0*/  PRMT R4, R55, 0x7773, RZ ;  /* 0x0000777337047816 */ /* 0x000fe200000000ff */
[----:B------:R-:W-:Y:S01]  /*1c44c0*/  ULDC UR7, c[0x0][0x228] ;  /* 0x00008a0000077ab9 */ /* 0x000fe20000000800 */
[----:B------:R0:W-:Y:S04]  /*1c44d0*/  @P0 STG.E.U8 desc[UR4][R28.64], R2 ;  /* 0x000000021c000986 */ /* 0x0001e8000c101104 */
[----:B------:R1:W-:Y:S01]  /*1c44e0*/  @P2 STG.E.U8 desc[UR4][R30.64], R3 ;  /* 0x000000031e002986 */ /* 0x0003e2000c101104 */
[----:B------:R-:W-:-:S02]  /*1c44f0*/  ISETP.LT.AND P0, PT, R48, UR6, !P4 ;  /* 0x0000000630007c0c */ /* 0x000fc4000e701270 */
[----:B------:R-:W-:Y:S01]  /*1c4500*/  ISETP.LT.AND P2, PT, R47, UR7, !P4 ;  /* 0x000000072f007c0c */ /* 0x000fe2000e741270 */
[----:B------:R-:W-:Y:S01]  /*1c4510*/  ULDC UR6, c[0x0][0x228] ;  /* 0x00008a0000067ab9 */ /* 0x000fe20000000800 */
[----:B------:R-:W-:Y:S01]  /*1c4520*/  ULDC UR7, c[0x0][0x228] ;  /* 0x00008a0000077ab9 */ /* 0x000fe20000000800 */
[----:B----4-:R-:W-:Y:S01]  /*1c4530*/  @P3 STG.E.U8 desc[UR4][R32.64], R4 ;  /* 0x0000000420003986 */ /* 0x010fe2000c101104 */
[----:B------:R-:W-:Y:S02]  /*1c4540*/  ISETP.LT.AND P4, PT, R37, UR6, !P4 ;  /* 0x0000000625007c0c */ /* 0x000fe4000e781270 */
[----:B------:R-:W-:Y:S02]  /*1c4550*/  ISETP.LT.AND P3, PT, R46, UR7, !P5 ;  /* 0x000000072e007c0c */ /* 0x000fe4000ef61270 */
[C---:B------:R-:W-:Y:S01]  /*1c4560*/  PRMT R0, R6.reuse, 0x7770, RZ ;  /* 0x0000777006007816 */ /* 0x040fe200000000ff */
[----:B------:R-:W-:Y:S01]  /*1c4570*/  ULDC UR6, c[0x0][0x228] ;  /* 0x00008a0000067ab9 */ /* 0x000fe20000000800 */
[----:B------:R-:W-:Y:S01]  /*1c4580*/  ULDC UR7, c[0x0][0x228] ;  /* 0x00008a0000077ab9 */ /* 0x000fe20000000800 */
[----:B0-----:R-:W-:-:S02]  /*1c4590*/  PRMT R2, R6, 0x7771, RZ ;  /* 0x0000777106027816 */ /* 0x001fc400000000ff */
[C---:B-1----:R-:W-:Y:S02]  /*1c45a0*/  PRMT R3, R6.reuse, 0x7772, RZ ;  /* 0x0000777206037816 */ /* 0x042fe400000000ff */
[----:B------:R-:W-:Y:S01]  /*1c45b0*/  PRMT R6, R6, 0x7773, RZ ;  /* 0x0000777306067816 */ /* 0x000fe200000000ff */
[----:B------:R-:W-:Y:S01]  /*1c45c0*/  @P1 STG.E.U8 desc[UR4][R34.64], R0 ;  /* 0x0000000022001986 */ /* 0x000fe2000c101104 */
[----:B------:R-:W-:Y:S01]  /*1c45d0*/  ISETP.LT.AND P1, PT, R46, UR8, !P6 ;  /* 0x000000082e007c0c */ /* 0x000fe2000f721270 */
[----:B------:R-:W-:Y:S02]  /*1c45e0*/  ULDC UR8, c[0x0][0x228] ;  /* 0x00008a0000087ab9 */ /* 0x000fe40000000800 */
[----:B------:R0:W-:Y:S01]  /*1c45f0*/  @P0 STG.E.U8 desc[UR4][R38.64], R2 ;  /* 0x0000000226000986 */ /* 0x0001e2000c101104 */
[----:B------:R-:W-:Y:S01]  /*1c4600*/  ISETP.LT.AND P0, PT, R48, UR6, !P5 ;  /* 0x0000000630007c0c */ /* 0x000fe2000ef01270 */
[----:B------:R-:W-:Y:S02]  /*1c4610*/  ULDC UR6, c[0x0][0x228] ;  /* 0x00008a0000067ab9 */ /* 0x000fe40000000800 */
[----:B0-----:R-:W4:Y:S01]  /*1c4620*/  LDL.LU.64 R38, [R1+0x930] ;  /* 0x0009300001267983 */ /* 0x001f220000300a00 */
[----:B------:R-:W-:-:S03]  /*1c4630*/  PRMT R0, R49, 0x7770, RZ ;  /* 0x0000777031007816 */ /* 0x000fc600000000ff */
[----:B------:R0:W-:Y:S01]  /*1c4640*/  @P2 STG.E.U8 desc[UR4][R40.64], R3 ;  /* 0x0000000328002986 */ /* 0x0001e2000c101104 */
[----:B------:R-:W-:Y:S02]  /*1c4650*/  ISETP.LT.AND P2, PT, R48, UR7, !P6 ;  /* 0x0000000730007c0c */ /* 0x000fe4000f741270 */
[C---:B------:R-:W-:Y:S02]  /*1c4660*/  PRMT R2, R49.reuse, 0x7771, RZ ;  /* 0x0000777131027816 */ /* 0x040fe400000000ff */
[C---:B------:R-:W-:Y:S01]  /*1c4670*/  PRMT R4, R49.reuse, 0x7773, RZ ;  /* 0x0000777331047816 */ /* 0x040fe200000000ff */
[----:B------:R-:W-:Y:S01]  /*1c4680*/  ULDC UR7, c[0x0][0x228] ;  /* 0x00008a0000077ab9 */ /* 0x000fe20000000800 */
[----:B0-----:R-:W4:Y:S01]  /*1c4690*/  LDL.LU.64 R40, [R1+0x928] ;  /* 0x0009280001287983 */ /* 0x001f220000300a00 */
[----:B------:R-:W-:-:S03]  /*1c46a0*/  PRMT R3, R49, 0x7772, RZ ;  /* 0x0000777231037816 */ /* 0x000fc600000000ff */
[----:B---3--:R0:W-:Y:S01]  /*1c46b0*/  @P4 STG.E.U8 desc[UR4][R42.64], R6 ;  /* 0x000000062a004986 */ /* 0x0081e2000c101104 */
[----:B------:R-:W-:-:S03]  /*1c46c0*/  ISETP.LT.AND P4, PT, R47, UR8, !P6 ;  /* 0x000000082f007c0c */ /* 0x000fc6000f781270 */
[----:B0-----:R-:W3:Y:S04]  /*1c46d0*/  LDL.LU.64 R42, [R1+0x920] ;  /* 0x00092000012a7983 */ /* 0x001ee80000300a00 */
[----:B--2---:R0:W-:Y:S01]  /*1c46e0*/  @P3 STG.E.U8 desc[UR4][R44.64], R0 ;  /* 0x000000002c003986 */ /* 0x0041e2000c101104 */
[----:B------:R-:W-:-:S03]  /*1c46f0*/  ISETP.LT.AND P3, PT, R47, UR6, !P5 ;  /* 0x000000062f007c0c */ /* 0x000fc6000ef61270 */
[----:B0-----:R-:W2:Y:S04]  /*1c4700*/  LDL.LU.64 R44, [R1+0x918] ;  /* 0x00091800012c7983 */ /* 0x001ea80000300a00 */
[----:B------:R-:W2:Y:S04]  /*1c4710*/  LDL.LU.64 R46, [R1+0x910] ;  /* 0x00091000012e7983 */ /* 0x000ea80000300a00 */
[----:B------:R-:W2:Y:S01]  /*1c4720*/  LDL.LU.64 R48, [R1+0x908] ;  /* 0x0009080001307983 */ /* 0x000ea20000300a00 */
[C---:B------:R-:W-:Y:S02]  /*1c4730*/  ISETP.LT.AND P5, PT, R37.reuse, UR7, !P5 ;  /* 0x0000000725007c0c */ /* 0x040fe4000efa1270 */
[----:B------:R-:W-:-:S02]  /*1c4740*/  ISETP.LT.AND P6, PT, R37, UR8, !P6 ;  /* 0x0000000825007c0c */ /* 0x000fc4000f7c1270 */
[C---:B------:R-:W-:Y:S02]  /*1c4750*/  PRMT R0, R7.reuse, 0x7770, RZ ;  /* 0x0000777007007816 */ /* 0x040fe400000000ff */
[C---:B------:R-:W-:Y:S02]  /*1c4760*/  PRMT R5, R7.reuse, 0x7771, RZ ;  /* 0x0000777107057816 */ /* 0x040fe400000000ff */
[C---:B------:R-:W-:Y:S02]  /*1c4770*/  PRMT R6, R7.reuse, 0x7772, RZ ;  /* 0x0000777207067816 */ /* 0x040fe400000000ff */
[----:B------:R-:W-:Y:S01]  /*1c4780*/  PRMT R7, R7, 0x7773, RZ ;  /* 0x0000777307077816 */ /* 0x000fe200000000ff */
[----:B----4-:R0:W-:Y:S04]  /*1c4790*/  @P0 STG.E.U8 desc[UR4][R38.64], R2 ;  /* 0x0000000226000986 */ /* 0x0101e8000c101104 */
[----:B------:R0:W-:Y:S04]  /*1c47a0*/  @P3 STG.E.U8 desc[UR4][R40.64], R3 ;  /* 0x0000000328003986 */ /* 0x0001e8000c101104 */
[----:B---3--:R0:W-:Y:S04]  /*1c47b0*/  @P5 STG.E.U8 desc[UR4][R42.64], R4 ;  /* 0x000000042a005986 */ /* 0x0081e8000c101104 */
[----:B--2---:R0:W-:Y:S04]  /*1c47c0*/  @P1 STG.E.U8 desc[UR4][R44.64], R0 ;  /* 0x000000002c001986 */ /* 0x0041e8000c101104 */
[----:B------:R0:W-:Y:S04]  /*1c47d0*/  @P2 STG.E.U8 desc[UR4][R46.64], R5 ;  /* 0x000000052e002986 */ /* 0x0001e8000c101104 */
[----:B------:R0:W-:Y:S01]  /*1c47e0*/  @P4 STG.E.U8 desc[UR4][R48.64], R6 ;  /* 0x0000000630004986 */ /* 0x0001e2000c101104 */
[----:B------:R-:W-:Y:S05]  /*1c47f0*/  @!P6 EXIT ;  /* 0x000000000000e94d */ /* 0x000fea0003800000 */
[----:B0-----:R-:W2:Y:S04]  /*1c4800*/  LDL.LU.64 R48, [R1+0x900] ;  /* 0x0009000001307983 */ /* 0x001ea80000300a00 */
[----:B--2---:R-:W-:Y:S01]  /*1c4810*/  STG.E.U8 desc[UR4][R48.64], R7 ;  /* 0x0000000730007986 */ /* 0x004fe2000c101104 */
[----:B------:R-:W-:Y:S05]  /*1c4820*/  EXIT ;  /* 0x000000000000794d */ /* 0x000fea0003800000 */
.L_x_2:
[----:B------:R-:W-:-:S00]  /*1c4830*/  BRA `(.L_x_2) ;  /* 0xfffffffc00fc7947 */ /* 0x000fc0000383ffff */
[----:B------:R-:W-:-:S00]  /*1c4840*/  NOP ;  /* 0x0000000000007918 */ /* 0x000fc00000000000 */
        /* <DEDUP_REMOVED lines=11> */
.L_x_3:


//--------------------- .nv.shared.matmul_kernel  --------------------------
	.section	.nv.shared.matmul_kernel,"aw",@nobits
	.sectionflags	@""
	.align	16
	.zero		1024


//--------------------- .nv.shared.reserved.0     --------------------------
	.section	.nv.shared.reserved.0,"aw",@nobits
	.weak		__nv_reservedSMEM_offset_0_alias
	.size		__nv_reservedSMEM_offset_0_alias, 0, 0
	.other		__nv_reservedSMEM_offset_0_alias,@"STO_CUDA_RESERVED_SHARED STV_DEFAULT"
__nv_reservedSMEM_offset_0_alias:
	.zero		0


//--------------------- .nv.constant0.matmul_kernel --------------------------
	.section	.nv.constant0.matmul_kernel,"a",@progbits
	.sectionflags	@""
	.align	4
.nv.constant0.matmul_kernel:
	.zero		608


//--------------------- SYMBOLS --------------------------

	.type		.nv.reservedSmem.offset0,@object
	.size		.nv.reservedSmem.offset0,0x4
